	.target	sm_80

	.elftype	@"ET_EXEC"


//--------------------- .note.nv.tkinfo           --------------------------
	.section	.note.nv.tkinfo,"",@"SHT_NOTE"
	.sectionflags	@"SHF_NOTE_NV_TKINFO"
	.tkinfo
        /*0018*/ 	.word	0x00000002
        /*0030*/ 	.string	""
        /*0030*/ 	.string	"ptxas"
        /*0030*/ 	.string	"Cuda compilation tools, release 13.0, V13.0.88"
        /*0030*/ 	.string	"Build cuda_13.0.r13.0/compiler.36424714_0"
        /*0030*/ 	.string	"-arch sm_80 -m 64 "



//--------------------- .note.nv.cuinfo           --------------------------
	.section	.note.nv.cuinfo,"",@"SHT_NOTE"
	.sectionflags	@"SHF_NOTE_NV_CUINFO"
        /*0018*/ 	.short	0x0002
        /*001a*/ 	.short	0x0050
        /*001c*/ 	.short	0x0082
	.zero		2


//--------------------- .nv.info                  --------------------------
	.section	.nv.info,"",@"SHT_CUDA_INFO"
	.align	4


	//----- nvinfo : EIATTR_REGCOUNT
	.align		4
        /*0000*/ 	.byte	0x04, 0x2f
        /*0002*/ 	.short	(.L_12 - .L_11)
	.align		4
.L_11:
        /*0004*/ 	.word	index@(_ZN7cutlass13device_kernelIN5flash19enable_sm80_to_sm89INS1_16FlashAttnFwdSm80INS1_25CollectiveMainloopFwdSm80ILi4ELi1ELb0EN4cute5tupleIJNS5_1CILi128EEENS7_ILi48EEENS7_ILi96EEEEEELi96ENS_6half_tEfNS_4arch4Sm80ELb1ELb0ELb1ELb1ELb1ELb1ELb1ELb1EEENS1_21CollectiveEpilogueFwdINS6_IJS8_SA_S9_EEENS6_IJNS7_ILi1EEESI_SI_EEESC_SE_Li128ELb1ELb1ELb1ELb0EEENS1_36VarlenDynamicPersistentTileSchedulerILi128ELi48ELi128ELi128ELb1ELb1ELb0ELb1ELb1ELb1EEEEEEEEEvNT_6ParamsE)
        /*0008*/ 	.word	0x000000ff


	//----- nvinfo : EIATTR_FRAME_SIZE
	.align		4
.L_12:
        /*000c*/ 	.byte	0x04, 0x11
        /*000e*/ 	.short	(.L_14 - .L_13)
	.align		4
.L_13:
        /*0010*/ 	.word	index@($__internal_26_$__cuda_sm70_votesync_ballot)
        /*0014*/ 	.word	0x00000000


	//----- nvinfo : EIATTR_FRAME_SIZE
	.align		4
.L_14:
        /*0018*/ 	.byte	0x04, 0x11
        /*001a*/ 	.short	(.L_16 - .L_15)
	.align		4
.L_15:
        /*001c*/ 	.word	index@($__internal_25_$__cuda_sm70_shflsync_up_p)
        /*0020*/ 	.word	0x00000000


	//----- nvinfo : EIATTR_FRAME_SIZE
	.align		4
.L_16:
        /*0024*/ 	.byte	0x04, 0x11
        /*0026*/ 	.short	(.L_18 - .L_17)
	.align		4
.L_17:
        /*0028*/ 	.word	index@($__internal_24_$__cuda_sm70_shflsync_idx_p)
        /*002c*/ 	.word	0x00000000


	//----- nvinfo : EIATTR_FRAME_SIZE
	.align		4
.L_18:
        /*0030*/ 	.byte	0x04, 0x11
        /*0032*/ 	.short	(.L_20 - .L_19)
	.align		4
.L_19:
        /*0034*/ 	.word	index@($__internal_23_$__cuda_sm70_shflsync_bfly_p)
        /*0038*/ 	.word	0x00000000


	//----- nvinfo : EIATTR_FRAME_SIZE
	.align		4
.L_20:
        /*003c*/ 	.byte	0x04, 0x11
        /*003e*/ 	.short	(.L_22 - .L_21)
	.align		4
.L_21:
        /*0040*/ 	.word	index@(_ZN7cutlass13device_kernelIN5flash19enable_sm80_to_sm89INS1_16FlashAttnFwdSm80INS1_25CollectiveMainloopFwdSm80ILi4ELi1ELb0EN4cute5tupleIJNS5_1CILi128EEENS7_ILi48EEENS7_ILi96EEEEEELi96ENS_6half_tEfNS_4arch4Sm80ELb1ELb0ELb1ELb1ELb1ELb1ELb1ELb1EEENS1_21CollectiveEpilogueFwdINS6_IJS8_SA_S9_EEENS6_IJNS7_ILi1EEESI_SI_EEESC_SE_Li128ELb1ELb1ELb1ELb0EEENS1_36VarlenDynamicPersistentTileSchedulerILi128ELi48ELi128ELi128ELb1ELb1ELb0ELb1ELb1ELb1EEEEEEEEEvNT_6ParamsE)
        /*0044*/ 	.word	0x00000150


	//----- nvinfo : EIATTR_REGCOUNT
	.align		4
.L_22:
        /*0048*/ 	.byte	0x04, 0x2f
        /*004a*/ 	.short	(.L_24 - .L_23)
	.align		4
.L_23:
        /*004c*/ 	.word	index@(_ZN7cutlass13device_kernelIN5flash19enable_sm80_to_sm89INS1_16FlashAttnFwdSm80INS1_25CollectiveMainloopFwdSm80ILi4ELi1ELb0EN4cute5tupleIJNS5_1CILi128EEENS7_ILi48EEENS7_ILi96EEEEEELi96ENS_6half_tEfNS_4arch4Sm80ELb1ELb0ELb1ELb1ELb1ELb0ELb1ELb1EEENS1_21CollectiveEpilogueFwdINS6_IJS8_SA_S9_EEENS6_IJNS7_ILi1EEESI_SI_EEESC_SE_Li128ELb1ELb1ELb1ELb0EEENS1_36VarlenDynamicPersistentTileSchedulerILi128ELi48ELi128ELi128ELb1ELb1ELb0ELb1ELb1ELb1EEEEEEEEEvNT_6ParamsE)
        /*0050*/ 	.word	0x000000ff


	//----- nvinfo : EIATTR_FRAME_SIZE
	.align		4
.L_24:
        /*0054*/ 	.byte	0x04, 0x11
        /*0056*/ 	.short	(.L_26 - .L_25)
	.align		4
.L_25:
        /*0058*/ 	.word	index@($__internal_22_$__cuda_sm70_votesync_ballot)
        /*005c*/ 	.word	0x00000000


	//----- nvinfo : EIATTR_FRAME_SIZE
	.align		4
.L_26:
        /*0060*/ 	.byte	0x04, 0x11
        /*0062*/ 	.short	(.L_28 - .L_27)
	.align		4
.L_27:
        /*0064*/ 	.word	index@($__internal_21_$__cuda_sm70_shflsync_up_p)
        /*0068*/ 	.word	0x00000000


	//----- nvinfo : EIATTR_FRAME_SIZE
	.align		4
.L_28:
        /*006c*/ 	.byte	0x04, 0x11
        /*006e*/ 	.short	(.L_30 - .L_29)
	.align		4
.L_29:
        /*0070*/ 	.word	index@($__internal_20_$__cuda_sm70_shflsync_idx_p)
        /*0074*/ 	.word	0x00000000


	//----- nvinfo : EIATTR_FRAME_SIZE
	.align		4
.L_30:
        /*0078*/ 	.byte	0x04, 0x11
        /*007a*/ 	.short	(.L_32 - .L_31)
	.align		4
.L_31:
        /*007c*/ 	.word	index@($__internal_19_$__cuda_sm70_shflsync_bfly_p)
        /*0080*/ 	.word	0x00000000


	//----- nvinfo : EIATTR_FRAME_SIZE
	.align		4
.L_32:
        /*0084*/ 	.byte	0x04, 0x11
        /*0086*/ 	.short	(.L_34 - .L_33)
	.align		4
.L_33:
        /*0088*/ 	.word	index@(_ZN7cutlass13device_kernelIN5flash19enable_sm80_to_sm89INS1_16FlashAttnFwdSm80INS1_25CollectiveMainloopFwdSm80ILi4ELi1ELb0EN4cute5tupleIJNS5_1CILi128EEENS7_ILi48EEENS7_ILi96EEEEEELi96ENS_6half_tEfNS_4arch4Sm80ELb1ELb0ELb1ELb1ELb1ELb0ELb1ELb1EEENS1_21CollectiveEpilogueFwdINS6_IJS8_SA_S9_EEENS6_IJNS7_ILi1EEESI_SI_EEESC_SE_Li128ELb1ELb1ELb1ELb0EEENS1_36VarlenDynamicPersistentTileSchedulerILi128ELi48ELi128ELi128ELb1ELb1ELb0ELb1ELb1ELb1EEEEEEEEEvNT_6ParamsE)
        /*008c*/ 	.word	0x00000040


	//----- nvinfo : EIATTR_REGCOUNT
	.align		4
.L_34:
        /*0090*/ 	.byte	0x04, 0x2f
        /*0092*/ 	.short	(.L_36 - .L_35)
	.align		4
.L_35:
        /*0094*/ 	.word	index@(_ZN7cutlass13device_kernelIN5flash19enable_sm80_to_sm89INS1_16FlashAttnFwdSm80INS1_25CollectiveMainloopFwdSm80ILi4ELi1ELb0EN4cute5tupleIJNS5_1CILi128EEENS7_ILi64EEENS7_ILi96EEEEEELi96ENS_6half_tEfNS_4arch4Sm80ELb1ELb0ELb1ELb0ELb1ELb0ELb1ELb1EEENS1_21CollectiveEpilogueFwdINS6_IJS8_SA_S9_EEENS6_IJNS7_ILi1EEESI_SI_EEESC_SE_Li128ELb0ELb1ELb1ELb0EEENS1_30DynamicPersistentTileSchedulerILi128ELi128ELb1ELb1ELb0EEEEEEEEEvNT_6ParamsE)
        /*0098*/ 	.word	0x000000ff


	//----- nvinfo : EIATTR_FRAME_SIZE
	.align		4
.L_36:
        /*009c*/ 	.byte	0x04, 0x11
        /*009e*/ 	.short	(.L_38 - .L_37)
	.align		4
.L_37:
        /*00a0*/ 	.word	index@($__internal_18_$__cuda_sm70_shflsync_idx_p)
        /*00a4*/ 	.word	0x00000000


	//----- nvinfo : EIATTR_FRAME_SIZE
	.align		4
.L_38:
        /*00a8*/ 	.byte	0x04, 0x11
        /*00aa*/ 	.short	(.L_40 - .L_39)
	.align		4
.L_39:
        /*00ac*/ 	.word	index@($__internal_17_$__cuda_sm70_shflsync_bfly_p)
        /*00b0*/ 	.word	0x00000000


	//----- nvinfo : EIATTR_FRAME_SIZE
	.align		4
.L_40:
        /*00b4*/ 	.byte	0x04, 0x11
        /*00b6*/ 	.short	(.L_42 - .L_41)
	.align		4
.L_41:
        /*00b8*/ 	.word	index@(_ZN7cutlass13device_kernelIN5flash19enable_sm80_to_sm89INS1_16FlashAttnFwdSm80INS1_25CollectiveMainloopFwdSm80ILi4ELi1ELb0EN4cute5tupleIJNS5_1CILi128EEENS7_ILi64EEENS7_ILi96EEEEEELi96ENS_6half_tEfNS_4arch4Sm80ELb1ELb0ELb1ELb0ELb1ELb0ELb1ELb1EEENS1_21CollectiveEpilogueFwdINS6_IJS8_SA_S9_EEENS6_IJNS7_ILi1EEESI_SI_EEESC_SE_Li128ELb0ELb1ELb1ELb0EEENS1_30DynamicPersistentTileSchedulerILi128ELi128ELb1ELb1ELb0EEEEEEEEEvNT_6ParamsE)
        /*00bc*/ 	.word	0x000000c0


	//----- nvinfo : EIATTR_REGCOUNT
	.align		4
.L_42:
        /*00c0*/ 	.byte	0x04, 0x2f
        /*00c2*/ 	.short	(.L_44 - .L_43)
	.align		4
.L_43:
        /*00c4*/ 	.word	index@(_ZN7cutlass13device_kernelIN5flash19enable_sm80_to_sm89INS1_16FlashAttnFwdSm80INS1_25CollectiveMainloopFwdSm80ILi4ELi1ELb0EN4cute5tupleIJNS5_1CILi128EEENS7_ILi48EEENS7_ILi96EEEEEELi96ENS_6half_tEfNS_4arch4Sm80ELb0ELb1ELb1ELb1ELb1ELb1ELb1ELb1EEENS1_21CollectiveEpilogueFwdINS6_IJS8_SA_S9_EEENS6_IJNS7_ILi1EEESI_SI_EEESC_SE_Li128ELb1ELb1ELb1ELb0EEENS1_36VarlenDynamicPersistentTileSchedulerILi128ELi48ELi128ELi128ELb1ELb1ELb0ELb1ELb0ELb1EEEEEEEEEvNT_6ParamsE)
        /*00c8*/ 	.word	0x000000ff


	//----- nvinfo : EIATTR_FRAME_SIZE
	.align		4
.L_44:
        /*00cc*/ 	.byte	0x04, 0x11
        /*00ce*/ 	.short	(.L_46 - .L_45)
	.align		4
.L_45:
        /*00d0*/ 	.word	index@($__internal_16_$__cuda_sm70_votesync_ballot)
        /*00d4*/ 	.word	0x00000000


	//----- nvinfo : EIATTR_FRAME_SIZE
	.align		4
.L_46:
        /*00d8*/ 	.byte	0x04, 0x11
        /*00da*/ 	.short	(.L_48 - .L_47)
	.align		4
.L_47:
        /*00dc*/ 	.word	index@($__internal_15_$__cuda_sm70_shflsync_up_p)
        /*00e0*/ 	.word	0x00000000


	//----- nvinfo : EIATTR_FRAME_SIZE
	.align		4
.L_48:
        /*00e4*/ 	.byte	0x04, 0x11
        /*00e6*/ 	.short	(.L_50 - .L_49)
	.align		4
.L_49:
        /*00e8*/ 	.word	index@($__internal_14_$__cuda_sm70_shflsync_idx_p)
        /*00ec*/ 	.word	0x00000000


	//----- nvinfo : EIATTR_FRAME_SIZE
	.align		4
.L_50:
        /*00f0*/ 	.byte	0x04, 0x11
        /*00f2*/ 	.short	(.L_52 - .L_51)
	.align		4
.L_51:
        /*00f4*/ 	.word	index@($__internal_13_$__cuda_sm70_shflsync_bfly_p)
        /*00f8*/ 	.word	0x00000000


	//----- nvinfo : EIATTR_FRAME_SIZE
	.align		4
.L_52:
        /*00fc*/ 	.byte	0x04, 0x11
        /*00fe*/ 	.short	(.L_54 - .L_53)
	.align		4
.L_53:
        /*0100*/ 	.word	index@(_ZN7cutlass13device_kernelIN5flash19enable_sm80_to_sm89INS1_16FlashAttnFwdSm80INS1_25CollectiveMainloopFwdSm80ILi4ELi1ELb0EN4cute5tupleIJNS5_1CILi128EEENS7_ILi48EEENS7_ILi96EEEEEELi96ENS_6half_tEfNS_4arch4Sm80ELb0ELb1ELb1ELb1ELb1ELb1ELb1ELb1EEENS1_21CollectiveEpilogueFwdINS6_IJS8_SA_S9_EEENS6_IJNS7_ILi1EEESI_SI_EEESC_SE_Li128ELb1ELb1ELb1ELb0EEENS1_36VarlenDynamicPersistentTileSchedulerILi128ELi48ELi128ELi128ELb1ELb1ELb0ELb1ELb0ELb1EEEEEEEEEvNT_6ParamsE)
        /*0104*/ 	.word	0x000000f0


	//----- nvinfo : EIATTR_REGCOUNT
	.align		4
.L_54:
        /*0108*/ 	.byte	0x04, 0x2f
        /*010a*/ 	.short	(.L_56 - .L_55)
	.align		4
.L_55:
        /*010c*/ 	.word	index@(_ZN7cutlass13device_kernelIN5flash19enable_sm80_to_sm89INS1_16FlashAttnFwdSm80INS1_25CollectiveMainloopFwdSm80ILi4ELi1ELb0EN4cute5tupleIJNS5_1CILi128EEENS7_ILi48EEENS7_ILi96EEEEEELi96ENS_6half_tEfNS_4arch4Sm80ELb0ELb1ELb1ELb1ELb1ELb0ELb1ELb1EEENS1_21CollectiveEpilogueFwdINS6_IJS8_SA_S9_EEENS6_IJNS7_ILi1EEESI_SI_EEESC_SE_Li128ELb1ELb1ELb1ELb0EEENS1_36VarlenDynamicPersistentTileSchedulerILi128ELi48ELi128ELi128ELb1ELb1ELb0ELb1ELb0ELb1EEEEEEEEEvNT_6ParamsE)
        /*0110*/ 	.word	0x000000ff


	//----- nvinfo : EIATTR_FRAME_SIZE
	.align		4
.L_56:
        /*0114*/ 	.byte	0x04, 0x11
        /*0116*/ 	.short	(.L_58 - .L_57)
	.align		4
.L_57:
        /*0118*/ 	.word	index@($__internal_12_$__cuda_sm70_votesync_ballot)
        /*011c*/ 	.word	0x00000000


	//----- nvinfo : EIATTR_FRAME_SIZE
	.align		4
.L_58:
        /*0120*/ 	.byte	0x04, 0x11
        /*0122*/ 	.short	(.L_60 - .L_59)
	.align		4
.L_59:
        /*0124*/ 	.word	index@($__internal_11_$__cuda_sm70_shflsync_up_p)
        /*0128*/ 	.word	0x00000000


	//----- nvinfo : EIATTR_FRAME_SIZE
	.align		4
.L_60:
        /*012c*/ 	.byte	0x04, 0x11
        /*012e*/ 	.short	(.L_62 - .L_61)
	.align		4
.L_61:
        /*0130*/ 	.word	index@($__internal_10_$__cuda_sm70_shflsync_idx_p)
        /*0134*/ 	.word	0x00000000


	//----- nvinfo : EIATTR_FRAME_SIZE
	.align		4
.L_62:
        /*0138*/ 	.byte	0x04, 0x11
        /*013a*/ 	.short	(.L_64 - .L_63)
	.align		4
.L_63:
        /*013c*/ 	.word	index@($__internal_9_$__cuda_sm70_shflsync_bfly_p)
        /*0140*/ 	.word	0x00000000


	//----- nvinfo : EIATTR_FRAME_SIZE
	.align		4
.L_64:
        /*0144*/ 	.byte	0x04, 0x11
        /*0146*/ 	.short	(.L_66 - .L_65)
	.align		4
.L_65:
        /*0148*/ 	.word	index@(_ZN7cutlass13device_kernelIN5flash19enable_sm80_to_sm89INS1_16FlashAttnFwdSm80INS1_25CollectiveMainloopFwdSm80ILi4ELi1ELb0EN4cute5tupleIJNS5_1CILi128EEENS7_ILi48EEENS7_ILi96EEEEEELi96ENS_6half_tEfNS_4arch4Sm80ELb0ELb1ELb1ELb1ELb1ELb0ELb1ELb1EEENS1_21CollectiveEpilogueFwdINS6_IJS8_SA_S9_EEENS6_IJNS7_ILi1EEESI_SI_EEESC_SE_Li128ELb1ELb1ELb1ELb0EEENS1_36VarlenDynamicPersistentTileSchedulerILi128ELi48ELi128ELi128ELb1ELb1ELb0ELb1ELb0ELb1EEEEEEEEEvNT_6ParamsE)
        /*014c*/ 	.word	0x00000038


	//----- nvinfo : EIATTR_REGCOUNT
	.align		4
.L_66:
        /*0150*/ 	.byte	0x04, 0x2f
        /*0152*/ 	.short	(.L_68 - .L_67)
	.align		4
.L_67:
        /*0154*/ 	.word	index@(_ZN7cutlass13device_kernelIN5flash19enable_sm80_to_sm89INS1_16FlashAttnFwdSm80INS1_25CollectiveMainloopFwdSm80ILi4ELi1ELb0EN4cute5tupleIJNS5_1CILi128EEENS7_ILi48EEENS7_ILi96EEEEEELi96ENS_6half_tEfNS_4arch4Sm80ELb0ELb1ELb1ELb0ELb1ELb0ELb1ELb1EEENS1_21CollectiveEpilogueFwdINS6_IJS8_SA_S9_EEENS6_IJNS7_ILi1EEESI_SI_EEESC_SE_Li128ELb0ELb1ELb1ELb0EEENS1_19SingleTileSchedulerILb0ELb1ELb1ELi128EEEEEEEEEvNT_6ParamsE)
        /*0158*/ 	.word	0x000000ff


	//----- nvinfo : EIATTR_FRAME_SIZE
	.align		4
.L_68:
        /*015c*/ 	.byte	0x04, 0x11
        /*015e*/ 	.short	(.L_70 - .L_69)
	.align		4
.L_69:
        /*0160*/ 	.word	index@($__internal_8_$__cuda_sm70_shflsync_idx_p)
        /*0164*/ 	.word	0x00000000


	//----- nvinfo : EIATTR_FRAME_SIZE
	.align		4
.L_70:
        /*0168*/ 	.byte	0x04, 0x11
        /*016a*/ 	.short	(.L_72 - .L_71)
	.align		4
.L_71:
        /*016c*/ 	.word	index@(_ZN7cutlass13device_kernelIN5flash19enable_sm80_to_sm89INS1_16FlashAttnFwdSm80INS1_25CollectiveMainloopFwdSm80ILi4ELi1ELb0EN4cute5tupleIJNS5_1CILi128EEENS7_ILi48EEENS7_ILi96EEEEEELi96ENS_6half_tEfNS_4arch4Sm80ELb0ELb1ELb1ELb0ELb1ELb0ELb1ELb1EEENS1_21CollectiveEpilogueFwdINS6_IJS8_SA_S9_EEENS6_IJNS7_ILi1EEESI_SI_EEESC_SE_Li128ELb0ELb1ELb1ELb0EEENS1_19SingleTileSchedulerILb0ELb1ELb1ELi128EEEEEEEEEvNT_6ParamsE)
        /*0170*/ 	.word	0x00000000


	//----- nvinfo : EIATTR_REGCOUNT
	.align		4
.L_72:
        /*0174*/ 	.byte	0x04, 0x2f
        /*0176*/ 	.short	(.L_74 - .L_73)
	.align		4
.L_73:
        /*0178*/ 	.word	index@(_ZN7cutlass13device_kernelIN5flash19enable_sm80_to_sm89INS1_16FlashAttnFwdSm80INS1_25CollectiveMainloopFwdSm80ILi4ELi1ELb0EN4cute5tupleIJNS5_1CILi128EEENS7_ILi48EEENS7_ILi96EEEEEELi96ENS_6half_tEfNS_4arch4Sm80ELb0ELb0ELb1ELb1ELb1ELb1ELb1ELb1EEENS1_21CollectiveEpilogueFwdINS6_IJS8_SA_S9_EEENS6_IJNS7_ILi1EEESI_SI_EEESC_SE_Li128ELb1ELb1ELb1ELb0EEENS1_36VarlenDynamicPersistentTileSchedulerILi128ELi48ELi128ELi128ELb1ELb1ELb0ELb0ELb1ELb1EEEEEEEEEvNT_6ParamsE)
        /*017c*/ 	.word	0x000000ff


	//----- nvinfo : EIATTR_FRAME_SIZE
	.align		4
.L_74:
        /*0180*/ 	.byte	0x04, 0x11
        /*0182*/ 	.short	(.L_76 - .L_75)
	.align		4
.L_75:
        /*0184*/ 	.word	index@($__internal_7_$__cuda_sm70_votesync_ballot)
        /*0188*/ 	.word	0x00000000


	//----- nvinfo : EIATTR_FRAME_SIZE
	.align		4
.L_76:
        /*018c*/ 	.byte	0x04, 0x11
        /*018e*/ 	.short	(.L_78 - .L_77)
	.align		4
.L_77:
        /*0190*/ 	.word	index@($__internal_6_$__cuda_sm70_shflsync_up_p)
        /*0194*/ 	.word	0x00000000


	//----- nvinfo : EIATTR_FRAME_SIZE
	.align		4
.L_78:
        /*0198*/ 	.byte	0x04, 0x11
        /*019a*/ 	.short	(.L_80 - .L_79)
	.align		4
.L_79:
        /*019c*/ 	.word	index@($__internal_5_$__cuda_sm70_shflsync_idx_p)
        /*01a0*/ 	.word	0x00000000


	//----- nvinfo : EIATTR_FRAME_SIZE
	.align		4
.L_80:
        /*01a4*/ 	.byte	0x04, 0x11
        /*01a6*/ 	.short	(.L_82 - .L_81)
	.align		4
.L_81:
        /*01a8*/ 	.word	index@($__internal_4_$__cuda_sm70_shflsync_bfly_p)
        /*01ac*/ 	.word	0x00000000


	//----- nvinfo : EIATTR_FRAME_SIZE
	.align		4
.L_82:
        /*01b0*/ 	.byte	0x04, 0x11
        /*01b2*/ 	.short	(.L_84 - .L_83)
	.align		4
.L_83:
        /*01b4*/ 	.word	index@(_ZN7cutlass13device_kernelIN5flash19enable_sm80_to_sm89INS1_16FlashAttnFwdSm80INS1_25CollectiveMainloopFwdSm80ILi4ELi1ELb0EN4cute5tupleIJNS5_1CILi128EEENS7_ILi48EEENS7_ILi96EEEEEELi96ENS_6half_tEfNS_4arch4Sm80ELb0ELb0ELb1ELb1ELb1ELb1ELb1ELb1EEENS1_21CollectiveEpilogueFwdINS6_IJS8_SA_S9_EEENS6_IJNS7_ILi1EEESI_SI_EEESC_SE_Li128ELb1ELb1ELb1ELb0EEENS1_36VarlenDynamicPersistentTileSchedulerILi128ELi48ELi128ELi128ELb1ELb1ELb0ELb0ELb1ELb1EEEEEEEEEvNT_6ParamsE)
        /*01b8*/ 	.word	0x00000130


	//----- nvinfo : EIATTR_REGCOUNT
	.align		4
.L_84:
        /*01bc*/ 	.byte	0x04, 0x2f
        /*01be*/ 	.short	(.L_86 - .L_85)
	.align		4
.L_85:
        /*01c0*/ 	.word	index@(_ZN7cutlass13device_kernelIN5flash19enable_sm80_to_sm89INS1_16FlashAttnFwdSm80INS1_25CollectiveMainloopFwdSm80ILi4ELi1ELb0EN4cute5tupleIJNS5_1CILi128EEENS7_ILi48EEENS7_ILi96EEEEEELi96ENS_6half_tEfNS_4arch4Sm80ELb0ELb0ELb1ELb1ELb1ELb0ELb1ELb1EEENS1_21CollectiveEpilogueFwdINS6_IJS8_SA_S9_EEENS6_IJNS7_ILi1EEESI_SI_EEESC_SE_Li128ELb1ELb1ELb1ELb0EEENS1_36VarlenDynamicPersistentTileSchedulerILi128ELi48ELi128ELi128ELb1ELb1ELb0ELb0ELb1ELb1EEEEEEEEEvNT_6ParamsE)
        /*01c4*/ 	.word	0x000000ff


	//----- nvinfo : EIATTR_FRAME_SIZE
	.align		4
.L_86:
        /*01c8*/ 	.byte	0x04, 0x11
        /*01ca*/ 	.short	(.L_88 - .L_87)
	.align		4
.L_87:
        /*01cc*/ 	.word	index@($__internal_3_$__cuda_sm70_votesync_ballot)
        /*01d0*/ 	.word	0x00000000


	//----- nvinfo : EIATTR_FRAME_SIZE
	.align		4
.L_88:
        /*01d4*/ 	.byte	0x04, 0x11
        /*01d6*/ 	.short	(.L_90 - .L_89)
	.align		4
.L_89:
        /*01d8*/ 	.word	index@($__internal_2_$__cuda_sm70_shflsync_up_p)
        /*01dc*/ 	.word	0x00000000


	//----- nvinfo : EIATTR_FRAME_SIZE
	.align		4
.L_90:
        /*01e0*/ 	.byte	0x04, 0x11
        /*01e2*/ 	.short	(.L_92 - .L_91)
	.align		4
.L_91:
        /*01e4*/ 	.word	index@($__internal_1_$__cuda_sm70_shflsync_idx_p)
        /*01e8*/ 	.word	0x00000000


	//----- nvinfo : EIATTR_FRAME_SIZE
	.align		4
.L_92:
        /*01ec*/ 	.byte	0x04, 0x11
        /*01ee*/ 	.short	(.L_94 - .L_93)
	.align		4
.L_93:
        /*01f0*/ 	.word	index@($__internal_0_$__cuda_sm70_shflsync_bfly_p)
        /*01f4*/ 	.word	0x00000000


	//----- nvinfo : EIATTR_FRAME_SIZE
	.align		4
.L_94:
        /*01f8*/ 	.byte	0x04, 0x11
        /*01fa*/ 	.short	(.L_96 - .L_95)
	.align		4
.L_95:
        /*01fc*/ 	.word	index@(_ZN7cutlass13device_kernelIN5flash19enable_sm80_to_sm89INS1_16FlashAttnFwdSm80INS1_25CollectiveMainloopFwdSm80ILi4ELi1ELb0EN4cute5tupleIJNS5_1CILi128EEENS7_ILi48EEENS7_ILi96EEEEEELi96ENS_6half_tEfNS_4arch4Sm80ELb0ELb0ELb1ELb1ELb1ELb0ELb1ELb1EEENS1_21CollectiveEpilogueFwdINS6_IJS8_SA_S9_EEENS6_IJNS7_ILi1EEESI_SI_EEESC_SE_Li128ELb1ELb1ELb1ELb0EEENS1_36VarlenDynamicPersistentTileSchedulerILi128ELi48ELi128ELi128ELb1ELb1ELb0ELb0ELb1ELb1EEEEEEEEEvNT_6ParamsE)
        /*0200*/ 	.word	0x00000098


	//----- nvinfo : EIATTR_REGCOUNT
	.align		4
.L_96:
        /*0204*/ 	.byte	0x04, 0x2f
        /*0206*/ 	.short	(.L_98 - .L_97)
	.align		4
.L_97:
        /*0208*/ 	.word	index@(_ZN7cutlass13device_kernelIN5flash19enable_sm80_to_sm89INS1_16FlashAttnFwdSm80INS1_25CollectiveMainloopFwdSm80ILi4ELi1ELb0EN4cute5tupleIJNS5_1CILi128EEENS7_ILi64EEENS7_ILi96EEEEEELi96ENS_6half_tEfNS_4arch4Sm80ELb0ELb0ELb1ELb0ELb1ELb0ELb1ELb1EEENS1_21CollectiveEpilogueFwdINS6_IJS8_SA_S9_EEENS6_IJNS7_ILi1EEESI_SI_EEESC_SE_Li128ELb0ELb1ELb1ELb0EEENS1_19SingleTileSchedulerILb0ELb1ELb1ELi128EEEEEEEEEvNT_6ParamsE)
        /*020c*/ 	.word	0x000000ff


	//----- nvinfo : EIATTR_FRAME_SIZE
	.align		4
.L_98:
        /*0210*/ 	.byte	0x04, 0x11
        /*0212*/ 	.short	(.L_100 - .L_99)
	.align		4
.L_99:
        /*0214*/ 	.word	index@(_ZN7cutlass13device_kernelIN5flash19enable_sm80_to_sm89INS1_16FlashAttnFwdSm80INS1_25CollectiveMainloopFwdSm80ILi4ELi1ELb0EN4cute5tupleIJNS5_1CILi128EEENS7_ILi64EEENS7_ILi96EEEEEELi96ENS_6half_tEfNS_4arch4Sm80ELb0ELb0ELb1ELb0ELb1ELb0ELb1ELb1EEENS1_21CollectiveEpilogueFwdINS6_IJS8_SA_S9_EEENS6_IJNS7_ILi1EEESI_SI_EEESC_SE_Li128ELb0ELb1ELb1ELb0EEENS1_19SingleTileSchedulerILb0ELb1ELb1ELi128EEEEEEEEEvNT_6ParamsE)
        /*0218*/ 	.word	0x00000060


	//----- nvinfo : EIATTR_MIN_STACK_SIZE
	.align		4
.L_100:
        /*021c*/ 	.byte	0x04, 0x12
        /*021e*/ 	.short	(.L_102 - .L_101)
	.align		4
.L_101:
        /*0220*/ 	.word	index@(_ZN7cutlass13device_kernelIN5flash19enable_sm80_to_sm89INS1_16FlashAttnFwdSm80INS1_25CollectiveMainloopFwdSm80ILi4ELi1ELb0EN4cute5tupleIJNS5_1CILi128EEENS7_ILi64EEENS7_ILi96EEEEEELi96ENS_6half_tEfNS_4arch4Sm80ELb0ELb0ELb1ELb0ELb1ELb0ELb1ELb1EEENS1_21CollectiveEpilogueFwdINS6_IJS8_SA_S9_EEENS6_IJNS7_ILi1EEESI_SI_EEESC_SE_Li128ELb0ELb1ELb1ELb0EEENS1_19SingleTileSchedulerILb0ELb1ELb1ELi128EEEEEEEEEvNT_6ParamsE)
        /*0224*/ 	.word	0x00000060


	//----- nvinfo : EIATTR_MIN_STACK_SIZE
	.align		4
.L_102:
        /*0228*/ 	.byte	0x04, 0x12
        /*022a*/ 	.short	(.L_104 - .L_103)
	.align		4
.L_103:
        /*022c*/ 	.word	index@(_ZN7cutlass13device_kernelIN5flash19enable_sm80_to_sm89INS1_16FlashAttnFwdSm80INS1_25CollectiveMainloopFwdSm80ILi4ELi1ELb0EN4cute5tupleIJNS5_1CILi128EEENS7_ILi48EEENS7_ILi96EEEEEELi96ENS_6half_tEfNS_4arch4Sm80ELb0ELb0ELb1ELb1ELb1ELb0ELb1ELb1EEENS1_21CollectiveEpilogueFwdINS6_IJS8_SA_S9_EEENS6_IJNS7_ILi1EEESI_SI_EEESC_SE_Li128ELb1ELb1ELb1ELb0EEENS1_36VarlenDynamicPersistentTileSchedulerILi128ELi48ELi128ELi128ELb1ELb1ELb0ELb0ELb1ELb1EEEEEEEEEvNT_6ParamsE)
        /*0230*/ 	.word	0x00000098


	//----- nvinfo : EIATTR_MIN_STACK_SIZE
	.align		4
.L_104:
        /*0234*/ 	.byte	0x04, 0x12
        /*0236*/ 	.short	(.L_106 - .L_105)
	.align		4
.L_105:
        /*0238*/ 	.word	index@(_ZN7cutlass13device_kernelIN5flash19enable_sm80_to_sm89INS1_16FlashAttnFwdSm80INS1_25CollectiveMainloopFwdSm80ILi4ELi1ELb0EN4cute5tupleIJNS5_1CILi128EEENS7_ILi48EEENS7_ILi96EEEEEELi96ENS_6half_tEfNS_4arch4Sm80ELb0ELb0ELb1ELb1ELb1ELb1ELb1ELb1EEENS1_21CollectiveEpilogueFwdINS6_IJS8_SA_S9_EEENS6_IJNS7_ILi1EEESI_SI_EEESC_SE_Li128ELb1ELb1ELb1ELb0EEENS1_36VarlenDynamicPersistentTileSchedulerILi128ELi48ELi128ELi128ELb1ELb1ELb0ELb0ELb1ELb1EEEEEEEEEvNT_6ParamsE)
        /*023c*/ 	.word	0x00000130


	//----- nvinfo : EIATTR_MIN_STACK_SIZE
	.align		4
.L_106:
        /*0240*/ 	.byte	0x04, 0x12
        /*0242*/ 	.short	(.L_108 - .L_107)
	.align		4
.L_107:
        /*0244*/ 	.word	index@(_ZN7cutlass13device_kernelIN5flash19enable_sm80_to_sm89INS1_16FlashAttnFwdSm80INS1_25CollectiveMainloopFwdSm80ILi4ELi1ELb0EN4cute5tupleIJNS5_1CILi128EEENS7_ILi48EEENS7_ILi96EEEEEELi96ENS_6half_tEfNS_4arch4Sm80ELb0ELb1ELb1ELb0ELb1ELb0ELb1ELb1EEENS1_21CollectiveEpilogueFwdINS6_IJS8_SA_S9_EEENS6_IJNS7_ILi1EEESI_SI_EEESC_SE_Li128ELb0ELb1ELb1ELb0EEENS1_19SingleTileSchedulerILb0ELb1ELb1ELi128EEEEEEEEEvNT_6ParamsE)
        /*0248*/ 	.word	0x00000000


	//----- nvinfo : EIATTR_MIN_STACK_SIZE
	.align		4
.L_108:
        /*024c*/ 	.byte	0x04, 0x12
        /*024e*/ 	.short	(.L_110 - .L_109)
	.align		4
.L_109:
        /*0250*/ 	.word	index@(_ZN7cutlass13device_kernelIN5flash19enable_sm80_to_sm89INS1_16FlashAttnFwdSm80INS1_25CollectiveMainloopFwdSm80ILi4ELi1ELb0EN4cute5tupleIJNS5_1CILi128EEENS7_ILi48EEENS7_ILi96EEEEEELi96ENS_6half_tEfNS_4arch4Sm80ELb0ELb1ELb1ELb1ELb1ELb0ELb1ELb1EEENS1_21CollectiveEpilogueFwdINS6_IJS8_SA_S9_EEENS6_IJNS7_ILi1EEESI_SI_EEESC_SE_Li128ELb1ELb1ELb1ELb0EEENS1_36VarlenDynamicPersistentTileSchedulerILi128ELi48ELi128ELi128ELb1ELb1ELb0ELb1ELb0ELb1EEEEEEEEEvNT_6ParamsE)
        /*0254*/ 	.word	0x00000038


	//----- nvinfo : EIATTR_MIN_STACK_SIZE
	.align		4
.L_110:
        /*0258*/ 	.byte	0x04, 0x12
        /*025a*/ 	.short	(.L_112 - .L_111)
	.align		4
.L_111:
        /*025c*/ 	.word	index@(_ZN7cutlass13device_kernelIN5flash19enable_sm80_to_sm89INS1_16FlashAttnFwdSm80INS1_25CollectiveMainloopFwdSm80ILi4ELi1ELb0EN4cute5tupleIJNS5_1CILi128EEENS7_ILi48EEENS7_ILi96EEEEEELi96ENS_6half_tEfNS_4arch4Sm80ELb0ELb1ELb1ELb1ELb1ELb1ELb1ELb1EEENS1_21CollectiveEpilogueFwdINS6_IJS8_SA_S9_EEENS6_IJNS7_ILi1EEESI_SI_EEESC_SE_Li128ELb1ELb1ELb1ELb0EEENS1_36VarlenDynamicPersistentTileSchedulerILi128ELi48ELi128ELi128ELb1ELb1ELb0ELb1ELb0ELb1EEEEEEEEEvNT_6ParamsE)
        /*0260*/ 	.word	0x000000f0


	//----- nvinfo : EIATTR_MIN_STACK_SIZE
	.align		4
.L_112:
        /*0264*/ 	.byte	0x04, 0x12
        /*0266*/ 	.short	(.L_114 - .L_113)
	.align		4
.L_113:
        /*0268*/ 	.word	index@(_ZN7cutlass13device_kernelIN5flash19enable_sm80_to_sm89INS1_16FlashAttnFwdSm80INS1_25CollectiveMainloopFwdSm80ILi4ELi1ELb0EN4cute5tupleIJNS5_1CILi128EEENS7_ILi64EEENS7_ILi96EEEEEELi96ENS_6half_tEfNS_4arch4Sm80ELb1ELb0ELb1ELb0ELb1ELb0ELb1ELb1EEENS1_21CollectiveEpilogueFwdINS6_IJS8_SA_S9_EEENS6_IJNS7_ILi1EEESI_SI_EEESC_SE_Li128ELb0ELb1ELb1ELb0EEENS1_30DynamicPersistentTileSchedulerILi128ELi128ELb1ELb1ELb0EEEEEEEEEvNT_6ParamsE)
        /*026c*/ 	.word	0x000000c0


	//----- nvinfo : EIATTR_MIN_STACK_SIZE
	.align		4
.L_114:
        /*0270*/ 	.byte	0x04, 0x12
        /*0272*/ 	.short	(.L_116 - .L_115)
	.align		4
.L_115:
        /*0274*/ 	.word	index@(_ZN7cutlass13device_kernelIN5flash19enable_sm80_to_sm89INS1_16FlashAttnFwdSm80INS1_25CollectiveMainloopFwdSm80ILi4ELi1ELb0EN4cute5tupleIJNS5_1CILi128EEENS7_ILi48EEENS7_ILi96EEEEEELi96ENS_6half_tEfNS_4arch4Sm80ELb1ELb0ELb1ELb1ELb1ELb0ELb1ELb1EEENS1_21CollectiveEpilogueFwdINS6_IJS8_SA_S9_EEENS6_IJNS7_ILi1EEESI_SI_EEESC_SE_Li128ELb1ELb1ELb1ELb0EEENS1_36VarlenDynamicPersistentTileSchedulerILi128ELi48ELi128ELi128ELb1ELb1ELb0ELb1ELb1ELb1EEEEEEEEEvNT_6ParamsE)
        /*0278*/ 	.word	0x00000040


	//----- nvinfo : EIATTR_MIN_STACK_SIZE
	.align		4
.L_116:
        /*027c*/ 	.byte	0x04, 0x12
        /*027e*/ 	.short	(.L_118 - .L_117)
	.align		4
.L_117:
        /*0280*/ 	.word	index@(_ZN7cutlass13device_kernelIN5flash19enable_sm80_to_sm89INS1_16FlashAttnFwdSm80INS1_25CollectiveMainloopFwdSm80ILi4ELi1ELb0EN4cute5tupleIJNS5_1CILi128EEENS7_ILi48EEENS7_ILi96EEEEEELi96ENS_6half_tEfNS_4arch4Sm80ELb1ELb0ELb1ELb1ELb1ELb1ELb1ELb1EEENS1_21CollectiveEpilogueFwdINS6_IJS8_SA_S9_EEENS6_IJNS7_ILi1EEESI_SI_EEESC_SE_Li128ELb1ELb1ELb1ELb0EEENS1_36VarlenDynamicPersistentTileSchedulerILi128ELi48ELi128ELi128ELb1ELb1ELb0ELb1ELb1ELb1EEEEEEEEEvNT_6ParamsE)
        /*0284*/ 	.word	0x00000150
.L_118:


//--------------------- .nv.info._ZN7cutlass13device_kernelIN5flash19enable_sm80_to_sm89INS1_16FlashAttnFwdSm80INS1_25CollectiveMainloopFwdSm80ILi4ELi1ELb0EN4cute5tupleIJNS5_1CILi128EEENS7_ILi64EEENS7_ILi96EEEEEELi96ENS_6half_tEfNS_4arch4Sm80ELb0ELb0ELb1ELb0ELb1ELb0ELb1ELb1EEENS1_21CollectiveEpilogueFwdINS6_IJS8_SA_S9_EEENS6_IJNS7_ILi1EEESI_SI_EEESC_SE_Li128ELb0ELb1ELb1ELb0EEENS1_19SingleTileSchedulerILb0ELb1ELb1ELi128EEEEEEEEEvNT_6ParamsE --------------------------
	.section	.nv.info._ZN7cutlass13device_kernelIN5flash19enable_sm80_to_sm89INS1_16FlashAttnFwdSm80INS1_25CollectiveMainloopFwdSm80ILi4ELi1ELb0EN4cute5tupleIJNS5_1CILi128EEENS7_ILi64EEENS7_ILi96EEEEEELi96ENS_6half_tEfNS_4arch4Sm80ELb0ELb0ELb1ELb0ELb1ELb0ELb1ELb1EEENS1_21CollectiveEpilogueFwdINS6_IJS8_SA_S9_EEENS6_IJNS7_ILi1EEESI_SI_EEESC_SE_Li128ELb0ELb1ELb1ELb0EEENS1_19SingleTileSchedulerILb0ELb1ELb1ELi128EEEEEEEEEvNT_6ParamsE,"",@"SHT_CUDA_INFO"
	.sectionflags	@""
	.align	4


	//----- nvinfo : EIATTR_CUDA_API_VERSION
	.align		4
        /*0000*/ 	.byte	0x04, 0x37
        /*0002*/ 	.short	(.L_120 - .L_119)
.L_119:
        /*0004*/ 	.word	0x00000082


	//----- nvinfo : EIATTR_SW2861232_WAR
	.align		4
.L_120:
        /*0008*/ 	.byte	0x01, 0x35
	.zero		2


	//----- nvinfo : EIATTR_PARAM_CBANK
	.align		4
        /*000c*/ 	.byte	0x04, 0x0a
        /*000e*/ 	.short	(.L_122 - .L_121)
	.align		4
.L_121:
        /*0010*/ 	.word	index@(.nv.constant0._ZN7cutlass13device_kernelIN5flash19enable_sm80_to_sm89INS1_16FlashAttnFwdSm80INS1_25CollectiveMainloopFwdSm80ILi4ELi1ELb0EN4cute5tupleIJNS5_1CILi128EEENS7_ILi64EEENS7_ILi96EEEEEELi96ENS_6half_tEfNS_4arch4Sm80ELb0ELb0ELb1ELb0ELb1ELb0ELb1ELb1EEENS1_21CollectiveEpilogueFwdINS6_IJS8_SA_S9_EEENS6_IJNS7_ILi1EEESI_SI_EEESC_SE_Li128ELb0ELb1ELb1ELb0EEENS1_19SingleTileSchedulerILb0ELb1ELb1ELi128EEEEEEEEEvNT_6ParamsE)
        /*0014*/ 	.short	0x0160
        /*0016*/ 	.short	0x0418


	//----- nvinfo : EIATTR_CBANK_PARAM_SIZE
	.align		4
.L_122:
        /*0018*/ 	.byte	0x03, 0x19
        /*001a*/ 	.short	0x0418


	//----- nvinfo : EIATTR_KPARAM_INFO
	.align		4
        /*001c*/ 	.byte	0x04, 0x17
        /*001e*/ 	.short	(.L_124 - .L_123)
.L_123:
        /*0020*/ 	.word	0x00000000
        /*0024*/ 	.short	0x0000
        /*0026*/ 	.short	0x0000
        /*0028*/ 	.byte	0x00, 0xf0, 0x61, 0x10


	//----- nvinfo : EIATTR_MAXREG_COUNT
	.align		4
.L_124:
        /*002c*/ 	.byte	0x03, 0x1b
        /*002e*/ 	.short	0x00ff


	//----- nvinfo : EIATTR_NUM_BARRIERS
	.align		4
        /*0030*/ 	.byte	0x02, 0x4c
        /*0032*/ 	.byte	0x02
	.zero		1


	//----- nvinfo : EIATTR_ANNOTATIONS
	.align		4
        /*0034*/ 	.byte	0x04, 0x55
        /*0036*/ 	.short	(.L_126 - .L_125)


	//   ....[0]....
.L_125:
        /*0038*/ 	.word	0x00000001
        /*003c*/ 	.byte	0x90, 0x00, 0x00, 0x00, 0x01, 0x00, 0x00, 0x00, 0xf0, 0x00, 0x00, 0x00, 0x01, 0x00, 0x00, 0x00
        /* <DEDUP_REMOVED lines=24> */
        /*01cc*/ 	.byte	0x50, 0x9b, 0x00, 0x00, 0x01, 0x00, 0x00, 0x00, 0x00, 0xb6, 0x00, 0x00


	//----- nvinfo : EIATTR_MERCURY_ISA_VERSION
	.align		4
.L_126:
        /*01d8*/ 	.byte	0x03, 0x5f
        /*01da*/ 	.short	0x0000


	//----- nvinfo : EIATTR_COOP_GROUP_MASK_REGIDS
	.align		4
        /*01dc*/ 	.byte	0x04, 0x29
        /*01de*/ 	.short	(.L_128 - .L_127)


	//   ....[0]....
.L_127:
        /*01e0*/ 	.word	0xffffffff


	//   ....[1]....
        /*01e4*/ 	.word	0xffffffff


	//   ....[2]....
        /*01e8*/ 	.word	0xffffffff


	//   ....[3]....
        /*01ec*/ 	.word	0xffffffff


	//   ....[4]....
        /*01f0*/ 	.word	0xffffffff


	//   ....[5]....
        /*01f4*/ 	.word	0xffffffff


	//   ....[6]....
        /*01f8*/ 	.word	0xffffffff


	//   ....[7]....
        /*01fc*/ 	.word	0xffffffff


	//   ....[8]....
        /*0200*/ 	.word	0xffffffff


	//   ....[9]....
        /*0204*/ 	.word	0xffffffff


	//   ....[10]....
        /*0208*/ 	.word	0xffffffff


	//   ....[11]....
        /*020c*/ 	.word	0xffffffff


	//   ....[12]....
        /*0210*/ 	.word	0xffffffff


	//   ....[13]....
        /*0214*/ 	.word	0xffffffff


	//   ....[14]....
        /*0218*/ 	.word	0xffffffff


	//   ....[15]....
        /*021c*/ 	.word	0xffffffff


	//   ....[16]....
        /*0220*/ 	.word	0xffffffff


	//   ....[17]....
        /*0224*/ 	.word	0xffffffff


	//   ....[18]....
        /*0228*/ 	.word	0xffffffff


	//   ....[19]....
        /*022c*/ 	.word	0xffffffff


	//   ....[20]....
        /*0230*/ 	.word	0xffffffff


	//   ....[21]....
        /*0234*/ 	.word	0xffffffff


	//   ....[22]....
        /*0238*/ 	.word	0xffffffff


	//   ....[23]....
        /*023c*/ 	.word	0xffffffff


	//   ....[24]....
        /*0240*/ 	.word	0xffffffff


	//   ....[25]....
        /*0244*/ 	.word	0xffffffff


	//   ....[26]....
        /*0248*/ 	.word	0xffffffff


	//   ....[27]....
        /*024c*/ 	.word	0xffffffff


	//   ....[28]....
        /*0250*/ 	.word	0xffffffff


	//   ....[29]....
        /*0254*/ 	.word	0xffffffff


	//   ....[30]....
        /*0258*/ 	.word	0xffffffff


	//   ....[31]....
        /*025c*/ 	.word	0xffffffff


	//   ....[32]....
        /*0260*/ 	.word	0xffffffff


	//   ....[33]....
        /*0264*/ 	.word	0xffffffff


	//   ....[34]....
        /*0268*/ 	.word	0xffffffff


	//   ....[35]....
        /*026c*/ 	.word	0xffffffff


	//   ....[36]....
        /*0270*/ 	.word	0xffffffff


	//   ....[37]....
        /*0274*/ 	.word	0xffffffff


	//   ....[38]....
        /*0278*/ 	.word	0xffffffff


	//   ....[39]....
        /*027c*/ 	.word	0xffffffff


	//   ....[40]....
        /*0280*/ 	.word	0xffffffff


	//   ....[41]....
        /*0284*/ 	.word	0xffffffff


	//   ....[42]....
        /*0288*/ 	.word	0xffffffff


	//   ....[43]....
        /*028c*/ 	.word	0xffffffff


	//   ....[44]....
        /*0290*/ 	.word	0xffffffff


	//   ....[45]....
        /*0294*/ 	.word	0xffffffff


	//   ....[46]....
        /*0298*/ 	.word	0xffffffff


	//   ....[47]....
        /*029c*/ 	.word	0xffffffff


	//   ....[48]....
        /*02a0*/ 	.word	0xffffffff


	//   ....[49]....
        /*02a4*/ 	.word	0xffffffff


	//   ....[50]....
        /*02a8*/ 	.word	0xffffffff


	//   ....[51]....
        /*02ac*/ 	.word	0xffffffff


	//   ....[52]....
        /*02b0*/ 	.word	0xffffffff


	//   ....[53]....
        /*02b4*/ 	.word	0xffffffff


	//   ....[54]....
        /*02b8*/ 	.word	0xffffffff


	//   ....[55]....
        /*02bc*/ 	.word	0xffffffff


	//   ....[56]....
        /*02c0*/ 	.word	0xffffffff


	//   ....[57]....
        /*02c4*/ 	.word	0xffffffff


	//   ....[58]....
        /*02c8*/ 	.word	0xffffffff


	//   ....[59]....
        /*02cc*/ 	.word	0xffffffff


	//   ....[60]....
        /*02d0*/ 	.word	0xffffffff


	//   ....[61]....
        /*02d4*/ 	.word	0xffffffff


	//   ....[62]....
        /*02d8*/ 	.word	0xffffffff


	//   ....[63]....
        /*02dc*/ 	.word	0xffffffff


	//   ....[64]....
        /*02e0*/ 	.word	0xffffffff


	//   ....[65]....
        /*02e4*/ 	.word	0xffffffff


	//   ....[66]....
        /*02e8*/ 	.word	0xffffffff


	//   ....[67]....
        /*02ec*/ 	.word	0xffffffff


	//   ....[68]....
        /*02f0*/ 	.word	0xffffffff


	//----- nvinfo : EIATTR_COOP_GROUP_INSTR_OFFSETS
	.align		4
.L_128:
        /*02f4*/ 	.byte	0x04, 0x28
        /*02f6*/ 	.short	(.L_130 - .L_129)


	//   ....[0]....
.L_129:
        /*02f8*/ 	.word	0x00000060


	//   ....[1]....
        /*02fc*/ 	.word	0x00000ce0


	//   ....[2]....
        /*0300*/ 	.word	0x00000d10


	//   ....[3]....
        /*0304*/ 	.word	0x00000ec0


	//   ....[4]....
        /*0308*/ 	.word	0x00000ef0


	//   ....[5]....
        /*030c*/ 	.word	0x00001010


	//   ....[6]....
        /*0310*/ 	.word	0x00001040


	//   ....[7]....
        /*0314*/ 	.word	0x00001160


	//   ....[8]....
        /*0318*/ 	.word	0x000011a0


	//   ....[9]....
        /*031c*/ 	.word	0x000016e0


	//   ....[10]....
        /*0320*/ 	.word	0x00001710


	//   ....[11]....
        /*0324*/ 	.word	0x000017f0


	//   ....[12]....
        /*0328*/ 	.word	0x00001830


	//   ....[13]....
        /*032c*/ 	.word	0x00001860


	//   ....[14]....
        /*0330*/ 	.word	0x00001870


	//   ....[15]....
        /*0334*/ 	.word	0x00001930


	//   ....[16]....
        /*0338*/ 	.word	0x00001960


	//   ....[17]....
        /*033c*/ 	.word	0x00003070


	//   ....[18]....
        /*0340*/ 	.word	0x00003080


	//   ....[19]....
        /*0344*/ 	.word	0x00003090


	//   ....[20]....
        /*0348*/ 	.word	0x000030a0


	//   ....[21]....
        /*034c*/ 	.word	0x00003940


	//   ....[22]....
        /*0350*/ 	.word	0x00003a40


	//   ....[23]....
        /*0354*/ 	.word	0x00003aa0


	//   ....[24]....
        /*0358*/ 	.word	0x00003b80


	//   ....[25]....
        /*035c*/ 	.word	0x00003bb0


	//   ....[26]....
        /*0360*/ 	.word	0x00003cf0


	//   ....[27]....
        /*0364*/ 	.word	0x00003d10


	//   ....[28]....
        /*0368*/ 	.word	0x00003e40


	//   ....[29]....
        /*036c*/ 	.word	0x000057c0


	//   ....[30]....
        /*0370*/ 	.word	0x000057d0


	//   ....[31]....
        /*0374*/ 	.word	0x000057e0


	//   ....[32]....
        /*0378*/ 	.word	0x000057f0


	//   ....[33]....
        /*037c*/ 	.word	0x00005d20


	//   ....[34]....
        /*0380*/ 	.word	0x00005d40


	//   ....[35]....
        /*0384*/ 	.word	0x00005d60


	//   ....[36]....
        /*0388*/ 	.word	0x00005d80


	//   ....[37]....
        /*038c*/ 	.word	0x00006f00


	//   ....[38]....
        /*0390*/ 	.word	0x00007010


	//   ....[39]....
        /*0394*/ 	.word	0x00007050


	//   ....[40]....
        /*0398*/ 	.word	0x000070d0


	//   ....[41]....
        /*039c*/ 	.word	0x00007100


	//   ....[42]....
        /*03a0*/ 	.word	0x00007120


	//   ....[43]....
        /*03a4*/ 	.word	0x00007260


	//   ....[44]....
        /*03a8*/ 	.word	0x000076d0


	//   ....[45]....
        /*03ac*/ 	.word	0x00009240


	//   ....[46]....
        /*03b0*/ 	.word	0x00009250


	//   ....[47]....
        /*03b4*/ 	.word	0x00009260


	//   ....[48]....
        /*03b8*/ 	.word	0x00009270


	//   ....[49]....
        /*03bc*/ 	.word	0x000092a0


	//   ....[50]....
        /*03c0*/ 	.word	0x000092c0


	//   ....[51]....
        /*03c4*/ 	.word	0x000092e0


	//   ....[52]....
        /*03c8*/ 	.word	0x000092f0


	//   ....[53]....
        /*03cc*/ 	.word	0x0000a0d0


	//   ....[54]....
        /*03d0*/ 	.word	0x0000a120


	//   ....[55]....
        /*03d4*/ 	.word	0x0000a150


	//   ....[56]....
        /*03d8*/ 	.word	0x0000a180


	//   ....[57]....
        /*03dc*/ 	.word	0x0000a1b0


	//   ....[58]....
        /*03e0*/ 	.word	0x0000a1e0


	//   ....[59]....
        /*03e4*/ 	.word	0x0000a210


	//   ....[60]....
        /*03e8*/ 	.word	0x0000a230


	//   ....[61]....
        /*03ec*/ 	.word	0x0000a250


	//   ....[62]....
        /*03f0*/ 	.word	0x0000a260


	//   ....[63]....
        /*03f4*/ 	.word	0x0000a790


	//   ....[64]....
        /*03f8*/ 	.word	0x0000a7b0


	//   ....[65]....
        /*03fc*/ 	.word	0x0000ac30


	//   ....[66]....
        /*0400*/ 	.word	0x0000ac50


	//   ....[67]....
        /*0404*/ 	.word	0x0000b0d0


	//   ....[68]....
        /*0408*/ 	.word	0x0000b0e0


	//----- nvinfo : EIATTR_EXIT_INSTR_OFFSETS
	.align		4
.L_130:
        /*040c*/ 	.byte	0x04, 0x1c
        /*040e*/ 	.short	(.L_132 - .L_131)


	//   ....[0]....
.L_131:
        /*0410*/ 	.word	0x000001b0


	//   ....[1]....
        /*0414*/ 	.word	0x0000b0f0


	//   ....[2]....
        /*0418*/ 	.word	0x0000b510


	//   ....[3]....
        /*041c*/ 	.word	0x0000b560


	//   ....[4]....
        /*0420*/ 	.word	0x0000b590


	//   ....[5]....
        /*0424*/ 	.word	0x0000b5f0


	//   ....[6]....
        /*0428*/ 	.word	0x0000b850


	//----- nvinfo : EIATTR_CTAIDZ_USED
	.align		4
.L_132:
        /*042c*/ 	.byte	0x01, 0x04
	.zero		2


	//----- nvinfo : EIATTR_MAX_THREADS
	.align		4
        /*0430*/ 	.byte	0x04, 0x05
        /*0432*/ 	.short	(.L_134 - .L_133)
.L_133:
        /*0434*/ 	.word	0x00000080
        /*0438*/ 	.word	0x00000001
        /*043c*/ 	.word	0x00000001


	//----- nvinfo : EIATTR_CRS_STACK_SIZE
	.align		4
.L_134:
        /*0440*/ 	.byte	0x04, 0x1e
        /*0442*/ 	.short	(.L_136 - .L_135)
.L_135:
        /*0444*/ 	.word	0x00000000
.L_136:


//--------------------- .nv.info._ZN7cutlass13device_kernelIN5flash19enable_sm80_to_sm89INS1_16FlashAttnFwdSm80INS1_25CollectiveMainloopFwdSm80ILi4ELi1ELb0EN4cute5tupleIJNS5_1CILi128EEENS7_ILi48EEENS7_ILi96EEEEEELi96ENS_6half_tEfNS_4arch4Sm80ELb0ELb0ELb1ELb1ELb1ELb0ELb1ELb1EEENS1_21CollectiveEpilogueFwdINS6_IJS8_SA_S9_EEENS6_IJNS7_ILi1EEESI_SI_EEESC_SE_Li128ELb1ELb1ELb1ELb0EEENS1_36VarlenDynamicPersistentTileSchedulerILi128ELi48ELi128ELi128ELb1ELb1ELb0ELb0ELb1ELb1EEEEEEEEEvNT_6ParamsE --------------------------
	.section	.nv.info._ZN7cutlass13device_kernelIN5flash19enable_sm80_to_sm89INS1_16FlashAttnFwdSm80INS1_25CollectiveMainloopFwdSm80ILi4ELi1ELb0EN4cute5tupleIJNS5_1CILi128EEENS7_ILi48EEENS7_ILi96EEEEEELi96ENS_6half_tEfNS_4arch4Sm80ELb0ELb0ELb1ELb1ELb1ELb0ELb1ELb1EEENS1_21CollectiveEpilogueFwdINS6_IJS8_SA_S9_EEENS6_IJNS7_ILi1EEESI_SI_EEESC_SE_Li128ELb1ELb1ELb1ELb0EEENS1_36VarlenDynamicPersistentTileSchedulerILi128ELi48ELi128ELi128ELb1ELb1ELb0ELb0ELb1ELb1EEEEEEEEEvNT_6ParamsE,"",@"SHT_CUDA_INFO"
	.sectionflags	@""
	.align	4


	//----- nvinfo : EIATTR_CUDA_API_VERSION
	.align		4
        /*0000*/ 	.byte	0x04, 0x37
        /*0002*/ 	.short	(.L_138 - .L_137)
.L_137:
        /*0004*/ 	.word	0x00000082


	//----- nvinfo : EIATTR_SW2861232_WAR
	.align		4
.L_138:
        /*0008*/ 	.byte	0x01, 0x35
	.zero		2


	//----- nvinfo : EIATTR_PARAM_CBANK
	.align		4
        /*000c*/ 	.byte	0x04, 0x0a
        /*000e*/ 	.short	(.L_140 - .L_139)
	.align		4
.L_139:
        /*0010*/ 	.word	index@(.nv.constant0._ZN7cutlass13device_kernelIN5flash19enable_sm80_to_sm89INS1_16FlashAttnFwdSm80INS1_25CollectiveMainloopFwdSm80ILi4ELi1ELb0EN4cute5tupleIJNS5_1CILi128EEENS7_ILi48EEENS7_ILi96EEEEEELi96ENS_6half_tEfNS_4arch4Sm80ELb0ELb0ELb1ELb1ELb1ELb0ELb1ELb1EEENS1_21CollectiveEpilogueFwdINS6_IJS8_SA_S9_EEENS6_IJNS7_ILi1EEESI_SI_EEESC_SE_Li128ELb1ELb1ELb1ELb0EEENS1_36VarlenDynamicPersistentTileSchedulerILi128ELi48ELi128ELi128ELb1ELb1ELb0ELb0ELb1ELb1EEEEEEEEEvNT_6ParamsE)
        /*0014*/ 	.short	0x0160
        /*0016*/ 	.short	0x0438


	//----- nvinfo : EIATTR_CBANK_PARAM_SIZE
	.align		4
.L_140:
        /*0018*/ 	.byte	0x03, 0x19
        /*001a*/ 	.short	0x0438


	//----- nvinfo : EIATTR_KPARAM_INFO
	.align		4
        /*001c*/ 	.byte	0x04, 0x17
        /*001e*/ 	.short	(.L_142 - .L_141)
.L_141:
        /*0020*/ 	.word	0x00000000
        /*0024*/ 	.short	0x0000
        /*0026*/ 	.short	0x0000
        /*0028*/ 	.byte	0x00, 0xf0, 0xe1, 0x10


	//----- nvinfo : EIATTR_MAXREG_COUNT
	.align		4
.L_142:
        /*002c*/ 	.byte	0x03, 0x1b
        /*002e*/ 	.short	0x00ff


	//----- nvinfo : EIATTR_NUM_BARRIERS
	.align		4
        /*0030*/ 	.byte	0x02, 0x4c
        /*0032*/ 	.byte	0x06
	.zero		1


	//----- nvinfo : EIATTR_ANNOTATIONS
	.align		4
        /*0034*/ 	.byte	0x04, 0x55
        /*0036*/ 	.short	(.L_144 - .L_143)


	//   ....[0]....
.L_143:
        /* <DEDUP_REMOVED lines=98> */
        /*064c*/ 	.byte	0x00, 0xde, 0x00, 0x00


	//----- nvinfo : EIATTR_MERCURY_ISA_VERSION
	.align		4
.L_144:
        /*0650*/ 	.byte	0x03, 0x5f
        /*0652*/ 	.short	0x0000


	//----- nvinfo : EIATTR_INT_WARP_WIDE_INSTR_OFFSETS
	.align		4
        /*0654*/ 	.byte	0x04, 0x31
        /*0656*/ 	.short	(.L_146 - .L_145)


	//   ....[0]....
.L_145:
        /*0658*/ 	.word	0x00009830


	//   ....[1]....
        /*065c*/ 	.word	0x000098b0


	//----- nvinfo : EIATTR_COOP_GROUP_MASK_REGIDS
	.align		4
.L_146:
        /*0660*/ 	.byte	0x04, 0x29
        /*0662*/ 	.short	(.L_148 - .L_147)


	//   ....[0]....
.L_147:
        /*0664*/ 	.word	0xffffffff


	//   ....[1]....
        /*0668*/ 	.word	0xffffffff


	//   ....[2]....
        /*066c*/ 	.word	0xffffffff


	//   ....[3]....
        /*0670*/ 	.word	0xffffffff


	//   ....[4]....
        /*0674*/ 	.word	0xffffffff


	//   ....[5]....
        /*0678*/ 	.word	0xffffffff


	//   ....[6]....
        /*067c*/ 	.word	0xffffffff


	//   ....[7]....
        /*0680*/ 	.word	0xffffffff


	//   ....[8]....
        /*0684*/ 	.word	0xffffffff


	//   ....[9]....
        /*0688*/ 	.word	0xffffffff


	//   ....[10]....
        /*068c*/ 	.word	0xffffffff


	//   ....[11]....
        /*0690*/ 	.word	0xffffffff


	//   ....[12]....
        /*0694*/ 	.word	0xffffffff


	//   ....[13]....
        /*0698*/ 	.word	0xffffffff


	//   ....[14]....
        /*069c*/ 	.word	0xffffffff


	//   ....[15]....
        /*06a0*/ 	.word	0xffffffff


	//   ....[16]....
        /*06a4*/ 	.word	0xffffffff


	//   ....[17]....
        /*06a8*/ 	.word	0xffffffff


	//   ....[18]....
        /*06ac*/ 	.word	0xffffffff


	//   ....[19]....
        /*06b0*/ 	.word	0xffffffff


	//   ....[20]....
        /*06b4*/ 	.word	0xffffffff


	//   ....[21]....
        /*06b8*/ 	.word	0xffffffff


	//   ....[22]....
        /*06bc*/ 	.word	0xffffffff


	//   ....[23]....
        /*06c0*/ 	.word	0xffffffff


	//   ....[24]....
        /*06c4*/ 	.word	0xffffffff


	//   ....[25]....
        /*06c8*/ 	.word	0xffffffff


	//   ....[26]....
        /*06cc*/ 	.word	0xffffffff


	//   ....[27]....
        /*06d0*/ 	.word	0xffffffff


	//   ....[28]....
        /*06d4*/ 	.word	0xffffffff


	//   ....[29]....
        /*06d8*/ 	.word	0xffffffff


	//   ....[30]....
        /*06dc*/ 	.word	0xffffffff


	//   ....[31]....
        /*06e0*/ 	.word	0xffffffff


	//   ....[32]....
        /*06e4*/ 	.word	0xffffffff


	//   ....[33]....
        /*06e8*/ 	.word	0xffffffff


	//   ....[34]....
        /*06ec*/ 	.word	0xffffffff


	//   ....[35]....
        /*06f0*/ 	.word	0xffffffff


	//   ....[36]....
        /*06f4*/ 	.word	0xffffffff


	//   ....[37]....
        /*06f8*/ 	.word	0xffffffff


	//   ....[38]....
        /*06fc*/ 	.word	0xffffffff


	//   ....[39]....
        /*0700*/ 	.word	0xffffffff


	//   ....[40]....
        /*0704*/ 	.word	0xffffffff


	//   ....[41]....
        /*0708*/ 	.word	0xffffffff


	//   ....[42]....
        /*070c*/ 	.word	0xffffffff


	//   ....[43]....
        /*0710*/ 	.word	0xffffffff


	//   ....[44]....
        /*0714*/ 	.word	0xffffffff


	//   ....[45]....
        /*0718*/ 	.word	0xffffffff


	//   ....[46]....
        /*071c*/ 	.word	0xffffffff


	//   ....[47]....
        /*0720*/ 	.word	0xffffffff


	//   ....[48]....
        /*0724*/ 	.word	0xffffffff


	//   ....[49]....
        /*0728*/ 	.word	0xffffffff


	//   ....[50]....
        /*072c*/ 	.word	0xffffffff


	//   ....[51]....
        /*0730*/ 	.word	0xffffffff


	//   ....[52]....
        /*0734*/ 	.word	0xffffffff


	//   ....[53]....
        /*0738*/ 	.word	0xffffffff


	//   ....[54]....
        /*073c*/ 	.word	0xffffffff


	//   ....[55]....
        /*0740*/ 	.word	0xffffffff


	//   ....[56]....
        /*0744*/ 	.word	0xffffffff


	//   ....[57]....
        /*0748*/ 	.word	0xffffffff


	//   ....[58]....
        /*074c*/ 	.word	0xffffffff


	//   ....[59]....
        /*0750*/ 	.word	0xffffffff


	//   ....[60]....
        /*0754*/ 	.word	0xffffffff


	//   ....[61]....
        /*0758*/ 	.word	0xffffffff


	//   ....[62]....
        /*075c*/ 	.word	0xffffffff


	//   ....[63]....
        /*0760*/ 	.word	0xffffffff


	//   ....[64]....
        /*0764*/ 	.word	0xffffffff


	//   ....[65]....
        /*0768*/ 	.word	0xffffffff


	//   ....[66]....
        /*076c*/ 	.word	0xffffffff


	//   ....[67]....
        /*0770*/ 	.word	0xffffffff


	//   ....[68]....
        /*0774*/ 	.word	0xffffffff


	//   ....[69]....
        /*0778*/ 	.word	0xffffffff


	//   ....[70]....
        /*077c*/ 	.word	0xffffffff


	//   ....[71]....
        /*0780*/ 	.word	0xffffffff


	//   ....[72]....
        /*0784*/ 	.word	0xffffffff


	//   ....[73]....
        /*0788*/ 	.word	0xffffffff


	//   ....[74]....
        /*078c*/ 	.word	0xffffffff


	//   ....[75]....
        /*0790*/ 	.word	0xffffffff


	//   ....[76]....
        /*0794*/ 	.word	0xffffffff


	//   ....[77]....
        /*0798*/ 	.word	0xffffffff


	//   ....[78]....
        /*079c*/ 	.word	0xffffffff


	//   ....[79]....
        /*07a0*/ 	.word	0xffffffff


	//   ....[80]....
        /*07a4*/ 	.word	0xffffffff


	//   ....[81]....
        /*07a8*/ 	.word	0xffffffff


	//   ....[82]....
        /*07ac*/ 	.word	0xffffffff


	//   ....[83]....
        /*07b0*/ 	.word	0xffffffff


	//   ....[84]....
        /*07b4*/ 	.word	0xffffffff


	//   ....[85]....
        /*07b8*/ 	.word	0xffffffff


	//   ....[86]....
        /*07bc*/ 	.word	0xffffffff


	//   ....[87]....
        /*07c0*/ 	.word	0xffffffff


	//   ....[88]....
        /*07c4*/ 	.word	0xffffffff


	//   ....[89]....
        /*07c8*/ 	.word	0xffffffff


	//   ....[90]....
        /*07cc*/ 	.word	0xffffffff


	//   ....[91]....
        /*07d0*/ 	.word	0xffffffff


	//   ....[92]....
        /*07d4*/ 	.word	0xffffffff


	//   ....[93]....
        /*07d8*/ 	.word	0xffffffff


	//   ....[94]....
        /*07dc*/ 	.word	0xffffffff


	//   ....[95]....
        /*07e0*/ 	.word	0xffffffff


	//   ....[96]....
        /*07e4*/ 	.word	0xffffffff


	//   ....[97]....
        /*07e8*/ 	.word	0xffffffff


	//   ....[98]....
        /*07ec*/ 	.word	0xffffffff


	//   ....[99]....
        /*07f0*/ 	.word	0xffffffff


	//   ....[100]....
        /*07f4*/ 	.word	0xffffffff


	//   ....[101]....
        /*07f8*/ 	.word	0xffffffff


	//   ....[102]....
        /*07fc*/ 	.word	0xffffffff


	//   ....[103]....
        /*0800*/ 	.word	0xffffffff


	//   ....[104]....
        /*0804*/ 	.word	0xffffffff


	//   ....[105]....
        /*0808*/ 	.word	0xffffffff


	//   ....[106]....
        /*080c*/ 	.word	0xffffffff


	//   ....[107]....
        /*0810*/ 	.word	0xffffffff


	//   ....[108]....
        /*0814*/ 	.word	0xffffffff


	//   ....[109]....
        /*0818*/ 	.word	0xffffffff


	//   ....[110]....
        /*081c*/ 	.word	0xffffffff


	//   ....[111]....
        /*0820*/ 	.word	0xffffffff


	//   ....[112]....
        /*0824*/ 	.word	0xffffffff


	//   ....[113]....
        /*0828*/ 	.word	0xffffffff


	//   ....[114]....
        /*082c*/ 	.word	0xffffffff


	//   ....[115]....
        /*0830*/ 	.word	0xffffffff


	//   ....[116]....
        /*0834*/ 	.word	0xffffffff


	//   ....[117]....
        /*0838*/ 	.word	0xffffffff


	//   ....[118]....
        /*083c*/ 	.word	0xffffffff


	//   ....[119]....
        /*0840*/ 	.word	0xffffffff


	//   ....[120]....
        /*0844*/ 	.word	0xffffffff


	//   ....[121]....
        /*0848*/ 	.word	0xffffffff


	//   ....[122]....
        /*084c*/ 	.word	0xffffffff


	//   ....[123]....
        /*0850*/ 	.word	0xffffffff


	//   ....[124]....
        /*0854*/ 	.word	0xffffffff


	//   ....[125]....
        /*0858*/ 	.word	0xffffffff


	//   ....[126]....
        /*085c*/ 	.word	0xffffffff


	//   ....[127]....
        /*0860*/ 	.word	0xffffffff


	//   ....[128]....
        /*0864*/ 	.word	0xffffffff


	//   ....[129]....
        /*0868*/ 	.word	0xffffffff


	//   ....[130]....
        /*086c*/ 	.word	0xffffffff


	//   ....[131]....
        /*0870*/ 	.word	0xffffffff


	//   ....[132]....
        /*0874*/ 	.word	0xffffffff


	//   ....[133]....
        /*0878*/ 	.word	0xffffffff


	//   ....[134]....
        /*087c*/ 	.word	0xffffffff


	//   ....[135]....
        /*0880*/ 	.word	0xffffffff


	//   ....[136]....
        /*0884*/ 	.word	0xffffffff


	//   ....[137]....
        /*0888*/ 	.word	0xffffffff


	//   ....[138]....
        /*088c*/ 	.word	0xffffffff


	//   ....[139]....
        /*0890*/ 	.word	0xffffffff


	//   ....[140]....
        /*0894*/ 	.word	0xffffffff


	//   ....[141]....
        /*0898*/ 	.word	0xffffffff


	//   ....[142]....
        /*089c*/ 	.word	0xffffffff


	//   ....[143]....
        /*08a0*/ 	.word	0xffffffff


	//   ....[144]....
        /*08a4*/ 	.word	0xffffffff


	//   ....[145]....
        /*08a8*/ 	.word	0xffffffff


	//   ....[146]....
        /*08ac*/ 	.word	0xffffffff


	//   ....[147]....
        /*08b0*/ 	.word	0xffffffff


	//   ....[148]....
        /*08b4*/ 	.word	0xffffffff


	//   ....[149]....
        /*08b8*/ 	.word	0xffffffff


	//   ....[150]....
        /*08bc*/ 	.word	0xffffffff


	//   ....[151]....
        /*08c0*/ 	.word	0xffffffff


	//   ....[152]....
        /*08c4*/ 	.word	0xffffffff


	//   ....[153]....
        /*08c8*/ 	.word	0xffffffff


	//   ....[154]....
        /*08cc*/ 	.word	0xffffffff


	//   ....[155]....
        /*08d0*/ 	.word	0xffffffff


	//   ....[156]....
        /*08d4*/ 	.word	0xffffffff


	//   ....[157]....
        /*08d8*/ 	.word	0xffffffff


	//   ....[158]....
        /*08dc*/ 	.word	0xffffffff


	//   ....[159]....
        /*08e0*/ 	.word	0xffffffff


	//   ....[160]....
        /*08e4*/ 	.word	0xffffffff


	//   ....[161]....
        /*08e8*/ 	.word	0xffffffff


	//   ....[162]....
        /*08ec*/ 	.word	0xffffffff


	//   ....[163]....
        /*08f0*/ 	.word	0xffffffff


	//   ....[164]....
        /*08f4*/ 	.word	0xffffffff


	//   ....[165]....
        /*08f8*/ 	.word	0xffffffff


	//   ....[166]....
        /*08fc*/ 	.word	0xffffffff


	//   ....[167]....
        /*0900*/ 	.word	0xffffffff


	//   ....[168]....
        /*0904*/ 	.word	0xffffffff


	//   ....[169]....
        /*0908*/ 	.word	0xffffffff


	//   ....[170]....
        /*090c*/ 	.word	0xffffffff


	//   ....[171]....
        /*0910*/ 	.word	0xffffffff


	//   ....[172]....
        /*0914*/ 	.word	0xffffffff


	//   ....[173]....
        /*0918*/ 	.word	0xffffffff


	//   ....[174]....
        /*091c*/ 	.word	0xffffffff


	//   ....[175]....
        /*0920*/ 	.word	0xffffffff


	//   ....[176]....
        /*0924*/ 	.word	0xffffffff


	//   ....[177]....
        /*0928*/ 	.word	0xffffffff


	//   ....[178]....
        /*092c*/ 	.word	0xffffffff


	//   ....[179]....
        /*0930*/ 	.word	0xffffffff


	//   ....[180]....
        /*0934*/ 	.word	0xffffffff


	//   ....[181]....
        /*0938*/ 	.word	0xffffffff


	//   ....[182]....
        /*093c*/ 	.word	0xffffffff


	//   ....[183]....
        /*0940*/ 	.word	0xffffffff


	//   ....[184]....
        /*0944*/ 	.word	0xffffffff


	//   ....[185]....
        /*0948*/ 	.word	0xffffffff


	//   ....[186]....
        /*094c*/ 	.word	0xffffffff


	//   ....[187]....
        /*0950*/ 	.word	0xffffffff


	//   ....[188]....
        /*0954*/ 	.word	0xffffffff


	//   ....[189]....
        /*0958*/ 	.word	0xffffffff


	//   ....[190]....
        /*095c*/ 	.word	0xffffffff


	//   ....[191]....
        /*0960*/ 	.word	0xffffffff


	//   ....[192]....
        /*0964*/ 	.word	0xffffffff


	//   ....[193]....
        /*0968*/ 	.word	0xffffffff


	//   ....[194]....
        /*096c*/ 	.word	0xffffffff


	//   ....[195]....
        /*0970*/ 	.word	0xffffffff


	//   ....[196]....
        /*0974*/ 	.word	0xffffffff


	//   ....[197]....
        /*0978*/ 	.word	0xffffffff


	//   ....[198]....
        /*097c*/ 	.word	0xffffffff


	//   ....[199]....
        /*0980*/ 	.word	0xffffffff


	//   ....[200]....
        /*0984*/ 	.word	0xffffffff


	//   ....[201]....
        /*0988*/ 	.word	0xffffffff


	//   ....[202]....
        /*098c*/ 	.word	0xffffffff


	//   ....[203]....
        /*0990*/ 	.word	0xffffffff


	//   ....[204]....
        /*0994*/ 	.word	0xffffffff


	//   ....[205]....
        /*0998*/ 	.word	0xffffffff


	//   ....[206]....
        /*099c*/ 	.word	0xffffffff


	//   ....[207]....
        /*09a0*/ 	.word	0xffffffff


	//   ....[208]....
        /*09a4*/ 	.word	0xffffffff


	//   ....[209]....
        /*09a8*/ 	.word	0xffffffff


	//   ....[210]....
        /*09ac*/ 	.word	0xffffffff


	//   ....[211]....
        /*09b0*/ 	.word	0xffffffff


	//   ....[212]....
        /*09b4*/ 	.word	0xffffffff


	//   ....[213]....
        /*09b8*/ 	.word	0xffffffff


	//   ....[214]....
        /*09bc*/ 	.word	0xffffffff


	//   ....[215]....
        /*09c0*/ 	.word	0xffffffff


	//----- nvinfo : EIATTR_COOP_GROUP_INSTR_OFFSETS
	.align		4
.L_148:
        /*09c4*/ 	.byte	0x04, 0x28
        /*09c6*/ 	.short	(.L_150 - .L_149)


	//   ....[0]....
.L_149:
        /*09c8*/ 	.word	0x00000050


	//   ....[1]....
        /*09cc*/ 	.word	0x00000200


	//   ....[2]....
        /*09d0*/ 	.word	0x00000230


	//   ....[3]....
        /*09d4*/ 	.word	0x00000260


	//   ....[4]....
        /*09d8*/ 	.word	0x00000290


	//   ....[5]....
        /*09dc*/ 	.word	0x000002c0


	//   ....[6]....
        /*09e0*/ 	.word	0x000002f0


	//   ....[7]....
        /*09e4*/ 	.word	0x00000460


	//   ....[8]....
        /*09e8*/ 	.word	0x000004a0


	//   ....[9]....
        /*09ec*/ 	.word	0x000004d0


	//   ....[10]....
        /*09f0*/ 	.word	0x00000500


	//   ....[11]....
        /*09f4*/ 	.word	0x00000530


	//   ....[12]....
        /*09f8*/ 	.word	0x00000560


	//   ....[13]....
        /*09fc*/ 	.word	0x000005f0


	//   ....[14]....
        /*0a00*/ 	.word	0x00000620


	//   ....[15]....
        /*0a04*/ 	.word	0x00000640


	//   ....[16]....
        /*0a08*/ 	.word	0x000006a0


	//   ....[17]....
        /*0a0c*/ 	.word	0x00002460


	//   ....[18]....
        /*0a10*/ 	.word	0x00002480


	//   ....[19]....
        /*0a14*/ 	.word	0x00002620


	//   ....[20]....
        /*0a18*/ 	.word	0x00002630


	//   ....[21]....
        /*0a1c*/ 	.word	0x000027b0


	//   ....[22]....
        /*0a20*/ 	.word	0x000027d0


	//   ....[23]....
        /*0a24*/ 	.word	0x00002950


	//   ....[24]....
        /*0a28*/ 	.word	0x00002960


	//   ....[25]....
        /*0a2c*/ 	.word	0x00002df0


	//   ....[26]....
        /*0a30*/ 	.word	0x00002e20


	//   ....[27]....
        /*0a34*/ 	.word	0x00002e40


	//   ....[28]....
        /*0a38*/ 	.word	0x00002e60


	//   ....[29]....
        /*0a3c*/ 	.word	0x00002ee0


	//   ....[30]....
        /*0a40*/ 	.word	0x00002f30


	//   ....[31]....
        /*0a44*/ 	.word	0x00003290


	//   ....[32]....
        /*0a48*/ 	.word	0x000032a0


	//   ....[33]....
        /*0a4c*/ 	.word	0x00004230


	//   ....[34]....
        /*0a50*/ 	.word	0x00004250


	//   ....[35]....
        /*0a54*/ 	.word	0x000043a0


	//   ....[36]....
        /*0a58*/ 	.word	0x000043b0


	//   ....[37]....
        /*0a5c*/ 	.word	0x00004b90


	//   ....[38]....
        /*0a60*/ 	.word	0x00004bc0


	//   ....[39]....
        /*0a64*/ 	.word	0x00004bd0


	//   ....[40]....
        /*0a68*/ 	.word	0x00004be0


	//   ....[41]....
        /*0a6c*/ 	.word	0x00004bf0


	//   ....[42]....
        /*0a70*/ 	.word	0x00004c20


	//   ....[43]....
        /*0a74*/ 	.word	0x00004c40


	//   ....[44]....
        /*0a78*/ 	.word	0x00004c60


	//   ....[45]....
        /*0a7c*/ 	.word	0x00005f90


	//   ....[46]....
        /*0a80*/ 	.word	0x00005fb0


	//   ....[47]....
        /*0a84*/ 	.word	0x000060f0


	//   ....[48]....
        /*0a88*/ 	.word	0x00006100


	//   ....[49]....
        /*0a8c*/ 	.word	0x00007060


	//   ....[50]....
        /*0a90*/ 	.word	0x00007080


	//   ....[51]....
        /*0a94*/ 	.word	0x000071a0


	//   ....[52]....
        /*0a98*/ 	.word	0x000071b0


	//   ....[53]....
        /*0a9c*/ 	.word	0x000075e0


	//   ....[54]....
        /*0aa0*/ 	.word	0x00007610


	//   ....[55]....
        /*0aa4*/ 	.word	0x00007620


	//   ....[56]....
        /*0aa8*/ 	.word	0x00007630


	//   ....[57]....
        /*0aac*/ 	.word	0x00007670


	//   ....[58]....
        /*0ab0*/ 	.word	0x00007680


	//   ....[59]....
        /*0ab4*/ 	.word	0x00007690


	//   ....[60]....
        /*0ab8*/ 	.word	0x000076a0


	//   ....[61]....
        /*0abc*/ 	.word	0x00008e80


	//   ....[62]....
        /*0ac0*/ 	.word	0x00008e90


	//   ....[63]....
        /*0ac4*/ 	.word	0x00008ea0


	//   ....[64]....
        /*0ac8*/ 	.word	0x00008eb0


	//   ....[65]....
        /*0acc*/ 	.word	0x00008ee0


	//   ....[66]....
        /*0ad0*/ 	.word	0x00008f00


	//   ....[67]....
        /*0ad4*/ 	.word	0x00008f20


	//   ....[68]....
        /*0ad8*/ 	.word	0x00008f30


	//   ....[69]....
        /*0adc*/ 	.word	0x0000a4c0


	//   ....[70]....
        /*0ae0*/ 	.word	0x0000a4d0


	//   ....[71]....
        /*0ae4*/ 	.word	0x0000a4e0


	//   ....[72]....
        /*0ae8*/ 	.word	0x0000a4f0


	//   ....[73]....
        /*0aec*/ 	.word	0x0000a500


	//   ....[74]....
        /*0af0*/ 	.word	0x0000a510


	//   ....[75]....
        /*0af4*/ 	.word	0x0000a520


	//   ....[76]....
        /*0af8*/ 	.word	0x0000a540


	//   ....[77]....
        /*0afc*/ 	.word	0x0000a940


	//   ....[78]....
        /*0b00*/ 	.word	0x0000a960


	//   ....[79]....
        /*0b04*/ 	.word	0x0000aad0


	//   ....[80]....
        /*0b08*/ 	.word	0x0000aae0


	//   ....[81]....
        /*0b0c*/ 	.word	0x0000ac40


	//   ....[82]....
        /*0b10*/ 	.word	0x0000ac60


	//   ....[83]....
        /*0b14*/ 	.word	0x0000adc0


	//   ....[84]....
        /*0b18*/ 	.word	0x0000add0


	//   ....[85]....
        /*0b1c*/ 	.word	0x0000b120


	//   ....[86]....
        /*0b20*/ 	.word	0x0000b140


	//   ....[87]....
        /*0b24*/ 	.word	0x0000b610


	//   ....[88]....
        /*0b28*/ 	.word	0x0000b620


	//   ....[89]....
        /*0b2c*/ 	.word	0x0000baf0


	//   ....[90]....
        /*0b30*/ 	.word	0x0000bb10


	//   ....[91]....
        /*0b34*/ 	.word	0x0000bfe0


	//   ....[92]....
        /*0b38*/ 	.word	0x0000bff0


	//   ....[93]....
        /*0b3c*/ 	.word	0x0000cc00


	//   ....[94]....
        /*0b40*/ 	.word	0x0000cc20


	//   ....[95]....
        /*0b44*/ 	.word	0x0000cda0


	//   ....[96]....
        /*0b48*/ 	.word	0x0000cdb0


	//   ....[97]....
        /*0b4c*/ 	.word	0x0000cf10


	//   ....[98]....
        /*0b50*/ 	.word	0x0000cf30


	//   ....[99]....
        /*0b54*/ 	.word	0x0000d090


	//   ....[100]....
        /*0b58*/ 	.word	0x0000d0a0


	//   ....[101]....
        /*0b5c*/ 	.word	0x0000d2c0


	//   ....[102]....
        /*0b60*/ 	.word	0x0000d2e0


	//   ....[103]....
        /*0b64*/ 	.word	0x0000d410


	//   ....[104]....
        /*0b68*/ 	.word	0x0000d450


	//   ....[105]....
        /*0b6c*/ 	.word	0x0000d480


	//   ....[106]....
        /*0b70*/ 	.word	0x0000d4b0


	//   ....[107]....
        /*0b74*/ 	.word	0x0000d4e0


	//   ....[108]....
        /*0b78*/ 	.word	0x0000d510


	//   ....[109]....
        /*0b7c*/ 	.word	0x0000d670


	//   ....[110]....
        /*0b80*/ 	.word	0x0000d6b0


	//   ....[111]....
        /*0b84*/ 	.word	0x0000d6e0


	//   ....[112]....
        /*0b88*/ 	.word	0x0000d710


	//   ....[113]....
        /*0b8c*/ 	.word	0x0000d740


	//   ....[114]....
        /*0b90*/ 	.word	0x0000d770


	//   ....[115]....
        /*0b94*/ 	.word	0x0000d800


	//   ....[116]....
        /*0b98*/ 	.word	0x0000d830


	//   ....[117]....
        /*0b9c*/ 	.word	0x0000d840


	//   ....[118]....
        /*0ba0*/ 	.word	0x0000d8a0


	//   ....[119]....
        /*0ba4*/ 	.word	0x0000de80


	//   ....[120]....
        /*0ba8*/ 	.word	0x0000dee0


	//   ....[121]....
        /*0bac*/ 	.word	0x0000df30


	//   ....[122]....
        /*0bb0*/ 	.word	0x0000df80


	//   ....[123]....
        /*0bb4*/ 	.word	0x0000dfd0


	//   ....[124]....
        /*0bb8*/ 	.word	0x0000e040


	//   ....[125]....
        /*0bbc*/ 	.word	0x0000e090


	//   ....[126]....
        /*0bc0*/ 	.word	0x0000e0f0


	//   ....[127]....
        /*0bc4*/ 	.word	0x0000e160


	//   ....[128]....
        /*0bc8*/ 	.word	0x0000e1c0


	//   ....[129]....
        /*0bcc*/ 	.word	0x0000e230


	//   ....[130]....
        /*0bd0*/ 	.word	0x0000e2a0


	//   ....[131]....
        /*0bd4*/ 	.word	0x0000e310


	//   ....[132]....
        /*0bd8*/ 	.word	0x0000e370


	//   ....[133]....
        /*0bdc*/ 	.word	0x0000e3e0


	//   ....[134]....
        /*0be0*/ 	.word	0x0000e450


	//   ....[135]....
        /*0be4*/ 	.word	0x0000e4c0


	//   ....[136]....
        /*0be8*/ 	.word	0x0000e520


	//   ....[137]....
        /*0bec*/ 	.word	0x0000e590


	//   ....[138]....
        /*0bf0*/ 	.word	0x0000e5f0


	//   ....[139]....
        /*0bf4*/ 	.word	0x0000e660


	//   ....[140]....
        /*0bf8*/ 	.word	0x0000e6d0


	//   ....[141]....
        /*0bfc*/ 	.word	0x0000e740


	//   ....[142]....
        /*0c00*/ 	.word	0x0000e7a0


	//   ....[143]....
        /*0c04*/ 	.word	0x0000e800


	//   ....[144]....
        /*0c08*/ 	.word	0x0000e850


	//   ....[145]....
        /*0c0c*/ 	.word	0x0000e8a0


	//   ....[146]....
        /*0c10*/ 	.word	0x0000e8f0


	//   ....[147]....
        /*0c14*/ 	.word	0x0000e940


	//   ....[148]....
        /*0c18*/ 	.word	0x0000e990


	//   ....[149]....
        /*0c1c*/ 	.word	0x0000e9e0


	//   ....[150]....
        /*0c20*/ 	.word	0x0000ea30


	//   ....[151]....
        /*0c24*/ 	.word	0x0000ea90


	//   ....[152]....
        /*0c28*/ 	.word	0x0000eb00


	//   ....[153]....
        /*0c2c*/ 	.word	0x0000eb60


	//   ....[154]....
        /*0c30*/ 	.word	0x0000ebd0


	//   ....[155]....
        /*0c34*/ 	.word	0x0000ec40


	//   ....[156]....
        /*0c38*/ 	.word	0x0000ecb0


	//   ....[157]....
        /*0c3c*/ 	.word	0x0000ed10


	//   ....[158]....
        /*0c40*/ 	.word	0x0000ed60


	//   ....[159]....
        /*0c44*/ 	.word	0x0000edc0


	//   ....[160]....
        /*0c48*/ 	.word	0x0000ee10


	//   ....[161]....
        /*0c4c*/ 	.word	0x0000ee50


	//   ....[162]....
        /*0c50*/ 	.word	0x0000eea0


	//   ....[163]....
        /*0c54*/ 	.word	0x0000eee0


	//   ....[164]....
        /*0c58*/ 	.word	0x0000ef30


	//   ....[165]....
        /*0c5c*/ 	.word	0x0000ef70


	//   ....[166]....
        /*0c60*/ 	.word	0x0000efd0


	//   ....[167]....
        /*0c64*/ 	.word	0x0000f010


	//   ....[168]....
        /*0c68*/ 	.word	0x0000f060


	//   ....[169]....
        /*0c6c*/ 	.word	0x0000f0b0


	//   ....[170]....
        /*0c70*/ 	.word	0x0000f100


	//   ....[171]....
        /*0c74*/ 	.word	0x0000f150


	//   ....[172]....
        /*0c78*/ 	.word	0x0000f1a0


	//   ....[173]....
        /*0c7c*/ 	.word	0x0000f1e0


	//   ....[174]....
        /*0c80*/ 	.word	0x0000f240


	//   ....[175]....
        /*0c84*/ 	.word	0x0000f2b0


	//   ....[176]....
        /*0c88*/ 	.word	0x0000f320


	//   ....[177]....
        /*0c8c*/ 	.word	0x0000f380


	//   ....[178]....
        /*0c90*/ 	.word	0x0000f3f0


	//   ....[179]....
        /*0c94*/ 	.word	0x0000f460


	//   ....[180]....
        /*0c98*/ 	.word	0x0000f4d0


	//   ....[181]....
        /*0c9c*/ 	.word	0x0000f530


	//   ....[182]....
        /*0ca0*/ 	.word	0x0000f5a0


	//   ....[183]....
        /*0ca4*/ 	.word	0x0000f610


	//   ....[184]....
        /*0ca8*/ 	.word	0x0000f680


	//   ....[185]....
        /*0cac*/ 	.word	0x0000f6e0


	//   ....[186]....
        /*0cb0*/ 	.word	0x0000f750


	//   ....[187]....
        /*0cb4*/ 	.word	0x0000f7c0


	//   ....[188]....
        /*0cb8*/ 	.word	0x0000f830


	//   ....[189]....
        /*0cbc*/ 	.word	0x0000f890


	//   ....[190]....
        /*0cc0*/ 	.word	0x0000f900


	//   ....[191]....
        /*0cc4*/ 	.word	0x0000f970


	//   ....[192]....
        /*0cc8*/ 	.word	0x0000f9e0


	//   ....[193]....
        /*0ccc*/ 	.word	0x0000fa40


	//   ....[194]....
        /*0cd0*/ 	.word	0x0000fab0


	//   ....[195]....
        /*0cd4*/ 	.word	0x0000fb20


	//   ....[196]....
        /*0cd8*/ 	.word	0x0000fb90


	//   ....[197]....
        /*0cdc*/ 	.word	0x0000fbf0


	//   ....[198]....
        /*0ce0*/ 	.word	0x0000fc60


	//   ....[199]....
        /*0ce4*/ 	.word	0x0000fcd0


	//   ....[200]....
        /*0ce8*/ 	.word	0x0000fd20


	//   ....[201]....
        /*0cec*/ 	.word	0x0000fd60


	//   ....[202]....
        /*0cf0*/ 	.word	0x0000fdb0


	//   ....[203]....
        /*0cf4*/ 	.word	0x0000fe00


	//   ....[204]....
        /*0cf8*/ 	.word	0x0000fe50


	//   ....[205]....
        /*0cfc*/ 	.word	0x0000fec0


	//   ....[206]....
        /*0d00*/ 	.word	0x0000ff10


	//   ....[207]....
        /*0d04*/ 	.word	0x0000ff60


	//   ....[208]....
        /*0d08*/ 	.word	0x0000ffb0


	//   ....[209]....
        /*0d0c*/ 	.word	0x00010000


	//   ....[210]....
        /*0d10*/ 	.word	0x00010050


	//   ....[211]....
        /*0d14*/ 	.word	0x000100c0


	//   ....[212]....
        /*0d18*/ 	.word	0x00010110


	//   ....[213]....
        /*0d1c*/ 	.word	0x00010170


	//   ....[214]....
        /*0d20*/ 	.word	0x000101d0


	//   ....[215]....
        /*0d24*/ 	.word	0x00010240


	//----- nvinfo : EIATTR_EXIT_INSTR_OFFSETS
	.align		4
.L_150:
        /*0d28*/ 	.byte	0x04, 0x1c
        /*0d2a*/ 	.short	(.L_152 - .L_151)


	//   ....[0]....
.L_151:
        /*0d2c*/ 	.word	0x00000c10


	//   ....[1]....
        /*0d30*/ 	.word	0x0000de40


	//----- nvinfo : EIATTR_MAX_THREADS
	.align		4
.L_152:
        /*0d34*/ 	.byte	0x04, 0x05
        /*0d36*/ 	.short	(.L_154 - .L_153)
.L_153:
        /*0d38*/ 	.word	0x00000080
        /*0d3c*/ 	.word	0x00000001
        /*0d40*/ 	.word	0x00000001


	//----- nvinfo : EIATTR_CRS_STACK_SIZE
	.align		4
.L_154:
        /*0d44*/ 	.byte	0x04, 0x1e
        /*0d46*/ 	.short	(.L_156 - .L_155)
.L_155:
        /*0d48*/ 	.word	0x00000000
.L_156:


//--------------------- .nv.info._ZN7cutlass13device_kernelIN5flash19enable_sm80_to_sm89INS1_16FlashAttnFwdSm80INS1_25CollectiveMainloopFwdSm80ILi4ELi1ELb0EN4cute5tupleIJNS5_1CILi128EEENS7_ILi48EEENS7_ILi96EEEEEELi96ENS_6half_tEfNS_4arch4Sm80ELb0ELb0ELb1ELb1ELb1ELb1ELb1ELb1EEENS1_21CollectiveEpilogueFwdINS6_IJS8_SA_S9_EEENS6_IJNS7_ILi1EEESI_SI_EEESC_SE_Li128ELb1ELb1ELb1ELb0EEENS1_36VarlenDynamicPersistentTileSchedulerILi128ELi48ELi128ELi128ELb1ELb1ELb0ELb0ELb1ELb1EEEEEEEEEvNT_6ParamsE --------------------------
	.section	.nv.info._ZN7cutlass13device_kernelIN5flash19enable_sm80_to_sm89INS1_16FlashAttnFwdSm80INS1_25CollectiveMainloopFwdSm80ILi4ELi1ELb0EN4cute5tupleIJNS5_1CILi128EEENS7_ILi48EEENS7_ILi96EEEEEELi96ENS_6half_tEfNS_4arch4Sm80ELb0ELb0ELb1ELb1ELb1ELb1ELb1ELb1EEENS1_21CollectiveEpilogueFwdINS6_IJS8_SA_S9_EEENS6_IJNS7_ILi1EEESI_SI_EEESC_SE_Li128ELb1ELb1ELb1ELb0EEENS1_36VarlenDynamicPersistentTileSchedulerILi128ELi48ELi128ELi128ELb1ELb1ELb0ELb0ELb1ELb1EEEEEEEEEvNT_6ParamsE,"",@"SHT_CUDA_INFO"
	.sectionflags	@""
	.align	4


	//----- nvinfo : EIATTR_CUDA_API_VERSION
	.align		4
        /*0000*/ 	.byte	0x04, 0x37
        /*0002*/ 	.short	(.L_158 - .L_157)
.L_157:
        /*0004*/ 	.word	0x00000082


	//----- nvinfo : EIATTR_SW2861232_WAR
	.align		4
.L_158:
        /*0008*/ 	.byte	0x01, 0x35
	.zero		2


	//----- nvinfo : EIATTR_PARAM_CBANK
	.align		4
        /*000c*/ 	.byte	0x04, 0x0a
        /*000e*/ 	.short	(.L_160 - .L_159)
	.align		4
.L_159:
        /*0010*/ 	.word	index@(.nv.constant0._ZN7cutlass13device_kernelIN5flash19enable_sm80_to_sm89INS1_16FlashAttnFwdSm80INS1_25CollectiveMainloopFwdSm80ILi4ELi1ELb0EN4cute5tupleIJNS5_1CILi128EEENS7_ILi48EEENS7_ILi96EEEEEELi96ENS_6half_tEfNS_4arch4Sm80ELb0ELb0ELb1ELb1ELb1ELb1ELb1ELb1EEENS1_21CollectiveEpilogueFwdINS6_IJS8_SA_S9_EEENS6_IJNS7_ILi1EEESI_SI_EEESC_SE_Li128ELb1ELb1ELb1ELb0EEENS1_36VarlenDynamicPersistentTileSchedulerILi128ELi48ELi128ELi128ELb1ELb1ELb0ELb0ELb1ELb1EEEEEEEEEvNT_6ParamsE)
        /*0014*/ 	.short	0x0160
        /*0016*/ 	.short	0x0438


	//----- nvinfo : EIATTR_CBANK_PARAM_SIZE
	.align		4
.L_160:
        /*0018*/ 	.byte	0x03, 0x19
        /*001a*/ 	.short	0x0438


	//----- nvinfo : EIATTR_KPARAM_INFO
	.align		4
        /*001c*/ 	.byte	0x04, 0x17
        /*001e*/ 	.short	(.L_162 - .L_161)
.L_161:
        /*0020*/ 	.word	0x00000000
        /*0024*/ 	.short	0x0000
        /*0026*/ 	.short	0x0000
        /*0028*/ 	.byte	0x00, 0xf0, 0xe1, 0x10


	//----- nvinfo : EIATTR_MAXREG_COUNT
	.align		4
.L_162:
        /*002c*/ 	.byte	0x03, 0x1b
        /*002e*/ 	.short	0x00ff


	//----- nvinfo : EIATTR_NUM_BARRIERS
	.align		4
        /*0030*/ 	.byte	0x02, 0x4c
        /*0032*/ 	.byte	0x06
	.zero		1


	//----- nvinfo : EIATTR_ANNOTATIONS
	.align		4
        /*0034*/ 	.byte	0x04, 0x55
        /*0036*/ 	.short	(.L_164 - .L_163)


	//   ....[0]....
.L_163:
        /* <DEDUP_REMOVED lines=144> */


	//----- nvinfo : EIATTR_MERCURY_ISA_VERSION
	.align		4
.L_164:
        /*0920*/ 	.byte	0x03, 0x5f
        /*0922*/ 	.short	0x0000


	//----- nvinfo : EIATTR_INT_WARP_WIDE_INSTR_OFFSETS
	.align		4
        /*0924*/ 	.byte	0x04, 0x31
        /*0926*/ 	.short	(.L_166 - .L_165)


	//   ....[0]....
.L_165:
        /*0928*/ 	.word	0x000150f0


	//   ....[1]....
        /*092c*/ 	.word	0x00015170


	//----- nvinfo : EIATTR_COOP_GROUP_MASK_REGIDS
	.align		4
.L_166:
        /*0930*/ 	.byte	0x04, 0x29
        /*0932*/ 	.short	(.L_168 - .L_167)


	//   ....[0]....
.L_167:
        /*0934*/ 	.word	0xffffffff


	//   ....[1]....
        /*0938*/ 	.word	0xffffffff


	//   ....[2]....
        /*093c*/ 	.word	0xffffffff


	//   ....[3]....
        /*0940*/ 	.word	0xffffffff


	//   ....[4]....
        /*0944*/ 	.word	0xffffffff


	//   ....[5]....
        /*0948*/ 	.word	0xffffffff


	//   ....[6]....
        /*094c*/ 	.word	0xffffffff


	//   ....[7]....
        /*0950*/ 	.word	0xffffffff


	//   ....[8]....
        /*0954*/ 	.word	0xffffffff


	//   ....[9]....
        /*0958*/ 	.word	0xffffffff


	//   ....[10]....
        /*095c*/ 	.word	0xffffffff


	//   ....[11]....
        /*0960*/ 	.word	0xffffffff


	//   ....[12]....
        /*0964*/ 	.word	0xffffffff


	//   ....[13]....
        /*0968*/ 	.word	0xffffffff


	//   ....[14]....
        /*096c*/ 	.word	0xffffffff


	//   ....[15]....
        /*0970*/ 	.word	0xffffffff


	//   ....[16]....
        /*0974*/ 	.word	0xffffffff


	//   ....[17]....
        /*0978*/ 	.word	0xffffffff


	//   ....[18]....
        /*097c*/ 	.word	0xffffffff


	//   ....[19]....
        /*0980*/ 	.word	0xffffffff


	//   ....[20]....
        /*0984*/ 	.word	0xffffffff


	//   ....[21]....
        /*0988*/ 	.word	0xffffffff


	//   ....[22]....
        /*098c*/ 	.word	0xffffffff


	//   ....[23]....
        /*0990*/ 	.word	0xffffffff


	//   ....[24]....
        /*0994*/ 	.word	0xffffffff


	//   ....[25]....
        /*0998*/ 	.word	0xffffffff


	//   ....[26]....
        /*099c*/ 	.word	0xffffffff


	//   ....[27]....
        /*09a0*/ 	.word	0xffffffff


	//   ....[28]....
        /*09a4*/ 	.word	0xffffffff


	//   ....[29]....
        /*09a8*/ 	.word	0xffffffff


	//   ....[30]....
        /*09ac*/ 	.word	0xffffffff


	//   ....[31]....
        /*09b0*/ 	.word	0xffffffff


	//   ....[32]....
        /*09b4*/ 	.word	0xffffffff


	//   ....[33]....
        /*09b8*/ 	.word	0xffffffff


	//   ....[34]....
        /*09bc*/ 	.word	0xffffffff


	//   ....[35]....
        /*09c0*/ 	.word	0xffffffff


	//   ....[36]....
        /*09c4*/ 	.word	0xffffffff


	//   ....[37]....
        /*09c8*/ 	.word	0xffffffff


	//   ....[38]....
        /*09cc*/ 	.word	0xffffffff


	//   ....[39]....
        /*09d0*/ 	.word	0xffffffff


	//   ....[40]....
        /*09d4*/ 	.word	0xffffffff


	//   ....[41]....
        /*09d8*/ 	.word	0xffffffff


	//   ....[42]....
        /*09dc*/ 	.word	0xffffffff


	//   ....[43]....
        /*09e0*/ 	.word	0xffffffff


	//   ....[44]....
        /*09e4*/ 	.word	0xffffffff


	//   ....[45]....
        /*09e8*/ 	.word	0xffffffff


	//   ....[46]....
        /*09ec*/ 	.word	0xffffffff


	//   ....[47]....
        /*09f0*/ 	.word	0xffffffff


	//   ....[48]....
        /*09f4*/ 	.word	0xffffffff


	//   ....[49]....
        /*09f8*/ 	.word	0xffffffff


	//   ....[50]....
        /*09fc*/ 	.word	0xffffffff


	//   ....[51]....
        /*0a00*/ 	.word	0xffffffff


	//   ....[52]....
        /*0a04*/ 	.word	0xffffffff


	//   ....[53]....
        /*0a08*/ 	.word	0xffffffff


	//   ....[54]....
        /*0a0c*/ 	.word	0xffffffff


	//   ....[55]....
        /*0a10*/ 	.word	0xffffffff


	//   ....[56]....
        /*0a14*/ 	.word	0xffffffff


	//   ....[57]....
        /*0a18*/ 	.word	0xffffffff


	//   ....[58]....
        /*0a1c*/ 	.word	0xffffffff


	//   ....[59]....
        /*0a20*/ 	.word	0xffffffff


	//   ....[60]....
        /*0a24*/ 	.word	0xffffffff


	//   ....[61]....
        /*0a28*/ 	.word	0xffffffff


	//   ....[62]....
        /*0a2c*/ 	.word	0xffffffff


	//   ....[63]....
        /*0a30*/ 	.word	0xffffffff


	//   ....[64]....
        /*0a34*/ 	.word	0xffffffff


	//   ....[65]....
        /*0a38*/ 	.word	0xffffffff


	//   ....[66]....
        /*0a3c*/ 	.word	0xffffffff


	//   ....[67]....
        /*0a40*/ 	.word	0xffffffff


	//   ....[68]....
        /*0a44*/ 	.word	0xffffffff


	//   ....[69]....
        /*0a48*/ 	.word	0xffffffff


	//   ....[70]....
        /*0a4c*/ 	.word	0xffffffff


	//   ....[71]....
        /*0a50*/ 	.word	0xffffffff


	//   ....[72]....
        /*0a54*/ 	.word	0xffffffff


	//   ....[73]....
        /*0a58*/ 	.word	0xffffffff


	//   ....[74]....
        /*0a5c*/ 	.word	0xffffffff


	//   ....[75]....
        /*0a60*/ 	.word	0xffffffff


	//   ....[76]....
        /*0a64*/ 	.word	0xffffffff


	//   ....[77]....
        /*0a68*/ 	.word	0xffffffff


	//   ....[78]....
        /*0a6c*/ 	.word	0xffffffff


	//   ....[79]....
        /*0a70*/ 	.word	0xffffffff


	//   ....[80]....
        /*0a74*/ 	.word	0xffffffff


	//   ....[81]....
        /*0a78*/ 	.word	0xffffffff


	//   ....[82]....
        /*0a7c*/ 	.word	0xffffffff


	//   ....[83]....
        /*0a80*/ 	.word	0xffffffff


	//   ....[84]....
        /*0a84*/ 	.word	0xffffffff


	//   ....[85]....
        /*0a88*/ 	.word	0xffffffff


	//   ....[86]....
        /*0a8c*/ 	.word	0xffffffff


	//   ....[87]....
        /*0a90*/ 	.word	0xffffffff


	//   ....[88]....
        /*0a94*/ 	.word	0xffffffff


	//   ....[89]....
        /*0a98*/ 	.word	0xffffffff


	//   ....[90]....
        /*0a9c*/ 	.word	0xffffffff


	//   ....[91]....
        /*0aa0*/ 	.word	0xffffffff


	//   ....[92]....
        /*0aa4*/ 	.word	0xffffffff


	//   ....[93]....
        /*0aa8*/ 	.word	0xffffffff


	//   ....[94]....
        /*0aac*/ 	.word	0xffffffff


	//   ....[95]....
        /*0ab0*/ 	.word	0xffffffff


	//   ....[96]....
        /*0ab4*/ 	.word	0xffffffff


	//   ....[97]....
        /*0ab8*/ 	.word	0xffffffff


	//   ....[98]....
        /*0abc*/ 	.word	0xffffffff


	//   ....[99]....
        /*0ac0*/ 	.word	0xffffffff


	//   ....[100]....
        /*0ac4*/ 	.word	0xffffffff


	//   ....[101]....
        /*0ac8*/ 	.word	0xffffffff


	//   ....[102]....
        /*0acc*/ 	.word	0xffffffff


	//   ....[103]....
        /*0ad0*/ 	.word	0xffffffff


	//   ....[104]....
        /*0ad4*/ 	.word	0xffffffff


	//   ....[105]....
        /*0ad8*/ 	.word	0xffffffff


	//   ....[106]....
        /*0adc*/ 	.word	0xffffffff


	//   ....[107]....
        /*0ae0*/ 	.word	0xffffffff


	//   ....[108]....
        /*0ae4*/ 	.word	0xffffffff


	//   ....[109]....
        /*0ae8*/ 	.word	0xffffffff


	//   ....[110]....
        /*0aec*/ 	.word	0xffffffff


	//   ....[111]....
        /*0af0*/ 	.word	0xffffffff


	//   ....[112]....
        /*0af4*/ 	.word	0xffffffff


	//   ....[113]....
        /*0af8*/ 	.word	0xffffffff


	//   ....[114]....
        /*0afc*/ 	.word	0xffffffff


	//   ....[115]....
        /*0b00*/ 	.word	0xffffffff


	//   ....[116]....
        /*0b04*/ 	.word	0xffffffff


	//   ....[117]....
        /*0b08*/ 	.word	0xffffffff


	//   ....[118]....
        /*0b0c*/ 	.word	0xffffffff


	//   ....[119]....
        /*0b10*/ 	.word	0xffffffff


	//   ....[120]....
        /*0b14*/ 	.word	0xffffffff


	//   ....[121]....
        /*0b18*/ 	.word	0xffffffff


	//   ....[122]....
        /*0b1c*/ 	.word	0xffffffff


	//   ....[123]....
        /*0b20*/ 	.word	0xffffffff


	//   ....[124]....
        /*0b24*/ 	.word	0xffffffff


	//   ....[125]....
        /*0b28*/ 	.word	0xffffffff


	//   ....[126]....
        /*0b2c*/ 	.word	0xffffffff


	//   ....[127]....
        /*0b30*/ 	.word	0xffffffff


	//   ....[128]....
        /*0b34*/ 	.word	0xffffffff


	//   ....[129]....
        /*0b38*/ 	.word	0xffffffff


	//   ....[130]....
        /*0b3c*/ 	.word	0xffffffff


	//   ....[131]....
        /*0b40*/ 	.word	0xffffffff


	//   ....[132]....
        /*0b44*/ 	.word	0xffffffff


	//   ....[133]....
        /*0b48*/ 	.word	0xffffffff


	//   ....[134]....
        /*0b4c*/ 	.word	0xffffffff


	//   ....[135]....
        /*0b50*/ 	.word	0xffffffff


	//   ....[136]....
        /*0b54*/ 	.word	0xffffffff


	//   ....[137]....
        /*0b58*/ 	.word	0xffffffff


	//   ....[138]....
        /*0b5c*/ 	.word	0xffffffff


	//   ....[139]....
        /*0b60*/ 	.word	0xffffffff


	//   ....[140]....
        /*0b64*/ 	.word	0xffffffff


	//   ....[141]....
        /*0b68*/ 	.word	0xffffffff


	//   ....[142]....
        /*0b6c*/ 	.word	0xffffffff


	//   ....[143]....
        /*0b70*/ 	.word	0xffffffff


	//   ....[144]....
        /*0b74*/ 	.word	0xffffffff


	//   ....[145]....
        /*0b78*/ 	.word	0xffffffff


	//   ....[146]....
        /*0b7c*/ 	.word	0xffffffff


	//   ....[147]....
        /*0b80*/ 	.word	0xffffffff


	//   ....[148]....
        /*0b84*/ 	.word	0xffffffff


	//   ....[149]....
        /*0b88*/ 	.word	0xffffffff


	//   ....[150]....
        /*0b8c*/ 	.word	0xffffffff


	//   ....[151]....
        /*0b90*/ 	.word	0xffffffff


	//   ....[152]....
        /*0b94*/ 	.word	0xffffffff


	//   ....[153]....
        /*0b98*/ 	.word	0xffffffff


	//   ....[154]....
        /*0b9c*/ 	.word	0xffffffff


	//   ....[155]....
        /*0ba0*/ 	.word	0xffffffff


	//   ....[156]....
        /*0ba4*/ 	.word	0xffffffff


	//   ....[157]....
        /*0ba8*/ 	.word	0xffffffff


	//   ....[158]....
        /*0bac*/ 	.word	0xffffffff


	//   ....[159]....
        /*0bb0*/ 	.word	0xffffffff


	//   ....[160]....
        /*0bb4*/ 	.word	0xffffffff


	//   ....[161]....
        /*0bb8*/ 	.word	0xffffffff


	//   ....[162]....
        /*0bbc*/ 	.word	0xffffffff


	//   ....[163]....
        /*0bc0*/ 	.word	0xffffffff


	//   ....[164]....
        /*0bc4*/ 	.word	0xffffffff


	//   ....[165]....
        /*0bc8*/ 	.word	0xffffffff


	//   ....[166]....
        /*0bcc*/ 	.word	0xffffffff


	//   ....[167]....
        /*0bd0*/ 	.word	0xffffffff


	//   ....[168]....
        /*0bd4*/ 	.word	0xffffffff


	//   ....[169]....
        /*0bd8*/ 	.word	0xffffffff


	//   ....[170]....
        /*0bdc*/ 	.word	0xffffffff


	//   ....[171]....
        /*0be0*/ 	.word	0xffffffff


	//   ....[172]....
        /*0be4*/ 	.word	0xffffffff


	//   ....[173]....
        /*0be8*/ 	.word	0xffffffff


	//   ....[174]....
        /*0bec*/ 	.word	0xffffffff


	//   ....[175]....
        /*0bf0*/ 	.word	0xffffffff


	//   ....[176]....
        /*0bf4*/ 	.word	0xffffffff


	//   ....[177]....
        /*0bf8*/ 	.word	0xffffffff


	//   ....[178]....
        /*0bfc*/ 	.word	0xffffffff


	//   ....[179]....
        /*0c00*/ 	.word	0xffffffff


	//   ....[180]....
        /*0c04*/ 	.word	0xffffffff


	//   ....[181]....
        /*0c08*/ 	.word	0xffffffff


	//   ....[182]....
        /*0c0c*/ 	.word	0xffffffff


	//   ....[183]....
        /*0c10*/ 	.word	0xffffffff


	//   ....[184]....
        /*0c14*/ 	.word	0xffffffff


	//   ....[185]....
        /*0c18*/ 	.word	0xffffffff


	//   ....[186]....
        /*0c1c*/ 	.word	0xffffffff


	//   ....[187]....
        /*0c20*/ 	.word	0xffffffff


	//   ....[188]....
        /*0c24*/ 	.word	0xffffffff


	//   ....[189]....
        /*0c28*/ 	.word	0xffffffff


	//   ....[190]....
        /*0c2c*/ 	.word	0xffffffff


	//   ....[191]....
        /*0c30*/ 	.word	0xffffffff


	//   ....[192]....
        /*0c34*/ 	.word	0xffffffff


	//   ....[193]....
        /*0c38*/ 	.word	0xffffffff


	//   ....[194]....
        /*0c3c*/ 	.word	0xffffffff


	//   ....[195]....
        /*0c40*/ 	.word	0xffffffff


	//   ....[196]....
        /*0c44*/ 	.word	0xffffffff


	//   ....[197]....
        /*0c48*/ 	.word	0xffffffff


	//   ....[198]....
        /*0c4c*/ 	.word	0xffffffff


	//   ....[199]....
        /*0c50*/ 	.word	0xffffffff


	//   ....[200]....
        /*0c54*/ 	.word	0xffffffff


	//   ....[201]....
        /*0c58*/ 	.word	0xffffffff


	//   ....[202]....
        /*0c5c*/ 	.word	0xffffffff


	//   ....[203]....
        /*0c60*/ 	.word	0xffffffff


	//   ....[204]....
        /*0c64*/ 	.word	0xffffffff


	//   ....[205]....
        /*0c68*/ 	.word	0xffffffff


	//   ....[206]....
        /*0c6c*/ 	.word	0xffffffff


	//   ....[207]....
        /*0c70*/ 	.word	0xffffffff


	//   ....[208]....
        /*0c74*/ 	.word	0xffffffff


	//   ....[209]....
        /*0c78*/ 	.word	0xffffffff


	//   ....[210]....
        /*0c7c*/ 	.word	0xffffffff


	//   ....[211]....
        /*0c80*/ 	.word	0xffffffff


	//   ....[212]....
        /*0c84*/ 	.word	0xffffffff


	//   ....[213]....
        /*0c88*/ 	.word	0xffffffff


	//   ....[214]....
        /*0c8c*/ 	.word	0xffffffff


	//   ....[215]....
        /*0c90*/ 	.word	0xffffffff


	//   ....[216]....
        /*0c94*/ 	.word	0xffffffff


	//   ....[217]....
        /*0c98*/ 	.word	0xffffffff


	//   ....[218]....
        /*0c9c*/ 	.word	0xffffffff


	//   ....[219]....
        /*0ca0*/ 	.word	0xffffffff


	//   ....[220]....
        /*0ca4*/ 	.word	0xffffffff


	//   ....[221]....
        /*0ca8*/ 	.word	0xffffffff


	//   ....[222]....
        /*0cac*/ 	.word	0xffffffff


	//   ....[223]....
        /*0cb0*/ 	.word	0xffffffff


	//   ....[224]....
        /*0cb4*/ 	.word	0xffffffff


	//   ....[225]....
        /*0cb8*/ 	.word	0xffffffff


	//   ....[226]....
        /*0cbc*/ 	.word	0xffffffff


	//   ....[227]....
        /*0cc0*/ 	.word	0xffffffff


	//   ....[228]....
        /*0cc4*/ 	.word	0xffffffff


	//   ....[229]....
        /*0cc8*/ 	.word	0xffffffff


	//   ....[230]....
        /*0ccc*/ 	.word	0xffffffff


	//   ....[231]....
        /*0cd0*/ 	.word	0xffffffff


	//----- nvinfo : EIATTR_COOP_GROUP_INSTR_OFFSETS
	.align		4
.L_168:
        /*0cd4*/ 	.byte	0x04, 0x28
        /*0cd6*/ 	.short	(.L_170 - .L_169)


	//   ....[0]....
.L_169:
        /*0cd8*/ 	.word	0x00000050


	//   ....[1]....
        /*0cdc*/ 	.word	0x00000200


	//   ....[2]....
        /*0ce0*/ 	.word	0x00000230


	//   ....[3]....
        /*0ce4*/ 	.word	0x00000260


	//   ....[4]....
        /*0ce8*/ 	.word	0x00000290


	//   ....[5]....
        /*0cec*/ 	.word	0x000002c0


	//   ....[6]....
        /*0cf0*/ 	.word	0x000002f0


	//   ....[7]....
        /*0cf4*/ 	.word	0x00000460


	//   ....[8]....
        /*0cf8*/ 	.word	0x000004a0


	//   ....[9]....
        /*0cfc*/ 	.word	0x000004d0


	//   ....[10]....
        /*0d00*/ 	.word	0x00000500


	//   ....[11]....
        /*0d04*/ 	.word	0x00000530


	//   ....[12]....
        /*0d08*/ 	.word	0x00000560


	//   ....[13]....
        /*0d0c*/ 	.word	0x000005f0


	//   ....[14]....
        /*0d10*/ 	.word	0x00000620


	//   ....[15]....
        /*0d14*/ 	.word	0x00000640


	//   ....[16]....
        /*0d18*/ 	.word	0x000006a0


	//   ....[17]....
        /*0d1c*/ 	.word	0x00003ab0


	//   ....[18]....
        /*0d20*/ 	.word	0x00003ac0


	//   ....[19]....
        /*0d24*/ 	.word	0x00005670


	//   ....[20]....
        /*0d28*/ 	.word	0x00005680


	//   ....[21]....
        /*0d2c*/ 	.word	0x00006ff0


	//   ....[22]....
        /*0d30*/ 	.word	0x00007010


	//   ....[23]....
        /*0d34*/ 	.word	0x00007600


	//   ....[24]....
        /*0d38*/ 	.word	0x00007620


	//   ....[25]....
        /*0d3c*/ 	.word	0x00008520


	//   ....[26]....
        /*0d40*/ 	.word	0x00008540


	//   ....[27]....
        /*0d44*/ 	.word	0x00008680


	//   ....[28]....
        /*0d48*/ 	.word	0x00008690


	//   ....[29]....
        /*0d4c*/ 	.word	0x000087d0


	//   ....[30]....
        /*0d50*/ 	.word	0x000087f0


	//   ....[31]....
        /*0d54*/ 	.word	0x00008930


	//   ....[32]....
        /*0d58*/ 	.word	0x00008940


	//   ....[33]....
        /*0d5c*/ 	.word	0x00008e10


	//   ....[34]....
        /*0d60*/ 	.word	0x00008e20


	//   ....[35]....
        /*0d64*/ 	.word	0x00008e30


	//   ....[36]....
        /*0d68*/ 	.word	0x00008e40


	//   ....[37]....
        /*0d6c*/ 	.word	0x00009150


	//   ....[38]....
        /*0d70*/ 	.word	0x00009190


	//   ....[39]....
        /*0d74*/ 	.word	0x000091d0


	//   ....[40]....
        /*0d78*/ 	.word	0x00009210


	//   ....[41]....
        /*0d7c*/ 	.word	0x0000bbc0


	//   ....[42]....
        /*0d80*/ 	.word	0x0000bc00


	//   ....[43]....
        /*0d84*/ 	.word	0x0000bc40


	//   ....[44]....
        /*0d88*/ 	.word	0x0000bc80


	//   ....[45]....
        /*0d8c*/ 	.word	0x0000e920


	//   ....[46]....
        /*0d90*/ 	.word	0x0000e930


	//   ....[47]....
        /*0d94*/ 	.word	0x0000eb00


	//   ....[48]....
        /*0d98*/ 	.word	0x0000eb10


	//   ....[49]....
        /*0d9c*/ 	.word	0x0000fb10


	//   ....[50]....
        /*0da0*/ 	.word	0x0000fb30


	//   ....[51]....
        /*0da4*/ 	.word	0x0000fc60


	//   ....[52]....
        /*0da8*/ 	.word	0x0000fc70


	//   ....[53]....
        /*0dac*/ 	.word	0x00010430


	//   ....[54]....
        /*0db0*/ 	.word	0x00010460


	//   ....[55]....
        /*0db4*/ 	.word	0x00010470


	//   ....[56]....
        /*0db8*/ 	.word	0x00010480


	//   ....[57]....
        /*0dbc*/ 	.word	0x00010490


	//   ....[58]....
        /*0dc0*/ 	.word	0x000104c0


	//   ....[59]....
        /*0dc4*/ 	.word	0x000104e0


	//   ....[60]....
        /*0dc8*/ 	.word	0x00010500


	//   ....[61]....
        /*0dcc*/ 	.word	0x00011860


	//   ....[62]....
        /*0dd0*/ 	.word	0x00011870


	//   ....[63]....
        /*0dd4*/ 	.word	0x00011980


	//   ....[64]....
        /*0dd8*/ 	.word	0x00011990


	//   ....[65]....
        /*0ddc*/ 	.word	0x00012970


	//   ....[66]....
        /*0de0*/ 	.word	0x00012990


	//   ....[67]....
        /*0de4*/ 	.word	0x00012a80


	//   ....[68]....
        /*0de8*/ 	.word	0x00012a90


	//   ....[69]....
        /*0dec*/ 	.word	0x00012e90


	//   ....[70]....
        /*0df0*/ 	.word	0x00012ec0


	//   ....[71]....
        /*0df4*/ 	.word	0x00012ee0


	//   ....[72]....
        /*0df8*/ 	.word	0x00012f00


	//   ....[73]....
        /*0dfc*/ 	.word	0x00012f20


	//   ....[74]....
        /*0e00*/ 	.word	0x00012f40


	//   ....[75]....
        /*0e04*/ 	.word	0x00012f60


	//   ....[76]....
        /*0e08*/ 	.word	0x00012f80


	//   ....[77]....
        /*0e0c*/ 	.word	0x00014740


	//   ....[78]....
        /*0e10*/ 	.word	0x00014750


	//   ....[79]....
        /*0e14*/ 	.word	0x00014760


	//   ....[80]....
        /*0e18*/ 	.word	0x00014770


	//   ....[81]....
        /*0e1c*/ 	.word	0x000147a0


	//   ....[82]....
        /*0e20*/ 	.word	0x000147c0


	//   ....[83]....
        /*0e24*/ 	.word	0x000147e0


	//   ....[84]....
        /*0e28*/ 	.word	0x000147f0


	//   ....[85]....
        /*0e2c*/ 	.word	0x00015dd0


	//   ....[86]....
        /*0e30*/ 	.word	0x00015de0


	//   ....[87]....
        /*0e34*/ 	.word	0x00015e00


	//   ....[88]....
        /*0e38*/ 	.word	0x00015e10


	//   ....[89]....
        /*0e3c*/ 	.word	0x00015e20


	//   ....[90]....
        /*0e40*/ 	.word	0x00015e30


	//   ....[91]....
        /*0e44*/ 	.word	0x00015e50


	//   ....[92]....
        /*0e48*/ 	.word	0x00015e60


	//   ....[93]....
        /*0e4c*/ 	.word	0x000162d0


	//   ....[94]....
        /*0e50*/ 	.word	0x000162f0


	//   ....[95]....
        /*0e54*/ 	.word	0x00016410


	//   ....[96]....
        /*0e58*/ 	.word	0x00016420


	//   ....[97]....
        /*0e5c*/ 	.word	0x00016550


	//   ....[98]....
        /*0e60*/ 	.word	0x00016570


	//   ....[99]....
        /*0e64*/ 	.word	0x000166a0


	//   ....[100]....
        /*0e68*/ 	.word	0x000166b0


	//   ....[101]....
        /*0e6c*/ 	.word	0x000169e0


	//   ....[102]....
        /*0e70*/ 	.word	0x00016a00


	//   ....[103]....
        /*0e74*/ 	.word	0x00016ed0


	//   ....[104]....
        /*0e78*/ 	.word	0x00016ee0


	//   ....[105]....
        /*0e7c*/ 	.word	0x000173b0


	//   ....[106]....
        /*0e80*/ 	.word	0x000173d0


	//   ....[107]....
        /*0e84*/ 	.word	0x000178b0


	//   ....[108]....
        /*0e88*/ 	.word	0x000178c0


	//   ....[109]....
        /*0e8c*/ 	.word	0x000185a0


	//   ....[110]....
        /*0e90*/ 	.word	0x000185c0


	//   ....[111]....
        /*0e94*/ 	.word	0x000186f0


	//   ....[112]....
        /*0e98*/ 	.word	0x00018700


	//   ....[113]....
        /*0e9c*/ 	.word	0x00018830


	//   ....[114]....
        /*0ea0*/ 	.word	0x00018850


	//   ....[115]....
        /*0ea4*/ 	.word	0x00018980


	//   ....[116]....
        /*0ea8*/ 	.word	0x00018990


	//   ....[117]....
        /*0eac*/ 	.word	0x00018b80


	//   ....[118]....
        /*0eb0*/ 	.word	0x00018ba0


	//   ....[119]....
        /*0eb4*/ 	.word	0x00018cd0


	//   ....[120]....
        /*0eb8*/ 	.word	0x00018d10


	//   ....[121]....
        /*0ebc*/ 	.word	0x00018d40


	//   ....[122]....
        /*0ec0*/ 	.word	0x00018d70


	//   ....[123]....
        /*0ec4*/ 	.word	0x00018da0


	//   ....[124]....
        /*0ec8*/ 	.word	0x00018dd0


	//   ....[125]....
        /*0ecc*/ 	.word	0x00018f40


	//   ....[126]....
        /*0ed0*/ 	.word	0x00018f80


	//   ....[127]....
        /*0ed4*/ 	.word	0x00018fb0


	//   ....[128]....
        /*0ed8*/ 	.word	0x00018fe0


	//   ....[129]....
        /*0edc*/ 	.word	0x00019010


	//   ....[130]....
        /*0ee0*/ 	.word	0x00019040


	//   ....[131]....
        /*0ee4*/ 	.word	0x000190d0


	//   ....[132]....
        /*0ee8*/ 	.word	0x00019100


	//   ....[133]....
        /*0eec*/ 	.word	0x00019110


	//   ....[134]....
        /*0ef0*/ 	.word	0x00019170


	//   ....[135]....
        /*0ef4*/ 	.word	0x00019750


	//   ....[136]....
        /*0ef8*/ 	.word	0x000197b0


	//   ....[137]....
        /*0efc*/ 	.word	0x00019800


	//   ....[138]....
        /*0f00*/ 	.word	0x00019850


	//   ....[139]....
        /*0f04*/ 	.word	0x000198a0


	//   ....[140]....
        /*0f08*/ 	.word	0x00019910


	//   ....[141]....
        /*0f0c*/ 	.word	0x00019950


	//   ....[142]....
        /*0f10*/ 	.word	0x000199c0


	//   ....[143]....
        /*0f14*/ 	.word	0x00019a30


	//   ....[144]....
        /*0f18*/ 	.word	0x00019a90


	//   ....[145]....
        /*0f1c*/ 	.word	0x00019b00


	//   ....[146]....
        /*0f20*/ 	.word	0x00019b70


	//   ....[147]....
        /*0f24*/ 	.word	0x00019bd0


	//   ....[148]....
        /*0f28*/ 	.word	0x00019c30


	//   ....[149]....
        /*0f2c*/ 	.word	0x00019c90


	//   ....[150]....
        /*0f30*/ 	.word	0x00019d00


	//   ....[151]....
        /*0f34*/ 	.word	0x00019d60


	//   ....[152]....
        /*0f38*/ 	.word	0x00019dc0


	//   ....[153]....
        /*0f3c*/ 	.word	0x00019e30


	//   ....[154]....
        /*0f40*/ 	.word	0x00019e90


	//   ....[155]....
        /*0f44*/ 	.word	0x00019ef0


	//   ....[156]....
        /*0f48*/ 	.word	0x00019f60


	//   ....[157]....
        /*0f4c*/ 	.word	0x00019fc0


	//   ....[158]....
        /*0f50*/ 	.word	0x0001a020


	//   ....[159]....
        /*0f54*/ 	.word	0x0001a060


	//   ....[160]....
        /*0f58*/ 	.word	0x0001a0a0


	//   ....[161]....
        /*0f5c*/ 	.word	0x0001a0f0


	//   ....[162]....
        /*0f60*/ 	.word	0x0001a140


	//   ....[163]....
        /*0f64*/ 	.word	0x0001a190


	//   ....[164]....
        /*0f68*/ 	.word	0x0001a1e0


	//   ....[165]....
        /*0f6c*/ 	.word	0x0001a230


	//   ....[166]....
        /*0f70*/ 	.word	0x0001a280


	//   ....[167]....
        /*0f74*/ 	.word	0x0001a2f0


	//   ....[168]....
        /*0f78*/ 	.word	0x0001a350


	//   ....[169]....
        /*0f7c*/ 	.word	0x0001a3b0


	//   ....[170]....
        /*0f80*/ 	.word	0x0001a410


	//   ....[171]....
        /*0f84*/ 	.word	0x0001a480


	//   ....[172]....
        /*0f88*/ 	.word	0x0001a4e0


	//   ....[173]....
        /*0f8c*/ 	.word	0x0001a540


	//   ....[174]....
        /*0f90*/ 	.word	0x0001a580


	//   ....[175]....
        /*0f94*/ 	.word	0x0001a5c0


	//   ....[176]....
        /*0f98*/ 	.word	0x0001a610


	//   ....[177]....
        /*0f9c*/ 	.word	0x0001a650


	//   ....[178]....
        /*0fa0*/ 	.word	0x0001a6a0


	//   ....[179]....
        /*0fa4*/ 	.word	0x0001a6e0


	//   ....[180]....
        /*0fa8*/ 	.word	0x0001a730


	//   ....[181]....
        /*0fac*/ 	.word	0x0001a770


	//   ....[182]....
        /*0fb0*/ 	.word	0x0001a7c0


	//   ....[183]....
        /*0fb4*/ 	.word	0x0001a800


	//   ....[184]....
        /*0fb8*/ 	.word	0x0001a850


	//   ....[185]....
        /*0fbc*/ 	.word	0x0001a8a0


	//   ....[186]....
        /*0fc0*/ 	.word	0x0001a8f0


	//   ....[187]....
        /*0fc4*/ 	.word	0x0001a940


	//   ....[188]....
        /*0fc8*/ 	.word	0x0001a990


	//   ....[189]....
        /*0fcc*/ 	.word	0x0001a9d0


	//   ....[190]....
        /*0fd0*/ 	.word	0x0001aa40


	//   ....[191]....
        /*0fd4*/ 	.word	0x0001aab0


	//   ....[192]....
        /*0fd8*/ 	.word	0x0001ab10


	//   ....[193]....
        /*0fdc*/ 	.word	0x0001ab70


	//   ....[194]....
        /*0fe0*/ 	.word	0x0001abd0


	//   ....[195]....
        /*0fe4*/ 	.word	0x0001ac40


	//   ....[196]....
        /*0fe8*/ 	.word	0x0001aca0


	//   ....[197]....
        /*0fec*/ 	.word	0x0001ad00


	//   ....[198]....
        /*0ff0*/ 	.word	0x0001ad60


	//   ....[199]....
        /*0ff4*/ 	.word	0x0001add0


	//   ....[200]....
        /*0ff8*/ 	.word	0x0001ae30


	//   ....[201]....
        /*0ffc*/ 	.word	0x0001ae90


	//   ....[202]....
        /*1000*/ 	.word	0x0001aef0


	//   ....[203]....
        /*1004*/ 	.word	0x0001af60


	//   ....[204]....
        /*1008*/ 	.word	0x0001afc0


	//   ....[205]....
        /*100c*/ 	.word	0x0001b020


	//   ....[206]....
        /*1010*/ 	.word	0x0001b080


	//   ....[207]....
        /*1014*/ 	.word	0x0001b0f0


	//   ....[208]....
        /*1018*/ 	.word	0x0001b150


	//   ....[209]....
        /*101c*/ 	.word	0x0001b1b0


	//   ....[210]....
        /*1020*/ 	.word	0x0001b210


	//   ....[211]....
        /*1024*/ 	.word	0x0001b280


	//   ....[212]....
        /*1028*/ 	.word	0x0001b2e0


	//   ....[213]....
        /*102c*/ 	.word	0x0001b340


	//   ....[214]....
        /*1030*/ 	.word	0x0001b3a0


	//   ....[215]....
        /*1034*/ 	.word	0x0001b410


	//   ....[216]....
        /*1038*/ 	.word	0x0001b460


	//   ....[217]....
        /*103c*/ 	.word	0x0001b4a0


	//   ....[218]....
        /*1040*/ 	.word	0x0001b4f0


	//   ....[219]....
        /*1044*/ 	.word	0x0001b540


	//   ....[220]....
        /*1048*/ 	.word	0x0001b590


	//   ....[221]....
        /*104c*/ 	.word	0x0001b600


	//   ....[222]....
        /*1050*/ 	.word	0x0001b640


	//   ....[223]....
        /*1054*/ 	.word	0x0001b690


	//   ....[224]....
        /*1058*/ 	.word	0x0001b6e0


	//   ....[225]....
        /*105c*/ 	.word	0x0001b730


	//   ....[226]....
        /*1060*/ 	.word	0x0001b780


	//   ....[227]....
        /*1064*/ 	.word	0x0001b7f0


	//   ....[228]....
        /*1068*/ 	.word	0x0001b830


	//   ....[229]....
        /*106c*/ 	.word	0x0001b8a0


	//   ....[230]....
        /*1070*/ 	.word	0x0001b900


	//   ....[231]....
        /*1074*/ 	.word	0x0001b970


	//----- nvinfo : EIATTR_EXIT_INSTR_OFFSETS
	.align		4
.L_170:
        /*1078*/ 	.byte	0x04, 0x1c
        /*107a*/ 	.short	(.L_172 - .L_171)


	//   ....[0]....
.L_171:
        /*107c*/ 	.word	0x00000c10


	//   ....[1]....
        /*1080*/ 	.word	0x00019710


	//----- nvinfo : EIATTR_MAX_THREADS
	.align		4
.L_172:
        /*1084*/ 	.byte	0x04, 0x05
        /*1086*/ 	.short	(.L_174 - .L_173)
.L_173:
        /*1088*/ 	.word	0x00000080
        /*108c*/ 	.word	0x00000001
        /*1090*/ 	.word	0x00000001


	//----- nvinfo : EIATTR_CRS_STACK_SIZE
	.align		4
.L_174:
        /*1094*/ 	.byte	0x04, 0x1e
        /*1096*/ 	.short	(.L_176 - .L_175)
.L_175:
        /*1098*/ 	.word	0x00000000
.L_176:


//--------------------- .nv.info._ZN7cutlass13device_kernelIN5flash19enable_sm80_to_sm89INS1_16FlashAttnFwdSm80INS1_25CollectiveMainloopFwdSm80ILi4ELi1ELb0EN4cute5tupleIJNS5_1CILi128EEENS7_ILi48EEENS7_ILi96EEEEEELi96ENS_6half_tEfNS_4arch4Sm80ELb0ELb1ELb1ELb0ELb1ELb0ELb1ELb1EEENS1_21CollectiveEpilogueFwdINS6_IJS8_SA_S9_EEENS6_IJNS7_ILi1EEESI_SI_EEESC_SE_Li128ELb0ELb1ELb1ELb0EEENS1_19SingleTileSchedulerILb0ELb1ELb1ELi128EEEEEEEEEvNT_6ParamsE --------------------------
	.section	.nv.info._ZN7cutlass13device_kernelIN5flash19enable_sm80_to_sm89INS1_16FlashAttnFwdSm80INS1_25CollectiveMainloopFwdSm80ILi4ELi1ELb0EN4cute5tupleIJNS5_1CILi128EEENS7_ILi48EEENS7_ILi96EEEEEELi96ENS_6half_tEfNS_4arch4Sm80ELb0ELb1ELb1ELb0ELb1ELb0ELb1ELb1EEENS1_21CollectiveEpilogueFwdINS6_IJS8_SA_S9_EEENS6_IJNS7_ILi1EEESI_SI_EEESC_SE_Li128ELb0ELb1ELb1ELb0EEENS1_19SingleTileSchedulerILb0ELb1ELb1ELi128EEEEEEEEEvNT_6ParamsE,"",@"SHT_CUDA_INFO"
	.sectionflags	@""
	.align	4


	//----- nvinfo : EIATTR_CUDA_API_VERSION
	.align		4
        /*0000*/ 	.byte	0x04, 0x37
        /*0002*/ 	.short	(.L_178 - .L_177)
.L_177:
        /*0004*/ 	.word	0x00000082


	//----- nvinfo : EIATTR_SW2861232_WAR
	.align		4
.L_178:
        /*0008*/ 	.byte	0x01, 0x35
	.zero		2


	//----- nvinfo : EIATTR_PARAM_CBANK
	.align		4
        /*000c*/ 	.byte	0x04, 0x0a
        /*000e*/ 	.short	(.L_180 - .L_179)
	.align		4
.L_179:
        /*0010*/ 	.word	index@(.nv.constant0._ZN7cutlass13device_kernelIN5flash19enable_sm80_to_sm89INS1_16FlashAttnFwdSm80INS1_25CollectiveMainloopFwdSm80ILi4ELi1ELb0EN4cute5tupleIJNS5_1CILi128EEENS7_ILi48EEENS7_ILi96EEEEEELi96ENS_6half_tEfNS_4arch4Sm80ELb0ELb1ELb1ELb0ELb1ELb0ELb1ELb1EEENS1_21CollectiveEpilogueFwdINS6_IJS8_SA_S9_EEENS6_IJNS7_ILi1EEESI_SI_EEESC_SE_Li128ELb0ELb1ELb1ELb0EEENS1_19SingleTileSchedulerILb0ELb1ELb1ELi128EEEEEEEEEvNT_6ParamsE)
        /*0014*/ 	.short	0x0160
        /*0016*/ 	.short	0x0418


	//----- nvinfo : EIATTR_CBANK_PARAM_SIZE
	.align		4
.L_180:
        /*0018*/ 	.byte	0x03, 0x19
        /*001a*/ 	.short	0x0418


	//----- nvinfo : EIATTR_KPARAM_INFO
	.align		4
        /*001c*/ 	.byte	0x04, 0x17
        /*001e*/ 	.short	(.L_182 - .L_181)
.L_181:
        /*0020*/ 	.word	0x00000000
        /*0024*/ 	.short	0x0000
        /*0026*/ 	.short	0x0000
        /*0028*/ 	.byte	0x00, 0xf0, 0x61, 0x10


	//----- nvinfo : EIATTR_MAXREG_COUNT
	.align		4
.L_182:
        /*002c*/ 	.byte	0x03, 0x1b
        /*002e*/ 	.short	0x00ff


	//----- nvinfo : EIATTR_NUM_BARRIERS
	.align		4
        /*0030*/ 	.byte	0x02, 0x4c
        /*0032*/ 	.byte	0x02
	.zero		1


	//----- nvinfo : EIATTR_MERCURY_ISA_VERSION
	.align		4
        /*0034*/ 	.byte	0x03, 0x5f
        /*0036*/ 	.short	0x0000


	//----- nvinfo : EIATTR_COOP_GROUP_MASK_REGIDS
	.align		4
        /*0038*/ 	.byte	0x04, 0x29
        /*003a*/ 	.short	(.L_184 - .L_183)


	//   ....[0]....
.L_183:
        /*003c*/ 	.word	0xffffffff


	//   ....[1]....
        /*0040*/ 	.word	0xffffffff


	//   ....[2]....
        /*0044*/ 	.word	0xffffffff


	//   ....[3]....
        /*0048*/ 	.word	0xffffffff


	//   ....[4]....
        /*004c*/ 	.word	0xffffffff


	//   ....[5]....
        /*0050*/ 	.word	0xffffffff


	//   ....[6]....
        /*0054*/ 	.word	0xffffffff


	//   ....[7]....
        /*0058*/ 	.word	0xffffffff


	//   ....[8]....
        /*005c*/ 	.word	0xffffffff


	//   ....[9]....
        /*0060*/ 	.word	0xffffffff


	//   ....[10]....
        /*0064*/ 	.word	0xffffffff


	//   ....[11]....
        /*0068*/ 	.word	0xffffffff


	//   ....[12]....
        /*006c*/ 	.word	0xffffffff


	//   ....[13]....
        /*0070*/ 	.word	0xffffffff


	//   ....[14]....
        /*0074*/ 	.word	0xffffffff


	//   ....[15]....
        /*0078*/ 	.word	0xffffffff


	//   ....[16]....
        /*007c*/ 	.word	0xffffffff


	//   ....[17]....
        /*0080*/ 	.word	0xffffffff


	//   ....[18]....
        /*0084*/ 	.word	0xffffffff


	//   ....[19]....
        /*0088*/ 	.word	0xffffffff


	//   ....[20]....
        /*008c*/ 	.word	0xffffffff


	//   ....[21]....
        /*0090*/ 	.word	0xffffffff


	//   ....[22]....
        /*0094*/ 	.word	0xffffffff


	//   ....[23]....
        /*0098*/ 	.word	0xffffffff


	//   ....[24]....
        /*009c*/ 	.word	0xffffffff


	//   ....[25]....
        /*00a0*/ 	.word	0xffffffff


	//   ....[26]....
        /*00a4*/ 	.word	0xffffffff


	//   ....[27]....
        /*00a8*/ 	.word	0xffffffff


	//   ....[28]....
        /*00ac*/ 	.word	0xffffffff


	//   ....[29]....
        /*00b0*/ 	.word	0xffffffff


	//   ....[30]....
        /*00b4*/ 	.word	0xffffffff


	//   ....[31]....
        /*00b8*/ 	.word	0xffffffff


	//   ....[32]....
        /*00bc*/ 	.word	0xffffffff


	//   ....[33]....
        /*00c0*/ 	.word	0xffffffff


	//   ....[34]....
        /*00c4*/ 	.word	0xffffffff


	//   ....[35]....
        /*00c8*/ 	.word	0xffffffff


	//   ....[36]....
        /*00cc*/ 	.word	0xffffffff


	//   ....[37]....
        /*00d0*/ 	.word	0xffffffff


	//   ....[38]....
        /*00d4*/ 	.word	0xffffffff


	//   ....[39]....
        /*00d8*/ 	.word	0xffffffff


	//   ....[40]....
        /*00dc*/ 	.word	0xffffffff


	//   ....[41]....
        /*00e0*/ 	.word	0xffffffff


	//   ....[42]....
        /*00e4*/ 	.word	0xffffffff


	//   ....[43]....
        /*00e8*/ 	.word	0xffffffff


	//   ....[44]....
        /*00ec*/ 	.word	0xffffffff


	//   ....[45]....
        /*00f0*/ 	.word	0xffffffff


	//   ....[46]....
        /*00f4*/ 	.word	0xffffffff


	//   ....[47]....
        /*00f8*/ 	.word	0xffffffff


	//   ....[48]....
        /*00fc*/ 	.word	0xffffffff


	//   ....[49]....
        /*0100*/ 	.word	0xffffffff


	//   ....[50]....
        /*0104*/ 	.word	0xffffffff


	//   ....[51]....
        /*0108*/ 	.word	0xffffffff


	//   ....[52]....
        /*010c*/ 	.word	0xffffffff


	//   ....[53]....
        /*0110*/ 	.word	0xffffffff


	//   ....[54]....
        /*0114*/ 	.word	0xffffffff


	//   ....[55]....
        /*0118*/ 	.word	0xffffffff


	//   ....[56]....
        /*011c*/ 	.word	0xffffffff


	//   ....[57]....
        /*0120*/ 	.word	0xffffffff


	//   ....[58]....
        /*0124*/ 	.word	0xffffffff


	//   ....[59]....
        /*0128*/ 	.word	0xffffffff


	//   ....[60]....
        /*012c*/ 	.word	0xffffffff


	//   ....[61]....
        /*0130*/ 	.word	0xffffffff


	//   ....[62]....
        /*0134*/ 	.word	0xffffffff


	//   ....[63]....
        /*0138*/ 	.word	0xffffffff


	//   ....[64]....
        /*013c*/ 	.word	0xffffffff


	//   ....[65]....
        /*0140*/ 	.word	0xffffffff


	//   ....[66]....
        /*0144*/ 	.word	0xffffffff


	//   ....[67]....
        /*0148*/ 	.word	0xffffffff


	//   ....[68]....
        /*014c*/ 	.word	0xffffffff


	//   ....[69]....
        /*0150*/ 	.word	0xffffffff


	//   ....[70]....
        /*0154*/ 	.word	0xffffffff


	//   ....[71]....
        /*0158*/ 	.word	0xffffffff


	//   ....[72]....
        /*015c*/ 	.word	0xffffffff


	//   ....[73]....
        /*0160*/ 	.word	0xffffffff


	//   ....[74]....
        /*0164*/ 	.word	0xffffffff


	//   ....[75]....
        /*0168*/ 	.word	0xffffffff


	//   ....[76]....
        /*016c*/ 	.word	0xffffffff


	//   ....[77]....
        /*0170*/ 	.word	0xffffffff


	//   ....[78]....
        /*0174*/ 	.word	0xffffffff


	//   ....[79]....
        /*0178*/ 	.word	0xffffffff


	//   ....[80]....
        /*017c*/ 	.word	0xffffffff


	//   ....[81]....
        /*0180*/ 	.word	0xffffffff


	//   ....[82]....
        /*0184*/ 	.word	0xffffffff


	//   ....[83]....
        /*0188*/ 	.word	0xffffffff


	//   ....[84]....
        /*018c*/ 	.word	0xffffffff


	//   ....[85]....
        /*0190*/ 	.word	0xffffffff


	//   ....[86]....
        /*0194*/ 	.word	0xffffffff


	//   ....[87]....
        /*0198*/ 	.word	0xffffffff


	//   ....[88]....
        /*019c*/ 	.word	0xffffffff


	//   ....[89]....
        /*01a0*/ 	.word	0xffffffff


	//   ....[90]....
        /*01a4*/ 	.word	0xffffffff


	//   ....[91]....
        /*01a8*/ 	.word	0xffffffff


	//   ....[92]....
        /*01ac*/ 	.word	0xffffffff


	//   ....[93]....
        /*01b0*/ 	.word	0xffffffff


	//   ....[94]....
        /*01b4*/ 	.word	0xffffffff


	//   ....[95]....
        /*01b8*/ 	.word	0xffffffff


	//   ....[96]....
        /*01bc*/ 	.word	0xffffffff


	//   ....[97]....
        /*01c0*/ 	.word	0xffffffff


	//   ....[98]....
        /*01c4*/ 	.word	0xffffffff


	//   ....[99]....
        /*01c8*/ 	.word	0xffffffff


	//   ....[100]....
        /*01cc*/ 	.word	0xffffffff


	//   ....[101]....
        /*01d0*/ 	.word	0xffffffff


	//   ....[102]....
        /*01d4*/ 	.word	0xffffffff


	//   ....[103]....
        /*01d8*/ 	.word	0xffffffff


	//   ....[104]....
        /*01dc*/ 	.word	0xffffffff


	//   ....[105]....
        /*01e0*/ 	.word	0xffffffff


	//   ....[106]....
        /*01e4*/ 	.word	0xffffffff


	//   ....[107]....
        /*01e8*/ 	.word	0xffffffff


	//   ....[108]....
        /*01ec*/ 	.word	0xffffffff


	//   ....[109]....
        /*01f0*/ 	.word	0xffffffff


	//   ....[110]....
        /*01f4*/ 	.word	0xffffffff


	//   ....[111]....
        /*01f8*/ 	.word	0xffffffff


	//   ....[112]....
        /*01fc*/ 	.word	0xffffffff


	//   ....[113]....
        /*0200*/ 	.word	0xffffffff


	//   ....[114]....
        /*0204*/ 	.word	0xffffffff


	//   ....[115]....
        /*0208*/ 	.word	0xffffffff


	//   ....[116]....
        /*020c*/ 	.word	0xffffffff


	//   ....[117]....
        /*0210*/ 	.word	0xffffffff


	//   ....[118]....
        /*0214*/ 	.word	0xffffffff


	//   ....[119]....
        /*0218*/ 	.word	0xffffffff


	//   ....[120]....
        /*021c*/ 	.word	0xffffffff


	//----- nvinfo : EIATTR_COOP_GROUP_INSTR_OFFSETS
	.align		4
.L_184:
        /*0220*/ 	.byte	0x04, 0x28
        /*0222*/ 	.short	(.L_186 - .L_185)


	//   ....[0]....
.L_185:
        /*0224*/ 	.word	0x00000050


	//   ....[1]....
        /*0228*/ 	.word	0x00001270


	//   ....[2]....
        /*022c*/ 	.word	0x000012a0


	//   ....[3]....
        /*0230*/ 	.word	0x000014b0


	//   ....[4]....
        /*0234*/ 	.word	0x000014e0


	//   ....[5]....
        /*0238*/ 	.word	0x00001600


	//   ....[6]....
        /*023c*/ 	.word	0x00001630


	//   ....[7]....
        /*0240*/ 	.word	0x00001750


	//   ....[8]....
        /*0244*/ 	.word	0x00001790


	//   ....[9]....
        /*0248*/ 	.word	0x00001d90


	//   ....[10]....
        /*024c*/ 	.word	0x00001dd0


	//   ....[11]....
        /*0250*/ 	.word	0x00001e00


	//   ....[12]....
        /*0254*/ 	.word	0x00001e40


	//   ....[13]....
        /*0258*/ 	.word	0x000020b0


	//   ....[14]....
        /*025c*/ 	.word	0x00002170


	//   ....[15]....
        /*0260*/ 	.word	0x00002330


	//   ....[16]....
        /*0264*/ 	.word	0x00002340


	//   ....[17]....
        /*0268*/ 	.word	0x00002ce0


	//   ....[18]....
        /*026c*/ 	.word	0x00002d00


	//   ....[19]....
        /*0270*/ 	.word	0x00002de0


	//   ....[20]....
        /*0274*/ 	.word	0x00002e00


	//   ....[21]....
        /*0278*/ 	.word	0x00003210


	//   ....[22]....
        /*027c*/ 	.word	0x00003470


	//   ....[23]....
        /*0280*/ 	.word	0x00003af0


	//   ....[24]....
        /*0284*/ 	.word	0x000044a0


	//   ....[25]....
        /*0288*/ 	.word	0x00004b90


	//   ....[26]....
        /*028c*/ 	.word	0x00004c70


	//   ....[27]....
        /*0290*/ 	.word	0x00004ca0


	//   ....[28]....
        /*0294*/ 	.word	0x00004cd0


	//   ....[29]....
        /*0298*/ 	.word	0x00004d10


	//   ....[30]....
        /*029c*/ 	.word	0x00004e20


	//   ....[31]....
        /*02a0*/ 	.word	0x00005060


	//   ....[32]....
        /*02a4*/ 	.word	0x000051f0


	//   ....[33]....
        /*02a8*/ 	.word	0x00006230


	//   ....[34]....
        /*02ac*/ 	.word	0x00006250


	//   ....[35]....
        /*02b0*/ 	.word	0x00006330


	//   ....[36]....
        /*02b4*/ 	.word	0x00006340


	//   ....[37]....
        /*02b8*/ 	.word	0x00007260


	//   ....[38]....
        /*02bc*/ 	.word	0x00007280


	//   ....[39]....
        /*02c0*/ 	.word	0x000072a0


	//   ....[40]....
        /*02c4*/ 	.word	0x00007340


	//   ....[41]....
        /*02c8*/ 	.word	0x000074a0


	//   ....[42]....
        /*02cc*/ 	.word	0x00007a10


	//   ....[43]....
        /*02d0*/ 	.word	0x00007e90


	//   ....[44]....
        /*02d4*/ 	.word	0x000080b0


	//   ....[45]....
        /*02d8*/ 	.word	0x00008890


	//   ....[46]....
        /*02dc*/ 	.word	0x00008920


	//   ....[47]....
        /*02e0*/ 	.word	0x00008a20


	//   ....[48]....
        /*02e4*/ 	.word	0x00008a70


	//   ....[49]....
        /*02e8*/ 	.word	0x00008ab0


	//   ....[50]....
        /*02ec*/ 	.word	0x00008bf0


	//   ....[51]....
        /*02f0*/ 	.word	0x00008d90


	//   ....[52]....
        /*02f4*/ 	.word	0x00008ed0


	//   ....[53]....
        /*02f8*/ 	.word	0x0000a970


	//   ....[54]....
        /*02fc*/ 	.word	0x0000a9a0


	//   ....[55]....
        /*0300*/ 	.word	0x0000aa80


	//   ....[56]....
        /*0304*/ 	.word	0x0000aa90


	//   ....[57]....
        /*0308*/ 	.word	0x0000b9b0


	//   ....[58]....
        /*030c*/ 	.word	0x0000b9d0


	//   ....[59]....
        /*0310*/ 	.word	0x0000b9f0


	//   ....[60]....
        /*0314*/ 	.word	0x0000ba90


	//   ....[61]....
        /*0318*/ 	.word	0x0000bd40


	//   ....[62]....
        /*031c*/ 	.word	0x0000bdd0


	//   ....[63]....
        /*0320*/ 	.word	0x0000be20


	//   ....[64]....
        /*0324*/ 	.word	0x0000bea0


	//   ....[65]....
        /*0328*/ 	.word	0x0000beb0


	//   ....[66]....
        /*032c*/ 	.word	0x0000bec0


	//   ....[67]....
        /*0330*/ 	.word	0x0000bff0


	//   ....[68]....
        /*0334*/ 	.word	0x0000c120


	//   ....[69]....
        /*0338*/ 	.word	0x0000d990


	//   ....[70]....
        /*033c*/ 	.word	0x0000d9b0


	//   ....[71]....
        /*0340*/ 	.word	0x0000db20


	//   ....[72]....
        /*0344*/ 	.word	0x0000db30


	//   ....[73]....
        /*0348*/ 	.word	0x0000ea60


	//   ....[74]....
        /*034c*/ 	.word	0x0000ea70


	//   ....[75]....
        /*0350*/ 	.word	0x0000ea80


	//   ....[76]....
        /*0354*/ 	.word	0x0000eb20


	//   ....[77]....
        /*0358*/ 	.word	0x0000ecb0


	//   ....[78]....
        /*035c*/ 	.word	0x0000f1d0


	//   ....[79]....
        /*0360*/ 	.word	0x0000f640


	//   ....[80]....
        /*0364*/ 	.word	0x0000fa80


	//   ....[81]....
        /*0368*/ 	.word	0x0000ffd0


	//   ....[82]....
        /*036c*/ 	.word	0x00010100


	//   ....[83]....
        /*0370*/ 	.word	0x00010150


	//   ....[84]....
        /*0374*/ 	.word	0x00010230


	//   ....[85]....
        /*0378*/ 	.word	0x00010280


	//   ....[86]....
        /*037c*/ 	.word	0x00010400


	//   ....[87]....
        /*0380*/ 	.word	0x00010510


	//   ....[88]....
        /*0384*/ 	.word	0x00010690


	//   ....[89]....
        /*0388*/ 	.word	0x00011c30


	//   ....[90]....
        /*038c*/ 	.word	0x00011c50


	//   ....[91]....
        /*0390*/ 	.word	0x00011c60


	//   ....[92]....
        /*0394*/ 	.word	0x00011c80


	//   ....[93]....
        /*0398*/ 	.word	0x00011ca0


	//   ....[94]....
        /*039c*/ 	.word	0x00011cc0


	//   ....[95]....
        /*03a0*/ 	.word	0x00011cd0


	//   ....[96]....
        /*03a4*/ 	.word	0x00011d00


	//   ....[97]....
        /*03a8*/ 	.word	0x00012b60


	//   ....[98]....
        /*03ac*/ 	.word	0x00012bb0


	//   ....[99]....
        /*03b0*/ 	.word	0x00012bf0


	//   ....[100]....
        /*03b4*/ 	.word	0x00012c30


	//   ....[101]....
        /*03b8*/ 	.word	0x00012c70


	//   ....[102]....
        /*03bc*/ 	.word	0x00012cb0


	//   ....[103]....
        /*03c0*/ 	.word	0x00012ce0


	//   ....[104]....
        /*03c4*/ 	.word	0x00012d10


	//   ....[105]....
        /*03c8*/ 	.word	0x00012d60


	//   ....[106]....
        /*03cc*/ 	.word	0x00012d80


	//   ....[107]....
        /*03d0*/ 	.word	0x00013250


	//   ....[108]....
        /*03d4*/ 	.word	0x00013270


	//   ....[109]....
        /*03d8*/ 	.word	0x000136f0


	//   ....[110]....
        /*03dc*/ 	.word	0x00013710


	//   ....[111]....
        /*03e0*/ 	.word	0x00013ba0


	//   ....[112]....
        /*03e4*/ 	.word	0x00013bb0


	//   ....[113]....
        /*03e8*/ 	.word	0x00014390


	//   ....[114]....
        /*03ec*/ 	.word	0x000143f0


	//   ....[115]....
        /*03f0*/ 	.word	0x00014440


	//   ....[116]....
        /*03f4*/ 	.word	0x000144a0


	//   ....[117]....
        /*03f8*/ 	.word	0x000144f0


	//   ....[118]....
        /*03fc*/ 	.word	0x00014550


	//   ....[119]....
        /*0400*/ 	.word	0x000145a0


	//   ....[120]....
        /*0404*/ 	.word	0x00014600


	//----- nvinfo : EIATTR_EXIT_INSTR_OFFSETS
	.align		4
.L_186:
        /*0408*/ 	.byte	0x04, 0x1c
        /*040a*/ 	.short	(.L_188 - .L_187)


	//   ....[0]....
.L_187:
        /*040c*/ 	.word	0x000001b0


	//   ....[1]....
        /*0410*/ 	.word	0x00013bc0


	//   ....[2]....
        /*0414*/ 	.word	0x00013fe0


	//   ....[3]....
        /*0418*/ 	.word	0x00014030


	//   ....[4]....
        /*041c*/ 	.word	0x00014060


	//   ....[5]....
        /*0420*/ 	.word	0x000140c0


	//   ....[6]....
        /*0424*/ 	.word	0x00014350


	//----- nvinfo : EIATTR_CTAIDZ_USED
	.align		4
.L_188:
        /*0428*/ 	.byte	0x01, 0x04
	.zero		2


	//----- nvinfo : EIATTR_MAX_THREADS
	.align		4
        /*042c*/ 	.byte	0x04, 0x05
        /*042e*/ 	.short	(.L_190 - .L_189)
.L_189:
        /*0430*/ 	.word	0x00000080
        /*0434*/ 	.word	0x00000001
        /*0438*/ 	.word	0x00000001


	//----- nvinfo : EIATTR_CRS_STACK_SIZE
	.align		4
.L_190:
        /*043c*/ 	.byte	0x04, 0x1e
        /*043e*/ 	.short	(.L_192 - .L_191)
.L_191:
        /*0440*/ 	.word	0x00000000
.L_192:


//--------------------- .nv.info._ZN7cutlass13device_kernelIN5flash19enable_sm80_to_sm89INS1_16FlashAttnFwdSm80INS1_25CollectiveMainloopFwdSm80ILi4ELi1ELb0EN4cute5tupleIJNS5_1CILi128EEENS7_ILi48EEENS7_ILi96EEEEEELi96ENS_6half_tEfNS_4arch4Sm80ELb0ELb1ELb1ELb1ELb1ELb0ELb1ELb1EEENS1_21CollectiveEpilogueFwdINS6_IJS8_SA_S9_EEENS6_IJNS7_ILi1EEESI_SI_EEESC_SE_Li128ELb1ELb1ELb1ELb0EEENS1_36VarlenDynamicPersistentTileSchedulerILi128ELi48ELi128ELi128ELb1ELb1ELb0ELb1ELb0ELb1EEEEEEEEEvNT_6ParamsE --------------------------
	.section	.nv.info._ZN7cutlass13device_kernelIN5flash19enable_sm80_to_sm89INS1_16FlashAttnFwdSm80INS1_25CollectiveMainloopFwdSm80ILi4ELi1ELb0EN4cute5tupleIJNS5_1CILi128EEENS7_ILi48EEENS7_ILi96EEEEEELi96ENS_6half_tEfNS_4arch4Sm80ELb0ELb1ELb1ELb1ELb1ELb0ELb1ELb1EEENS1_21CollectiveEpilogueFwdINS6_IJS8_SA_S9_EEENS6_IJNS7_ILi1EEESI_SI_EEESC_SE_Li128ELb1ELb1ELb1ELb0EEENS1_36VarlenDynamicPersistentTileSchedulerILi128ELi48ELi128ELi128ELb1ELb1ELb0ELb1ELb0ELb1EEEEEEEEEvNT_6ParamsE,"",@"SHT_CUDA_INFO"
	.sectionflags	@""
	.align	4


	//----- nvinfo : EIATTR_CUDA_API_VERSION
	.align		4
        /*0000*/ 	.byte	0x04, 0x37
        /*0002*/ 	.short	(.L_194 - .L_193)
.L_193:
        /*0004*/ 	.word	0x00000082


	//----- nvinfo : EIATTR_SW2861232_WAR
	.align		4
.L_194:
        /*0008*/ 	.byte	0x01, 0x35
	.zero		2


	//----- nvinfo : EIATTR_PARAM_CBANK
	.align		4
        /*000c*/ 	.byte	0x04, 0x0a
        /*000e*/ 	.short	(.L_196 - .L_195)
	.align		4
.L_195:
        /*0010*/ 	.word	index@(.nv.constant0._ZN7cutlass13device_kernelIN5flash19enable_sm80_to_sm89INS1_16FlashAttnFwdSm80INS1_25CollectiveMainloopFwdSm80ILi4ELi1ELb0EN4cute5tupleIJNS5_1CILi128EEENS7_ILi48EEENS7_ILi96EEEEEELi96ENS_6half_tEfNS_4arch4Sm80ELb0ELb1ELb1ELb1ELb1ELb0ELb1ELb1EEENS1_21CollectiveEpilogueFwdINS6_IJS8_SA_S9_EEENS6_IJNS7_ILi1EEESI_SI_EEESC_SE_Li128ELb1ELb1ELb1ELb0EEENS1_36VarlenDynamicPersistentTileSchedulerILi128ELi48ELi128ELi128ELb1ELb1ELb0ELb1ELb0ELb1EEEEEEEEEvNT_6ParamsE)
        /*0014*/ 	.short	0x0160
        /*0016*/ 	.short	0x0438


	//----- nvinfo : EIATTR_CBANK_PARAM_SIZE
	.align		4
.L_196:
        /*0018*/ 	.byte	0x03, 0x19
        /*001a*/ 	.short	0x0438


	//----- nvinfo : EIATTR_KPARAM_INFO
	.align		4
        /*001c*/ 	.byte	0x04, 0x17
        /*001e*/ 	.short	(.L_198 - .L_197)
.L_197:
        /*0020*/ 	.word	0x00000000
        /*0024*/ 	.short	0x0000
        /*0026*/ 	.short	0x0000
        /*0028*/ 	.byte	0x00, 0xf0, 0xe1, 0x10


	//----- nvinfo : EIATTR_MAXREG_COUNT
	.align		4
.L_198:
        /*002c*/ 	.byte	0x03, 0x1b
        /*002e*/ 	.short	0x00ff


	//----- nvinfo : EIATTR_NUM_BARRIERS
	.align		4
        /*0030*/ 	.byte	0x02, 0x4c
        /*0032*/ 	.byte	0x06
	.zero		1


	//----- nvinfo : EIATTR_ANNOTATIONS
	.align		4
        /*0034*/ 	.byte	0x04, 0x55
        /*0036*/ 	.short	(.L_200 - .L_199)


	//   ....[0]....
.L_199:
        /* <DEDUP_REMOVED lines=38> */


	//----- nvinfo : EIATTR_MERCURY_ISA_VERSION
	.align		4
.L_200:
        /*0288*/ 	.byte	0x03, 0x5f
        /*028a*/ 	.short	0x0000


	//----- nvinfo : EIATTR_INT_WARP_WIDE_INSTR_OFFSETS
	.align		4
        /*028c*/ 	.byte	0x04, 0x31
        /*028e*/ 	.short	(.L_202 - .L_201)


	//   ....[0]....
.L_201:
        /*0290*/ 	.word	0x000143b0


	//   ....[1]....
        /*0294*/ 	.word	0x00014430


	//----- nvinfo : EIATTR_COOP_GROUP_MASK_REGIDS
	.align		4
.L_202:
        /*0298*/ 	.byte	0x04, 0x29
        /*029a*/ 	.short	(.L_204 - .L_203)


	//   ....[0]....
.L_203:
        /*029c*/ 	.word	0xffffffff


	//   ....[1]....
        /*02a0*/ 	.word	0xffffffff


	//   ....[2]....
        /*02a4*/ 	.word	0xffffffff


	//   ....[3]....
        /*02a8*/ 	.word	0xffffffff


	//   ....[4]....
        /*02ac*/ 	.word	0xffffffff


	//   ....[5]....
        /*02b0*/ 	.word	0xffffffff


	//   ....[6]....
        /*02b4*/ 	.word	0xffffffff


	//   ....[7]....
        /*02b8*/ 	.word	0xffffffff


	//   ....[8]....
        /*02bc*/ 	.word	0xffffffff


	//   ....[9]....
        /*02c0*/ 	.word	0xffffffff


	//   ....[10]....
        /*02c4*/ 	.word	0xffffffff


	//   ....[11]....
        /*02c8*/ 	.word	0xffffffff


	//   ....[12]....
        /*02cc*/ 	.word	0xffffffff


	//   ....[13]....
        /*02d0*/ 	.word	0xffffffff


	//   ....[14]....
        /*02d4*/ 	.word	0xffffffff


	//   ....[15]....
        /*02d8*/ 	.word	0xffffffff


	//   ....[16]....
        /*02dc*/ 	.word	0xffffffff


	//   ....[17]....
        /*02e0*/ 	.word	0xffffffff


	//   ....[18]....
        /*02e4*/ 	.word	0xffffffff


	//   ....[19]....
        /*02e8*/ 	.word	0xffffffff


	//   ....[20]....
        /*02ec*/ 	.word	0xffffffff


	//   ....[21]....
        /*02f0*/ 	.word	0xffffffff


	//   ....[22]....
        /*02f4*/ 	.word	0xffffffff


	//   ....[23]....
        /*02f8*/ 	.word	0xffffffff


	//   ....[24]....
        /*02fc*/ 	.word	0xffffffff


	//   ....[25]....
        /*0300*/ 	.word	0xffffffff


	//   ....[26]....
        /*0304*/ 	.word	0xffffffff


	//   ....[27]....
        /*0308*/ 	.word	0xffffffff


	//   ....[28]....
        /*030c*/ 	.word	0xffffffff


	//   ....[29]....
        /*0310*/ 	.word	0xffffffff


	//   ....[30]....
        /*0314*/ 	.word	0xffffffff


	//   ....[31]....
        /*0318*/ 	.word	0xffffffff


	//   ....[32]....
        /*031c*/ 	.word	0xffffffff


	//   ....[33]....
        /*0320*/ 	.word	0xffffffff


	//   ....[34]....
        /*0324*/ 	.word	0xffffffff


	//   ....[35]....
        /*0328*/ 	.word	0xffffffff


	//   ....[36]....
        /*032c*/ 	.word	0xffffffff


	//   ....[37]....
        /*0330*/ 	.word	0xffffffff


	//   ....[38]....
        /*0334*/ 	.word	0xffffffff


	//   ....[39]....
        /*0338*/ 	.word	0xffffffff


	//   ....[40]....
        /*033c*/ 	.word	0xffffffff


	//   ....[41]....
        /*0340*/ 	.word	0xffffffff


	//   ....[42]....
        /*0344*/ 	.word	0xffffffff


	//   ....[43]....
        /*0348*/ 	.word	0xffffffff


	//   ....[44]....
        /*034c*/ 	.word	0xffffffff


	//   ....[45]....
        /*0350*/ 	.word	0xffffffff


	//   ....[46]....
        /*0354*/ 	.word	0xffffffff


	//   ....[47]....
        /*0358*/ 	.word	0xffffffff


	//   ....[48]....
        /*035c*/ 	.word	0xffffffff


	//   ....[49]....
        /*0360*/ 	.word	0xffffffff


	//   ....[50]....
        /*0364*/ 	.word	0xffffffff


	//   ....[51]....
        /*0368*/ 	.word	0xffffffff


	//   ....[52]....
        /*036c*/ 	.word	0xffffffff


	//   ....[53]....
        /*0370*/ 	.word	0xffffffff


	//   ....[54]....
        /*0374*/ 	.word	0xffffffff


	//   ....[55]....
        /*0378*/ 	.word	0xffffffff


	//   ....[56]....
        /*037c*/ 	.word	0xffffffff


	//   ....[57]....
        /*0380*/ 	.word	0xffffffff


	//   ....[58]....
        /*0384*/ 	.word	0xffffffff


	//   ....[59]....
        /*0388*/ 	.word	0xffffffff


	//   ....[60]....
        /*038c*/ 	.word	0xffffffff


	//   ....[61]....
        /*0390*/ 	.word	0xffffffff


	//   ....[62]....
        /*0394*/ 	.word	0xffffffff


	//   ....[63]....
        /*0398*/ 	.word	0xffffffff


	//   ....[64]....
        /*039c*/ 	.word	0xffffffff


	//   ....[65]....
        /*03a0*/ 	.word	0xffffffff


	//   ....[66]....
        /*03a4*/ 	.word	0xffffffff


	//   ....[67]....
        /*03a8*/ 	.word	0xffffffff


	//   ....[68]....
        /*03ac*/ 	.word	0xffffffff


	//   ....[69]....
        /*03b0*/ 	.word	0xffffffff


	//   ....[70]....
        /*03b4*/ 	.word	0xffffffff


	//   ....[71]....
        /*03b8*/ 	.word	0xffffffff


	//   ....[72]....
        /*03bc*/ 	.word	0xffffffff


	//   ....[73]....
        /*03c0*/ 	.word	0xffffffff


	//   ....[74]....
        /*03c4*/ 	.word	0xffffffff


	//   ....[75]....
        /*03c8*/ 	.word	0xffffffff


	//   ....[76]....
        /*03cc*/ 	.word	0xffffffff


	//   ....[77]....
        /*03d0*/ 	.word	0xffffffff


	//   ....[78]....
        /*03d4*/ 	.word	0xffffffff


	//   ....[79]....
        /*03d8*/ 	.word	0xffffffff


	//   ....[80]....
        /*03dc*/ 	.word	0xffffffff


	//   ....[81]....
        /*03e0*/ 	.word	0xffffffff


	//   ....[82]....
        /*03e4*/ 	.word	0xffffffff


	//   ....[83]....
        /*03e8*/ 	.word	0xffffffff


	//   ....[84]....
        /*03ec*/ 	.word	0xffffffff


	//   ....[85]....
        /*03f0*/ 	.word	0xffffffff


	//   ....[86]....
        /*03f4*/ 	.word	0xffffffff


	//   ....[87]....
        /*03f8*/ 	.word	0xffffffff


	//   ....[88]....
        /*03fc*/ 	.word	0xffffffff


	//   ....[89]....
        /*0400*/ 	.word	0xffffffff


	//   ....[90]....
        /*0404*/ 	.word	0xffffffff


	//   ....[91]....
        /*0408*/ 	.word	0xffffffff


	//   ....[92]....
        /*040c*/ 	.word	0xffffffff


	//   ....[93]....
        /*0410*/ 	.word	0xffffffff


	//   ....[94]....
        /*0414*/ 	.word	0xffffffff


	//   ....[95]....
        /*0418*/ 	.word	0xffffffff


	//   ....[96]....
        /*041c*/ 	.word	0xffffffff


	//   ....[97]....
        /*0420*/ 	.word	0xffffffff


	//   ....[98]....
        /*0424*/ 	.word	0xffffffff


	//   ....[99]....
        /*0428*/ 	.word	0xffffffff


	//   ....[100]....
        /*042c*/ 	.word	0xffffffff


	//   ....[101]....
        /*0430*/ 	.word	0xffffffff


	//   ....[102]....
        /*0434*/ 	.word	0xffffffff


	//   ....[103]....
        /*0438*/ 	.word	0xffffffff


	//   ....[104]....
        /*043c*/ 	.word	0xffffffff


	//   ....[105]....
        /*0440*/ 	.word	0xffffffff


	//   ....[106]....
        /*0444*/ 	.word	0xffffffff


	//   ....[107]....
        /*0448*/ 	.word	0xffffffff


	//   ....[108]....
        /*044c*/ 	.word	0xffffffff


	//   ....[109]....
        /*0450*/ 	.word	0xffffffff


	//   ....[110]....
        /*0454*/ 	.word	0xffffffff


	//   ....[111]....
        /*0458*/ 	.word	0xffffffff


	//   ....[112]....
        /*045c*/ 	.word	0xffffffff


	//   ....[113]....
        /*0460*/ 	.word	0xffffffff


	//   ....[114]....
        /*0464*/ 	.word	0xffffffff


	//   ....[115]....
        /*0468*/ 	.word	0xffffffff


	//   ....[116]....
        /*046c*/ 	.word	0xffffffff


	//   ....[117]....
        /*0470*/ 	.word	0xffffffff


	//   ....[118]....
        /*0474*/ 	.word	0xffffffff


	//   ....[119]....
        /*0478*/ 	.word	0xffffffff


	//   ....[120]....
        /*047c*/ 	.word	0xffffffff


	//   ....[121]....
        /*0480*/ 	.word	0xffffffff


	//   ....[122]....
        /*0484*/ 	.word	0xffffffff


	//   ....[123]....
        /*0488*/ 	.word	0xffffffff


	//   ....[124]....
        /*048c*/ 	.word	0xffffffff


	//   ....[125]....
        /*0490*/ 	.word	0xffffffff


	//   ....[126]....
        /*0494*/ 	.word	0xffffffff


	//   ....[127]....
        /*0498*/ 	.word	0xffffffff


	//   ....[128]....
        /*049c*/ 	.word	0xffffffff


	//   ....[129]....
        /*04a0*/ 	.word	0xffffffff


	//   ....[130]....
        /*04a4*/ 	.word	0xffffffff


	//   ....[131]....
        /*04a8*/ 	.word	0xffffffff


	//   ....[132]....
        /*04ac*/ 	.word	0xffffffff


	//   ....[133]....
        /*04b0*/ 	.word	0xffffffff


	//   ....[134]....
        /*04b4*/ 	.word	0xffffffff


	//   ....[135]....
        /*04b8*/ 	.word	0xffffffff


	//   ....[136]....
        /*04bc*/ 	.word	0xffffffff


	//   ....[137]....
        /*04c0*/ 	.word	0xffffffff


	//   ....[138]....
        /*04c4*/ 	.word	0xffffffff


	//   ....[139]....
        /*04c8*/ 	.word	0xffffffff


	//   ....[140]....
        /*04cc*/ 	.word	0xffffffff


	//   ....[141]....
        /*04d0*/ 	.word	0xffffffff


	//   ....[142]....
        /*04d4*/ 	.word	0xffffffff


	//   ....[143]....
        /*04d8*/ 	.word	0xffffffff


	//   ....[144]....
        /*04dc*/ 	.word	0xffffffff


	//   ....[145]....
        /*04e0*/ 	.word	0xffffffff


	//   ....[146]....
        /*04e4*/ 	.word	0xffffffff


	//   ....[147]....
        /*04e8*/ 	.word	0xffffffff


	//   ....[148]....
        /*04ec*/ 	.word	0xffffffff


	//   ....[149]....
        /*04f0*/ 	.word	0xffffffff


	//   ....[150]....
        /*04f4*/ 	.word	0xffffffff


	//   ....[151]....
        /*04f8*/ 	.word	0xffffffff


	//   ....[152]....
        /*04fc*/ 	.word	0xffffffff


	//   ....[153]....
        /*0500*/ 	.word	0xffffffff


	//   ....[154]....
        /*0504*/ 	.word	0xffffffff


	//   ....[155]....
        /*0508*/ 	.word	0xffffffff


	//   ....[156]....
        /*050c*/ 	.word	0xffffffff


	//   ....[157]....
        /*0510*/ 	.word	0xffffffff


	//   ....[158]....
        /*0514*/ 	.word	0xffffffff


	//   ....[159]....
        /*0518*/ 	.word	0xffffffff


	//   ....[160]....
        /*051c*/ 	.word	0xffffffff


	//   ....[161]....
        /*0520*/ 	.word	0xffffffff


	//   ....[162]....
        /*0524*/ 	.word	0xffffffff


	//   ....[163]....
        /*0528*/ 	.word	0xffffffff


	//   ....[164]....
        /*052c*/ 	.word	0xffffffff


	//   ....[165]....
        /*0530*/ 	.word	0xffffffff


	//   ....[166]....
        /*0534*/ 	.word	0xffffffff


	//   ....[167]....
        /*0538*/ 	.word	0xffffffff


	//   ....[168]....
        /*053c*/ 	.word	0xffffffff


	//   ....[169]....
        /*0540*/ 	.word	0xffffffff


	//   ....[170]....
        /*0544*/ 	.word	0xffffffff


	//   ....[171]....
        /*0548*/ 	.word	0xffffffff


	//   ....[172]....
        /*054c*/ 	.word	0xffffffff


	//   ....[173]....
        /*0550*/ 	.word	0xffffffff


	//   ....[174]....
        /*0554*/ 	.word	0xffffffff


	//   ....[175]....
        /*0558*/ 	.word	0xffffffff


	//   ....[176]....
        /*055c*/ 	.word	0xffffffff


	//   ....[177]....
        /*0560*/ 	.word	0xffffffff


	//   ....[178]....
        /*0564*/ 	.word	0xffffffff


	//   ....[179]....
        /*0568*/ 	.word	0xffffffff


	//   ....[180]....
        /*056c*/ 	.word	0xffffffff


	//   ....[181]....
        /*0570*/ 	.word	0xffffffff


	//   ....[182]....
        /*0574*/ 	.word	0xffffffff


	//   ....[183]....
        /*0578*/ 	.word	0xffffffff


	//   ....[184]....
        /*057c*/ 	.word	0xffffffff


	//   ....[185]....
        /*0580*/ 	.word	0xffffffff


	//   ....[186]....
        /*0584*/ 	.word	0xffffffff


	//   ....[187]....
        /*0588*/ 	.word	0xffffffff


	//   ....[188]....
        /*058c*/ 	.word	0xffffffff


	//   ....[189]....
        /*0590*/ 	.word	0xffffffff


	//   ....[190]....
        /*0594*/ 	.word	0xffffffff


	//   ....[191]....
        /*0598*/ 	.word	0xffffffff


	//   ....[192]....
        /*059c*/ 	.word	0xffffffff


	//   ....[193]....
        /*05a0*/ 	.word	0xffffffff


	//   ....[194]....
        /*05a4*/ 	.word	0xffffffff


	//   ....[195]....
        /*05a8*/ 	.word	0xffffffff


	//   ....[196]....
        /*05ac*/ 	.word	0xffffffff


	//   ....[197]....
        /*05b0*/ 	.word	0xffffffff


	//   ....[198]....
        /*05b4*/ 	.word	0xffffffff


	//   ....[199]....
        /*05b8*/ 	.word	0xffffffff


	//   ....[200]....
        /*05bc*/ 	.word	0xffffffff


	//   ....[201]....
        /*05c0*/ 	.word	0xffffffff


	//   ....[202]....
        /*05c4*/ 	.word	0xffffffff


	//   ....[203]....
        /*05c8*/ 	.word	0xffffffff


	//   ....[204]....
        /*05cc*/ 	.word	0xffffffff


	//   ....[205]....
        /*05d0*/ 	.word	0xffffffff


	//   ....[206]....
        /*05d4*/ 	.word	0xffffffff


	//   ....[207]....
        /*05d8*/ 	.word	0xffffffff


	//   ....[208]....
        /*05dc*/ 	.word	0xffffffff


	//   ....[209]....
        /*05e0*/ 	.word	0xffffffff


	//   ....[210]....
        /*05e4*/ 	.word	0xffffffff


	//   ....[211]....
        /*05e8*/ 	.word	0xffffffff


	//   ....[212]....
        /*05ec*/ 	.word	0xffffffff


	//   ....[213]....
        /*05f0*/ 	.word	0xffffffff


	//   ....[214]....
        /*05f4*/ 	.word	0xffffffff


	//   ....[215]....
        /*05f8*/ 	.word	0xffffffff


	//   ....[216]....
        /*05fc*/ 	.word	0xffffffff


	//   ....[217]....
        /*0600*/ 	.word	0xffffffff


	//   ....[218]....
        /*0604*/ 	.word	0xffffffff


	//   ....[219]....
        /*0608*/ 	.word	0xffffffff


	//   ....[220]....
        /*060c*/ 	.word	0xffffffff


	//   ....[221]....
        /*0610*/ 	.word	0xffffffff


	//   ....[222]....
        /*0614*/ 	.word	0xffffffff


	//   ....[223]....
        /*0618*/ 	.word	0xffffffff


	//   ....[224]....
        /*061c*/ 	.word	0xffffffff


	//   ....[225]....
        /*0620*/ 	.word	0xffffffff


	//   ....[226]....
        /*0624*/ 	.word	0xffffffff


	//   ....[227]....
        /*0628*/ 	.word	0xffffffff


	//   ....[228]....
        /*062c*/ 	.word	0xffffffff


	//   ....[229]....
        /*0630*/ 	.word	0xffffffff


	//   ....[230]....
        /*0634*/ 	.word	0xffffffff


	//   ....[231]....
        /*0638*/ 	.word	0xffffffff


	//   ....[232]....
        /*063c*/ 	.word	0xffffffff


	//   ....[233]....
        /*0640*/ 	.word	0xffffffff


	//   ....[234]....
        /*0644*/ 	.word	0xffffffff


	//   ....[235]....
        /*0648*/ 	.word	0xffffffff


	//   ....[236]....
        /*064c*/ 	.word	0xffffffff


	//   ....[237]....
        /*0650*/ 	.word	0xffffffff


	//   ....[238]....
        /*0654*/ 	.word	0xffffffff


	//   ....[239]....
        /*0658*/ 	.word	0xffffffff


	//   ....[240]....
        /*065c*/ 	.word	0xffffffff


	//   ....[241]....
        /*0660*/ 	.word	0xffffffff


	//   ....[242]....
        /*0664*/ 	.word	0xffffffff


	//   ....[243]....
        /*0668*/ 	.word	0xffffffff


	//   ....[244]....
        /*066c*/ 	.word	0xffffffff


	//   ....[245]....
        /*0670*/ 	.word	0xffffffff


	//   ....[246]....
        /*0674*/ 	.word	0xffffffff


	//   ....[247]....
        /*0678*/ 	.word	0xffffffff


	//   ....[248]....
        /*067c*/ 	.word	0xffffffff


	//   ....[249]....
        /*0680*/ 	.word	0xffffffff


	//   ....[250]....
        /*0684*/ 	.word	0xffffffff


	//   ....[251]....
        /*0688*/ 	.word	0xffffffff


	//   ....[252]....
        /*068c*/ 	.word	0xffffffff


	//   ....[253]....
        /*0690*/ 	.word	0xffffffff


	//   ....[254]....
        /*0694*/ 	.word	0xffffffff


	//   ....[255]....
        /*0698*/ 	.word	0xffffffff


	//   ....[0]....
        /*069c*/ 	.word	0xffffffff


	//   ....[1]....
        /*06a0*/ 	.word	0xffffffff


	//   ....[2]....
        /*06a4*/ 	.word	0xffffffff


	//   ....[3]....
        /*06a8*/ 	.word	0xffffffff


	//   ....[4]....
        /*06ac*/ 	.word	0xffffffff


	//   ....[5]....
        /*06b0*/ 	.word	0xffffffff


	//   ....[6]....
        /*06b4*/ 	.word	0xffffffff


	//   ....[7]....
        /*06b8*/ 	.word	0xffffffff


	//   ....[8]....
        /*06bc*/ 	.word	0xffffffff


	//   ....[9]....
        /*06c0*/ 	.word	0xffffffff


	//   ....[10]....
        /*06c4*/ 	.word	0xffffffff


	//   ....[11]....
        /*06c8*/ 	.word	0xffffffff


	//   ....[12]....
        /*06cc*/ 	.word	0xffffffff


	//   ....[13]....
        /*06d0*/ 	.word	0xffffffff


	//   ....[14]....
        /*06d4*/ 	.word	0xffffffff


	//   ....[15]....
        /*06d8*/ 	.word	0xffffffff


	//   ....[16]....
        /*06dc*/ 	.word	0xffffffff


	//   ....[17]....
        /*06e0*/ 	.word	0xffffffff


	//   ....[18]....
        /*06e4*/ 	.word	0xffffffff


	//   ....[19]....
        /*06e8*/ 	.word	0xffffffff


	//   ....[20]....
        /*06ec*/ 	.word	0xffffffff


	//   ....[21]....
        /*06f0*/ 	.word	0xffffffff


	//   ....[22]....
        /*06f4*/ 	.word	0xffffffff


	//   ....[23]....
        /*06f8*/ 	.word	0xffffffff


	//   ....[24]....
        /*06fc*/ 	.word	0xffffffff


	//   ....[25]....
        /*0700*/ 	.word	0xffffffff


	//   ....[26]....
        /*0704*/ 	.word	0xffffffff


	//   ....[27]....
        /*0708*/ 	.word	0xffffffff


	//   ....[28]....
        /*070c*/ 	.word	0xffffffff


	//   ....[29]....
        /*0710*/ 	.word	0xffffffff


	//   ....[30]....
        /*0714*/ 	.word	0xffffffff


	//   ....[31]....
        /*0718*/ 	.word	0xffffffff


	//   ....[32]....
        /*071c*/ 	.word	0xffffffff


	//   ....[33]....
        /*0720*/ 	.word	0xffffffff


	//   ....[34]....
        /*0724*/ 	.word	0xffffffff


	//   ....[35]....
        /*0728*/ 	.word	0xffffffff


	//   ....[36]....
        /*072c*/ 	.word	0xffffffff


	//   ....[37]....
        /*0730*/ 	.word	0xffffffff


	//   ....[38]....
        /*0734*/ 	.word	0xffffffff


	//   ....[39]....
        /*0738*/ 	.word	0xffffffff


	//   ....[40]....
        /*073c*/ 	.word	0xffffffff


	//   ....[41]....
        /*0740*/ 	.word	0xffffffff


	//   ....[42]....
        /*0744*/ 	.word	0xffffffff


	//   ....[43]....
        /*0748*/ 	.word	0xffffffff


	//   ....[44]....
        /*074c*/ 	.word	0xffffffff


	//   ....[45]....
        /*0750*/ 	.word	0xffffffff


	//   ....[46]....
        /*0754*/ 	.word	0xffffffff


	//   ....[47]....
        /*0758*/ 	.word	0xffffffff


	//----- nvinfo : EIATTR_COOP_GROUP_INSTR_OFFSETS
	.align		4
.L_204:
        /*075c*/ 	.byte	0x04, 0x28
        /*075e*/ 	.short	(.L_206 - .L_205)


	//   ....[0]....
.L_205:
        /*0760*/ 	.word	0x00000050


	//   ....[1]....
        /*0764*/ 	.word	0x00000200


	//   ....[2]....
        /*0768*/ 	.word	0x00000230


	//   ....[3]....
        /*076c*/ 	.word	0x00000260


	//   ....[4]....
        /*0770*/ 	.word	0x00000290


	//   ....[5]....
        /*0774*/ 	.word	0x000002c0


	//   ....[6]....
        /*0778*/ 	.word	0x000002f0


	//   ....[7]....
        /*077c*/ 	.word	0x00000450


	//   ....[8]....
        /*0780*/ 	.word	0x00000490


	//   ....[9]....
        /*0784*/ 	.word	0x000004c0


	//   ....[10]....
        /*0788*/ 	.word	0x000004f0


	//   ....[11]....
        /*078c*/ 	.word	0x00000520


	//   ....[12]....
        /*0790*/ 	.word	0x00000550


	//   ....[13]....
        /*0794*/ 	.word	0x000005e0


	//   ....[14]....
        /*0798*/ 	.word	0x00000630


	//   ....[15]....
        /*079c*/ 	.word	0x00000650


	//   ....[16]....
        /*07a0*/ 	.word	0x000006b0


	//   ....[17]....
        /*07a4*/ 	.word	0x00002b00


	//   ....[18]....
        /*07a8*/ 	.word	0x00002b20


	//   ....[19]....
        /*07ac*/ 	.word	0x00002cb0


	//   ....[20]....
        /*07b0*/ 	.word	0x00002cc0


	//   ....[21]....
        /*07b4*/ 	.word	0x00002e40


	//   ....[22]....
        /*07b8*/ 	.word	0x00002e60


	//   ....[23]....
        /*07bc*/ 	.word	0x00002fe0


	//   ....[24]....
        /*07c0*/ 	.word	0x00002ff0


	//   ....[25]....
        /*07c4*/ 	.word	0x00003510


	//   ....[26]....
        /*07c8*/ 	.word	0x00003520


	//   ....[27]....
        /*07cc*/ 	.word	0x00003530


	//   ....[28]....
        /*07d0*/ 	.word	0x00003540


	//   ....[29]....
        /*07d4*/ 	.word	0x000036e0


	//   ....[30]....
        /*07d8*/ 	.word	0x00003710


	//   ....[31]....
        /*07dc*/ 	.word	0x00003a30


	//   ....[32]....
        /*07e0*/ 	.word	0x00003a40


	//   ....[33]....
        /*07e4*/ 	.word	0x000049b0


	//   ....[34]....
        /*07e8*/ 	.word	0x000049d0


	//   ....[35]....
        /*07ec*/ 	.word	0x00004b50


	//   ....[36]....
        /*07f0*/ 	.word	0x00004b60


	//   ....[37]....
        /*07f4*/ 	.word	0x00004db0


	//   ....[38]....
        /*07f8*/ 	.word	0x00005330


	//   ....[39]....
        /*07fc*/ 	.word	0x00005790


	//   ....[40]....
        /*0800*/ 	.word	0x00005bf0


	//   ....[41]....
        /*0804*/ 	.word	0x00006310


	//   ....[42]....
        /*0808*/ 	.word	0x00006340


	//   ....[43]....
        /*080c*/ 	.word	0x00006350


	//   ....[44]....
        /*0810*/ 	.word	0x00006360


	//   ....[45]....
        /*0814*/ 	.word	0x00006370


	//   ....[46]....
        /*0818*/ 	.word	0x000063a0


	//   ....[47]....
        /*081c*/ 	.word	0x000063c0


	//   ....[48]....
        /*0820*/ 	.word	0x000063e0


	//   ....[49]....
        /*0824*/ 	.word	0x00007a40


	//   ....[50]....
        /*0828*/ 	.word	0x00007a60


	//   ....[51]....
        /*082c*/ 	.word	0x00007be0


	//   ....[52]....
        /*0830*/ 	.word	0x00007bf0


	//   ....[53]....
        /*0834*/ 	.word	0x00008b50


	//   ....[54]....
        /*0838*/ 	.word	0x00008b70


	//   ....[55]....
        /*083c*/ 	.word	0x00008cf0


	//   ....[56]....
        /*0840*/ 	.word	0x00008d00


	//   ....[57]....
        /*0844*/ 	.word	0x00008f30


	//   ....[58]....
        /*0848*/ 	.word	0x00009500


	//   ....[59]....
        /*084c*/ 	.word	0x000099a0


	//   ....[60]....
        /*0850*/ 	.word	0x00009e40


	//   ....[61]....
        /*0854*/ 	.word	0x0000a5e0


	//   ....[62]....
        /*0858*/ 	.word	0x0000a610


	//   ....[63]....
        /*085c*/ 	.word	0x0000a630


	//   ....[64]....
        /*0860*/ 	.word	0x0000a650


	//   ....[65]....
        /*0864*/ 	.word	0x0000a670


	//   ....[66]....
        /*0868*/ 	.word	0x0000a690


	//   ....[67]....
        /*086c*/ 	.word	0x0000a6b0


	//   ....[68]....
        /*0870*/ 	.word	0x0000a6d0


	//   ....[69]....
        /*0874*/ 	.word	0x0000c390


	//   ....[70]....
        /*0878*/ 	.word	0x0000c3b0


	//   ....[71]....
        /*087c*/ 	.word	0x0000c530


	//   ....[72]....
        /*0880*/ 	.word	0x0000c540


	//   ....[73]....
        /*0884*/ 	.word	0x0000d4b0


	//   ....[74]....
        /*0888*/ 	.word	0x0000d4d0


	//   ....[75]....
        /*088c*/ 	.word	0x0000d650


	//   ....[76]....
        /*0890*/ 	.word	0x0000d660


	//   ....[77]....
        /*0894*/ 	.word	0x0000daf0


	//   ....[78]....
        /*0898*/ 	.word	0x0000db20


	//   ....[79]....
        /*089c*/ 	.word	0x0000db40


	//   ....[80]....
        /*08a0*/ 	.word	0x0000db60


	//   ....[81]....
        /*08a4*/ 	.word	0x0000db80


	//   ....[82]....
        /*08a8*/ 	.word	0x0000dba0


	//   ....[83]....
        /*08ac*/ 	.word	0x0000dbc0


	//   ....[84]....
        /*08b0*/ 	.word	0x0000dbe0


	//   ....[85]....
        /*08b4*/ 	.word	0x0000f590


	//   ....[86]....
        /*08b8*/ 	.word	0x0000f5a0


	//   ....[87]....
        /*08bc*/ 	.word	0x0000f720


	//   ....[88]....
        /*08c0*/ 	.word	0x0000f730


	//   ....[89]....
        /*08c4*/ 	.word	0x00010690


	//   ....[90]....
        /*08c8*/ 	.word	0x000106b0


	//   ....[91]....
        /*08cc*/ 	.word	0x000107d0


	//   ....[92]....
        /*08d0*/ 	.word	0x000107e0


	//   ....[93]....
        /*08d4*/ 	.word	0x000109b0


	//   ....[94]....
        /*08d8*/ 	.word	0x00010f80


	//   ....[95]....
        /*08dc*/ 	.word	0x00011420


	//   ....[96]....
        /*08e0*/ 	.word	0x000118c0


	//   ....[97]....
        /*08e4*/ 	.word	0x00012060


	//   ....[98]....
        /*08e8*/ 	.word	0x00012090


	//   ....[99]....
        /*08ec*/ 	.word	0x000120a0


	//   ....[100]....
        /*08f0*/ 	.word	0x000120b0


	//   ....[101]....
        /*08f4*/ 	.word	0x000120f0


	//   ....[102]....
        /*08f8*/ 	.word	0x00012100


	//   ....[103]....
        /*08fc*/ 	.word	0x00012110


	//   ....[104]....
        /*0900*/ 	.word	0x00012150


	//   ....[105]....
        /*0904*/ 	.word	0x000139f0


	//   ....[106]....
        /*0908*/ 	.word	0x00013a20


	//   ....[107]....
        /*090c*/ 	.word	0x00013a30


	//   ....[108]....
        /*0910*/ 	.word	0x00013a40


	//   ....[109]....
        /*0914*/ 	.word	0x00013a50


	//   ....[110]....
        /*0918*/ 	.word	0x00013a80


	//   ....[111]....
        /*091c*/ 	.word	0x00013aa0


	//   ....[112]....
        /*0920*/ 	.word	0x00013ac0


	//   ....[113]....
        /*0924*/ 	.word	0x00015030


	//   ....[114]....
        /*0928*/ 	.word	0x00015050


	//   ....[115]....
        /*092c*/ 	.word	0x00015070


	//   ....[116]....
        /*0930*/ 	.word	0x00015080


	//   ....[117]....
        /*0934*/ 	.word	0x00015090


	//   ....[118]....
        /*0938*/ 	.word	0x000150a0


	//   ....[119]....
        /*093c*/ 	.word	0x000150c0


	//   ....[120]....
        /*0940*/ 	.word	0x000150d0


	//   ....[121]....
        /*0944*/ 	.word	0x000154d0


	//   ....[122]....
        /*0948*/ 	.word	0x000154f0


	//   ....[123]....
        /*094c*/ 	.word	0x00015650


	//   ....[124]....
        /*0950*/ 	.word	0x00015660


	//   ....[125]....
        /*0954*/ 	.word	0x000157c0


	//   ....[126]....
        /*0958*/ 	.word	0x000157e0


	//   ....[127]....
        /*095c*/ 	.word	0x00015940


	//   ....[128]....
        /*0960*/ 	.word	0x00015950


	//   ....[129]....
        /*0964*/ 	.word	0x00015ca0


	//   ....[130]....
        /*0968*/ 	.word	0x00015cc0


	//   ....[131]....
        /*096c*/ 	.word	0x00016230


	//   ....[132]....
        /*0970*/ 	.word	0x00016240


	//   ....[133]....
        /*0974*/ 	.word	0x000167b0


	//   ....[134]....
        /*0978*/ 	.word	0x000167d0


	//   ....[135]....
        /*097c*/ 	.word	0x00016d50


	//   ....[136]....
        /*0980*/ 	.word	0x00016d60


	//   ....[137]....
        /*0984*/ 	.word	0x00017a10


	//   ....[138]....
        /*0988*/ 	.word	0x00017a30


	//   ....[139]....
        /*098c*/ 	.word	0x00017ba0


	//   ....[140]....
        /*0990*/ 	.word	0x00017bb0


	//   ....[141]....
        /*0994*/ 	.word	0x00017d10


	//   ....[142]....
        /*0998*/ 	.word	0x00017d30


	//   ....[143]....
        /*099c*/ 	.word	0x00017e90


	//   ....[144]....
        /*09a0*/ 	.word	0x00017ea0


	//   ....[145]....
        /*09a4*/ 	.word	0x000180c0


	//   ....[146]....
        /*09a8*/ 	.word	0x000180e0


	//   ....[147]....
        /*09ac*/ 	.word	0x00018210


	//   ....[148]....
        /*09b0*/ 	.word	0x00018250


	//   ....[149]....
        /*09b4*/ 	.word	0x00018280


	//   ....[150]....
        /*09b8*/ 	.word	0x000182b0


	//   ....[151]....
        /*09bc*/ 	.word	0x000182e0


	//   ....[152]....
        /*09c0*/ 	.word	0x00018310


	//   ....[153]....
        /*09c4*/ 	.word	0x00018470


	//   ....[154]....
        /*09c8*/ 	.word	0x000184b0


	//   ....[155]....
        /*09cc*/ 	.word	0x000184e0


	//   ....[156]....
        /*09d0*/ 	.word	0x00018510


	//   ....[157]....
        /*09d4*/ 	.word	0x00018540


	//   ....[158]....
        /*09d8*/ 	.word	0x00018570


	//   ....[159]....
        /*09dc*/ 	.word	0x00018600


	//   ....[160]....
        /*09e0*/ 	.word	0x00018660


	//   ....[161]....
        /*09e4*/ 	.word	0x00018670


	//   ....[162]....
        /*09e8*/ 	.word	0x000186d0


	//   ....[163]....
        /*09ec*/ 	.word	0x00019130


	//   ....[164]....
        /*09f0*/ 	.word	0x00019190


	//   ....[165]....
        /*09f4*/ 	.word	0x000191e0


	//   ....[166]....
        /*09f8*/ 	.word	0x00019230


	//   ....[167]....
        /*09fc*/ 	.word	0x00019280


	//   ....[168]....
        /*0a00*/ 	.word	0x000192f0


	//   ....[169]....
        /*0a04*/ 	.word	0x00019340


	//   ....[170]....
        /*0a08*/ 	.word	0x000193b0


	//   ....[171]....
        /*0a0c*/ 	.word	0x00019420


	//   ....[172]....
        /*0a10*/ 	.word	0x00019490


	//   ....[173]....
        /*0a14*/ 	.word	0x00019500


	//   ....[174]....
        /*0a18*/ 	.word	0x00019570


	//   ....[175]....
        /*0a1c*/ 	.word	0x000195e0


	//   ....[176]....
        /*0a20*/ 	.word	0x00019640


	//   ....[177]....
        /*0a24*/ 	.word	0x000196b0


	//   ....[178]....
        /*0a28*/ 	.word	0x00019720


	//   ....[179]....
        /*0a2c*/ 	.word	0x00019790


	//   ....[180]....
        /*0a30*/ 	.word	0x000197f0


	//   ....[181]....
        /*0a34*/ 	.word	0x00019860


	//   ....[182]....
        /*0a38*/ 	.word	0x000198c0


	//   ....[183]....
        /*0a3c*/ 	.word	0x00019930


	//   ....[184]....
        /*0a40*/ 	.word	0x000199a0


	//   ....[185]....
        /*0a44*/ 	.word	0x00019a10


	//   ....[186]....
        /*0a48*/ 	.word	0x00019a70


	//   ....[187]....
        /*0a4c*/ 	.word	0x00019ad0


	//   ....[188]....
        /*0a50*/ 	.word	0x00019b30


	//   ....[189]....
        /*0a54*/ 	.word	0x00019b90


	//   ....[190]....
        /*0a58*/ 	.word	0x00019bf0


	//   ....[191]....
        /*0a5c*/ 	.word	0x00019c40


	//   ....[192]....
        /*0a60*/ 	.word	0x00019c80


	//   ....[193]....
        /*0a64*/ 	.word	0x00019cd0


	//   ....[194]....
        /*0a68*/ 	.word	0x00019d20


	//   ....[195]....
        /*0a6c*/ 	.word	0x00019d70


	//   ....[196]....
        /*0a70*/ 	.word	0x00019dc0


	//   ....[197]....
        /*0a74*/ 	.word	0x00019e10


	//   ....[198]....
        /*0a78*/ 	.word	0x00019e60


	//   ....[199]....
        /*0a7c*/ 	.word	0x00019ed0


	//   ....[200]....
        /*0a80*/ 	.word	0x00019f40


	//   ....[201]....
        /*0a84*/ 	.word	0x00019fb0


	//   ....[202]....
        /*0a88*/ 	.word	0x0001a010


	//   ....[203]....
        /*0a8c*/ 	.word	0x0001a080


	//   ....[204]....
        /*0a90*/ 	.word	0x0001a0f0


	//   ....[205]....
        /*0a94*/ 	.word	0x0001a160


	//   ....[206]....
        /*0a98*/ 	.word	0x0001a1c0


	//   ....[207]....
        /*0a9c*/ 	.word	0x0001a220


	//   ....[208]....
        /*0aa0*/ 	.word	0x0001a280


	//   ....[209]....
        /*0aa4*/ 	.word	0x0001a2e0


	//   ....[210]....
        /*0aa8*/ 	.word	0x0001a340


	//   ....[211]....
        /*0aac*/ 	.word	0x0001a390


	//   ....[212]....
        /*0ab0*/ 	.word	0x0001a3d0


	//   ....[213]....
        /*0ab4*/ 	.word	0x0001a420


	//   ....[214]....
        /*0ab8*/ 	.word	0x0001a460


	//   ....[215]....
        /*0abc*/ 	.word	0x0001a4b0


	//   ....[216]....
        /*0ac0*/ 	.word	0x0001a4f0


	//   ....[217]....
        /*0ac4*/ 	.word	0x0001a540


	//   ....[218]....
        /*0ac8*/ 	.word	0x0001a580


	//   ....[219]....
        /*0acc*/ 	.word	0x0001a5e0


	//   ....[220]....
        /*0ad0*/ 	.word	0x0001a650


	//   ....[221]....
        /*0ad4*/ 	.word	0x0001a6c0


	//   ....[222]....
        /*0ad8*/ 	.word	0x0001a720


	//   ....[223]....
        /*0adc*/ 	.word	0x0001a790


	//   ....[224]....
        /*0ae0*/ 	.word	0x0001a800


	//   ....[225]....
        /*0ae4*/ 	.word	0x0001a870


	//   ....[226]....
        /*0ae8*/ 	.word	0x0001a8d0


	//   ....[227]....
        /*0aec*/ 	.word	0x0001a920


	//   ....[228]....
        /*0af0*/ 	.word	0x0001a960


	//   ....[229]....
        /*0af4*/ 	.word	0x0001a9b0


	//   ....[230]....
        /*0af8*/ 	.word	0x0001a9f0


	//   ....[231]....
        /*0afc*/ 	.word	0x0001aa40


	//   ....[232]....
        /*0b00*/ 	.word	0x0001aa80


	//   ....[233]....
        /*0b04*/ 	.word	0x0001aad0


	//   ....[234]....
        /*0b08*/ 	.word	0x0001ab10


	//   ....[235]....
        /*0b0c*/ 	.word	0x0001ab60


	//   ....[236]....
        /*0b10*/ 	.word	0x0001abc0


	//   ....[237]....
        /*0b14*/ 	.word	0x0001ac20


	//   ....[238]....
        /*0b18*/ 	.word	0x0001ac90


	//   ....[239]....
        /*0b1c*/ 	.word	0x0001ad00


	//   ....[240]....
        /*0b20*/ 	.word	0x0001ad70


	//   ....[241]....
        /*0b24*/ 	.word	0x0001add0


	//   ....[242]....
        /*0b28*/ 	.word	0x0001ae30


	//   ....[243]....
        /*0b2c*/ 	.word	0x0001ae90


	//   ....[244]....
        /*0b30*/ 	.word	0x0001aef0


	//   ....[245]....
        /*0b34*/ 	.word	0x0001af50


	//   ....[246]....
        /*0b38*/ 	.word	0x0001afa0


	//   ....[247]....
        /*0b3c*/ 	.word	0x0001afe0


	//   ....[248]....
        /*0b40*/ 	.word	0x0001b030


	//   ....[249]....
        /*0b44*/ 	.word	0x0001b070


	//   ....[250]....
        /*0b48*/ 	.word	0x0001b0c0


	//   ....[251]....
        /*0b4c*/ 	.word	0x0001b100


	//   ....[252]....
        /*0b50*/ 	.word	0x0001b150


	//   ....[253]....
        /*0b54*/ 	.word	0x0001b190


	//   ....[254]....
        /*0b58*/ 	.word	0x0001b1e0


	//   ....[255]....
        /*0b5c*/ 	.word	0x0001b230


	//   ....[0]....
        /*0b60*/ 	.word	0x0001b280


	//   ....[1]....
        /*0b64*/ 	.word	0x0001b2c0


	//   ....[2]....
        /*0b68*/ 	.word	0x0001b310


	//   ....[3]....
        /*0b6c*/ 	.word	0x0001b360


	//   ....[4]....
        /*0b70*/ 	.word	0x0001b3b0


	//   ....[5]....
        /*0b74*/ 	.word	0x0001b3f0


	//   ....[6]....
        /*0b78*/ 	.word	0x0001b460


	//   ....[7]....
        /*0b7c*/ 	.word	0x0001b4d0


	//   ....[8]....
        /*0b80*/ 	.word	0x0001b540


	//   ....[9]....
        /*0b84*/ 	.word	0x0001b5a0


	//   ....[10]....
        /*0b88*/ 	.word	0x0001b610


	//   ....[11]....
        /*0b8c*/ 	.word	0x0001b680


	//   ....[12]....
        /*0b90*/ 	.word	0x0001b6f0


	//   ....[13]....
        /*0b94*/ 	.word	0x0001b750


	//   ....[14]....
        /*0b98*/ 	.word	0x0001b7c0


	//   ....[15]....
        /*0b9c*/ 	.word	0x0001b830


	//   ....[16]....
        /*0ba0*/ 	.word	0x0001b8a0


	//   ....[17]....
        /*0ba4*/ 	.word	0x0001b900


	//   ....[18]....
        /*0ba8*/ 	.word	0x0001b970


	//   ....[19]....
        /*0bac*/ 	.word	0x0001b9e0


	//   ....[20]....
        /*0bb0*/ 	.word	0x0001ba50


	//   ....[21]....
        /*0bb4*/ 	.word	0x0001bab0


	//   ....[22]....
        /*0bb8*/ 	.word	0x0001bb20


	//   ....[23]....
        /*0bbc*/ 	.word	0x0001bb90


	//   ....[24]....
        /*0bc0*/ 	.word	0x0001bc00


	//   ....[25]....
        /*0bc4*/ 	.word	0x0001bc60


	//   ....[26]....
        /*0bc8*/ 	.word	0x0001bcd0


	//   ....[27]....
        /*0bcc*/ 	.word	0x0001bd40


	//   ....[28]....
        /*0bd0*/ 	.word	0x0001bdb0


	//   ....[29]....
        /*0bd4*/ 	.word	0x0001be10


	//   ....[30]....
        /*0bd8*/ 	.word	0x0001be80


	//   ....[31]....
        /*0bdc*/ 	.word	0x0001bef0


	//   ....[32]....
        /*0be0*/ 	.word	0x0001bf40


	//   ....[33]....
        /*0be4*/ 	.word	0x0001bf80


	//   ....[34]....
        /*0be8*/ 	.word	0x0001bfd0


	//   ....[35]....
        /*0bec*/ 	.word	0x0001c020


	//   ....[36]....
        /*0bf0*/ 	.word	0x0001c070


	//   ....[37]....
        /*0bf4*/ 	.word	0x0001c0e0


	//   ....[38]....
        /*0bf8*/ 	.word	0x0001c130


	//   ....[39]....
        /*0bfc*/ 	.word	0x0001c180


	//   ....[40]....
        /*0c00*/ 	.word	0x0001c1d0


	//   ....[41]....
        /*0c04*/ 	.word	0x0001c220


	//   ....[42]....
        /*0c08*/ 	.word	0x0001c270


	//   ....[43]....
        /*0c0c*/ 	.word	0x0001c2e0


	//   ....[44]....
        /*0c10*/ 	.word	0x0001c330


	//   ....[45]....
        /*0c14*/ 	.word	0x0001c3a0


	//   ....[46]....
        /*0c18*/ 	.word	0x0001c400


	//   ....[47]....
        /*0c1c*/ 	.word	0x0001c470


	//----- nvinfo : EIATTR_EXIT_INSTR_OFFSETS
	.align		4
.L_206:
        /*0c20*/ 	.byte	0x04, 0x1c
        /*0c22*/ 	.short	(.L_208 - .L_207)


	//   ....[0]....
.L_207:
        /*0c24*/ 	.word	0x000010d0


	//   ....[1]....
        /*0c28*/ 	.word	0x000190f0


	//----- nvinfo : EIATTR_MAX_THREADS
	.align		4
.L_208:
        /*0c2c*/ 	.byte	0x04, 0x05
        /*0c2e*/ 	.short	(.L_210 - .L_209)
.L_209:
        /*0c30*/ 	.word	0x00000080
        /*0c34*/ 	.word	0x00000001
        /*0c38*/ 	.word	0x00000001


	//----- nvinfo : EIATTR_CRS_STACK_SIZE
	.align		4
.L_210:
        /*0c3c*/ 	.byte	0x04, 0x1e
        /*0c3e*/ 	.short	(.L_212 - .L_211)
.L_211:
        /*0c40*/ 	.word	0x00000000
.L_212:


//--------------------- .nv.info._ZN7cutlass13device_kernelIN5flash19enable_sm80_to_sm89INS1_16FlashAttnFwdSm80INS1_25CollectiveMainloopFwdSm80ILi4ELi1ELb0EN4cute5tupleIJNS5_1CILi128EEENS7_ILi48EEENS7_ILi96EEEEEELi96ENS_6half_tEfNS_4arch4Sm80ELb0ELb1ELb1ELb1ELb1ELb1ELb1ELb1EEENS1_21CollectiveEpilogueFwdINS6_IJS8_SA_S9_EEENS6_IJNS7_ILi1EEESI_SI_EEESC_SE_Li128ELb1ELb1ELb1ELb0EEENS1_36VarlenDynamicPersistentTileSchedulerILi128ELi48ELi128ELi128ELb1ELb1ELb0ELb1ELb0ELb1EEEEEEEEEvNT_6ParamsE --------------------------
	.section	.nv.info._ZN7cutlass13device_kernelIN5flash19enable_sm80_to_sm89INS1_16FlashAttnFwdSm80INS1_25CollectiveMainloopFwdSm80ILi4ELi1ELb0EN4cute5tupleIJNS5_1CILi128EEENS7_ILi48EEENS7_ILi96EEEEEELi96ENS_6half_tEfNS_4arch4Sm80ELb0ELb1ELb1ELb1ELb1ELb1ELb1ELb1EEENS1_21CollectiveEpilogueFwdINS6_IJS8_SA_S9_EEENS6_IJNS7_ILi1EEESI_SI_EEESC_SE_Li128ELb1ELb1ELb1ELb0EEENS1_36VarlenDynamicPersistentTileSchedulerILi128ELi48ELi128ELi128ELb1ELb1ELb0ELb1ELb0ELb1EEEEEEEEEvNT_6ParamsE,"",@"SHT_CUDA_INFO"
	.sectionflags	@""
	.align	4


	//----- nvinfo : EIATTR_CUDA_API_VERSION
	.align		4
        /*0000*/ 	.byte	0x04, 0x37
        /*0002*/ 	.short	(.L_214 - .L_213)
.L_213:
        /*0004*/ 	.word	0x00000082


	//----- nvinfo : EIATTR_SW2861232_WAR
	.align		4
.L_214:
        /*0008*/ 	.byte	0x01, 0x35
	.zero		2


	//----- nvinfo : EIATTR_PARAM_CBANK
	.align		4
        /*000c*/ 	.byte	0x04, 0x0a
        /*000e*/ 	.short	(.L_216 - .L_215)
	.align		4
.L_215:
        /*0010*/ 	.word	index@(.nv.constant0._ZN7cutlass13device_kernelIN5flash19enable_sm80_to_sm89INS1_16FlashAttnFwdSm80INS1_25CollectiveMainloopFwdSm80ILi4ELi1ELb0EN4cute5tupleIJNS5_1CILi128EEENS7_ILi48EEENS7_ILi96EEEEEELi96ENS_6half_tEfNS_4arch4Sm80ELb0ELb1ELb1ELb1ELb1ELb1ELb1ELb1EEENS1_21CollectiveEpilogueFwdINS6_IJS8_SA_S9_EEENS6_IJNS7_ILi1EEESI_SI_EEESC_SE_Li128ELb1ELb1ELb1ELb0EEENS1_36VarlenDynamicPersistentTileSchedulerILi128ELi48ELi128ELi128ELb1ELb1ELb0ELb1ELb0ELb1EEEEEEEEEvNT_6ParamsE)
        /*0014*/ 	.short	0x0160
        /*0016*/ 	.short	0x0438


	//----- nvinfo : EIATTR_CBANK_PARAM_SIZE
	.align		4
.L_216:
        /*0018*/ 	.byte	0x03, 0x19
        /*001a*/ 	.short	0x0438


	//----- nvinfo : EIATTR_KPARAM_INFO
	.align		4
        /*001c*/ 	.byte	0x04, 0x17
        /*001e*/ 	.short	(.L_218 - .L_217)
.L_217:
        /*0020*/ 	.word	0x00000000
        /*0024*/ 	.short	0x0000
        /*0026*/ 	.short	0x0000
        /*0028*/ 	.byte	0x00, 0xf0, 0xe1, 0x10


	//----- nvinfo : EIATTR_MAXREG_COUNT
	.align		4
.L_218:
        /*002c*/ 	.byte	0x03, 0x1b
        /*002e*/ 	.short	0x00ff


	//----- nvinfo : EIATTR_NUM_BARRIERS
	.align		4
        /*0030*/ 	.byte	0x02, 0x4c
        /*0032*/ 	.byte	0x06
	.zero		1


	//----- nvinfo : EIATTR_ANNOTATIONS
	.align		4
        /*0034*/ 	.byte	0x04, 0x55
        /*0036*/ 	.short	(.L_220 - .L_219)


	//   ....[0]....
.L_219:
        /* <DEDUP_REMOVED lines=162> */


	//----- nvinfo : EIATTR_MERCURY_ISA_VERSION
	.align		4
.L_220:
        /*0a40*/ 	.byte	0x03, 0x5f
        /*0a42*/ 	.short	0x0000


	//----- nvinfo : EIATTR_INT_WARP_WIDE_INSTR_OFFSETS
	.align		4
        /*0a44*/ 	.byte	0x04, 0x31
        /*0a46*/ 	.short	(.L_222 - .L_221)


	//   ....[0]....
.L_221:
        /*0a48*/ 	.word	0x00021650


	//   ....[1]....
        /*0a4c*/ 	.word	0x000216d0


	//----- nvinfo : EIATTR_COOP_GROUP_MASK_REGIDS
	.align		4
.L_222:
        /*0a50*/ 	.byte	0x04, 0x29
        /*0a52*/ 	.short	(.L_224 - .L_223)


	//   ....[0]....
.L_223:
        /*0a54*/ 	.word	0xffffffff


	//   ....[1]....
        /*0a58*/ 	.word	0xffffffff


	//   ....[2]....
        /*0a5c*/ 	.word	0xffffffff


	//   ....[3]....
        /*0a60*/ 	.word	0xffffffff


	//   ....[4]....
        /*0a64*/ 	.word	0xffffffff


	//   ....[5]....
        /*0a68*/ 	.word	0xffffffff


	//   ....[6]....
        /*0a6c*/ 	.word	0xffffffff


	//   ....[7]....
        /*0a70*/ 	.word	0xffffffff


	//   ....[8]....
        /*0a74*/ 	.word	0xffffffff


	//   ....[9]....
        /*0a78*/ 	.word	0xffffffff


	//   ....[10]....
        /*0a7c*/ 	.word	0xffffffff


	//   ....[11]....
        /*0a80*/ 	.word	0xffffffff


	//   ....[12]....
        /*0a84*/ 	.word	0xffffffff


	//   ....[13]....
        /*0a88*/ 	.word	0xffffffff


	//   ....[14]....
        /*0a8c*/ 	.word	0xffffffff


	//   ....[15]....
        /*0a90*/ 	.word	0xffffffff


	//   ....[16]....
        /*0a94*/ 	.word	0xffffffff


	//   ....[17]....
        /*0a98*/ 	.word	0xffffffff


	//   ....[18]....
        /*0a9c*/ 	.word	0xffffffff


	//   ....[19]....
        /*0aa0*/ 	.word	0xffffffff


	//   ....[20]....
        /*0aa4*/ 	.word	0xffffffff


	//   ....[21]....
        /*0aa8*/ 	.word	0xffffffff


	//   ....[22]....
        /*0aac*/ 	.word	0xffffffff


	//   ....[23]....
        /*0ab0*/ 	.word	0xffffffff


	//   ....[24]....
        /*0ab4*/ 	.word	0xffffffff


	//   ....[25]....
        /*0ab8*/ 	.word	0xffffffff


	//   ....[26]....
        /*0abc*/ 	.word	0xffffffff


	//   ....[27]....
        /*0ac0*/ 	.word	0xffffffff


	//   ....[28]....
        /*0ac4*/ 	.word	0xffffffff


	//   ....[29]....
        /*0ac8*/ 	.word	0xffffffff


	//   ....[30]....
        /*0acc*/ 	.word	0xffffffff


	//   ....[31]....
        /*0ad0*/ 	.word	0xffffffff


	//   ....[32]....
        /*0ad4*/ 	.word	0xffffffff


	//   ....[33]....
        /*0ad8*/ 	.word	0xffffffff


	//   ....[34]....
        /*0adc*/ 	.word	0xffffffff


	//   ....[35]....
        /*0ae0*/ 	.word	0xffffffff


	//   ....[36]....
        /*0ae4*/ 	.word	0xffffffff


	//   ....[37]....
        /*0ae8*/ 	.word	0xffffffff


	//   ....[38]....
        /*0aec*/ 	.word	0xffffffff


	//   ....[39]....
        /*0af0*/ 	.word	0xffffffff


	//   ....[40]....
        /*0af4*/ 	.word	0xffffffff


	//   ....[41]....
        /*0af8*/ 	.word	0xffffffff


	//   ....[42]....
        /*0afc*/ 	.word	0xffffffff


	//   ....[43]....
        /*0b00*/ 	.word	0xffffffff


	//   ....[44]....
        /*0b04*/ 	.word	0xffffffff


	//   ....[45]....
        /*0b08*/ 	.word	0xffffffff


	//   ....[46]....
        /*0b0c*/ 	.word	0xffffffff


	//   ....[47]....
        /*0b10*/ 	.word	0xffffffff


	//   ....[48]....
        /*0b14*/ 	.word	0xffffffff


	//   ....[49]....
        /*0b18*/ 	.word	0xffffffff


	//   ....[50]....
        /*0b1c*/ 	.word	0xffffffff


	//   ....[51]....
        /*0b20*/ 	.word	0xffffffff


	//   ....[52]....
        /*0b24*/ 	.word	0xffffffff


	//   ....[53]....
        /*0b28*/ 	.word	0xffffffff


	//   ....[54]....
        /*0b2c*/ 	.word	0xffffffff


	//   ....[55]....
        /*0b30*/ 	.word	0xffffffff


	//   ....[56]....
        /*0b34*/ 	.word	0xffffffff


	//   ....[57]....
        /*0b38*/ 	.word	0xffffffff


	//   ....[58]....
        /*0b3c*/ 	.word	0xffffffff


	//   ....[59]....
        /*0b40*/ 	.word	0xffffffff


	//   ....[60]....
        /*0b44*/ 	.word	0xffffffff


	//   ....[61]....
        /*0b48*/ 	.word	0xffffffff


	//   ....[62]....
        /*0b4c*/ 	.word	0xffffffff


	//   ....[63]....
        /*0b50*/ 	.word	0xffffffff


	//   ....[64]....
        /*0b54*/ 	.word	0xffffffff


	//   ....[65]....
        /*0b58*/ 	.word	0xffffffff


	//   ....[66]....
        /*0b5c*/ 	.word	0xffffffff


	//   ....[67]....
        /*0b60*/ 	.word	0xffffffff


	//   ....[68]....
        /*0b64*/ 	.word	0xffffffff


	//   ....[69]....
        /*0b68*/ 	.word	0xffffffff


	//   ....[70]....
        /*0b6c*/ 	.word	0xffffffff


	//   ....[71]....
        /*0b70*/ 	.word	0xffffffff


	//   ....[72]....
        /*0b74*/ 	.word	0xffffffff


	//   ....[73]....
        /*0b78*/ 	.word	0xffffffff


	//   ....[74]....
        /*0b7c*/ 	.word	0xffffffff


	//   ....[75]....
        /*0b80*/ 	.word	0xffffffff


	//   ....[76]....
        /*0b84*/ 	.word	0xffffffff


	//   ....[77]....
        /*0b88*/ 	.word	0xffffffff


	//   ....[78]....
        /*0b8c*/ 	.word	0xffffffff


	//   ....[79]....
        /*0b90*/ 	.word	0xffffffff


	//   ....[80]....
        /*0b94*/ 	.word	0xffffffff


	//   ....[81]....
        /*0b98*/ 	.word	0xffffffff


	//   ....[82]....
        /*0b9c*/ 	.word	0xffffffff


	//   ....[83]....
        /*0ba0*/ 	.word	0xffffffff


	//   ....[84]....
        /*0ba4*/ 	.word	0xffffffff


	//   ....[85]....
        /*0ba8*/ 	.word	0xffffffff


	//   ....[86]....
        /*0bac*/ 	.word	0xffffffff


	//   ....[87]....
        /*0bb0*/ 	.word	0xffffffff


	//   ....[88]....
        /*0bb4*/ 	.word	0xffffffff


	//   ....[89]....
        /*0bb8*/ 	.word	0xffffffff


	//   ....[90]....
        /*0bbc*/ 	.word	0xffffffff


	//   ....[91]....
        /*0bc0*/ 	.word	0xffffffff


	//   ....[92]....
        /*0bc4*/ 	.word	0xffffffff


	//   ....[93]....
        /*0bc8*/ 	.word	0xffffffff


	//   ....[94]....
        /*0bcc*/ 	.word	0xffffffff


	//   ....[95]....
        /*0bd0*/ 	.word	0xffffffff


	//   ....[96]....
        /*0bd4*/ 	.word	0xffffffff


	//   ....[97]....
        /*0bd8*/ 	.word	0xffffffff


	//   ....[98]....
        /*0bdc*/ 	.word	0xffffffff


	//   ....[99]....
        /*0be0*/ 	.word	0xffffffff


	//   ....[100]....
        /*0be4*/ 	.word	0xffffffff


	//   ....[101]....
        /*0be8*/ 	.word	0xffffffff


	//   ....[102]....
        /*0bec*/ 	.word	0xffffffff


	//   ....[103]....
        /*0bf0*/ 	.word	0xffffffff


	//   ....[104]....
        /*0bf4*/ 	.word	0xffffffff


	//   ....[105]....
        /*0bf8*/ 	.word	0xffffffff


	//   ....[106]....
        /*0bfc*/ 	.word	0xffffffff


	//   ....[107]....
        /*0c00*/ 	.word	0xffffffff


	//   ....[108]....
        /*0c04*/ 	.word	0xffffffff


	//   ....[109]....
        /*0c08*/ 	.word	0xffffffff


	//   ....[110]....
        /*0c0c*/ 	.word	0xffffffff


	//   ....[111]....
        /*0c10*/ 	.word	0xffffffff


	//   ....[112]....
        /*0c14*/ 	.word	0xffffffff


	//   ....[113]....
        /*0c18*/ 	.word	0xffffffff


	//   ....[114]....
        /*0c1c*/ 	.word	0xffffffff


	//   ....[115]....
        /*0c20*/ 	.word	0xffffffff


	//   ....[116]....
        /*0c24*/ 	.word	0xffffffff


	//   ....[117]....
        /*0c28*/ 	.word	0xffffffff


	//   ....[118]....
        /*0c2c*/ 	.word	0xffffffff


	//   ....[119]....
        /*0c30*/ 	.word	0xffffffff


	//   ....[120]....
        /*0c34*/ 	.word	0xffffffff


	//   ....[121]....
        /*0c38*/ 	.word	0xffffffff


	//   ....[122]....
        /*0c3c*/ 	.word	0xffffffff


	//   ....[123]....
        /*0c40*/ 	.word	0xffffffff


	//   ....[124]....
        /*0c44*/ 	.word	0xffffffff


	//   ....[125]....
        /*0c48*/ 	.word	0xffffffff


	//   ....[126]....
        /*0c4c*/ 	.word	0xffffffff


	//   ....[127]....
        /*0c50*/ 	.word	0xffffffff


	//   ....[128]....
        /*0c54*/ 	.word	0xffffffff


	//   ....[129]....
        /*0c58*/ 	.word	0xffffffff


	//   ....[130]....
        /*0c5c*/ 	.word	0xffffffff


	//   ....[131]....
        /*0c60*/ 	.word	0xffffffff


	//   ....[132]....
        /*0c64*/ 	.word	0xffffffff


	//   ....[133]....
        /*0c68*/ 	.word	0xffffffff


	//   ....[134]....
        /*0c6c*/ 	.word	0xffffffff


	//   ....[135]....
        /*0c70*/ 	.word	0xffffffff


	//   ....[136]....
        /*0c74*/ 	.word	0xffffffff


	//   ....[137]....
        /*0c78*/ 	.word	0xffffffff


	//   ....[138]....
        /*0c7c*/ 	.word	0xffffffff


	//   ....[139]....
        /*0c80*/ 	.word	0xffffffff


	//   ....[140]....
        /*0c84*/ 	.word	0xffffffff


	//   ....[141]....
        /*0c88*/ 	.word	0xffffffff


	//   ....[142]....
        /*0c8c*/ 	.word	0xffffffff


	//   ....[143]....
        /*0c90*/ 	.word	0xffffffff


	//   ....[144]....
        /*0c94*/ 	.word	0xffffffff


	//   ....[145]....
        /*0c98*/ 	.word	0xffffffff


	//   ....[146]....
        /*0c9c*/ 	.word	0xffffffff


	//   ....[147]....
        /*0ca0*/ 	.word	0xffffffff


	//   ....[148]....
        /*0ca4*/ 	.word	0xffffffff


	//   ....[149]....
        /*0ca8*/ 	.word	0xffffffff


	//   ....[150]....
        /*0cac*/ 	.word	0xffffffff


	//   ....[151]....
        /*0cb0*/ 	.word	0xffffffff


	//   ....[152]....
        /*0cb4*/ 	.word	0xffffffff


	//   ....[153]....
        /*0cb8*/ 	.word	0xffffffff


	//   ....[154]....
        /*0cbc*/ 	.word	0xffffffff


	//   ....[155]....
        /*0cc0*/ 	.word	0xffffffff


	//   ....[156]....
        /*0cc4*/ 	.word	0xffffffff


	//   ....[157]....
        /*0cc8*/ 	.word	0xffffffff


	//   ....[158]....
        /*0ccc*/ 	.word	0xffffffff


	//   ....[159]....
        /*0cd0*/ 	.word	0xffffffff


	//   ....[160]....
        /*0cd4*/ 	.word	0xffffffff


	//   ....[161]....
        /*0cd8*/ 	.word	0xffffffff


	//   ....[162]....
        /*0cdc*/ 	.word	0xffffffff


	//   ....[163]....
        /*0ce0*/ 	.word	0xffffffff


	//   ....[164]....
        /*0ce4*/ 	.word	0xffffffff


	//   ....[165]....
        /*0ce8*/ 	.word	0xffffffff


	//   ....[166]....
        /*0cec*/ 	.word	0xffffffff


	//   ....[167]....
        /*0cf0*/ 	.word	0xffffffff


	//   ....[168]....
        /*0cf4*/ 	.word	0xffffffff


	//   ....[169]....
        /*0cf8*/ 	.word	0xffffffff


	//   ....[170]....
        /*0cfc*/ 	.word	0xffffffff


	//   ....[171]....
        /*0d00*/ 	.word	0xffffffff


	//   ....[172]....
        /*0d04*/ 	.word	0xffffffff


	//   ....[173]....
        /*0d08*/ 	.word	0xffffffff


	//   ....[174]....
        /*0d0c*/ 	.word	0xffffffff


	//   ....[175]....
        /*0d10*/ 	.word	0xffffffff


	//   ....[176]....
        /*0d14*/ 	.word	0xffffffff


	//   ....[177]....
        /*0d18*/ 	.word	0xffffffff


	//   ....[178]....
        /*0d1c*/ 	.word	0xffffffff


	//   ....[179]....
        /*0d20*/ 	.word	0xffffffff


	//   ....[180]....
        /*0d24*/ 	.word	0xffffffff


	//   ....[181]....
        /*0d28*/ 	.word	0xffffffff


	//   ....[182]....
        /*0d2c*/ 	.word	0xffffffff


	//   ....[183]....
        /*0d30*/ 	.word	0xffffffff


	//   ....[184]....
        /*0d34*/ 	.word	0xffffffff


	//   ....[185]....
        /*0d38*/ 	.word	0xffffffff


	//   ....[186]....
        /*0d3c*/ 	.word	0xffffffff


	//   ....[187]....
        /*0d40*/ 	.word	0xffffffff


	//   ....[188]....
        /*0d44*/ 	.word	0xffffffff


	//   ....[189]....
        /*0d48*/ 	.word	0xffffffff


	//   ....[190]....
        /*0d4c*/ 	.word	0xffffffff


	//   ....[191]....
        /*0d50*/ 	.word	0xffffffff


	//   ....[192]....
        /*0d54*/ 	.word	0xffffffff


	//   ....[193]....
        /*0d58*/ 	.word	0xffffffff


	//   ....[194]....
        /*0d5c*/ 	.word	0xffffffff


	//   ....[195]....
        /*0d60*/ 	.word	0xffffffff


	//   ....[196]....
        /*0d64*/ 	.word	0xffffffff


	//   ....[197]....
        /*0d68*/ 	.word	0xffffffff


	//   ....[198]....
        /*0d6c*/ 	.word	0xffffffff


	//   ....[199]....
        /*0d70*/ 	.word	0xffffffff


	//   ....[200]....
        /*0d74*/ 	.word	0xffffffff


	//   ....[201]....
        /*0d78*/ 	.word	0xffffffff


	//   ....[202]....
        /*0d7c*/ 	.word	0xffffffff


	//   ....[203]....
        /*0d80*/ 	.word	0xffffffff


	//   ....[204]....
        /*0d84*/ 	.word	0xffffffff


	//   ....[205]....
        /*0d88*/ 	.word	0xffffffff


	//   ....[206]....
        /*0d8c*/ 	.word	0xffffffff


	//   ....[207]....
        /*0d90*/ 	.word	0xffffffff


	//   ....[208]....
        /*0d94*/ 	.word	0xffffffff


	//   ....[209]....
        /*0d98*/ 	.word	0xffffffff


	//   ....[210]....
        /*0d9c*/ 	.word	0xffffffff


	//   ....[211]....
        /*0da0*/ 	.word	0xffffffff


	//   ....[212]....
        /*0da4*/ 	.word	0xffffffff


	//   ....[213]....
        /*0da8*/ 	.word	0xffffffff


	//   ....[214]....
        /*0dac*/ 	.word	0xffffffff


	//   ....[215]....
        /*0db0*/ 	.word	0xffffffff


	//   ....[216]....
        /*0db4*/ 	.word	0xffffffff


	//   ....[217]....
        /*0db8*/ 	.word	0xffffffff


	//   ....[218]....
        /*0dbc*/ 	.word	0xffffffff


	//   ....[219]....
        /*0dc0*/ 	.word	0xffffffff


	//   ....[220]....
        /*0dc4*/ 	.word	0xffffffff


	//   ....[221]....
        /*0dc8*/ 	.word	0xffffffff


	//   ....[222]....
        /*0dcc*/ 	.word	0xffffffff


	//   ....[223]....
        /*0dd0*/ 	.word	0xffffffff


	//   ....[224]....
        /*0dd4*/ 	.word	0xffffffff


	//   ....[225]....
        /*0dd8*/ 	.word	0xffffffff


	//   ....[226]....
        /*0ddc*/ 	.word	0xffffffff


	//   ....[227]....
        /*0de0*/ 	.word	0xffffffff


	//   ....[228]....
        /*0de4*/ 	.word	0xffffffff


	//   ....[229]....
        /*0de8*/ 	.word	0xffffffff


	//   ....[230]....
        /*0dec*/ 	.word	0xffffffff


	//   ....[231]....
        /*0df0*/ 	.word	0xffffffff


	//   ....[232]....
        /*0df4*/ 	.word	0xffffffff


	//   ....[233]....
        /*0df8*/ 	.word	0xffffffff


	//   ....[234]....
        /*0dfc*/ 	.word	0xffffffff


	//   ....[235]....
        /*0e00*/ 	.word	0xffffffff


	//   ....[236]....
        /*0e04*/ 	.word	0xffffffff


	//   ....[237]....
        /*0e08*/ 	.word	0xffffffff


	//   ....[238]....
        /*0e0c*/ 	.word	0xffffffff


	//   ....[239]....
        /*0e10*/ 	.word	0xffffffff


	//   ....[240]....
        /*0e14*/ 	.word	0xffffffff


	//   ....[241]....
        /*0e18*/ 	.word	0xffffffff


	//   ....[242]....
        /*0e1c*/ 	.word	0xffffffff


	//   ....[243]....
        /*0e20*/ 	.word	0xffffffff


	//   ....[244]....
        /*0e24*/ 	.word	0xffffffff


	//   ....[245]....
        /*0e28*/ 	.word	0xffffffff


	//   ....[246]....
        /*0e2c*/ 	.word	0xffffffff


	//   ....[247]....
        /*0e30*/ 	.word	0xffffffff


	//   ....[248]....
        /*0e34*/ 	.word	0xffffffff


	//   ....[249]....
        /*0e38*/ 	.word	0xffffffff


	//   ....[250]....
        /*0e3c*/ 	.word	0xffffffff


	//   ....[251]....
        /*0e40*/ 	.word	0xffffffff


	//   ....[252]....
        /*0e44*/ 	.word	0xffffffff


	//   ....[253]....
        /*0e48*/ 	.word	0xffffffff


	//   ....[254]....
        /*0e4c*/ 	.word	0xffffffff


	//   ....[255]....
        /*0e50*/ 	.word	0xffffffff


	//   ....[0]....
        /*0e54*/ 	.word	0xffffffff


	//   ....[1]....
        /*0e58*/ 	.word	0xffffffff


	//   ....[2]....
        /*0e5c*/ 	.word	0xffffffff


	//   ....[3]....
        /*0e60*/ 	.word	0xffffffff


	//   ....[4]....
        /*0e64*/ 	.word	0xffffffff


	//   ....[5]....
        /*0e68*/ 	.word	0xffffffff


	//   ....[6]....
        /*0e6c*/ 	.word	0xffffffff


	//   ....[7]....
        /*0e70*/ 	.word	0xffffffff


	//   ....[8]....
        /*0e74*/ 	.word	0xffffffff


	//   ....[9]....
        /*0e78*/ 	.word	0xffffffff


	//   ....[10]....
        /*0e7c*/ 	.word	0xffffffff


	//   ....[11]....
        /*0e80*/ 	.word	0xffffffff


	//   ....[12]....
        /*0e84*/ 	.word	0xffffffff


	//   ....[13]....
        /*0e88*/ 	.word	0xffffffff


	//   ....[14]....
        /*0e8c*/ 	.word	0xffffffff


	//   ....[15]....
        /*0e90*/ 	.word	0xffffffff


	//   ....[16]....
        /*0e94*/ 	.word	0xffffffff


	//   ....[17]....
        /*0e98*/ 	.word	0xffffffff


	//   ....[18]....
        /*0e9c*/ 	.word	0xffffffff


	//   ....[19]....
        /*0ea0*/ 	.word	0xffffffff


	//   ....[20]....
        /*0ea4*/ 	.word	0xffffffff


	//   ....[21]....
        /*0ea8*/ 	.word	0xffffffff


	//   ....[22]....
        /*0eac*/ 	.word	0xffffffff


	//   ....[23]....
        /*0eb0*/ 	.word	0xffffffff


	//   ....[24]....
        /*0eb4*/ 	.word	0xffffffff


	//   ....[25]....
        /*0eb8*/ 	.word	0xffffffff


	//   ....[26]....
        /*0ebc*/ 	.word	0xffffffff


	//   ....[27]....
        /*0ec0*/ 	.word	0xffffffff


	//   ....[28]....
        /*0ec4*/ 	.word	0xffffffff


	//   ....[29]....
        /*0ec8*/ 	.word	0xffffffff


	//   ....[30]....
        /*0ecc*/ 	.word	0xffffffff


	//   ....[31]....
        /*0ed0*/ 	.word	0xffffffff


	//   ....[32]....
        /*0ed4*/ 	.word	0xffffffff


	//   ....[33]....
        /*0ed8*/ 	.word	0xffffffff


	//   ....[34]....
        /*0edc*/ 	.word	0xffffffff


	//   ....[35]....
        /*0ee0*/ 	.word	0xffffffff


	//   ....[36]....
        /*0ee4*/ 	.word	0xffffffff


	//   ....[37]....
        /*0ee8*/ 	.word	0xffffffff


	//   ....[38]....
        /*0eec*/ 	.word	0xffffffff


	//   ....[39]....
        /*0ef0*/ 	.word	0xffffffff


	//   ....[40]....
        /*0ef4*/ 	.word	0xffffffff


	//   ....[41]....
        /*0ef8*/ 	.word	0xffffffff


	//   ....[42]....
        /*0efc*/ 	.word	0xffffffff


	//   ....[43]....
        /*0f00*/ 	.word	0xffffffff


	//   ....[44]....
        /*0f04*/ 	.word	0xffffffff


	//   ....[45]....
        /*0f08*/ 	.word	0xffffffff


	//   ....[46]....
        /*0f0c*/ 	.word	0xffffffff


	//   ....[47]....
        /*0f10*/ 	.word	0xffffffff


	//   ....[48]....
        /*0f14*/ 	.word	0xffffffff


	//   ....[49]....
        /*0f18*/ 	.word	0xffffffff


	//   ....[50]....
        /*0f1c*/ 	.word	0xffffffff


	//   ....[51]....
        /*0f20*/ 	.word	0xffffffff


	//   ....[52]....
        /*0f24*/ 	.word	0xffffffff


	//   ....[53]....
        /*0f28*/ 	.word	0xffffffff


	//   ....[54]....
        /*0f2c*/ 	.word	0xffffffff


	//   ....[55]....
        /*0f30*/ 	.word	0xffffffff


	//   ....[56]....
        /*0f34*/ 	.word	0xffffffff


	//   ....[57]....
        /*0f38*/ 	.word	0xffffffff


	//   ....[58]....
        /*0f3c*/ 	.word	0xffffffff


	//   ....[59]....
        /*0f40*/ 	.word	0xffffffff


	//   ....[60]....
        /*0f44*/ 	.word	0xffffffff


	//   ....[61]....
        /*0f48*/ 	.word	0xffffffff


	//   ....[62]....
        /*0f4c*/ 	.word	0xffffffff


	//   ....[63]....
        /*0f50*/ 	.word	0xffffffff


	//   ....[64]....
        /*0f54*/ 	.word	0xffffffff


	//   ....[65]....
        /*0f58*/ 	.word	0xffffffff


	//   ....[66]....
        /*0f5c*/ 	.word	0xffffffff


	//   ....[67]....
        /*0f60*/ 	.word	0xffffffff


	//   ....[68]....
        /*0f64*/ 	.word	0xffffffff


	//   ....[69]....
        /*0f68*/ 	.word	0xffffffff


	//   ....[70]....
        /*0f6c*/ 	.word	0xffffffff


	//   ....[71]....
        /*0f70*/ 	.word	0xffffffff


	//----- nvinfo : EIATTR_COOP_GROUP_INSTR_OFFSETS
	.align		4
.L_224:
        /*0f74*/ 	.byte	0x04, 0x28
        /*0f76*/ 	.short	(.L_226 - .L_225)


	//   ....[0]....
.L_225:
        /*0f78*/ 	.word	0x00000050


	//   ....[1]....
        /*0f7c*/ 	.word	0x00000200


	//   ....[2]....
        /*0f80*/ 	.word	0x00000230


	//   ....[3]....
        /*0f84*/ 	.word	0x00000260


	//   ....[4]....
        /*0f88*/ 	.word	0x00000290


	//   ....[5]....
        /*0f8c*/ 	.word	0x000002c0


	//   ....[6]....
        /*0f90*/ 	.word	0x000002f0


	//   ....[7]....
        /*0f94*/ 	.word	0x00000450


	//   ....[8]....
        /*0f98*/ 	.word	0x00000490


	//   ....[9]....
        /*0f9c*/ 	.word	0x000004c0


	//   ....[10]....
        /*0fa0*/ 	.word	0x000004f0


	//   ....[11]....
        /*0fa4*/ 	.word	0x00000520


	//   ....[12]....
        /*0fa8*/ 	.word	0x00000550


	//   ....[13]....
        /*0fac*/ 	.word	0x000005e0


	//   ....[14]....
        /*0fb0*/ 	.word	0x00000630


	//   ....[15]....
        /*0fb4*/ 	.word	0x00000650


	//   ....[16]....
        /*0fb8*/ 	.word	0x000006b0


	//   ....[17]....
        /*0fbc*/ 	.word	0x00004140


	//   ....[18]....
        /*0fc0*/ 	.word	0x00004150


	//   ....[19]....
        /*0fc4*/ 	.word	0x00005db0


	//   ....[20]....
        /*0fc8*/ 	.word	0x00005dc0


	//   ....[21]....
        /*0fcc*/ 	.word	0x00007730


	//   ....[22]....
        /*0fd0*/ 	.word	0x00007750


	//   ....[23]....
        /*0fd4*/ 	.word	0x00007dd0


	//   ....[24]....
        /*0fd8*/ 	.word	0x00007df0


	//   ....[25]....
        /*0fdc*/ 	.word	0x00009170


	//   ....[26]....
        /*0fe0*/ 	.word	0x00009190


	//   ....[27]....
        /*0fe4*/ 	.word	0x00009320


	//   ....[28]....
        /*0fe8*/ 	.word	0x00009330


	//   ....[29]....
        /*0fec*/ 	.word	0x000094c0


	//   ....[30]....
        /*0ff0*/ 	.word	0x000094e0


	//   ....[31]....
        /*0ff4*/ 	.word	0x00009670


	//   ....[32]....
        /*0ff8*/ 	.word	0x00009680


	//   ....[33]....
        /*0ffc*/ 	.word	0x00009bb0


	//   ....[34]....
        /*1000*/ 	.word	0x00009bc0


	//   ....[35]....
        /*1004*/ 	.word	0x00009bd0


	//   ....[36]....
        /*1008*/ 	.word	0x00009be0


	//   ....[37]....
        /*100c*/ 	.word	0x0000a090


	//   ....[38]....
        /*1010*/ 	.word	0x0000a0b0


	//   ....[39]....
        /*1014*/ 	.word	0x0000a0d0


	//   ....[40]....
        /*1018*/ 	.word	0x0000a0f0


	//   ....[41]....
        /*101c*/ 	.word	0x0000a610


	//   ....[42]....
        /*1020*/ 	.word	0x0000a880


	//   ....[43]....
        /*1024*/ 	.word	0x0000a8c0


	//   ....[44]....
        /*1028*/ 	.word	0x0000a8f0


	//   ....[45]....
        /*102c*/ 	.word	0x0000d4e0


	//   ....[46]....
        /*1030*/ 	.word	0x0000d500


	//   ....[47]....
        /*1034*/ 	.word	0x0000d520


	//   ....[48]....
        /*1038*/ 	.word	0x0000d540


	//   ....[49]....
        /*103c*/ 	.word	0x0000d890


	//   ....[50]....
        /*1040*/ 	.word	0x0000db00


	//   ....[51]....
        /*1044*/ 	.word	0x0000db40


	//   ....[52]....
        /*1048*/ 	.word	0x0000db80


	//   ....[53]....
        /*104c*/ 	.word	0x00010950


	//   ....[54]....
        /*1050*/ 	.word	0x00010970


	//   ....[55]....
        /*1054*/ 	.word	0x00010b50


	//   ....[56]....
        /*1058*/ 	.word	0x00010b60


	//   ....[57]....
        /*105c*/ 	.word	0x00011b70


	//   ....[58]....
        /*1060*/ 	.word	0x00011b90


	//   ....[59]....
        /*1064*/ 	.word	0x00011d00


	//   ....[60]....
        /*1068*/ 	.word	0x00011d10


	//   ....[61]....
        /*106c*/ 	.word	0x00011f70


	//   ....[62]....
        /*1070*/ 	.word	0x000124f0


	//   ....[63]....
        /*1074*/ 	.word	0x00012950


	//   ....[64]....
        /*1078*/ 	.word	0x00012db0


	//   ....[65]....
        /*107c*/ 	.word	0x000134d0


	//   ....[66]....
        /*1080*/ 	.word	0x00013500


	//   ....[67]....
        /*1084*/ 	.word	0x00013510


	//   ....[68]....
        /*1088*/ 	.word	0x00013520


	//   ....[69]....
        /*108c*/ 	.word	0x00013530


	//   ....[70]....
        /*1090*/ 	.word	0x00013560


	//   ....[71]....
        /*1094*/ 	.word	0x00013580


	//   ....[72]....
        /*1098*/ 	.word	0x000135a0


	//   ....[73]....
        /*109c*/ 	.word	0x00014b60


	//   ....[74]....
        /*10a0*/ 	.word	0x00014b80


	//   ....[75]....
        /*10a4*/ 	.word	0x00014ce0


	//   ....[76]....
        /*10a8*/ 	.word	0x00014cf0


	//   ....[77]....
        /*10ac*/ 	.word	0x00015cd0


	//   ....[78]....
        /*10b0*/ 	.word	0x00015cf0


	//   ....[79]....
        /*10b4*/ 	.word	0x00015e60


	//   ....[80]....
        /*10b8*/ 	.word	0x00015e70


	//   ....[81]....
        /*10bc*/ 	.word	0x000160b0


	//   ....[82]....
        /*10c0*/ 	.word	0x00016680


	//   ....[83]....
        /*10c4*/ 	.word	0x00016b20


	//   ....[84]....
        /*10c8*/ 	.word	0x00016fc0


	//   ....[85]....
        /*10cc*/ 	.word	0x00017760


	//   ....[86]....
        /*10d0*/ 	.word	0x00017790


	//   ....[87]....
        /*10d4*/ 	.word	0x000177b0


	//   ....[88]....
        /*10d8*/ 	.word	0x000177d0


	//   ....[89]....
        /*10dc*/ 	.word	0x000177f0


	//   ....[90]....
        /*10e0*/ 	.word	0x00017810


	//   ....[91]....
        /*10e4*/ 	.word	0x00017830


	//   ....[92]....
        /*10e8*/ 	.word	0x00017850


	//   ....[93]....
        /*10ec*/ 	.word	0x00019580


	//   ....[94]....
        /*10f0*/ 	.word	0x000195a0


	//   ....[95]....
        /*10f4*/ 	.word	0x00019700


	//   ....[96]....
        /*10f8*/ 	.word	0x00019710


	//   ....[97]....
        /*10fc*/ 	.word	0x0001a700


	//   ....[98]....
        /*1100*/ 	.word	0x0001a720


	//   ....[99]....
        /*1104*/ 	.word	0x0001a890


	//   ....[100]....
        /*1108*/ 	.word	0x0001a8a0


	//   ....[101]....
        /*110c*/ 	.word	0x0001ad20


	//   ....[102]....
        /*1110*/ 	.word	0x0001ad50


	//   ....[103]....
        /*1114*/ 	.word	0x0001ad70


	//   ....[104]....
        /*1118*/ 	.word	0x0001ad90


	//   ....[105]....
        /*111c*/ 	.word	0x0001adb0


	//   ....[106]....
        /*1120*/ 	.word	0x0001add0


	//   ....[107]....
        /*1124*/ 	.word	0x0001adf0


	//   ....[108]....
        /*1128*/ 	.word	0x0001ae10


	//   ....[109]....
        /*112c*/ 	.word	0x0001c7f0


	//   ....[110]....
        /*1130*/ 	.word	0x0001c840


	//   ....[111]....
        /*1134*/ 	.word	0x0001c960


	//   ....[112]....
        /*1138*/ 	.word	0x0001c970


	//   ....[113]....
        /*113c*/ 	.word	0x0001d950


	//   ....[114]....
        /*1140*/ 	.word	0x0001d970


	//   ....[115]....
        /*1144*/ 	.word	0x0001da60


	//   ....[116]....
        /*1148*/ 	.word	0x0001da70


	//   ....[117]....
        /*114c*/ 	.word	0x0001dc30


	//   ....[118]....
        /*1150*/ 	.word	0x0001e200


	//   ....[119]....
        /*1154*/ 	.word	0x0001e6a0


	//   ....[120]....
        /*1158*/ 	.word	0x0001eb40


	//   ....[121]....
        /*115c*/ 	.word	0x0001f2e0


	//   ....[122]....
        /*1160*/ 	.word	0x0001f310


	//   ....[123]....
        /*1164*/ 	.word	0x0001f330


	//   ....[124]....
        /*1168*/ 	.word	0x0001f350


	//   ....[125]....
        /*116c*/ 	.word	0x0001f370


	//   ....[126]....
        /*1170*/ 	.word	0x0001f390


	//   ....[127]....
        /*1174*/ 	.word	0x0001f3b0


	//   ....[128]....
        /*1178*/ 	.word	0x0001f3d0


	//   ....[129]....
        /*117c*/ 	.word	0x00020c90


	//   ....[130]....
        /*1180*/ 	.word	0x00020cc0


	//   ....[131]....
        /*1184*/ 	.word	0x00020cd0


	//   ....[132]....
        /*1188*/ 	.word	0x00020ce0


	//   ....[133]....
        /*118c*/ 	.word	0x00020cf0


	//   ....[134]....
        /*1190*/ 	.word	0x00020d20


	//   ....[135]....
        /*1194*/ 	.word	0x00020d40


	//   ....[136]....
        /*1198*/ 	.word	0x00020d60


	//   ....[137]....
        /*119c*/ 	.word	0x00022300


	//   ....[138]....
        /*11a0*/ 	.word	0x00022310


	//   ....[139]....
        /*11a4*/ 	.word	0x00022330


	//   ....[140]....
        /*11a8*/ 	.word	0x00022340


	//   ....[141]....
        /*11ac*/ 	.word	0x00022350


	//   ....[142]....
        /*11b0*/ 	.word	0x00022360


	//   ....[143]....
        /*11b4*/ 	.word	0x00022380


	//   ....[144]....
        /*11b8*/ 	.word	0x00022390


	//   ....[145]....
        /*11bc*/ 	.word	0x00022800


	//   ....[146]....
        /*11c0*/ 	.word	0x00022820


	//   ....[147]....
        /*11c4*/ 	.word	0x00022980


	//   ....[148]....
        /*11c8*/ 	.word	0x00022990


	//   ....[149]....
        /*11cc*/ 	.word	0x00022b00


	//   ....[150]....
        /*11d0*/ 	.word	0x00022b20


	//   ....[151]....
        /*11d4*/ 	.word	0x00022c90


	//   ....[152]....
        /*11d8*/ 	.word	0x00022ca0


	//   ....[153]....
        /*11dc*/ 	.word	0x00023000


	//   ....[154]....
        /*11e0*/ 	.word	0x00023020


	//   ....[155]....
        /*11e4*/ 	.word	0x00023590


	//   ....[156]....
        /*11e8*/ 	.word	0x000235a0


	//   ....[157]....
        /*11ec*/ 	.word	0x00023b10


	//   ....[158]....
        /*11f0*/ 	.word	0x00023b30


	//   ....[159]....
        /*11f4*/ 	.word	0x000240b0


	//   ....[160]....
        /*11f8*/ 	.word	0x000240c0


	//   ....[161]....
        /*11fc*/ 	.word	0x00024e10


	//   ....[162]....
        /*1200*/ 	.word	0x00024e30


	//   ....[163]....
        /*1204*/ 	.word	0x00024fa0


	//   ....[164]....
        /*1208*/ 	.word	0x00024fb0


	//   ....[165]....
        /*120c*/ 	.word	0x00025120


	//   ....[166]....
        /*1210*/ 	.word	0x00025140


	//   ....[167]....
        /*1214*/ 	.word	0x000252b0


	//   ....[168]....
        /*1218*/ 	.word	0x000252c0


	//   ....[169]....
        /*121c*/ 	.word	0x000254f0


	//   ....[170]....
        /*1220*/ 	.word	0x00025510


	//   ....[171]....
        /*1224*/ 	.word	0x00025640


	//   ....[172]....
        /*1228*/ 	.word	0x00025680


	//   ....[173]....
        /*122c*/ 	.word	0x000256b0


	//   ....[174]....
        /*1230*/ 	.word	0x000256e0


	//   ....[175]....
        /*1234*/ 	.word	0x00025710


	//   ....[176]....
        /*1238*/ 	.word	0x00025740


	//   ....[177]....
        /*123c*/ 	.word	0x000258b0


	//   ....[178]....
        /*1240*/ 	.word	0x000258f0


	//   ....[179]....
        /*1244*/ 	.word	0x00025920


	//   ....[180]....
        /*1248*/ 	.word	0x00025950


	//   ....[181]....
        /*124c*/ 	.word	0x00025980


	//   ....[182]....
        /*1250*/ 	.word	0x000259b0


	//   ....[183]....
        /*1254*/ 	.word	0x00025a40


	//   ....[184]....
        /*1258*/ 	.word	0x00025aa0


	//   ....[185]....
        /*125c*/ 	.word	0x00025ab0


	//   ....[186]....
        /*1260*/ 	.word	0x00025b10


	//   ....[187]....
        /*1264*/ 	.word	0x00026570


	//   ....[188]....
        /*1268*/ 	.word	0x000265d0


	//   ....[189]....
        /*126c*/ 	.word	0x00026620


	//   ....[190]....
        /*1270*/ 	.word	0x00026670


	//   ....[191]....
        /*1274*/ 	.word	0x000266c0


	//   ....[192]....
        /*1278*/ 	.word	0x00026730


	//   ....[193]....
        /*127c*/ 	.word	0x00026780


	//   ....[194]....
        /*1280*/ 	.word	0x000267f0


	//   ....[195]....
        /*1284*/ 	.word	0x00026860


	//   ....[196]....
        /*1288*/ 	.word	0x000268d0


	//   ....[197]....
        /*128c*/ 	.word	0x00026940


	//   ....[198]....
        /*1290*/ 	.word	0x000269b0


	//   ....[199]....
        /*1294*/ 	.word	0x00026a20


	//   ....[200]....
        /*1298*/ 	.word	0x00026a80


	//   ....[201]....
        /*129c*/ 	.word	0x00026af0


	//   ....[202]....
        /*12a0*/ 	.word	0x00026b60


	//   ....[203]....
        /*12a4*/ 	.word	0x00026bd0


	//   ....[204]....
        /*12a8*/ 	.word	0x00026c30


	//   ....[205]....
        /*12ac*/ 	.word	0x00026ca0


	//   ....[206]....
        /*12b0*/ 	.word	0x00026d00


	//   ....[207]....
        /*12b4*/ 	.word	0x00026d70


	//   ....[208]....
        /*12b8*/ 	.word	0x00026de0


	//   ....[209]....
        /*12bc*/ 	.word	0x00026e50


	//   ....[210]....
        /*12c0*/ 	.word	0x00026eb0


	//   ....[211]....
        /*12c4*/ 	.word	0x00026f20


	//   ....[212]....
        /*12c8*/ 	.word	0x00026f90


	//   ....[213]....
        /*12cc*/ 	.word	0x00027000


	//   ....[214]....
        /*12d0*/ 	.word	0x00027070


	//   ....[215]....
        /*12d4*/ 	.word	0x000270c0


	//   ....[216]....
        /*12d8*/ 	.word	0x00027100


	//   ....[217]....
        /*12dc*/ 	.word	0x00027150


	//   ....[218]....
        /*12e0*/ 	.word	0x000271a0


	//   ....[219]....
        /*12e4*/ 	.word	0x000271f0


	//   ....[220]....
        /*12e8*/ 	.word	0x00027240


	//   ....[221]....
        /*12ec*/ 	.word	0x00027290


	//   ....[222]....
        /*12f0*/ 	.word	0x000272e0


	//   ....[223]....
        /*12f4*/ 	.word	0x00027350


	//   ....[224]....
        /*12f8*/ 	.word	0x000273c0


	//   ....[225]....
        /*12fc*/ 	.word	0x00027430


	//   ....[226]....
        /*1300*/ 	.word	0x00027490


	//   ....[227]....
        /*1304*/ 	.word	0x00027500


	//   ....[228]....
        /*1308*/ 	.word	0x00027570


	//   ....[229]....
        /*130c*/ 	.word	0x000275e0


	//   ....[230]....
        /*1310*/ 	.word	0x00027640


	//   ....[231]....
        /*1314*/ 	.word	0x000276b0


	//   ....[232]....
        /*1318*/ 	.word	0x00027720


	//   ....[233]....
        /*131c*/ 	.word	0x00027790


	//   ....[234]....
        /*1320*/ 	.word	0x00027800


	//   ....[235]....
        /*1324*/ 	.word	0x00027850


	//   ....[236]....
        /*1328*/ 	.word	0x00027890


	//   ....[237]....
        /*132c*/ 	.word	0x000278e0


	//   ....[238]....
        /*1330*/ 	.word	0x00027920


	//   ....[239]....
        /*1334*/ 	.word	0x00027970


	//   ....[240]....
        /*1338*/ 	.word	0x000279b0


	//   ....[241]....
        /*133c*/ 	.word	0x00027a00


	//   ....[242]....
        /*1340*/ 	.word	0x00027a40


	//   ....[243]....
        /*1344*/ 	.word	0x00027aa0


	//   ....[244]....
        /*1348*/ 	.word	0x00027b10


	//   ....[245]....
        /*134c*/ 	.word	0x00027b80


	//   ....[246]....
        /*1350*/ 	.word	0x00027be0


	//   ....[247]....
        /*1354*/ 	.word	0x00027c50


	//   ....[248]....
        /*1358*/ 	.word	0x00027cc0


	//   ....[249]....
        /*135c*/ 	.word	0x00027d30


	//   ....[250]....
        /*1360*/ 	.word	0x00027d90


	//   ....[251]....
        /*1364*/ 	.word	0x00027de0


	//   ....[252]....
        /*1368*/ 	.word	0x00027e20


	//   ....[253]....
        /*136c*/ 	.word	0x00027e70


	//   ....[254]....
        /*1370*/ 	.word	0x00027eb0


	//   ....[255]....
        /*1374*/ 	.word	0x00027f00


	//   ....[0]....
        /*1378*/ 	.word	0x00027f40


	//   ....[1]....
        /*137c*/ 	.word	0x00027f90


	//   ....[2]....
        /*1380*/ 	.word	0x00027fd0


	//   ....[3]....
        /*1384*/ 	.word	0x00028030


	//   ....[4]....
        /*1388*/ 	.word	0x000280a0


	//   ....[5]....
        /*138c*/ 	.word	0x00028100


	//   ....[6]....
        /*1390*/ 	.word	0x00028170


	//   ....[7]....
        /*1394*/ 	.word	0x000281e0


	//   ....[8]....
        /*1398*/ 	.word	0x00028250


	//   ....[9]....
        /*139c*/ 	.word	0x000282b0


	//   ....[10]....
        /*13a0*/ 	.word	0x00028320


	//   ....[11]....
        /*13a4*/ 	.word	0x00028390


	//   ....[12]....
        /*13a8*/ 	.word	0x00028400


	//   ....[13]....
        /*13ac*/ 	.word	0x00028470


	//   ....[14]....
        /*13b0*/ 	.word	0x000284c0


	//   ....[15]....
        /*13b4*/ 	.word	0x00028500


	//   ....[16]....
        /*13b8*/ 	.word	0x00028550


	//   ....[17]....
        /*13bc*/ 	.word	0x00028590


	//   ....[18]....
        /*13c0*/ 	.word	0x000285e0


	//   ....[19]....
        /*13c4*/ 	.word	0x00028620


	//   ....[20]....
        /*13c8*/ 	.word	0x00028670


	//   ....[21]....
        /*13cc*/ 	.word	0x000286b0


	//   ....[22]....
        /*13d0*/ 	.word	0x00028700


	//   ....[23]....
        /*13d4*/ 	.word	0x00028740


	//   ....[24]....
        /*13d8*/ 	.word	0x00028790


	//   ....[25]....
        /*13dc*/ 	.word	0x000287d0


	//   ....[26]....
        /*13e0*/ 	.word	0x00028820


	//   ....[27]....
        /*13e4*/ 	.word	0x00028870


	//   ....[28]....
        /*13e8*/ 	.word	0x000288c0


	//   ....[29]....
        /*13ec*/ 	.word	0x00028910


	//   ....[30]....
        /*13f0*/ 	.word	0x00028980


	//   ....[31]....
        /*13f4*/ 	.word	0x000289f0


	//   ....[32]....
        /*13f8*/ 	.word	0x00028a60


	//   ....[33]....
        /*13fc*/ 	.word	0x00028ac0


	//   ....[34]....
        /*1400*/ 	.word	0x00028b30


	//   ....[35]....
        /*1404*/ 	.word	0x00028ba0


	//   ....[36]....
        /*1408*/ 	.word	0x00028c10


	//   ....[37]....
        /*140c*/ 	.word	0x00028c70


	//   ....[38]....
        /*1410*/ 	.word	0x00028ce0


	//   ....[39]....
        /*1414*/ 	.word	0x00028d50


	//   ....[40]....
        /*1418*/ 	.word	0x00028dc0


	//   ....[41]....
        /*141c*/ 	.word	0x00028e20


	//   ....[42]....
        /*1420*/ 	.word	0x00028e90


	//   ....[43]....
        /*1424*/ 	.word	0x00028f00


	//   ....[44]....
        /*1428*/ 	.word	0x00028f70


	//   ....[45]....
        /*142c*/ 	.word	0x00028fd0


	//   ....[46]....
        /*1430*/ 	.word	0x00029040


	//   ....[47]....
        /*1434*/ 	.word	0x000290b0


	//   ....[48]....
        /*1438*/ 	.word	0x00029120


	//   ....[49]....
        /*143c*/ 	.word	0x00029180


	//   ....[50]....
        /*1440*/ 	.word	0x000291f0


	//   ....[51]....
        /*1444*/ 	.word	0x00029260


	//   ....[52]....
        /*1448*/ 	.word	0x000292d0


	//   ....[53]....
        /*144c*/ 	.word	0x00029330


	//   ....[54]....
        /*1450*/ 	.word	0x000293a0


	//   ....[55]....
        /*1454*/ 	.word	0x00029410


	//   ....[56]....
        /*1458*/ 	.word	0x00029460


	//   ....[57]....
        /*145c*/ 	.word	0x000294a0


	//   ....[58]....
        /*1460*/ 	.word	0x000294f0


	//   ....[59]....
        /*1464*/ 	.word	0x00029540


	//   ....[60]....
        /*1468*/ 	.word	0x00029590


	//   ....[61]....
        /*146c*/ 	.word	0x00029600


	//   ....[62]....
        /*1470*/ 	.word	0x00029650


	//   ....[63]....
        /*1474*/ 	.word	0x000296a0


	//   ....[64]....
        /*1478*/ 	.word	0x000296f0


	//   ....[65]....
        /*147c*/ 	.word	0x00029740


	//   ....[66]....
        /*1480*/ 	.word	0x00029790


	//   ....[67]....
        /*1484*/ 	.word	0x00029800


	//   ....[68]....
        /*1488*/ 	.word	0x00029850


	//   ....[69]....
        /*148c*/ 	.word	0x000298c0


	//   ....[70]....
        /*1490*/ 	.word	0x00029920


	//   ....[71]....
        /*1494*/ 	.word	0x00029990


	//----- nvinfo : EIATTR_EXIT_INSTR_OFFSETS
	.align		4
.L_226:
        /*1498*/ 	.byte	0x04, 0x1c
        /*149a*/ 	.short	(.L_228 - .L_227)


	//   ....[0]....
.L_227:
        /*149c*/ 	.word	0x000010d0


	//   ....[1]....
        /*14a0*/ 	.word	0x00026530


	//----- nvinfo : EIATTR_MAX_THREADS
	.align		4
.L_228:
        /*14a4*/ 	.byte	0x04, 0x05
        /*14a6*/ 	.short	(.L_230 - .L_229)
.L_229:
        /*14a8*/ 	.word	0x00000080
        /*14ac*/ 	.word	0x00000001
        /*14b0*/ 	.word	0x00000001


	//----- nvinfo : EIATTR_CRS_STACK_SIZE
	.align		4
.L_230:
        /*14b4*/ 	.byte	0x04, 0x1e
        /*14b6*/ 	.short	(.L_232 - .L_231)
.L_231:
        /*14b8*/ 	.word	0x00000000
.L_232:


//--------------------- .nv.info._ZN7cutlass13device_kernelIN5flash19enable_sm80_to_sm89INS1_16FlashAttnFwdSm80INS1_25CollectiveMainloopFwdSm80ILi4ELi1ELb0EN4cute5tupleIJNS5_1CILi128EEENS7_ILi64EEENS7_ILi96EEEEEELi96ENS_6half_tEfNS_4arch4Sm80ELb1ELb0ELb1ELb0ELb1ELb0ELb1ELb1EEENS1_21CollectiveEpilogueFwdINS6_IJS8_SA_S9_EEENS6_IJNS7_ILi1EEESI_SI_EEESC_SE_Li128ELb0ELb1ELb1ELb0EEENS1_30DynamicPersistentTileSchedulerILi128ELi128ELb1ELb1ELb0EEEEEEEEEvNT_6ParamsE --------------------------
	.section	.nv.info._ZN7cutlass13device_kernelIN5flash19enable_sm80_to_sm89INS1_16FlashAttnFwdSm80INS1_25CollectiveMainloopFwdSm80ILi4ELi1ELb0EN4cute5tupleIJNS5_1CILi128EEENS7_ILi64EEENS7_ILi96EEEEEELi96ENS_6half_tEfNS_4arch4Sm80ELb1ELb0ELb1ELb0ELb1ELb0ELb1ELb1EEENS1_21CollectiveEpilogueFwdINS6_IJS8_SA_S9_EEENS6_IJNS7_ILi1EEESI_SI_EEESC_SE_Li128ELb0ELb1ELb1ELb0EEENS1_30DynamicPersistentTileSchedulerILi128ELi128ELb1ELb1ELb0EEEEEEEEEvNT_6ParamsE,"",@"SHT_CUDA_INFO"
	.sectionflags	@""
	.align	4


	//----- nvinfo : EIATTR_CUDA_API_VERSION
	.align		4
        /*0000*/ 	.byte	0x04, 0x37
        /*0002*/ 	.short	(.L_234 - .L_233)
.L_233:
        /*0004*/ 	.word	0x00000082


	//----- nvinfo : EIATTR_SW2861232_WAR
	.align		4
.L_234:
        /*0008*/ 	.byte	0x01, 0x35
	.zero		2


	//----- nvinfo : EIATTR_PARAM_CBANK
	.align		4
        /*000c*/ 	.byte	0x04, 0x0a
        /*000e*/ 	.short	(.L_236 - .L_235)
	.align		4
.L_235:
        /*0010*/ 	.word	index@(.nv.constant0._ZN7cutlass13device_kernelIN5flash19enable_sm80_to_sm89INS1_16FlashAttnFwdSm80INS1_25CollectiveMainloopFwdSm80ILi4ELi1ELb0EN4cute5tupleIJNS5_1CILi128EEENS7_ILi64EEENS7_ILi96EEEEEELi96ENS_6half_tEfNS_4arch4Sm80ELb1ELb0ELb1ELb0ELb1ELb0ELb1ELb1EEENS1_21CollectiveEpilogueFwdINS6_IJS8_SA_S9_EEENS6_IJNS7_ILi1EEESI_SI_EEESC_SE_Li128ELb0ELb1ELb1ELb0EEENS1_30DynamicPersistentTileSchedulerILi128ELi128ELb1ELb1ELb0EEEEEEEEEvNT_6ParamsE)
        /*0014*/ 	.short	0x0160
        /*0016*/ 	.short	0x0428


	//----- nvinfo : EIATTR_CBANK_PARAM_SIZE
	.align		4
.L_236:
        /*0018*/ 	.byte	0x03, 0x19
        /*001a*/ 	.short	0x0428


	//----- nvinfo : EIATTR_KPARAM_INFO
	.align		4
        /*001c*/ 	.byte	0x04, 0x17
        /*001e*/ 	.short	(.L_238 - .L_237)
.L_237:
        /*0020*/ 	.word	0x00000000
        /*0024*/ 	.short	0x0000
        /*0026*/ 	.short	0x0000
        /*0028*/ 	.byte	0x00, 0xf0, 0xa1, 0x10


	//----- nvinfo : EIATTR_MAXREG_COUNT
	.align		4
.L_238:
        /*002c*/ 	.byte	0x03, 0x1b
        /*002e*/ 	.short	0x00ff


	//----- nvinfo : EIATTR_NUM_BARRIERS
	.align		4
        /*0030*/ 	.byte	0x02, 0x4c
        /*0032*/ 	.byte	0x06
	.zero		1


	//----- nvinfo : EIATTR_ANNOTATIONS
	.align		4
        /*0034*/ 	.byte	0x04, 0x55
        /*0036*/ 	.short	(.L_240 - .L_239)


	//   ....[0]....
.L_239:
        /* <DEDUP_REMOVED lines=63> */


	//----- nvinfo : EIATTR_MERCURY_ISA_VERSION
	.align		4
.L_240:
        /*0410*/ 	.byte	0x03, 0x5f
        /*0412*/ 	.short	0x0000


	//----- nvinfo : EIATTR_INT_WARP_WIDE_INSTR_OFFSETS
	.align		4
        /*0414*/ 	.byte	0x04, 0x31
        /*0416*/ 	.short	(.L_242 - .L_241)


	//   ....[0]....
.L_241:
        /*0418*/ 	.word	0x0000f320


	//   ....[1]....
        /*041c*/ 	.word	0x0000f3a0


	//----- nvinfo : EIATTR_COOP_GROUP_MASK_REGIDS
	.align		4
.L_242:
        /*0420*/ 	.byte	0x04, 0x29
        /*0422*/ 	.short	(.L_244 - .L_243)


	//   ....[0]....
.L_243:
        /*0424*/ 	.word	0xffffffff


	//   ....[1]....
        /*0428*/ 	.word	0xffffffff


	//   ....[2]....
        /*042c*/ 	.word	0xffffffff


	//   ....[3]....
        /*0430*/ 	.word	0xffffffff


	//   ....[4]....
        /*0434*/ 	.word	0xffffffff


	//   ....[5]....
        /*0438*/ 	.word	0xffffffff


	//   ....[6]....
        /*043c*/ 	.word	0xffffffff


	//   ....[7]....
        /*0440*/ 	.word	0xffffffff


	//   ....[8]....
        /*0444*/ 	.word	0xffffffff


	//   ....[9]....
        /*0448*/ 	.word	0xffffffff


	//   ....[10]....
        /*044c*/ 	.word	0xffffffff


	//   ....[11]....
        /*0450*/ 	.word	0xffffffff


	//   ....[12]....
        /*0454*/ 	.word	0xffffffff


	//   ....[13]....
        /*0458*/ 	.word	0xffffffff


	//   ....[14]....
        /*045c*/ 	.word	0xffffffff


	//   ....[15]....
        /*0460*/ 	.word	0xffffffff


	//   ....[16]....
        /*0464*/ 	.word	0xffffffff


	//   ....[17]....
        /*0468*/ 	.word	0xffffffff


	//   ....[18]....
        /*046c*/ 	.word	0xffffffff


	//   ....[19]....
        /*0470*/ 	.word	0xffffffff


	//   ....[20]....
        /*0474*/ 	.word	0xffffffff


	//   ....[21]....
        /*0478*/ 	.word	0xffffffff


	//   ....[22]....
        /*047c*/ 	.word	0xffffffff


	//   ....[23]....
        /*0480*/ 	.word	0xffffffff


	//   ....[24]....
        /*0484*/ 	.word	0xffffffff


	//   ....[25]....
        /*0488*/ 	.word	0xffffffff


	//   ....[26]....
        /*048c*/ 	.word	0xffffffff


	//   ....[27]....
        /*0490*/ 	.word	0xffffffff


	//   ....[28]....
        /*0494*/ 	.word	0xffffffff


	//   ....[29]....
        /*0498*/ 	.word	0xffffffff


	//   ....[30]....
        /*049c*/ 	.word	0xffffffff


	//   ....[31]....
        /*04a0*/ 	.word	0xffffffff


	//   ....[32]....
        /*04a4*/ 	.word	0xffffffff


	//   ....[33]....
        /*04a8*/ 	.word	0xffffffff


	//   ....[34]....
        /*04ac*/ 	.word	0xffffffff


	//   ....[35]....
        /*04b0*/ 	.word	0xffffffff


	//   ....[36]....
        /*04b4*/ 	.word	0xffffffff


	//   ....[37]....
        /*04b8*/ 	.word	0xffffffff


	//   ....[38]....
        /*04bc*/ 	.word	0xffffffff


	//   ....[39]....
        /*04c0*/ 	.word	0xffffffff


	//   ....[40]....
        /*04c4*/ 	.word	0xffffffff


	//   ....[41]....
        /*04c8*/ 	.word	0xffffffff


	//   ....[42]....
        /*04cc*/ 	.word	0xffffffff


	//   ....[43]....
        /*04d0*/ 	.word	0xffffffff


	//   ....[44]....
        /*04d4*/ 	.word	0xffffffff


	//   ....[45]....
        /*04d8*/ 	.word	0xffffffff


	//   ....[46]....
        /*04dc*/ 	.word	0xffffffff


	//   ....[47]....
        /*04e0*/ 	.word	0xffffffff


	//   ....[48]....
        /*04e4*/ 	.word	0xffffffff


	//   ....[49]....
        /*04e8*/ 	.word	0xffffffff


	//   ....[50]....
        /*04ec*/ 	.word	0xffffffff


	//   ....[51]....
        /*04f0*/ 	.word	0xffffffff


	//   ....[52]....
        /*04f4*/ 	.word	0xffffffff


	//   ....[53]....
        /*04f8*/ 	.word	0xffffffff


	//   ....[54]....
        /*04fc*/ 	.word	0xffffffff


	//   ....[55]....
        /*0500*/ 	.word	0xffffffff


	//   ....[56]....
        /*0504*/ 	.word	0xffffffff


	//   ....[57]....
        /*0508*/ 	.word	0xffffffff


	//   ....[58]....
        /*050c*/ 	.word	0xffffffff


	//   ....[59]....
        /*0510*/ 	.word	0xffffffff


	//   ....[60]....
        /*0514*/ 	.word	0xffffffff


	//   ....[61]....
        /*0518*/ 	.word	0xffffffff


	//   ....[62]....
        /*051c*/ 	.word	0xffffffff


	//   ....[63]....
        /*0520*/ 	.word	0xffffffff


	//   ....[64]....
        /*0524*/ 	.word	0xffffffff


	//   ....[65]....
        /*0528*/ 	.word	0xffffffff


	//   ....[66]....
        /*052c*/ 	.word	0xffffffff


	//   ....[67]....
        /*0530*/ 	.word	0xffffffff


	//   ....[68]....
        /*0534*/ 	.word	0xffffffff


	//   ....[69]....
        /*0538*/ 	.word	0xffffffff


	//   ....[70]....
        /*053c*/ 	.word	0xffffffff


	//   ....[71]....
        /*0540*/ 	.word	0xffffffff


	//   ....[72]....
        /*0544*/ 	.word	0xffffffff


	//   ....[73]....
        /*0548*/ 	.word	0xffffffff


	//   ....[74]....
        /*054c*/ 	.word	0xffffffff


	//   ....[75]....
        /*0550*/ 	.word	0xffffffff


	//   ....[76]....
        /*0554*/ 	.word	0xffffffff


	//   ....[77]....
        /*0558*/ 	.word	0xffffffff


	//   ....[78]....
        /*055c*/ 	.word	0xffffffff


	//   ....[79]....
        /*0560*/ 	.word	0xffffffff


	//   ....[80]....
        /*0564*/ 	.word	0xffffffff


	//   ....[81]....
        /*0568*/ 	.word	0xffffffff


	//   ....[82]....
        /*056c*/ 	.word	0xffffffff


	//   ....[83]....
        /*0570*/ 	.word	0xffffffff


	//   ....[84]....
        /*0574*/ 	.word	0xffffffff


	//   ....[85]....
        /*0578*/ 	.word	0xffffffff


	//   ....[86]....
        /*057c*/ 	.word	0xffffffff


	//   ....[87]....
        /*0580*/ 	.word	0xffffffff


	//   ....[88]....
        /*0584*/ 	.word	0xffffffff


	//   ....[89]....
        /*0588*/ 	.word	0xffffffff


	//   ....[90]....
        /*058c*/ 	.word	0xffffffff


	//   ....[91]....
        /*0590*/ 	.word	0xffffffff


	//   ....[92]....
        /*0594*/ 	.word	0xffffffff


	//   ....[93]....
        /*0598*/ 	.word	0xffffffff


	//   ....[94]....
        /*059c*/ 	.word	0xffffffff


	//   ....[95]....
        /*05a0*/ 	.word	0xffffffff


	//   ....[96]....
        /*05a4*/ 	.word	0xffffffff


	//   ....[97]....
        /*05a8*/ 	.word	0xffffffff


	//   ....[98]....
        /*05ac*/ 	.word	0xffffffff


	//   ....[99]....
        /*05b0*/ 	.word	0xffffffff


	//   ....[100]....
        /*05b4*/ 	.word	0xffffffff


	//   ....[101]....
        /*05b8*/ 	.word	0xffffffff


	//   ....[102]....
        /*05bc*/ 	.word	0xffffffff


	//   ....[103]....
        /*05c0*/ 	.word	0xffffffff


	//   ....[104]....
        /*05c4*/ 	.word	0xffffffff


	//   ....[105]....
        /*05c8*/ 	.word	0xffffffff


	//   ....[106]....
        /*05cc*/ 	.word	0xffffffff


	//   ....[107]....
        /*05d0*/ 	.word	0xffffffff


	//   ....[108]....
        /*05d4*/ 	.word	0xffffffff


	//   ....[109]....
        /*05d8*/ 	.word	0xffffffff


	//   ....[110]....
        /*05dc*/ 	.word	0xffffffff


	//   ....[111]....
        /*05e0*/ 	.word	0xffffffff


	//   ....[112]....
        /*05e4*/ 	.word	0xffffffff


	//   ....[113]....
        /*05e8*/ 	.word	0xffffffff


	//   ....[114]....
        /*05ec*/ 	.word	0xffffffff


	//   ....[115]....
        /*05f0*/ 	.word	0xffffffff


	//   ....[116]....
        /*05f4*/ 	.word	0xffffffff


	//   ....[117]....
        /*05f8*/ 	.word	0xffffffff


	//   ....[118]....
        /*05fc*/ 	.word	0xffffffff


	//   ....[119]....
        /*0600*/ 	.word	0xffffffff


	//   ....[120]....
        /*0604*/ 	.word	0xffffffff


	//   ....[121]....
        /*0608*/ 	.word	0xffffffff


	//   ....[122]....
        /*060c*/ 	.word	0xffffffff


	//   ....[123]....
        /*0610*/ 	.word	0xffffffff


	//   ....[124]....
        /*0614*/ 	.word	0xffffffff


	//   ....[125]....
        /*0618*/ 	.word	0xffffffff


	//   ....[126]....
        /*061c*/ 	.word	0xffffffff


	//   ....[127]....
        /*0620*/ 	.word	0xffffffff


	//   ....[128]....
        /*0624*/ 	.word	0xffffffff


	//   ....[129]....
        /*0628*/ 	.word	0xffffffff


	//   ....[130]....
        /*062c*/ 	.word	0xffffffff


	//   ....[131]....
        /*0630*/ 	.word	0xffffffff


	//   ....[132]....
        /*0634*/ 	.word	0xffffffff


	//   ....[133]....
        /*0638*/ 	.word	0xffffffff


	//   ....[134]....
        /*063c*/ 	.word	0xffffffff


	//   ....[135]....
        /*0640*/ 	.word	0xffffffff


	//   ....[136]....
        /*0644*/ 	.word	0xffffffff


	//   ....[137]....
        /*0648*/ 	.word	0xffffffff


	//   ....[138]....
        /*064c*/ 	.word	0xffffffff


	//   ....[139]....
        /*0650*/ 	.word	0xffffffff


	//   ....[140]....
        /*0654*/ 	.word	0xffffffff


	//   ....[141]....
        /*0658*/ 	.word	0xffffffff


	//   ....[142]....
        /*065c*/ 	.word	0xffffffff


	//   ....[143]....
        /*0660*/ 	.word	0xffffffff


	//   ....[144]....
        /*0664*/ 	.word	0xffffffff


	//   ....[145]....
        /*0668*/ 	.word	0xffffffff


	//   ....[146]....
        /*066c*/ 	.word	0xffffffff


	//   ....[147]....
        /*0670*/ 	.word	0xffffffff


	//   ....[148]....
        /*0674*/ 	.word	0xffffffff


	//   ....[149]....
        /*0678*/ 	.word	0xffffffff


	//   ....[150]....
        /*067c*/ 	.word	0xffffffff


	//   ....[151]....
        /*0680*/ 	.word	0xffffffff


	//   ....[152]....
        /*0684*/ 	.word	0xffffffff


	//   ....[153]....
        /*0688*/ 	.word	0xffffffff


	//   ....[154]....
        /*068c*/ 	.word	0xffffffff


	//   ....[155]....
        /*0690*/ 	.word	0xffffffff


	//   ....[156]....
        /*0694*/ 	.word	0xffffffff


	//   ....[157]....
        /*0698*/ 	.word	0xffffffff


	//   ....[158]....
        /*069c*/ 	.word	0xffffffff


	//   ....[159]....
        /*06a0*/ 	.word	0xffffffff


	//   ....[160]....
        /*06a4*/ 	.word	0xffffffff


	//----- nvinfo : EIATTR_COOP_GROUP_INSTR_OFFSETS
	.align		4
.L_244:
        /*06a8*/ 	.byte	0x04, 0x28
        /*06aa*/ 	.short	(.L_246 - .L_245)


	//   ....[0]....
.L_245:
        /*06ac*/ 	.word	0x00000050


	//   ....[1]....
        /*06b0*/ 	.word	0x000018a0


	//   ....[2]....
        /*06b4*/ 	.word	0x000018c0


	//   ....[3]....
        /*06b8*/ 	.word	0x00001af0


	//   ....[4]....
        /*06bc*/ 	.word	0x00001b00


	//   ....[5]....
        /*06c0*/ 	.word	0x00001cc0


	//   ....[6]....
        /*06c4*/ 	.word	0x00001ce0


	//   ....[7]....
        /*06c8*/ 	.word	0x00001ea0


	//   ....[8]....
        /*06cc*/ 	.word	0x00001eb0


	//   ....[9]....
        /*06d0*/ 	.word	0x00002440


	//   ....[10]....
        /*06d4*/ 	.word	0x00002450


	//   ....[11]....
        /*06d8*/ 	.word	0x00002460


	//   ....[12]....
        /*06dc*/ 	.word	0x00002470


	//   ....[13]....
        /*06e0*/ 	.word	0x00002740


	//   ....[14]....
        /*06e4*/ 	.word	0x00002750


	//   ....[15]....
        /*06e8*/ 	.word	0x00002760


	//   ....[16]....
        /*06ec*/ 	.word	0x00002770


	//   ....[17]....
        /*06f0*/ 	.word	0x00003be0


	//   ....[18]....
        /*06f4*/ 	.word	0x00003c00


	//   ....[19]....
        /*06f8*/ 	.word	0x00003d20


	//   ....[20]....
        /*06fc*/ 	.word	0x00003d40


	//   ....[21]....
        /*0700*/ 	.word	0x00003fb0


	//   ....[22]....
        /*0704*/ 	.word	0x000041f0


	//   ....[23]....
        /*0708*/ 	.word	0x00004200


	//   ....[24]....
        /*070c*/ 	.word	0x00004210


	//   ....[25]....
        /*0710*/ 	.word	0x00004c10


	//   ....[26]....
        /*0714*/ 	.word	0x00004c40


	//   ....[27]....
        /*0718*/ 	.word	0x00004c60


	//   ....[28]....
        /*071c*/ 	.word	0x00004c70


	//   ....[29]....
        /*0720*/ 	.word	0x00004ca0


	//   ....[30]....
        /*0724*/ 	.word	0x00004cc0


	//   ....[31]....
        /*0728*/ 	.word	0x00004ce0


	//   ....[32]....
        /*072c*/ 	.word	0x00004cf0


	//   ....[33]....
        /*0730*/ 	.word	0x00006770


	//   ....[34]....
        /*0734*/ 	.word	0x00006790


	//   ....[35]....
        /*0738*/ 	.word	0x000068b0


	//   ....[36]....
        /*073c*/ 	.word	0x000068c0


	//   ....[37]....
        /*0740*/ 	.word	0x00007d30


	//   ....[38]....
        /*0744*/ 	.word	0x00007d50


	//   ....[39]....
        /*0748*/ 	.word	0x00007e40


	//   ....[40]....
        /*074c*/ 	.word	0x00007e80


	//   ....[41]....
        /*0750*/ 	.word	0x000080e0


	//   ....[42]....
        /*0754*/ 	.word	0x00008320


	//   ....[43]....
        /*0758*/ 	.word	0x00008350


	//   ....[44]....
        /*075c*/ 	.word	0x00008380


	//   ....[45]....
        /*0760*/ 	.word	0x00008860


	//   ....[46]....
        /*0764*/ 	.word	0x00008960


	//   ....[47]....
        /*0768*/ 	.word	0x00008a50


	//   ....[48]....
        /*076c*/ 	.word	0x00008b50


	//   ....[49]....
        /*0770*/ 	.word	0x00008c40


	//   ....[50]....
        /*0774*/ 	.word	0x00008d10


	//   ....[51]....
        /*0778*/ 	.word	0x00008e30


	//   ....[52]....
        /*077c*/ 	.word	0x00008e50


	//   ....[53]....
        /*0780*/ 	.word	0x0000af90


	//   ....[54]....
        /*0784*/ 	.word	0x0000afb0


	//   ....[55]....
        /*0788*/ 	.word	0x0000b010


	//   ....[56]....
        /*078c*/ 	.word	0x0000b060


	//   ....[57]....
        /*0790*/ 	.word	0x0000c4b0


	//   ....[58]....
        /*0794*/ 	.word	0x0000c4d0


	//   ....[59]....
        /*0798*/ 	.word	0x0000c5a0


	//   ....[60]....
        /*079c*/ 	.word	0x0000c5c0


	//   ....[61]....
        /*07a0*/ 	.word	0x0000cb00


	//   ....[62]....
        /*07a4*/ 	.word	0x0000cb20


	//   ....[63]....
        /*07a8*/ 	.word	0x0000cb30


	//   ....[64]....
        /*07ac*/ 	.word	0x0000cb60


	//   ....[65]....
        /*07b0*/ 	.word	0x0000cb70


	//   ....[66]....
        /*07b4*/ 	.word	0x0000cb90


	//   ....[67]....
        /*07b8*/ 	.word	0x0000cbc0


	//   ....[68]....
        /*07bc*/ 	.word	0x0000cbe0


	//   ....[69]....
        /*07c0*/ 	.word	0x0000e960


	//   ....[70]....
        /*07c4*/ 	.word	0x0000e990


	//   ....[71]....
        /*07c8*/ 	.word	0x0000e9a0


	//   ....[72]....
        /*07cc*/ 	.word	0x0000e9b0


	//   ....[73]....
        /*07d0*/ 	.word	0x0000e9c0


	//   ....[74]....
        /*07d4*/ 	.word	0x0000e9f0


	//   ....[75]....
        /*07d8*/ 	.word	0x0000ea10


	//   ....[76]....
        /*07dc*/ 	.word	0x0000ea30


	//   ....[77]....
        /*07e0*/ 	.word	0x0000f4f0


	//   ....[78]....
        /*07e4*/ 	.word	0x0000faa0


	//   ....[79]....
        /*07e8*/ 	.word	0x0000fab0


	//   ....[80]....
        /*07ec*/ 	.word	0x0000fac0


	//   ....[81]....
        /*07f0*/ 	.word	0x0000faf0


	//   ....[82]....
        /*07f4*/ 	.word	0x0000fb50


	//   ....[83]....
        /*07f8*/ 	.word	0x0000fb80


	//   ....[84]....
        /*07fc*/ 	.word	0x0000fba0


	//   ....[85]....
        /*0800*/ 	.word	0x0000fbb0


	//   ....[86]....
        /*0804*/ 	.word	0x0000fca0


	//   ....[87]....
        /*0808*/ 	.word	0x0000fcd0


	//   ....[88]....
        /*080c*/ 	.word	0x00010030


	//   ....[89]....
        /*0810*/ 	.word	0x00010050


	//   ....[90]....
        /*0814*/ 	.word	0x00010380


	//   ....[91]....
        /*0818*/ 	.word	0x000103a0


	//   ....[92]....
        /*081c*/ 	.word	0x000106d0


	//   ....[93]....
        /*0820*/ 	.word	0x000106e0


	//   ....[94]....
        /*0824*/ 	.word	0x00010d80


	//   ....[95]....
        /*0828*/ 	.word	0x00010e90


	//   ....[96]....
        /*082c*/ 	.word	0x00010f00


	//   ....[97]....
        /*0830*/ 	.word	0x00010f60


	//   ....[98]....
        /*0834*/ 	.word	0x00010fc0


	//   ....[99]....
        /*0838*/ 	.word	0x00011020


	//   ....[100]....
        /*083c*/ 	.word	0x00011090


	//   ....[101]....
        /*0840*/ 	.word	0x000110f0


	//   ....[102]....
        /*0844*/ 	.word	0x00011150


	//   ....[103]....
        /*0848*/ 	.word	0x000111b0


	//   ....[104]....
        /*084c*/ 	.word	0x00011220


	//   ....[105]....
        /*0850*/ 	.word	0x000113b0


	//   ....[106]....
        /*0854*/ 	.word	0x00011410


	//   ....[107]....
        /*0858*/ 	.word	0x00011470


	//   ....[108]....
        /*085c*/ 	.word	0x000114d0


	//   ....[109]....
        /*0860*/ 	.word	0x00011740


	//   ....[110]....
        /*0864*/ 	.word	0x000119b0


	//   ....[111]....
        /*0868*/ 	.word	0x00011fd0


	//   ....[112]....
        /*086c*/ 	.word	0x00012020


	//   ....[113]....
        /*0870*/ 	.word	0x00012070


	//   ....[114]....
        /*0874*/ 	.word	0x000120c0


	//   ....[115]....
        /*0878*/ 	.word	0x00012110


	//   ....[116]....
        /*087c*/ 	.word	0x00012160


	//   ....[117]....
        /*0880*/ 	.word	0x000121b0


	//   ....[118]....
        /*0884*/ 	.word	0x00012200


	//   ....[119]....
        /*0888*/ 	.word	0x00012270


	//   ....[120]....
        /*088c*/ 	.word	0x000122e0


	//   ....[121]....
        /*0890*/ 	.word	0x00012470


	//   ....[122]....
        /*0894*/ 	.word	0x000124d0


	//   ....[123]....
        /*0898*/ 	.word	0x00012530


	//   ....[124]....
        /*089c*/ 	.word	0x000125a0


	//   ....[125]....
        /*08a0*/ 	.word	0x00012730


	//   ....[126]....
        /*08a4*/ 	.word	0x00012790


	//   ....[127]....
        /*08a8*/ 	.word	0x000127e0


	//   ....[128]....
        /*08ac*/ 	.word	0x00012830


	//   ....[129]....
        /*08b0*/ 	.word	0x00012a80


	//   ....[130]....
        /*08b4*/ 	.word	0x00012cd0


	//   ....[131]....
        /*08b8*/ 	.word	0x00013310


	//   ....[132]....
        /*08bc*/ 	.word	0x00013350


	//   ....[133]....
        /*08c0*/ 	.word	0x000133a0


	//   ....[134]....
        /*08c4*/ 	.word	0x000133e0


	//   ....[135]....
        /*08c8*/ 	.word	0x00013430


	//   ....[136]....
        /*08cc*/ 	.word	0x00013470


	//   ....[137]....
        /*08d0*/ 	.word	0x000134c0


	//   ....[138]....
        /*08d4*/ 	.word	0x00013500


	//   ....[139]....
        /*08d8*/ 	.word	0x00013560


	//   ....[140]....
        /*08dc*/ 	.word	0x000135c0


	//   ....[141]....
        /*08e0*/ 	.word	0x00013630


	//   ....[142]....
        /*08e4*/ 	.word	0x00013770


	//   ....[143]....
        /*08e8*/ 	.word	0x000137d0


	//   ....[144]....
        /*08ec*/ 	.word	0x00013810


	//   ....[145]....
        /*08f0*/ 	.word	0x00013850


	//   ....[146]....
        /*08f4*/ 	.word	0x000138a0


	//   ....[147]....
        /*08f8*/ 	.word	0x000138e0


	//   ....[148]....
        /*08fc*/ 	.word	0x00013930


	//   ....[149]....
        /*0900*/ 	.word	0x00013970


	//   ....[150]....
        /*0904*/ 	.word	0x000139c0


	//   ....[151]....
        /*0908*/ 	.word	0x00013a00


	//   ....[152]....
        /*090c*/ 	.word	0x00013a50


	//   ....[153]....
        /*0910*/ 	.word	0x00013ab0


	//   ....[154]....
        /*0914*/ 	.word	0x00013b00


	//   ....[155]....
        /*0918*/ 	.word	0x00013b50


	//   ....[156]....
        /*091c*/ 	.word	0x00013ba0


	//   ....[157]....
        /*0920*/ 	.word	0x00013bf0


	//   ....[158]....
        /*0924*/ 	.word	0x00013c40


	//   ....[159]....
        /*0928*/ 	.word	0x00013c90


	//   ....[160]....
        /*092c*/ 	.word	0x00013d00


	//----- nvinfo : EIATTR_EXIT_INSTR_OFFSETS
	.align		4
.L_246:
        /*0930*/ 	.byte	0x04, 0x1c
        /*0932*/ 	.short	(.L_248 - .L_247)


	//   ....[0]....
.L_247:
        /*0934*/ 	.word	0x000000a0


	//   ....[1]....
        /*0938*/ 	.word	0x00010e40


	//----- nvinfo : EIATTR_MAX_THREADS
	.align		4
.L_248:
        /*093c*/ 	.byte	0x04, 0x05
        /*093e*/ 	.short	(.L_250 - .L_249)
.L_249:
        /*0940*/ 	.word	0x00000080
        /*0944*/ 	.word	0x00000001
        /*0948*/ 	.word	0x00000001


	//----- nvinfo : EIATTR_CRS_STACK_SIZE
	.align		4
.L_250:
        /*094c*/ 	.byte	0x04, 0x1e
        /*094e*/ 	.short	(.L_252 - .L_251)
.L_251:
        /*0950*/ 	.word	0x00000000
.L_252:


//--------------------- .nv.info._ZN7cutlass13device_kernelIN5flash19enable_sm80_to_sm89INS1_16FlashAttnFwdSm80INS1_25CollectiveMainloopFwdSm80ILi4ELi1ELb0EN4cute5tupleIJNS5_1CILi128EEENS7_ILi48EEENS7_ILi96EEEEEELi96ENS_6half_tEfNS_4arch4Sm80ELb1ELb0ELb1ELb1ELb1ELb0ELb1ELb1EEENS1_21CollectiveEpilogueFwdINS6_IJS8_SA_S9_EEENS6_IJNS7_ILi1EEESI_SI_EEESC_SE_Li128ELb1ELb1ELb1ELb0EEENS1_36VarlenDynamicPersistentTileSchedulerILi128ELi48ELi128ELi128ELb1ELb1ELb0ELb1ELb1ELb1EEEEEEEEEvNT_6ParamsE --------------------------
	.section	.nv.info._ZN7cutlass13device_kernelIN5flash19enable_sm80_to_sm89INS1_16FlashAttnFwdSm80INS1_25CollectiveMainloopFwdSm80ILi4ELi1ELb0EN4cute5tupleIJNS5_1CILi128EEENS7_ILi48EEENS7_ILi96EEEEEELi96ENS_6half_tEfNS_4arch4Sm80ELb1ELb0ELb1ELb1ELb1ELb0ELb1ELb1EEENS1_21CollectiveEpilogueFwdINS6_IJS8_SA_S9_EEENS6_IJNS7_ILi1EEESI_SI_EEESC_SE_Li128ELb1ELb1ELb1ELb0EEENS1_36VarlenDynamicPersistentTileSchedulerILi128ELi48ELi128ELi128ELb1ELb1ELb0ELb1ELb1ELb1EEEEEEEEEvNT_6ParamsE,"",@"SHT_CUDA_INFO"
	.sectionflags	@""
	.align	4


	//----- nvinfo : EIATTR_CUDA_API_VERSION
	.align		4
        /*0000*/ 	.byte	0x04, 0x37
        /*0002*/ 	.short	(.L_254 - .L_253)
.L_253:
        /*0004*/ 	.word	0x00000082


	//----- nvinfo : EIATTR_SW2861232_WAR
	.align		4
.L_254:
        /*0008*/ 	.byte	0x01, 0x35
	.zero		2


	//----- nvinfo : EIATTR_PARAM_CBANK
	.align		4
        /*000c*/ 	.byte	0x04, 0x0a
        /*000e*/ 	.short	(.L_256 - .L_255)
	.align		4
.L_255:
        /*0010*/ 	.word	index@(.nv.constant0._ZN7cutlass13device_kernelIN5flash19enable_sm80_to_sm89INS1_16FlashAttnFwdSm80INS1_25CollectiveMainloopFwdSm80ILi4ELi1ELb0EN4cute5tupleIJNS5_1CILi128EEENS7_ILi48EEENS7_ILi96EEEEEELi96ENS_6half_tEfNS_4arch4Sm80ELb1ELb0ELb1ELb1ELb1ELb0ELb1ELb1EEENS1_21CollectiveEpilogueFwdINS6_IJS8_SA_S9_EEENS6_IJNS7_ILi1EEESI_SI_EEESC_SE_Li128ELb1ELb1ELb1ELb0EEENS1_36VarlenDynamicPersistentTileSchedulerILi128ELi48ELi128ELi128ELb1ELb1ELb0ELb1ELb1ELb1EEEEEEEEEvNT_6ParamsE)
        /*0014*/ 	.short	0x0160
        /*0016*/ 	.short	0x0438


	//----- nvinfo : EIATTR_CBANK_PARAM_SIZE
	.align		4
.L_256:
        /*0018*/ 	.byte	0x03, 0x19
        /*001a*/ 	.short	0x0438


	//----- nvinfo : EIATTR_KPARAM_INFO
	.align		4
        /*001c*/ 	.byte	0x04, 0x17
        /*001e*/ 	.short	(.L_258 - .L_257)
.L_257:
        /*0020*/ 	.word	0x00000000
        /*0024*/ 	.short	0x0000
        /*0026*/ 	.short	0x0000
        /*0028*/ 	.byte	0x00, 0xf0, 0xe1, 0x10


	//----- nvinfo : EIATTR_MAXREG_COUNT
	.align		4
.L_258:
        /*002c*/ 	.byte	0x03, 0x1b
        /*002e*/ 	.short	0x00ff


	//----- nvinfo : EIATTR_NUM_BARRIERS
	.align		4
        /*0030*/ 	.byte	0x02, 0x4c
        /*0032*/ 	.byte	0x06
	.zero		1


	//----- nvinfo : EIATTR_ANNOTATIONS
	.align		4
        /*0034*/ 	.byte	0x04, 0x55
        /*0036*/ 	.short	(.L_260 - .L_259)


	//   ....[0]....
.L_259:
        /* <DEDUP_REMOVED lines=41> */


	//----- nvinfo : EIATTR_MERCURY_ISA_VERSION
	.align		4
.L_260:
        /*02b0*/ 	.byte	0x03, 0x5f
        /*02b2*/ 	.short	0x0000


	//----- nvinfo : EIATTR_INT_WARP_WIDE_INSTR_OFFSETS
	.align		4
        /*02b4*/ 	.byte	0x04, 0x31
        /*02b6*/ 	.short	(.L_262 - .L_261)


	//   ....[0]....
.L_261:
        /*02b8*/ 	.word	0x0000daa0


	//   ....[1]....
        /*02bc*/ 	.word	0x0000db20


	//----- nvinfo : EIATTR_COOP_GROUP_MASK_REGIDS
	.align		4
.L_262:
        /*02c0*/ 	.byte	0x04, 0x29
        /*02c2*/ 	.short	(.L_264 - .L_263)


	//   ....[0]....
.L_263:
        /*02c4*/ 	.word	0xffffffff


	//   ....[1]....
        /*02c8*/ 	.word	0xffffffff


	//   ....[2]....
        /*02cc*/ 	.word	0xffffffff


	//   ....[3]....
        /*02d0*/ 	.word	0xffffffff


	//   ....[4]....
        /*02d4*/ 	.word	0xffffffff


	//   ....[5]....
        /*02d8*/ 	.word	0xffffffff


	//   ....[6]....
        /*02dc*/ 	.word	0xffffffff


	//   ....[7]....
        /*02e0*/ 	.word	0xffffffff


	//   ....[8]....
        /*02e4*/ 	.word	0xffffffff


	//   ....[9]....
        /*02e8*/ 	.word	0xffffffff


	//   ....[10]....
        /*02ec*/ 	.word	0xffffffff


	//   ....[11]....
        /*02f0*/ 	.word	0xffffffff


	//   ....[12]....
        /*02f4*/ 	.word	0xffffffff


	//   ....[13]....
        /*02f8*/ 	.word	0xffffffff


	//   ....[14]....
        /*02fc*/ 	.word	0xffffffff


	//   ....[15]....
        /*0300*/ 	.word	0xffffffff


	//   ....[16]....
        /*0304*/ 	.word	0xffffffff


	//   ....[17]....
        /*0308*/ 	.word	0xffffffff


	//   ....[18]....
        /*030c*/ 	.word	0xffffffff


	//   ....[19]....
        /*0310*/ 	.word	0xffffffff


	//   ....[20]....
        /*0314*/ 	.word	0xffffffff


	//   ....[21]....
        /*0318*/ 	.word	0xffffffff


	//   ....[22]....
        /*031c*/ 	.word	0xffffffff


	//   ....[23]....
        /*0320*/ 	.word	0xffffffff


	//   ....[24]....
        /*0324*/ 	.word	0xffffffff


	//   ....[25]....
        /*0328*/ 	.word	0xffffffff


	//   ....[26]....
        /*032c*/ 	.word	0xffffffff


	//   ....[27]....
        /*0330*/ 	.word	0xffffffff


	//   ....[28]....
        /*0334*/ 	.word	0xffffffff


	//   ....[29]....
        /*0338*/ 	.word	0xffffffff


	//   ....[30]....
        /*033c*/ 	.word	0xffffffff


	//   ....[31]....
        /*0340*/ 	.word	0xffffffff


	//   ....[32]....
        /*0344*/ 	.word	0xffffffff


	//   ....[33]....
        /*0348*/ 	.word	0xffffffff


	//   ....[34]....
        /*034c*/ 	.word	0xffffffff


	//   ....[35]....
        /*0350*/ 	.word	0xffffffff


	//   ....[36]....
        /*0354*/ 	.word	0xffffffff


	//   ....[37]....
        /*0358*/ 	.word	0xffffffff


	//   ....[38]....
        /*035c*/ 	.word	0xffffffff


	//   ....[39]....
        /*0360*/ 	.word	0xffffffff


	//   ....[40]....
        /*0364*/ 	.word	0xffffffff


	//   ....[41]....
        /*0368*/ 	.word	0xffffffff


	//   ....[42]....
        /*036c*/ 	.word	0xffffffff


	//   ....[43]....
        /*0370*/ 	.word	0xffffffff


	//   ....[44]....
        /*0374*/ 	.word	0xffffffff


	//   ....[45]....
        /*0378*/ 	.word	0xffffffff


	//   ....[46]....
        /*037c*/ 	.word	0xffffffff


	//   ....[47]....
        /*0380*/ 	.word	0xffffffff


	//   ....[48]....
        /*0384*/ 	.word	0xffffffff


	//   ....[49]....
        /*0388*/ 	.word	0xffffffff


	//   ....[50]....
        /*038c*/ 	.word	0xffffffff


	//   ....[51]....
        /*0390*/ 	.word	0xffffffff


	//   ....[52]....
        /*0394*/ 	.word	0xffffffff


	//   ....[53]....
        /*0398*/ 	.word	0xffffffff


	//   ....[54]....
        /*039c*/ 	.word	0xffffffff


	//   ....[55]....
        /*03a0*/ 	.word	0xffffffff


	//   ....[56]....
        /*03a4*/ 	.word	0xffffffff


	//   ....[57]....
        /*03a8*/ 	.word	0xffffffff


	//   ....[58]....
        /*03ac*/ 	.word	0xffffffff


	//   ....[59]....
        /*03b0*/ 	.word	0xffffffff


	//   ....[60]....
        /*03b4*/ 	.word	0xffffffff


	//   ....[61]....
        /*03b8*/ 	.word	0xffffffff


	//   ....[62]....
        /*03bc*/ 	.word	0xffffffff


	//   ....[63]....
        /*03c0*/ 	.word	0xffffffff


	//   ....[64]....
        /*03c4*/ 	.word	0xffffffff


	//   ....[65]....
        /*03c8*/ 	.word	0xffffffff


	//   ....[66]....
        /*03cc*/ 	.word	0xffffffff


	//   ....[67]....
        /*03d0*/ 	.word	0xffffffff


	//   ....[68]....
        /*03d4*/ 	.word	0xffffffff


	//   ....[69]....
        /*03d8*/ 	.word	0xffffffff


	//   ....[70]....
        /*03dc*/ 	.word	0xffffffff


	//   ....[71]....
        /*03e0*/ 	.word	0xffffffff


	//   ....[72]....
        /*03e4*/ 	.word	0xffffffff


	//   ....[73]....
        /*03e8*/ 	.word	0xffffffff


	//   ....[74]....
        /*03ec*/ 	.word	0xffffffff


	//   ....[75]....
        /*03f0*/ 	.word	0xffffffff


	//   ....[76]....
        /*03f4*/ 	.word	0xffffffff


	//   ....[77]....
        /*03f8*/ 	.word	0xffffffff


	//   ....[78]....
        /*03fc*/ 	.word	0xffffffff


	//   ....[79]....
        /*0400*/ 	.word	0xffffffff


	//   ....[80]....
        /*0404*/ 	.word	0xffffffff


	//   ....[81]....
        /*0408*/ 	.word	0xffffffff


	//   ....[82]....
        /*040c*/ 	.word	0xffffffff


	//   ....[83]....
        /*0410*/ 	.word	0xffffffff


	//   ....[84]....
        /*0414*/ 	.word	0xffffffff


	//   ....[85]....
        /*0418*/ 	.word	0xffffffff


	//   ....[86]....
        /*041c*/ 	.word	0xffffffff


	//   ....[87]....
        /*0420*/ 	.word	0xffffffff


	//   ....[88]....
        /*0424*/ 	.word	0xffffffff


	//   ....[89]....
        /*0428*/ 	.word	0xffffffff


	//   ....[90]....
        /*042c*/ 	.word	0xffffffff


	//   ....[91]....
        /*0430*/ 	.word	0xffffffff


	//   ....[92]....
        /*0434*/ 	.word	0xffffffff


	//   ....[93]....
        /*0438*/ 	.word	0xffffffff


	//   ....[94]....
        /*043c*/ 	.word	0xffffffff


	//   ....[95]....
        /*0440*/ 	.word	0xffffffff


	//   ....[96]....
        /*0444*/ 	.word	0xffffffff


	//   ....[97]....
        /*0448*/ 	.word	0xffffffff


	//   ....[98]....
        /*044c*/ 	.word	0xffffffff


	//   ....[99]....
        /*0450*/ 	.word	0xffffffff


	//   ....[100]....
        /*0454*/ 	.word	0xffffffff


	//   ....[101]....
        /*0458*/ 	.word	0xffffffff


	//   ....[102]....
        /*045c*/ 	.word	0xffffffff


	//   ....[103]....
        /*0460*/ 	.word	0xffffffff


	//   ....[104]....
        /*0464*/ 	.word	0xffffffff


	//   ....[105]....
        /*0468*/ 	.word	0xffffffff


	//   ....[106]....
        /*046c*/ 	.word	0xffffffff


	//   ....[107]....
        /*0470*/ 	.word	0xffffffff


	//   ....[108]....
        /*0474*/ 	.word	0xffffffff


	//   ....[109]....
        /*0478*/ 	.word	0xffffffff


	//   ....[110]....
        /*047c*/ 	.word	0xffffffff


	//   ....[111]....
        /*0480*/ 	.word	0xffffffff


	//   ....[112]....
        /*0484*/ 	.word	0xffffffff


	//   ....[113]....
        /*0488*/ 	.word	0xffffffff


	//   ....[114]....
        /*048c*/ 	.word	0xffffffff


	//   ....[115]....
        /*0490*/ 	.word	0xffffffff


	//   ....[116]....
        /*0494*/ 	.word	0xffffffff


	//   ....[117]....
        /*0498*/ 	.word	0xffffffff


	//   ....[118]....
        /*049c*/ 	.word	0xffffffff


	//   ....[119]....
        /*04a0*/ 	.word	0xffffffff


	//   ....[120]....
        /*04a4*/ 	.word	0xffffffff


	//   ....[121]....
        /*04a8*/ 	.word	0xffffffff


	//   ....[122]....
        /*04ac*/ 	.word	0xffffffff


	//   ....[123]....
        /*04b0*/ 	.word	0xffffffff


	//   ....[124]....
        /*04b4*/ 	.word	0xffffffff


	//   ....[125]....
        /*04b8*/ 	.word	0xffffffff


	//   ....[126]....
        /*04bc*/ 	.word	0xffffffff


	//   ....[127]....
        /*04c0*/ 	.word	0xffffffff


	//   ....[128]....
        /*04c4*/ 	.word	0xffffffff


	//   ....[129]....
        /*04c8*/ 	.word	0xffffffff


	//   ....[130]....
        /*04cc*/ 	.word	0xffffffff


	//   ....[131]....
        /*04d0*/ 	.word	0xffffffff


	//   ....[132]....
        /*04d4*/ 	.word	0xffffffff


	//   ....[133]....
        /*04d8*/ 	.word	0xffffffff


	//   ....[134]....
        /*04dc*/ 	.word	0xffffffff


	//   ....[135]....
        /*04e0*/ 	.word	0xffffffff


	//   ....[136]....
        /*04e4*/ 	.word	0xffffffff


	//   ....[137]....
        /*04e8*/ 	.word	0xffffffff


	//   ....[138]....
        /*04ec*/ 	.word	0xffffffff


	//   ....[139]....
        /*04f0*/ 	.word	0xffffffff


	//   ....[140]....
        /*04f4*/ 	.word	0xffffffff


	//   ....[141]....
        /*04f8*/ 	.word	0xffffffff


	//   ....[142]....
        /*04fc*/ 	.word	0xffffffff


	//   ....[143]....
        /*0500*/ 	.word	0xffffffff


	//   ....[144]....
        /*0504*/ 	.word	0xffffffff


	//   ....[145]....
        /*0508*/ 	.word	0xffffffff


	//   ....[146]....
        /*050c*/ 	.word	0xffffffff


	//   ....[147]....
        /*0510*/ 	.word	0xffffffff


	//   ....[148]....
        /*0514*/ 	.word	0xffffffff


	//   ....[149]....
        /*0518*/ 	.word	0xffffffff


	//   ....[150]....
        /*051c*/ 	.word	0xffffffff


	//   ....[151]....
        /*0520*/ 	.word	0xffffffff


	//   ....[152]....
        /*0524*/ 	.word	0xffffffff


	//   ....[153]....
        /*0528*/ 	.word	0xffffffff


	//   ....[154]....
        /*052c*/ 	.word	0xffffffff


	//   ....[155]....
        /*0530*/ 	.word	0xffffffff


	//   ....[156]....
        /*0534*/ 	.word	0xffffffff


	//   ....[157]....
        /*0538*/ 	.word	0xffffffff


	//   ....[158]....
        /*053c*/ 	.word	0xffffffff


	//   ....[159]....
        /*0540*/ 	.word	0xffffffff


	//   ....[160]....
        /*0544*/ 	.word	0xffffffff


	//   ....[161]....
        /*0548*/ 	.word	0xffffffff


	//   ....[162]....
        /*054c*/ 	.word	0xffffffff


	//   ....[163]....
        /*0550*/ 	.word	0xffffffff


	//   ....[164]....
        /*0554*/ 	.word	0xffffffff


	//   ....[165]....
        /*0558*/ 	.word	0xffffffff


	//   ....[166]....
        /*055c*/ 	.word	0xffffffff


	//   ....[167]....
        /*0560*/ 	.word	0xffffffff


	//   ....[168]....
        /*0564*/ 	.word	0xffffffff


	//   ....[169]....
        /*0568*/ 	.word	0xffffffff


	//   ....[170]....
        /*056c*/ 	.word	0xffffffff


	//   ....[171]....
        /*0570*/ 	.word	0xffffffff


	//   ....[172]....
        /*0574*/ 	.word	0xffffffff


	//   ....[173]....
        /*0578*/ 	.word	0xffffffff


	//   ....[174]....
        /*057c*/ 	.word	0xffffffff


	//   ....[175]....
        /*0580*/ 	.word	0xffffffff


	//   ....[176]....
        /*0584*/ 	.word	0xffffffff


	//   ....[177]....
        /*0588*/ 	.word	0xffffffff


	//   ....[178]....
        /*058c*/ 	.word	0xffffffff


	//   ....[179]....
        /*0590*/ 	.word	0xffffffff


	//   ....[180]....
        /*0594*/ 	.word	0xffffffff


	//   ....[181]....
        /*0598*/ 	.word	0xffffffff


	//   ....[182]....
        /*059c*/ 	.word	0xffffffff


	//   ....[183]....
        /*05a0*/ 	.word	0xffffffff


	//   ....[184]....
        /*05a4*/ 	.word	0xffffffff


	//   ....[185]....
        /*05a8*/ 	.word	0xffffffff


	//   ....[186]....
        /*05ac*/ 	.word	0xffffffff


	//   ....[187]....
        /*05b0*/ 	.word	0xffffffff


	//   ....[188]....
        /*05b4*/ 	.word	0xffffffff


	//   ....[189]....
        /*05b8*/ 	.word	0xffffffff


	//   ....[190]....
        /*05bc*/ 	.word	0xffffffff


	//   ....[191]....
        /*05c0*/ 	.word	0xffffffff


	//   ....[192]....
        /*05c4*/ 	.word	0xffffffff


	//   ....[193]....
        /*05c8*/ 	.word	0xffffffff


	//   ....[194]....
        /*05cc*/ 	.word	0xffffffff


	//   ....[195]....
        /*05d0*/ 	.word	0xffffffff


	//   ....[196]....
        /*05d4*/ 	.word	0xffffffff


	//   ....[197]....
        /*05d8*/ 	.word	0xffffffff


	//   ....[198]....
        /*05dc*/ 	.word	0xffffffff


	//   ....[199]....
        /*05e0*/ 	.word	0xffffffff


	//   ....[200]....
        /*05e4*/ 	.word	0xffffffff


	//   ....[201]....
        /*05e8*/ 	.word	0xffffffff


	//   ....[202]....
        /*05ec*/ 	.word	0xffffffff


	//   ....[203]....
        /*05f0*/ 	.word	0xffffffff


	//   ....[204]....
        /*05f4*/ 	.word	0xffffffff


	//   ....[205]....
        /*05f8*/ 	.word	0xffffffff


	//   ....[206]....
        /*05fc*/ 	.word	0xffffffff


	//   ....[207]....
        /*0600*/ 	.word	0xffffffff


	//   ....[208]....
        /*0604*/ 	.word	0xffffffff


	//   ....[209]....
        /*0608*/ 	.word	0xffffffff


	//   ....[210]....
        /*060c*/ 	.word	0xffffffff


	//   ....[211]....
        /*0610*/ 	.word	0xffffffff


	//   ....[212]....
        /*0614*/ 	.word	0xffffffff


	//   ....[213]....
        /*0618*/ 	.word	0xffffffff


	//   ....[214]....
        /*061c*/ 	.word	0xffffffff


	//   ....[215]....
        /*0620*/ 	.word	0xffffffff


	//   ....[216]....
        /*0624*/ 	.word	0xffffffff


	//   ....[217]....
        /*0628*/ 	.word	0xffffffff


	//   ....[218]....
        /*062c*/ 	.word	0xffffffff


	//   ....[219]....
        /*0630*/ 	.word	0xffffffff


	//   ....[220]....
        /*0634*/ 	.word	0xffffffff


	//   ....[221]....
        /*0638*/ 	.word	0xffffffff


	//   ....[222]....
        /*063c*/ 	.word	0xffffffff


	//   ....[223]....
        /*0640*/ 	.word	0xffffffff


	//   ....[224]....
        /*0644*/ 	.word	0xffffffff


	//   ....[225]....
        /*0648*/ 	.word	0xffffffff


	//   ....[226]....
        /*064c*/ 	.word	0xffffffff


	//   ....[227]....
        /*0650*/ 	.word	0xffffffff


	//   ....[228]....
        /*0654*/ 	.word	0xffffffff


	//   ....[229]....
        /*0658*/ 	.word	0xffffffff


	//   ....[230]....
        /*065c*/ 	.word	0xffffffff


	//   ....[231]....
        /*0660*/ 	.word	0xffffffff


	//   ....[232]....
        /*0664*/ 	.word	0xffffffff


	//   ....[233]....
        /*0668*/ 	.word	0xffffffff


	//   ....[234]....
        /*066c*/ 	.word	0xffffffff


	//   ....[235]....
        /*0670*/ 	.word	0xffffffff


	//   ....[236]....
        /*0674*/ 	.word	0xffffffff


	//   ....[237]....
        /*0678*/ 	.word	0xffffffff


	//   ....[238]....
        /*067c*/ 	.word	0xffffffff


	//   ....[239]....
        /*0680*/ 	.word	0xffffffff


	//   ....[240]....
        /*0684*/ 	.word	0xffffffff


	//   ....[241]....
        /*0688*/ 	.word	0xffffffff


	//   ....[242]....
        /*068c*/ 	.word	0xffffffff


	//   ....[243]....
        /*0690*/ 	.word	0xffffffff


	//   ....[244]....
        /*0694*/ 	.word	0xffffffff


	//   ....[245]....
        /*0698*/ 	.word	0xffffffff


	//   ....[246]....
        /*069c*/ 	.word	0xffffffff


	//   ....[247]....
        /*06a0*/ 	.word	0xffffffff


	//   ....[248]....
        /*06a4*/ 	.word	0xffffffff


	//   ....[249]....
        /*06a8*/ 	.word	0xffffffff


	//   ....[250]....
        /*06ac*/ 	.word	0xffffffff


	//   ....[251]....
        /*06b0*/ 	.word	0xffffffff


	//   ....[252]....
        /*06b4*/ 	.word	0xffffffff


	//   ....[253]....
        /*06b8*/ 	.word	0xffffffff


	//   ....[254]....
        /*06bc*/ 	.word	0xffffffff


	//   ....[255]....
        /*06c0*/ 	.word	0xffffffff


	//   ....[0]....
        /*06c4*/ 	.word	0xffffffff


	//   ....[1]....
        /*06c8*/ 	.word	0xffffffff


	//   ....[2]....
        /*06cc*/ 	.word	0xffffffff


	//   ....[3]....
        /*06d0*/ 	.word	0xffffffff


	//   ....[4]....
        /*06d4*/ 	.word	0xffffffff


	//   ....[5]....
        /*06d8*/ 	.word	0xffffffff


	//   ....[6]....
        /*06dc*/ 	.word	0xffffffff


	//   ....[7]....
        /*06e0*/ 	.word	0xffffffff


	//----- nvinfo : EIATTR_COOP_GROUP_INSTR_OFFSETS
	.align		4
.L_264:
        /*06e4*/ 	.byte	0x04, 0x28
        /*06e6*/ 	.short	(.L_266 - .L_265)


	//   ....[0]....
.L_265:
        /*06e8*/ 	.word	0x00000050


	//   ....[1]....
        /*06ec*/ 	.word	0x00000200


	//   ....[2]....
        /*06f0*/ 	.word	0x00000230


	//   ....[3]....
        /*06f4*/ 	.word	0x00000260


	//   ....[4]....
        /*06f8*/ 	.word	0x00000290


	//   ....[5]....
        /*06fc*/ 	.word	0x000002c0


	//   ....[6]....
        /*0700*/ 	.word	0x000002f0


	//   ....[7]....
        /*0704*/ 	.word	0x00000450


	//   ....[8]....
        /*0708*/ 	.word	0x00000490


	//   ....[9]....
        /*070c*/ 	.word	0x000004c0


	//   ....[10]....
        /*0710*/ 	.word	0x000004f0


	//   ....[11]....
        /*0714*/ 	.word	0x00000520


	//   ....[12]....
        /*0718*/ 	.word	0x00000550


	//   ....[13]....
        /*071c*/ 	.word	0x000005e0


	//   ....[14]....
        /*0720*/ 	.word	0x00000630


	//   ....[15]....
        /*0724*/ 	.word	0x00000650


	//   ....[16]....
        /*0728*/ 	.word	0x000006b0


	//   ....[17]....
        /*072c*/ 	.word	0x00002880


	//   ....[18]....
        /*0730*/ 	.word	0x000028a0


	//   ....[19]....
        /*0734*/ 	.word	0x00002a30


	//   ....[20]....
        /*0738*/ 	.word	0x00002a40


	//   ....[21]....
        /*073c*/ 	.word	0x00002bc0


	//   ....[22]....
        /*0740*/ 	.word	0x00002be0


	//   ....[23]....
        /*0744*/ 	.word	0x00002d60


	//   ....[24]....
        /*0748*/ 	.word	0x00002d70


	//   ....[25]....
        /*074c*/ 	.word	0x000031f0


	//   ....[26]....
        /*0750*/ 	.word	0x00003210


	//   ....[27]....
        /*0754*/ 	.word	0x00003240


	//   ....[28]....
        /*0758*/ 	.word	0x00003340


	//   ....[29]....
        /*075c*/ 	.word	0x000033f0


	//   ....[30]....
        /*0760*/ 	.word	0x00003460


	//   ....[31]....
        /*0764*/ 	.word	0x00003740


	//   ....[32]....
        /*0768*/ 	.word	0x00003750


	//   ....[33]....
        /*076c*/ 	.word	0x00004690


	//   ....[34]....
        /*0770*/ 	.word	0x000046b0


	//   ....[35]....
        /*0774*/ 	.word	0x00004830


	//   ....[36]....
        /*0778*/ 	.word	0x00004840


	//   ....[37]....
        /*077c*/ 	.word	0x00004a20


	//   ....[38]....
        /*0780*/ 	.word	0x00004be0


	//   ....[39]....
        /*0784*/ 	.word	0x00004bf0


	//   ....[40]....
        /*0788*/ 	.word	0x00004c00


	//   ....[41]....
        /*078c*/ 	.word	0x00005390


	//   ....[42]....
        /*0790*/ 	.word	0x000053b0


	//   ....[43]....
        /*0794*/ 	.word	0x000053d0


	//   ....[44]....
        /*0798*/ 	.word	0x000053e0


	//   ....[45]....
        /*079c*/ 	.word	0x00005410


	//   ....[46]....
        /*07a0*/ 	.word	0x00005430


	//   ....[47]....
        /*07a4*/ 	.word	0x00005450


	//   ....[48]....
        /*07a8*/ 	.word	0x00005460


	//   ....[49]....
        /*07ac*/ 	.word	0x000068f0


	//   ....[50]....
        /*07b0*/ 	.word	0x00006910


	//   ....[51]....
        /*07b4*/ 	.word	0x00006a80


	//   ....[52]....
        /*07b8*/ 	.word	0x00006a90


	//   ....[53]....
        /*07bc*/ 	.word	0x000079c0


	//   ....[54]....
        /*07c0*/ 	.word	0x000079e0


	//   ....[55]....
        /*07c4*/ 	.word	0x00007b30


	//   ....[56]....
        /*07c8*/ 	.word	0x00007b40


	//   ....[57]....
        /*07cc*/ 	.word	0x00007d00


	//   ....[58]....
        /*07d0*/ 	.word	0x00007eb0


	//   ....[59]....
        /*07d4*/ 	.word	0x00007ec0


	//   ....[60]....
        /*07d8*/ 	.word	0x00007ed0


	//   ....[61]....
        /*07dc*/ 	.word	0x00008420


	//   ....[62]....
        /*07e0*/ 	.word	0x00008470


	//   ....[63]....
        /*07e4*/ 	.word	0x00008550


	//   ....[64]....
        /*07e8*/ 	.word	0x00008570


	//   ....[65]....
        /*07ec*/ 	.word	0x00008650


	//   ....[66]....
        /*07f0*/ 	.word	0x00008670


	//   ....[67]....
        /*07f4*/ 	.word	0x00008750


	//   ....[68]....
        /*07f8*/ 	.word	0x00008770


	//   ....[69]....
        /*07fc*/ 	.word	0x0000a1f0


	//   ....[70]....
        /*0800*/ 	.word	0x0000a200


	//   ....[71]....
        /*0804*/ 	.word	0x0000a370


	//   ....[72]....
        /*0808*/ 	.word	0x0000a380


	//   ....[73]....
        /*080c*/ 	.word	0x0000b2b0


	//   ....[74]....
        /*0810*/ 	.word	0x0000b2d0


	//   ....[75]....
        /*0814*/ 	.word	0x0000b3f0


	//   ....[76]....
        /*0818*/ 	.word	0x0000b400


	//   ....[77]....
        /*081c*/ 	.word	0x0000b830


	//   ....[78]....
        /*0820*/ 	.word	0x0000b860


	//   ....[79]....
        /*0824*/ 	.word	0x0000b880


	//   ....[80]....
        /*0828*/ 	.word	0x0000b8a0


	//   ....[81]....
        /*082c*/ 	.word	0x0000b8c0


	//   ....[82]....
        /*0830*/ 	.word	0x0000b8e0


	//   ....[83]....
        /*0834*/ 	.word	0x0000b900


	//   ....[84]....
        /*0838*/ 	.word	0x0000b920


	//   ....[85]....
        /*083c*/ 	.word	0x0000d0e0


	//   ....[86]....
        /*0840*/ 	.word	0x0000d110


	//   ....[87]....
        /*0844*/ 	.word	0x0000d120


	//   ....[88]....
        /*0848*/ 	.word	0x0000d130


	//   ....[89]....
        /*084c*/ 	.word	0x0000d140


	//   ....[90]....
        /*0850*/ 	.word	0x0000d170


	//   ....[91]....
        /*0854*/ 	.word	0x0000d190


	//   ....[92]....
        /*0858*/ 	.word	0x0000d1b0


	//   ....[93]....
        /*085c*/ 	.word	0x0000e730


	//   ....[94]....
        /*0860*/ 	.word	0x0000e740


	//   ....[95]....
        /*0864*/ 	.word	0x0000e750


	//   ....[96]....
        /*0868*/ 	.word	0x0000e760


	//   ....[97]....
        /*086c*/ 	.word	0x0000e770


	//   ....[98]....
        /*0870*/ 	.word	0x0000e780


	//   ....[99]....
        /*0874*/ 	.word	0x0000e790


	//   ....[100]....
        /*0878*/ 	.word	0x0000e7b0


	//   ....[101]....
        /*087c*/ 	.word	0x0000eba0


	//   ....[102]....
        /*0880*/ 	.word	0x0000ebc0


	//   ....[103]....
        /*0884*/ 	.word	0x0000ed20


	//   ....[104]....
        /*0888*/ 	.word	0x0000ed30


	//   ....[105]....
        /*088c*/ 	.word	0x0000ee90


	//   ....[106]....
        /*0890*/ 	.word	0x0000eeb0


	//   ....[107]....
        /*0894*/ 	.word	0x0000f010


	//   ....[108]....
        /*0898*/ 	.word	0x0000f020


	//   ....[109]....
        /*089c*/ 	.word	0x0000f370


	//   ....[110]....
        /*08a0*/ 	.word	0x0000f390


	//   ....[111]....
        /*08a4*/ 	.word	0x0000f900


	//   ....[112]....
        /*08a8*/ 	.word	0x0000f910


	//   ....[113]....
        /*08ac*/ 	.word	0x0000fe80


	//   ....[114]....
        /*08b0*/ 	.word	0x0000fea0


	//   ....[115]....
        /*08b4*/ 	.word	0x00010410


	//   ....[116]....
        /*08b8*/ 	.word	0x00010420


	//   ....[117]....
        /*08bc*/ 	.word	0x000110a0


	//   ....[118]....
        /*08c0*/ 	.word	0x000110c0


	//   ....[119]....
        /*08c4*/ 	.word	0x00011230


	//   ....[120]....
        /*08c8*/ 	.word	0x00011240


	//   ....[121]....
        /*08cc*/ 	.word	0x000113a0


	//   ....[122]....
        /*08d0*/ 	.word	0x000113c0


	//   ....[123]....
        /*08d4*/ 	.word	0x00011520


	//   ....[124]....
        /*08d8*/ 	.word	0x00011530


	//   ....[125]....
        /*08dc*/ 	.word	0x00011750


	//   ....[126]....
        /*08e0*/ 	.word	0x00011770


	//   ....[127]....
        /*08e4*/ 	.word	0x000118a0


	//   ....[128]....
        /*08e8*/ 	.word	0x000118e0


	//   ....[129]....
        /*08ec*/ 	.word	0x00011910


	//   ....[130]....
        /*08f0*/ 	.word	0x00011940


	//   ....[131]....
        /*08f4*/ 	.word	0x00011970


	//   ....[132]....
        /*08f8*/ 	.word	0x000119a0


	//   ....[133]....
        /*08fc*/ 	.word	0x00011b00


	//   ....[134]....
        /*0900*/ 	.word	0x00011b40


	//   ....[135]....
        /*0904*/ 	.word	0x00011b70


	//   ....[136]....
        /*0908*/ 	.word	0x00011ba0


	//   ....[137]....
        /*090c*/ 	.word	0x00011bd0


	//   ....[138]....
        /*0910*/ 	.word	0x00011c00


	//   ....[139]....
        /*0914*/ 	.word	0x00011c90


	//   ....[140]....
        /*0918*/ 	.word	0x00011cf0


	//   ....[141]....
        /*091c*/ 	.word	0x00011d00


	//   ....[142]....
        /*0920*/ 	.word	0x00011d60


	//   ....[143]....
        /*0924*/ 	.word	0x000127c0


	//   ....[144]....
        /*0928*/ 	.word	0x00012820


	//   ....[145]....
        /*092c*/ 	.word	0x00012870


	//   ....[146]....
        /*0930*/ 	.word	0x000128c0


	//   ....[147]....
        /*0934*/ 	.word	0x00012910


	//   ....[148]....
        /*0938*/ 	.word	0x00012980


	//   ....[149]....
        /*093c*/ 	.word	0x000129c0


	//   ....[150]....
        /*0940*/ 	.word	0x00012a30


	//   ....[151]....
        /*0944*/ 	.word	0x00012aa0


	//   ....[152]....
        /*0948*/ 	.word	0x00012b00


	//   ....[153]....
        /*094c*/ 	.word	0x00012b70


	//   ....[154]....
        /*0950*/ 	.word	0x00012be0


	//   ....[155]....
        /*0954*/ 	.word	0x00012c40


	//   ....[156]....
        /*0958*/ 	.word	0x00012ca0


	//   ....[157]....
        /*095c*/ 	.word	0x00012d00


	//   ....[158]....
        /*0960*/ 	.word	0x00012d70


	//   ....[159]....
        /*0964*/ 	.word	0x00012dd0


	//   ....[160]....
        /*0968*/ 	.word	0x00012e30


	//   ....[161]....
        /*096c*/ 	.word	0x00012e90


	//   ....[162]....
        /*0970*/ 	.word	0x00012ef0


	//   ....[163]....
        /*0974*/ 	.word	0x00012f50


	//   ....[164]....
        /*0978*/ 	.word	0x00012fc0


	//   ....[165]....
        /*097c*/ 	.word	0x00013020


	//   ....[166]....
        /*0980*/ 	.word	0x00013080


	//   ....[167]....
        /*0984*/ 	.word	0x000130e0


	//   ....[168]....
        /*0988*/ 	.word	0x00013140


	//   ....[169]....
        /*098c*/ 	.word	0x00013330


	//   ....[170]....
        /*0990*/ 	.word	0x00013520


	//   ....[171]....
        /*0994*/ 	.word	0x000139c0


	//   ....[172]....
        /*0998*/ 	.word	0x00013a10


	//   ....[173]....
        /*099c*/ 	.word	0x00013a60


	//   ....[174]....
        /*09a0*/ 	.word	0x00013ab0


	//   ....[175]....
        /*09a4*/ 	.word	0x00013b00


	//   ....[176]....
        /*09a8*/ 	.word	0x00013b50


	//   ....[177]....
        /*09ac*/ 	.word	0x00013ba0


	//   ....[178]....
        /*09b0*/ 	.word	0x00013bf0


	//   ....[179]....
        /*09b4*/ 	.word	0x00013c60


	//   ....[180]....
        /*09b8*/ 	.word	0x00013cd0


	//   ....[181]....
        /*09bc*/ 	.word	0x00013d30


	//   ....[182]....
        /*09c0*/ 	.word	0x00013d90


	//   ....[183]....
        /*09c4*/ 	.word	0x00013df0


	//   ....[184]....
        /*09c8*/ 	.word	0x00013e60


	//   ....[185]....
        /*09cc*/ 	.word	0x00013ec0


	//   ....[186]....
        /*09d0*/ 	.word	0x00013f20


	//   ....[187]....
        /*09d4*/ 	.word	0x00013f80


	//   ....[188]....
        /*09d8*/ 	.word	0x00013fe0


	//   ....[189]....
        /*09dc*/ 	.word	0x000141c0


	//   ....[190]....
        /*09e0*/ 	.word	0x000143a0


	//   ....[191]....
        /*09e4*/ 	.word	0x00014860


	//   ....[192]....
        /*09e8*/ 	.word	0x000148a0


	//   ....[193]....
        /*09ec*/ 	.word	0x000148f0


	//   ....[194]....
        /*09f0*/ 	.word	0x00014930


	//   ....[195]....
        /*09f4*/ 	.word	0x00014980


	//   ....[196]....
        /*09f8*/ 	.word	0x000149c0


	//   ....[197]....
        /*09fc*/ 	.word	0x00014a10


	//   ....[198]....
        /*0a00*/ 	.word	0x00014a50


	//   ....[199]....
        /*0a04*/ 	.word	0x00014ab0


	//   ....[200]....
        /*0a08*/ 	.word	0x00014b10


	//   ....[201]....
        /*0a0c*/ 	.word	0x00014b70


	//   ....[202]....
        /*0a10*/ 	.word	0x00014bd0


	//   ....[203]....
        /*0a14*/ 	.word	0x00014c40


	//   ....[204]....
        /*0a18*/ 	.word	0x00014ca0


	//   ....[205]....
        /*0a1c*/ 	.word	0x00014d00


	//   ....[206]....
        /*0a20*/ 	.word	0x00014d40


	//   ....[207]....
        /*0a24*/ 	.word	0x00014d80


	//   ....[208]....
        /*0a28*/ 	.word	0x00014dd0


	//   ....[209]....
        /*0a2c*/ 	.word	0x00014e10


	//   ....[210]....
        /*0a30*/ 	.word	0x00014e60


	//   ....[211]....
        /*0a34*/ 	.word	0x00014ea0


	//   ....[212]....
        /*0a38*/ 	.word	0x00014ef0


	//   ....[213]....
        /*0a3c*/ 	.word	0x00014f30


	//   ....[214]....
        /*0a40*/ 	.word	0x00014f80


	//   ....[215]....
        /*0a44*/ 	.word	0x00014fd0


	//   ....[216]....
        /*0a48*/ 	.word	0x00015020


	//   ....[217]....
        /*0a4c*/ 	.word	0x00015070


	//   ....[218]....
        /*0a50*/ 	.word	0x000150c0


	//   ....[219]....
        /*0a54*/ 	.word	0x00015110


	//   ....[220]....
        /*0a58*/ 	.word	0x00015160


	//   ....[221]....
        /*0a5c*/ 	.word	0x000151a0


	//   ....[222]....
        /*0a60*/ 	.word	0x00015210


	//   ....[223]....
        /*0a64*/ 	.word	0x00015280


	//   ....[224]....
        /*0a68*/ 	.word	0x000152e0


	//   ....[225]....
        /*0a6c*/ 	.word	0x00015340


	//   ....[226]....
        /*0a70*/ 	.word	0x000153a0


	//   ....[227]....
        /*0a74*/ 	.word	0x00015410


	//   ....[228]....
        /*0a78*/ 	.word	0x00015470


	//   ....[229]....
        /*0a7c*/ 	.word	0x000154d0


	//   ....[230]....
        /*0a80*/ 	.word	0x00015530


	//   ....[231]....
        /*0a84*/ 	.word	0x000155a0


	//   ....[232]....
        /*0a88*/ 	.word	0x00015600


	//   ....[233]....
        /*0a8c*/ 	.word	0x00015660


	//   ....[234]....
        /*0a90*/ 	.word	0x000156c0


	//   ....[235]....
        /*0a94*/ 	.word	0x00015730


	//   ....[236]....
        /*0a98*/ 	.word	0x00015790


	//   ....[237]....
        /*0a9c*/ 	.word	0x000157f0


	//   ....[238]....
        /*0aa0*/ 	.word	0x00015850


	//   ....[239]....
        /*0aa4*/ 	.word	0x000158c0


	//   ....[240]....
        /*0aa8*/ 	.word	0x00015920


	//   ....[241]....
        /*0aac*/ 	.word	0x00015980


	//   ....[242]....
        /*0ab0*/ 	.word	0x000159e0


	//   ....[243]....
        /*0ab4*/ 	.word	0x00015a50


	//   ....[244]....
        /*0ab8*/ 	.word	0x00015ab0


	//   ....[245]....
        /*0abc*/ 	.word	0x00015b10


	//   ....[246]....
        /*0ac0*/ 	.word	0x00015b70


	//   ....[247]....
        /*0ac4*/ 	.word	0x00015be0


	//   ....[248]....
        /*0ac8*/ 	.word	0x00015c30


	//   ....[249]....
        /*0acc*/ 	.word	0x00015c70


	//   ....[250]....
        /*0ad0*/ 	.word	0x00015cc0


	//   ....[251]....
        /*0ad4*/ 	.word	0x00015d10


	//   ....[252]....
        /*0ad8*/ 	.word	0x00015d60


	//   ....[253]....
        /*0adc*/ 	.word	0x00015dd0


	//   ....[254]....
        /*0ae0*/ 	.word	0x00015e10


	//   ....[255]....
        /*0ae4*/ 	.word	0x00015e60


	//   ....[0]....
        /*0ae8*/ 	.word	0x00015eb0


	//   ....[1]....
        /*0aec*/ 	.word	0x00015f00


	//   ....[2]....
        /*0af0*/ 	.word	0x00015f50


	//   ....[3]....
        /*0af4*/ 	.word	0x00015fc0


	//   ....[4]....
        /*0af8*/ 	.word	0x00016000


	//   ....[5]....
        /*0afc*/ 	.word	0x00016070


	//   ....[6]....
        /*0b00*/ 	.word	0x000160d0


	//   ....[7]....
        /*0b04*/ 	.word	0x00016140


	//----- nvinfo : EIATTR_EXIT_INSTR_OFFSETS
	.align		4
.L_266:
        /*0b08*/ 	.byte	0x04, 0x1c
        /*0b0a*/ 	.short	(.L_268 - .L_267)


	//   ....[0]....
.L_267:
        /*0b0c*/ 	.word	0x000010d0


	//   ....[1]....
        /*0b10*/ 	.word	0x00012780


	//----- nvinfo : EIATTR_MAX_THREADS
	.align		4
.L_268:
        /*0b14*/ 	.byte	0x04, 0x05
        /*0b16*/ 	.short	(.L_270 - .L_269)
.L_269:
        /*0b18*/ 	.word	0x00000080
        /*0b1c*/ 	.word	0x00000001
        /*0b20*/ 	.word	0x00000001


	//----- nvinfo : EIATTR_CRS_STACK_SIZE
	.align		4
.L_270:
        /*0b24*/ 	.byte	0x04, 0x1e
        /*0b26*/ 	.short	(.L_272 - .L_271)
.L_271:
        /*0b28*/ 	.word	0x00000000
.L_272:


//--------------------- .nv.info._ZN7cutlass13device_kernelIN5flash19enable_sm80_to_sm89INS1_16FlashAttnFwdSm80INS1_25CollectiveMainloopFwdSm80ILi4ELi1ELb0EN4cute5tupleIJNS5_1CILi128EEENS7_ILi48EEENS7_ILi96EEEEEELi96ENS_6half_tEfNS_4arch4Sm80ELb1ELb0ELb1ELb1ELb1ELb1ELb1ELb1EEENS1_21CollectiveEpilogueFwdINS6_IJS8_SA_S9_EEENS6_IJNS7_ILi1EEESI_SI_EEESC_SE_Li128ELb1ELb1ELb1ELb0EEENS1_36VarlenDynamicPersistentTileSchedulerILi128ELi48ELi128ELi128ELb1ELb1ELb0ELb1ELb1ELb1EEEEEEEEEvNT_6ParamsE --------------------------
	.section	.nv.info._ZN7cutlass13device_kernelIN5flash19enable_sm80_to_sm89INS1_16FlashAttnFwdSm80INS1_25CollectiveMainloopFwdSm80ILi4ELi1ELb0EN4cute5tupleIJNS5_1CILi128EEENS7_ILi48EEENS7_ILi96EEEEEELi96ENS_6half_tEfNS_4arch4Sm80ELb1ELb0ELb1ELb1ELb1ELb1ELb1ELb1EEENS1_21CollectiveEpilogueFwdINS6_IJS8_SA_S9_EEENS6_IJNS7_ILi1EEESI_SI_EEESC_SE_Li128ELb1ELb1ELb1ELb0EEENS1_36VarlenDynamicPersistentTileSchedulerILi128ELi48ELi128ELi128ELb1ELb1ELb0ELb1ELb1ELb1EEEEEEEEEvNT_6ParamsE,"",@"SHT_CUDA_INFO"
	.sectionflags	@""
	.align	4


	//----- nvinfo : EIATTR_CUDA_API_VERSION
	.align		4
        /*0000*/ 	.byte	0x04, 0x37
        /*0002*/ 	.short	(.L_274 - .L_273)
.L_273:
        /*0004*/ 	.word	0x00000082


	//----- nvinfo : EIATTR_SW2861232_WAR
	.align		4
.L_274:
        /*0008*/ 	.byte	0x01, 0x35
	.zero		2


	//----- nvinfo : EIATTR_PARAM_CBANK
	.align		4
        /*000c*/ 	.byte	0x04, 0x0a
        /*000e*/ 	.short	(.L_276 - .L_275)
	.align		4
.L_275:
        /*0010*/ 	.word	index@(.nv.constant0._ZN7cutlass13device_kernelIN5flash19enable_sm80_to_sm89INS1_16FlashAttnFwdSm80INS1_25CollectiveMainloopFwdSm80ILi4ELi1ELb0EN4cute5tupleIJNS5_1CILi128EEENS7_ILi48EEENS7_ILi96EEEEEELi96ENS_6half_tEfNS_4arch4Sm80ELb1ELb0ELb1ELb1ELb1ELb1ELb1ELb1EEENS1_21CollectiveEpilogueFwdINS6_IJS8_SA_S9_EEENS6_IJNS7_ILi1EEESI_SI_EEESC_SE_Li128ELb1ELb1ELb1ELb0EEENS1_36VarlenDynamicPersistentTileSchedulerILi128ELi48ELi128ELi128ELb1ELb1ELb0ELb1ELb1ELb1EEEEEEEEEvNT_6ParamsE)
        /*0014*/ 	.short	0x0160
        /*0016*/ 	.short	0x0438


	//----- nvinfo : EIATTR_CBANK_PARAM_SIZE
	.align		4
.L_276:
        /*0018*/ 	.byte	0x03, 0x19
        /*001a*/ 	.short	0x0438


	//----- nvinfo : EIATTR_KPARAM_INFO
	.align		4
        /*001c*/ 	.byte	0x04, 0x17
        /*001e*/ 	.short	(.L_278 - .L_277)
.L_277:
        /*0020*/ 	.word	0x00000000
        /*0024*/ 	.short	0x0000
        /*0026*/ 	.short	0x0000
        /*0028*/ 	.byte	0x00, 0xf0, 0xe1, 0x10


	//----- nvinfo : EIATTR_MAXREG_COUNT
	.align		4
.L_278:
        /*002c*/ 	.byte	0x03, 0x1b
        /*002e*/ 	.short	0x00ff


	//----- nvinfo : EIATTR_NUM_BARRIERS
	.align		4
        /*0030*/ 	.byte	0x02, 0x4c
        /*0032*/ 	.byte	0x06
	.zero		1


	//----- nvinfo : EIATTR_ANNOTATIONS
	.align		4
        /*0034*/ 	.byte	0x04, 0x55
        /*0036*/ 	.short	(.L_280 - .L_279)


	//   ....[0]....
.L_279:
        /* <DEDUP_REMOVED lines=203> */


	//----- nvinfo : EIATTR_MERCURY_ISA_VERSION
	.align		4
.L_280:
        /*0cd8*/ 	.byte	0x03, 0x5f
        /*0cda*/ 	.short	0x0000


	//----- nvinfo : EIATTR_INT_WARP_WIDE_INSTR_OFFSETS
	.align		4
        /*0cdc*/ 	.byte	0x04, 0x31
        /*0cde*/ 	.short	(.L_282 - .L_281)


	//   ....[0]....
.L_281:
        /*0ce0*/ 	.word	0x0001aa40


	//   ....[1]....
        /*0ce4*/ 	.word	0x0001aac0


	//----- nvinfo : EIATTR_COOP_GROUP_MASK_REGIDS
	.align		4
.L_282:
        /*0ce8*/ 	.byte	0x04, 0x29
        /*0cea*/ 	.short	(.L_284 - .L_283)


	//   ....[0]....
.L_283:
        /*0cec*/ 	.word	0xffffffff


	//   ....[1]....
        /*0cf0*/ 	.word	0xffffffff


	//   ....[2]....
        /*0cf4*/ 	.word	0xffffffff


	//   ....[3]....
        /*0cf8*/ 	.word	0xffffffff


	//   ....[4]....
        /*0cfc*/ 	.word	0xffffffff


	//   ....[5]....
        /*0d00*/ 	.word	0xffffffff


	//   ....[6]....
        /*0d04*/ 	.word	0xffffffff


	//   ....[7]....
        /*0d08*/ 	.word	0xffffffff


	//   ....[8]....
        /*0d0c*/ 	.word	0xffffffff


	//   ....[9]....
        /*0d10*/ 	.word	0xffffffff


	//   ....[10]....
        /*0d14*/ 	.word	0xffffffff


	//   ....[11]....
        /*0d18*/ 	.word	0xffffffff


	//   ....[12]....
        /*0d1c*/ 	.word	0xffffffff


	//   ....[13]....
        /*0d20*/ 	.word	0xffffffff


	//   ....[14]....
        /*0d24*/ 	.word	0xffffffff


	//   ....[15]....
        /*0d28*/ 	.word	0xffffffff


	//   ....[16]....
        /*0d2c*/ 	.word	0xffffffff


	//   ....[17]....
        /*0d30*/ 	.word	0xffffffff


	//   ....[18]....
        /*0d34*/ 	.word	0xffffffff


	//   ....[19]....
        /*0d38*/ 	.word	0xffffffff


	//   ....[20]....
        /*0d3c*/ 	.word	0xffffffff


	//   ....[21]....
        /*0d40*/ 	.word	0xffffffff


	//   ....[22]....
        /*0d44*/ 	.word	0xffffffff


	//   ....[23]....
        /*0d48*/ 	.word	0xffffffff


	//   ....[24]....
        /*0d4c*/ 	.word	0xffffffff


	//   ....[25]....
        /*0d50*/ 	.word	0xffffffff


	//   ....[26]....
        /*0d54*/ 	.word	0xffffffff


	//   ....[27]....
        /*0d58*/ 	.word	0xffffffff


	//   ....[28]....
        /*0d5c*/ 	.word	0xffffffff


	//   ....[29]....
        /*0d60*/ 	.word	0xffffffff


	//   ....[30]....
        /*0d64*/ 	.word	0xffffffff


	//   ....[31]....
        /*0d68*/ 	.word	0xffffffff


	//   ....[32]....
        /*0d6c*/ 	.word	0xffffffff


	//   ....[33]....
        /*0d70*/ 	.word	0xffffffff


	//   ....[34]....
        /*0d74*/ 	.word	0xffffffff


	//   ....[35]....
        /*0d78*/ 	.word	0xffffffff


	//   ....[36]....
        /*0d7c*/ 	.word	0xffffffff


	//   ....[37]....
        /*0d80*/ 	.word	0xffffffff


	//   ....[38]....
        /*0d84*/ 	.word	0xffffffff


	//   ....[39]....
        /*0d88*/ 	.word	0xffffffff


	//   ....[40]....
        /*0d8c*/ 	.word	0xffffffff


	//   ....[41]....
        /*0d90*/ 	.word	0xffffffff


	//   ....[42]....
        /*0d94*/ 	.word	0xffffffff


	//   ....[43]....
        /*0d98*/ 	.word	0xffffffff


	//   ....[44]....
        /*0d9c*/ 	.word	0xffffffff


	//   ....[45]....
        /*0da0*/ 	.word	0xffffffff


	//   ....[46]....
        /*0da4*/ 	.word	0xffffffff


	//   ....[47]....
        /*0da8*/ 	.word	0xffffffff


	//   ....[48]....
        /*0dac*/ 	.word	0xffffffff


	//   ....[49]....
        /*0db0*/ 	.word	0xffffffff


	//   ....[50]....
        /*0db4*/ 	.word	0xffffffff


	//   ....[51]....
        /*0db8*/ 	.word	0xffffffff


	//   ....[52]....
        /*0dbc*/ 	.word	0xffffffff


	//   ....[53]....
        /*0dc0*/ 	.word	0xffffffff


	//   ....[54]....
        /*0dc4*/ 	.word	0xffffffff


	//   ....[55]....
        /*0dc8*/ 	.word	0xffffffff


	//   ....[56]....
        /*0dcc*/ 	.word	0xffffffff


	//   ....[57]....
        /*0dd0*/ 	.word	0xffffffff


	//   ....[58]....
        /*0dd4*/ 	.word	0xffffffff


	//   ....[59]....
        /*0dd8*/ 	.word	0xffffffff


	//   ....[60]....
        /*0ddc*/ 	.word	0xffffffff


	//   ....[61]....
        /*0de0*/ 	.word	0xffffffff


	//   ....[62]....
        /*0de4*/ 	.word	0xffffffff


	//   ....[63]....
        /*0de8*/ 	.word	0xffffffff


	//   ....[64]....
        /*0dec*/ 	.word	0xffffffff


	//   ....[65]....
        /*0df0*/ 	.word	0xffffffff


	//   ....[66]....
        /*0df4*/ 	.word	0xffffffff


	//   ....[67]....
        /*0df8*/ 	.word	0xffffffff


	//   ....[68]....
        /*0dfc*/ 	.word	0xffffffff


	//   ....[69]....
        /*0e00*/ 	.word	0xffffffff


	//   ....[70]....
        /*0e04*/ 	.word	0xffffffff


	//   ....[71]....
        /*0e08*/ 	.word	0xffffffff


	//   ....[72]....
        /*0e0c*/ 	.word	0xffffffff


	//   ....[73]....
        /*0e10*/ 	.word	0xffffffff


	//   ....[74]....
        /*0e14*/ 	.word	0xffffffff


	//   ....[75]....
        /*0e18*/ 	.word	0xffffffff


	//   ....[76]....
        /*0e1c*/ 	.word	0xffffffff


	//   ....[77]....
        /*0e20*/ 	.word	0xffffffff


	//   ....[78]....
        /*0e24*/ 	.word	0xffffffff


	//   ....[79]....
        /*0e28*/ 	.word	0xffffffff


	//   ....[80]....
        /*0e2c*/ 	.word	0xffffffff


	//   ....[81]....
        /*0e30*/ 	.word	0xffffffff


	//   ....[82]....
        /*0e34*/ 	.word	0xffffffff


	//   ....[83]....
        /*0e38*/ 	.word	0xffffffff


	//   ....[84]....
        /*0e3c*/ 	.word	0xffffffff


	//   ....[85]....
        /*0e40*/ 	.word	0xffffffff


	//   ....[86]....
        /*0e44*/ 	.word	0xffffffff


	//   ....[87]....
        /*0e48*/ 	.word	0xffffffff


	//   ....[88]....
        /*0e4c*/ 	.word	0xffffffff


	//   ....[89]....
        /*0e50*/ 	.word	0xffffffff


	//   ....[90]....
        /*0e54*/ 	.word	0xffffffff


	//   ....[91]....
        /*0e58*/ 	.word	0xffffffff


	//   ....[92]....
        /*0e5c*/ 	.word	0xffffffff


	//   ....[93]....
        /*0e60*/ 	.word	0xffffffff


	//   ....[94]....
        /*0e64*/ 	.word	0xffffffff


	//   ....[95]....
        /*0e68*/ 	.word	0xffffffff


	//   ....[96]....
        /*0e6c*/ 	.word	0xffffffff


	//   ....[97]....
        /*0e70*/ 	.word	0xffffffff


	//   ....[98]....
        /*0e74*/ 	.word	0xffffffff


	//   ....[99]....
        /*0e78*/ 	.word	0xffffffff


	//   ....[100]....
        /*0e7c*/ 	.word	0xffffffff


	//   ....[101]....
        /*0e80*/ 	.word	0xffffffff


	//   ....[102]....
        /*0e84*/ 	.word	0xffffffff


	//   ....[103]....
        /*0e88*/ 	.word	0xffffffff


	//   ....[104]....
        /*0e8c*/ 	.word	0xffffffff


	//   ....[105]....
        /*0e90*/ 	.word	0xffffffff


	//   ....[106]....
        /*0e94*/ 	.word	0xffffffff


	//   ....[107]....
        /*0e98*/ 	.word	0xffffffff


	//   ....[108]....
        /*0e9c*/ 	.word	0xffffffff


	//   ....[109]....
        /*0ea0*/ 	.word	0xffffffff


	//   ....[110]....
        /*0ea4*/ 	.word	0xffffffff


	//   ....[111]....
        /*0ea8*/ 	.word	0xffffffff


	//   ....[112]....
        /*0eac*/ 	.word	0xffffffff


	//   ....[113]....
        /*0eb0*/ 	.word	0xffffffff


	//   ....[114]....
        /*0eb4*/ 	.word	0xffffffff


	//   ....[115]....
        /*0eb8*/ 	.word	0xffffffff


	//   ....[116]....
        /*0ebc*/ 	.word	0xffffffff


	//   ....[117]....
        /*0ec0*/ 	.word	0xffffffff


	//   ....[118]....
        /*0ec4*/ 	.word	0xffffffff


	//   ....[119]....
        /*0ec8*/ 	.word	0xffffffff


	//   ....[120]....
        /*0ecc*/ 	.word	0xffffffff


	//   ....[121]....
        /*0ed0*/ 	.word	0xffffffff


	//   ....[122]....
        /*0ed4*/ 	.word	0xffffffff


	//   ....[123]....
        /*0ed8*/ 	.word	0xffffffff


	//   ....[124]....
        /*0edc*/ 	.word	0xffffffff


	//   ....[125]....
        /*0ee0*/ 	.word	0xffffffff


	//   ....[126]....
        /*0ee4*/ 	.word	0xffffffff


	//   ....[127]....
        /*0ee8*/ 	.word	0xffffffff


	//   ....[128]....
        /*0eec*/ 	.word	0xffffffff


	//   ....[129]....
        /*0ef0*/ 	.word	0xffffffff


	//   ....[130]....
        /*0ef4*/ 	.word	0xffffffff


	//   ....[131]....
        /*0ef8*/ 	.word	0xffffffff


	//   ....[132]....
        /*0efc*/ 	.word	0xffffffff


	//   ....[133]....
        /*0f00*/ 	.word	0xffffffff


	//   ....[134]....
        /*0f04*/ 	.word	0xffffffff


	//   ....[135]....
        /*0f08*/ 	.word	0xffffffff


	//   ....[136]....
        /*0f0c*/ 	.word	0xffffffff


	//   ....[137]....
        /*0f10*/ 	.word	0xffffffff


	//   ....[138]....
        /*0f14*/ 	.word	0xffffffff


	//   ....[139]....
        /*0f18*/ 	.word	0xffffffff


	//   ....[140]....
        /*0f1c*/ 	.word	0xffffffff


	//   ....[141]....
        /*0f20*/ 	.word	0xffffffff


	//   ....[142]....
        /*0f24*/ 	.word	0xffffffff


	//   ....[143]....
        /*0f28*/ 	.word	0xffffffff


	//   ....[144]....
        /*0f2c*/ 	.word	0xffffffff


	//   ....[145]....
        /*0f30*/ 	.word	0xffffffff


	//   ....[146]....
        /*0f34*/ 	.word	0xffffffff


	//   ....[147]....
        /*0f38*/ 	.word	0xffffffff


	//   ....[148]....
        /*0f3c*/ 	.word	0xffffffff


	//   ....[149]....
        /*0f40*/ 	.word	0xffffffff


	//   ....[150]....
        /*0f44*/ 	.word	0xffffffff


	//   ....[151]....
        /*0f48*/ 	.word	0xffffffff


	//   ....[152]....
        /*0f4c*/ 	.word	0xffffffff


	//   ....[153]....
        /*0f50*/ 	.word	0xffffffff


	//   ....[154]....
        /*0f54*/ 	.word	0xffffffff


	//   ....[155]....
        /*0f58*/ 	.word	0xffffffff


	//   ....[156]....
        /*0f5c*/ 	.word	0xffffffff


	//   ....[157]....
        /*0f60*/ 	.word	0xffffffff


	//   ....[158]....
        /*0f64*/ 	.word	0xffffffff


	//   ....[159]....
        /*0f68*/ 	.word	0xffffffff


	//   ....[160]....
        /*0f6c*/ 	.word	0xffffffff


	//   ....[161]....
        /*0f70*/ 	.word	0xffffffff


	//   ....[162]....
        /*0f74*/ 	.word	0xffffffff


	//   ....[163]....
        /*0f78*/ 	.word	0xffffffff


	//   ....[164]....
        /*0f7c*/ 	.word	0xffffffff


	//   ....[165]....
        /*0f80*/ 	.word	0xffffffff


	//   ....[166]....
        /*0f84*/ 	.word	0xffffffff


	//   ....[167]....
        /*0f88*/ 	.word	0xffffffff


	//   ....[168]....
        /*0f8c*/ 	.word	0xffffffff


	//   ....[169]....
        /*0f90*/ 	.word	0xffffffff


	//   ....[170]....
        /*0f94*/ 	.word	0xffffffff


	//   ....[171]....
        /*0f98*/ 	.word	0xffffffff


	//   ....[172]....
        /*0f9c*/ 	.word	0xffffffff


	//   ....[173]....
        /*0fa0*/ 	.word	0xffffffff


	//   ....[174]....
        /*0fa4*/ 	.word	0xffffffff


	//   ....[175]....
        /*0fa8*/ 	.word	0xffffffff


	//   ....[176]....
        /*0fac*/ 	.word	0xffffffff


	//   ....[177]....
        /*0fb0*/ 	.word	0xffffffff


	//   ....[178]....
        /*0fb4*/ 	.word	0xffffffff


	//   ....[179]....
        /*0fb8*/ 	.word	0xffffffff


	//   ....[180]....
        /*0fbc*/ 	.word	0xffffffff


	//   ....[181]....
        /*0fc0*/ 	.word	0xffffffff


	//   ....[182]....
        /*0fc4*/ 	.word	0xffffffff


	//   ....[183]....
        /*0fc8*/ 	.word	0xffffffff


	//   ....[184]....
        /*0fcc*/ 	.word	0xffffffff


	//   ....[185]....
        /*0fd0*/ 	.word	0xffffffff


	//   ....[186]....
        /*0fd4*/ 	.word	0xffffffff


	//   ....[187]....
        /*0fd8*/ 	.word	0xffffffff


	//   ....[188]....
        /*0fdc*/ 	.word	0xffffffff


	//   ....[189]....
        /*0fe0*/ 	.word	0xffffffff


	//   ....[190]....
        /*0fe4*/ 	.word	0xffffffff


	//   ....[191]....
        /*0fe8*/ 	.word	0xffffffff


	//   ....[192]....
        /*0fec*/ 	.word	0xffffffff


	//   ....[193]....
        /*0ff0*/ 	.word	0xffffffff


	//   ....[194]....
        /*0ff4*/ 	.word	0xffffffff


	//   ....[195]....
        /*0ff8*/ 	.word	0xffffffff


	//   ....[196]....
        /*0ffc*/ 	.word	0xffffffff


	//   ....[197]....
        /*1000*/ 	.word	0xffffffff


	//   ....[198]....
        /*1004*/ 	.word	0xffffffff


	//   ....[199]....
        /*1008*/ 	.word	0xffffffff


	//   ....[200]....
        /*100c*/ 	.word	0xffffffff


	//   ....[201]....
        /*1010*/ 	.word	0xffffffff


	//   ....[202]....
        /*1014*/ 	.word	0xffffffff


	//   ....[203]....
        /*1018*/ 	.word	0xffffffff


	//   ....[204]....
        /*101c*/ 	.word	0xffffffff


	//   ....[205]....
        /*1020*/ 	.word	0xffffffff


	//   ....[206]....
        /*1024*/ 	.word	0xffffffff


	//   ....[207]....
        /*1028*/ 	.word	0xffffffff


	//   ....[208]....
        /*102c*/ 	.word	0xffffffff


	//   ....[209]....
        /*1030*/ 	.word	0xffffffff


	//   ....[210]....
        /*1034*/ 	.word	0xffffffff


	//   ....[211]....
        /*1038*/ 	.word	0xffffffff


	//   ....[212]....
        /*103c*/ 	.word	0xffffffff


	//   ....[213]....
        /*1040*/ 	.word	0xffffffff


	//   ....[214]....
        /*1044*/ 	.word	0xffffffff


	//   ....[215]....
        /*1048*/ 	.word	0xffffffff


	//   ....[216]....
        /*104c*/ 	.word	0xffffffff


	//   ....[217]....
        /*1050*/ 	.word	0xffffffff


	//   ....[218]....
        /*1054*/ 	.word	0xffffffff


	//   ....[219]....
        /*1058*/ 	.word	0xffffffff


	//   ....[220]....
        /*105c*/ 	.word	0xffffffff


	//   ....[221]....
        /*1060*/ 	.word	0xffffffff


	//   ....[222]....
        /*1064*/ 	.word	0xffffffff


	//   ....[223]....
        /*1068*/ 	.word	0xffffffff


	//   ....[224]....
        /*106c*/ 	.word	0xffffffff


	//   ....[225]....
        /*1070*/ 	.word	0xffffffff


	//   ....[226]....
        /*1074*/ 	.word	0xffffffff


	//   ....[227]....
        /*1078*/ 	.word	0xffffffff


	//   ....[228]....
        /*107c*/ 	.word	0xffffffff


	//   ....[229]....
        /*1080*/ 	.word	0xffffffff


	//   ....[230]....
        /*1084*/ 	.word	0xffffffff


	//   ....[231]....
        /*1088*/ 	.word	0xffffffff


	//   ....[232]....
        /*108c*/ 	.word	0xffffffff


	//   ....[233]....
        /*1090*/ 	.word	0xffffffff


	//   ....[234]....
        /*1094*/ 	.word	0xffffffff


	//   ....[235]....
        /*1098*/ 	.word	0xffffffff


	//   ....[236]....
        /*109c*/ 	.word	0xffffffff


	//   ....[237]....
        /*10a0*/ 	.word	0xffffffff


	//   ....[238]....
        /*10a4*/ 	.word	0xffffffff


	//   ....[239]....
        /*10a8*/ 	.word	0xffffffff


	//   ....[240]....
        /*10ac*/ 	.word	0xffffffff


	//   ....[241]....
        /*10b0*/ 	.word	0xffffffff


	//   ....[242]....
        /*10b4*/ 	.word	0xffffffff


	//   ....[243]....
        /*10b8*/ 	.word	0xffffffff


	//   ....[244]....
        /*10bc*/ 	.word	0xffffffff


	//   ....[245]....
        /*10c0*/ 	.word	0xffffffff


	//   ....[246]....
        /*10c4*/ 	.word	0xffffffff


	//   ....[247]....
        /*10c8*/ 	.word	0xffffffff


	//   ....[248]....
        /*10cc*/ 	.word	0xffffffff


	//   ....[249]....
        /*10d0*/ 	.word	0xffffffff


	//   ....[250]....
        /*10d4*/ 	.word	0xffffffff


	//   ....[251]....
        /*10d8*/ 	.word	0xffffffff


	//   ....[252]....
        /*10dc*/ 	.word	0xffffffff


	//   ....[253]....
        /*10e0*/ 	.word	0xffffffff


	//   ....[254]....
        /*10e4*/ 	.word	0xffffffff


	//   ....[255]....
        /*10e8*/ 	.word	0xffffffff


	//   ....[0]....
        /*10ec*/ 	.word	0xffffffff


	//   ....[1]....
        /*10f0*/ 	.word	0xffffffff


	//   ....[2]....
        /*10f4*/ 	.word	0xffffffff


	//   ....[3]....
        /*10f8*/ 	.word	0xffffffff


	//   ....[4]....
        /*10fc*/ 	.word	0xffffffff


	//   ....[5]....
        /*1100*/ 	.word	0xffffffff


	//   ....[6]....
        /*1104*/ 	.word	0xffffffff


	//   ....[7]....
        /*1108*/ 	.word	0xffffffff


	//   ....[8]....
        /*110c*/ 	.word	0xffffffff


	//   ....[9]....
        /*1110*/ 	.word	0xffffffff


	//   ....[10]....
        /*1114*/ 	.word	0xffffffff


	//   ....[11]....
        /*1118*/ 	.word	0xffffffff


	//   ....[12]....
        /*111c*/ 	.word	0xffffffff


	//   ....[13]....
        /*1120*/ 	.word	0xffffffff


	//   ....[14]....
        /*1124*/ 	.word	0xffffffff


	//   ....[15]....
        /*1128*/ 	.word	0xffffffff


	//   ....[16]....
        /*112c*/ 	.word	0xffffffff


	//   ....[17]....
        /*1130*/ 	.word	0xffffffff


	//   ....[18]....
        /*1134*/ 	.word	0xffffffff


	//   ....[19]....
        /*1138*/ 	.word	0xffffffff


	//   ....[20]....
        /*113c*/ 	.word	0xffffffff


	//   ....[21]....
        /*1140*/ 	.word	0xffffffff


	//   ....[22]....
        /*1144*/ 	.word	0xffffffff


	//   ....[23]....
        /*1148*/ 	.word	0xffffffff


	//   ....[24]....
        /*114c*/ 	.word	0xffffffff


	//   ....[25]....
        /*1150*/ 	.word	0xffffffff


	//   ....[26]....
        /*1154*/ 	.word	0xffffffff


	//   ....[27]....
        /*1158*/ 	.word	0xffffffff


	//   ....[28]....
        /*115c*/ 	.word	0xffffffff


	//   ....[29]....
        /*1160*/ 	.word	0xffffffff


	//   ....[30]....
        /*1164*/ 	.word	0xffffffff


	//   ....[31]....
        /*1168*/ 	.word	0xffffffff


	//----- nvinfo : EIATTR_COOP_GROUP_INSTR_OFFSETS
	.align		4
.L_284:
        /*116c*/ 	.byte	0x04, 0x28
        /*116e*/ 	.short	(.L_286 - .L_285)


	//   ....[0]....
.L_285:
        /*1170*/ 	.word	0x00000050


	//   ....[1]....
        /*1174*/ 	.word	0x00000200


	//   ....[2]....
        /*1178*/ 	.word	0x00000230


	//   ....[3]....
        /*117c*/ 	.word	0x00000260


	//   ....[4]....
        /*1180*/ 	.word	0x00000290


	//   ....[5]....
        /*1184*/ 	.word	0x000002c0


	//   ....[6]....
        /*1188*/ 	.word	0x000002f0


	//   ....[7]....
        /*118c*/ 	.word	0x00000450


	//   ....[8]....
        /*1190*/ 	.word	0x00000490


	//   ....[9]....
        /*1194*/ 	.word	0x000004c0


	//   ....[10]....
        /*1198*/ 	.word	0x000004f0


	//   ....[11]....
        /*119c*/ 	.word	0x00000520


	//   ....[12]....
        /*11a0*/ 	.word	0x00000550


	//   ....[13]....
        /*11a4*/ 	.word	0x000005e0


	//   ....[14]....
        /*11a8*/ 	.word	0x00000630


	//   ....[15]....
        /*11ac*/ 	.word	0x00000650


	//   ....[16]....
        /*11b0*/ 	.word	0x000006b0


	//   ....[17]....
        /*11b4*/ 	.word	0x000040a0


	//   ....[18]....
        /*11b8*/ 	.word	0x000040b0


	//   ....[19]....
        /*11bc*/ 	.word	0x00005c70


	//   ....[20]....
        /*11c0*/ 	.word	0x00005c80


	//   ....[21]....
        /*11c4*/ 	.word	0x000075f0


	//   ....[22]....
        /*11c8*/ 	.word	0x00007610


	//   ....[23]....
        /*11cc*/ 	.word	0x00007b90


	//   ....[24]....
        /*11d0*/ 	.word	0x00007bb0


	//   ....[25]....
        /*11d4*/ 	.word	0x00008c40


	//   ....[26]....
        /*11d8*/ 	.word	0x00008c60


	//   ....[27]....
        /*11dc*/ 	.word	0x00008e00


	//   ....[28]....
        /*11e0*/ 	.word	0x00008e10


	//   ....[29]....
        /*11e4*/ 	.word	0x00008fa0


	//   ....[30]....
        /*11e8*/ 	.word	0x00008fc0


	//   ....[31]....
        /*11ec*/ 	.word	0x00009150


	//   ....[32]....
        /*11f0*/ 	.word	0x00009160


	//   ....[33]....
        /*11f4*/ 	.word	0x00009650


	//   ....[34]....
        /*11f8*/ 	.word	0x00009660


	//   ....[35]....
        /*11fc*/ 	.word	0x00009670


	//   ....[36]....
        /*1200*/ 	.word	0x00009680


	//   ....[37]....
        /*1204*/ 	.word	0x00009b20


	//   ....[38]....
        /*1208*/ 	.word	0x00009b40


	//   ....[39]....
        /*120c*/ 	.word	0x00009b60


	//   ....[40]....
        /*1210*/ 	.word	0x00009b80


	//   ....[41]....
        /*1214*/ 	.word	0x0000a0a0


	//   ....[42]....
        /*1218*/ 	.word	0x0000a310


	//   ....[43]....
        /*121c*/ 	.word	0x0000a350


	//   ....[44]....
        /*1220*/ 	.word	0x0000a380


	//   ....[45]....
        /*1224*/ 	.word	0x0000ceb0


	//   ....[46]....
        /*1228*/ 	.word	0x0000ced0


	//   ....[47]....
        /*122c*/ 	.word	0x0000cef0


	//   ....[48]....
        /*1230*/ 	.word	0x0000cf10


	//   ....[49]....
        /*1234*/ 	.word	0x0000d260


	//   ....[50]....
        /*1238*/ 	.word	0x0000d4d0


	//   ....[51]....
        /*123c*/ 	.word	0x0000d510


	//   ....[52]....
        /*1240*/ 	.word	0x0000d550


	//   ....[53]....
        /*1244*/ 	.word	0x00010300


	//   ....[54]....
        /*1248*/ 	.word	0x00010330


	//   ....[55]....
        /*124c*/ 	.word	0x00010500


	//   ....[56]....
        /*1250*/ 	.word	0x00010510


	//   ....[57]....
        /*1254*/ 	.word	0x000114e0


	//   ....[58]....
        /*1258*/ 	.word	0x00011500


	//   ....[59]....
        /*125c*/ 	.word	0x00011670


	//   ....[60]....
        /*1260*/ 	.word	0x00011680


	//   ....[61]....
        /*1264*/ 	.word	0x000118b0


	//   ....[62]....
        /*1268*/ 	.word	0x00011a70


	//   ....[63]....
        /*126c*/ 	.word	0x00011a80


	//   ....[64]....
        /*1270*/ 	.word	0x00011a90


	//   ....[65]....
        /*1274*/ 	.word	0x00012220


	//   ....[66]....
        /*1278*/ 	.word	0x00012240


	//   ....[67]....
        /*127c*/ 	.word	0x00012260


	//   ....[68]....
        /*1280*/ 	.word	0x00012270


	//   ....[69]....
        /*1284*/ 	.word	0x000122a0


	//   ....[70]....
        /*1288*/ 	.word	0x000122c0


	//   ....[71]....
        /*128c*/ 	.word	0x000122e0


	//   ....[72]....
        /*1290*/ 	.word	0x000122f0


	//   ....[73]....
        /*1294*/ 	.word	0x00013780


	//   ....[74]....
        /*1298*/ 	.word	0x000137a0


	//   ....[75]....
        /*129c*/ 	.word	0x00013900


	//   ....[76]....
        /*12a0*/ 	.word	0x00013910


	//   ....[77]....
        /*12a4*/ 	.word	0x000148b0


	//   ....[78]....
        /*12a8*/ 	.word	0x000148d0


	//   ....[79]....
        /*12ac*/ 	.word	0x00014a10


	//   ....[80]....
        /*12b0*/ 	.word	0x00014a20


	//   ....[81]....
        /*12b4*/ 	.word	0x00014c40


	//   ....[82]....
        /*12b8*/ 	.word	0x00014df0


	//   ....[83]....
        /*12bc*/ 	.word	0x00014e00


	//   ....[84]....
        /*12c0*/ 	.word	0x00014e10


	//   ....[85]....
        /*12c4*/ 	.word	0x00015350


	//   ....[86]....
        /*12c8*/ 	.word	0x000153b0


	//   ....[87]....
        /*12cc*/ 	.word	0x00015490


	//   ....[88]....
        /*12d0*/ 	.word	0x000154b0


	//   ....[89]....
        /*12d4*/ 	.word	0x00015590


	//   ....[90]....
        /*12d8*/ 	.word	0x000155b0


	//   ....[91]....
        /*12dc*/ 	.word	0x00015690


	//   ....[92]....
        /*12e0*/ 	.word	0x000156b0


	//   ....[93]....
        /*12e4*/ 	.word	0x00017170


	//   ....[94]....
        /*12e8*/ 	.word	0x000171c0


	//   ....[95]....
        /*12ec*/ 	.word	0x000172e0


	//   ....[96]....
        /*12f0*/ 	.word	0x000172f0


	//   ....[97]....
        /*12f4*/ 	.word	0x000182a0


	//   ....[98]....
        /*12f8*/ 	.word	0x000182c0


	//   ....[99]....
        /*12fc*/ 	.word	0x000183b0


	//   ....[100]....
        /*1300*/ 	.word	0x000183c0


	//   ....[101]....
        /*1304*/ 	.word	0x000187c0


	//   ....[102]....
        /*1308*/ 	.word	0x000187f0


	//   ....[103]....
        /*130c*/ 	.word	0x00018810


	//   ....[104]....
        /*1310*/ 	.word	0x00018830


	//   ....[105]....
        /*1314*/ 	.word	0x00018850


	//   ....[106]....
        /*1318*/ 	.word	0x00018870


	//   ....[107]....
        /*131c*/ 	.word	0x00018890


	//   ....[108]....
        /*1320*/ 	.word	0x000188b0


	//   ....[109]....
        /*1324*/ 	.word	0x0001a080


	//   ....[110]....
        /*1328*/ 	.word	0x0001a0b0


	//   ....[111]....
        /*132c*/ 	.word	0x0001a0c0


	//   ....[112]....
        /*1330*/ 	.word	0x0001a0d0


	//   ....[113]....
        /*1334*/ 	.word	0x0001a0e0


	//   ....[114]....
        /*1338*/ 	.word	0x0001a110


	//   ....[115]....
        /*133c*/ 	.word	0x0001a130


	//   ....[116]....
        /*1340*/ 	.word	0x0001a150


	//   ....[117]....
        /*1344*/ 	.word	0x0001b720


	//   ....[118]....
        /*1348*/ 	.word	0x0001b730


	//   ....[119]....
        /*134c*/ 	.word	0x0001b750


	//   ....[120]....
        /*1350*/ 	.word	0x0001b760


	//   ....[121]....
        /*1354*/ 	.word	0x0001b770


	//   ....[122]....
        /*1358*/ 	.word	0x0001b780


	//   ....[123]....
        /*135c*/ 	.word	0x0001b7a0


	//   ....[124]....
        /*1360*/ 	.word	0x0001b7b0


	//   ....[125]....
        /*1364*/ 	.word	0x0001bc10


	//   ....[126]....
        /*1368*/ 	.word	0x0001bc30


	//   ....[127]....
        /*136c*/ 	.word	0x0001bd90


	//   ....[128]....
        /*1370*/ 	.word	0x0001bda0


	//   ....[129]....
        /*1374*/ 	.word	0x0001bf10


	//   ....[130]....
        /*1378*/ 	.word	0x0001bf30


	//   ....[131]....
        /*137c*/ 	.word	0x0001c0a0


	//   ....[132]....
        /*1380*/ 	.word	0x0001c0b0


	//   ....[133]....
        /*1384*/ 	.word	0x0001c420


	//   ....[134]....
        /*1388*/ 	.word	0x0001c440


	//   ....[135]....
        /*138c*/ 	.word	0x0001c910


	//   ....[136]....
        /*1390*/ 	.word	0x0001c920


	//   ....[137]....
        /*1394*/ 	.word	0x0001cdf0


	//   ....[138]....
        /*1398*/ 	.word	0x0001ce10


	//   ....[139]....
        /*139c*/ 	.word	0x0001d2f0


	//   ....[140]....
        /*13a0*/ 	.word	0x0001d300


	//   ....[141]....
        /*13a4*/ 	.word	0x0001dfb0


	//   ....[142]....
        /*13a8*/ 	.word	0x0001dfd0


	//   ....[143]....
        /*13ac*/ 	.word	0x0001e140


	//   ....[144]....
        /*13b0*/ 	.word	0x0001e150


	//   ....[145]....
        /*13b4*/ 	.word	0x0001e2c0


	//   ....[146]....
        /*13b8*/ 	.word	0x0001e2e0


	//   ....[147]....
        /*13bc*/ 	.word	0x0001e450


	//   ....[148]....
        /*13c0*/ 	.word	0x0001e460


	//   ....[149]....
        /*13c4*/ 	.word	0x0001e690


	//   ....[150]....
        /*13c8*/ 	.word	0x0001e6b0


	//   ....[151]....
        /*13cc*/ 	.word	0x0001e7e0


	//   ....[152]....
        /*13d0*/ 	.word	0x0001e820


	//   ....[153]....
        /*13d4*/ 	.word	0x0001e850


	//   ....[154]....
        /*13d8*/ 	.word	0x0001e880


	//   ....[155]....
        /*13dc*/ 	.word	0x0001e8b0


	//   ....[156]....
        /*13e0*/ 	.word	0x0001e8e0


	//   ....[157]....
        /*13e4*/ 	.word	0x0001ea50


	//   ....[158]....
        /*13e8*/ 	.word	0x0001ea90


	//   ....[159]....
        /*13ec*/ 	.word	0x0001eac0


	//   ....[160]....
        /*13f0*/ 	.word	0x0001eaf0


	//   ....[161]....
        /*13f4*/ 	.word	0x0001eb20


	//   ....[162]....
        /*13f8*/ 	.word	0x0001eb50


	//   ....[163]....
        /*13fc*/ 	.word	0x0001ebe0


	//   ....[164]....
        /*1400*/ 	.word	0x0001ec40


	//   ....[165]....
        /*1404*/ 	.word	0x0001ec50


	//   ....[166]....
        /*1408*/ 	.word	0x0001ecb0


	//   ....[167]....
        /*140c*/ 	.word	0x0001f710


	//   ....[168]....
        /*1410*/ 	.word	0x0001f770


	//   ....[169]....
        /*1414*/ 	.word	0x0001f7c0


	//   ....[170]....
        /*1418*/ 	.word	0x0001f810


	//   ....[171]....
        /*141c*/ 	.word	0x0001f860


	//   ....[172]....
        /*1420*/ 	.word	0x0001f8d0


	//   ....[173]....
        /*1424*/ 	.word	0x0001f910


	//   ....[174]....
        /*1428*/ 	.word	0x0001f980


	//   ....[175]....
        /*142c*/ 	.word	0x0001f9f0


	//   ....[176]....
        /*1430*/ 	.word	0x0001fa50


	//   ....[177]....
        /*1434*/ 	.word	0x0001fac0


	//   ....[178]....
        /*1438*/ 	.word	0x0001fb30


	//   ....[179]....
        /*143c*/ 	.word	0x0001fb90


	//   ....[180]....
        /*1440*/ 	.word	0x0001fbf0


	//   ....[181]....
        /*1444*/ 	.word	0x0001fc50


	//   ....[182]....
        /*1448*/ 	.word	0x0001fcc0


	//   ....[183]....
        /*144c*/ 	.word	0x0001fd20


	//   ....[184]....
        /*1450*/ 	.word	0x0001fd80


	//   ....[185]....
        /*1454*/ 	.word	0x0001fde0


	//   ....[186]....
        /*1458*/ 	.word	0x0001fe40


	//   ....[187]....
        /*145c*/ 	.word	0x0001fea0


	//   ....[188]....
        /*1460*/ 	.word	0x0001ff10


	//   ....[189]....
        /*1464*/ 	.word	0x0001ff70


	//   ....[190]....
        /*1468*/ 	.word	0x0001ffd0


	//   ....[191]....
        /*146c*/ 	.word	0x00020030


	//   ....[192]....
        /*1470*/ 	.word	0x00020090


	//   ....[193]....
        /*1474*/ 	.word	0x00020280


	//   ....[194]....
        /*1478*/ 	.word	0x00020470


	//   ....[195]....
        /*147c*/ 	.word	0x00020910


	//   ....[196]....
        /*1480*/ 	.word	0x00020960


	//   ....[197]....
        /*1484*/ 	.word	0x000209b0


	//   ....[198]....
        /*1488*/ 	.word	0x00020a00


	//   ....[199]....
        /*148c*/ 	.word	0x00020a50


	//   ....[200]....
        /*1490*/ 	.word	0x00020aa0


	//   ....[201]....
        /*1494*/ 	.word	0x00020af0


	//   ....[202]....
        /*1498*/ 	.word	0x00020b40


	//   ....[203]....
        /*149c*/ 	.word	0x00020bb0


	//   ....[204]....
        /*14a0*/ 	.word	0x00020c20


	//   ....[205]....
        /*14a4*/ 	.word	0x00020c80


	//   ....[206]....
        /*14a8*/ 	.word	0x00020ce0


	//   ....[207]....
        /*14ac*/ 	.word	0x00020d40


	//   ....[208]....
        /*14b0*/ 	.word	0x00020db0


	//   ....[209]....
        /*14b4*/ 	.word	0x00020e10


	//   ....[210]....
        /*14b8*/ 	.word	0x00020e70


	//   ....[211]....
        /*14bc*/ 	.word	0x00020ed0


	//   ....[212]....
        /*14c0*/ 	.word	0x00020f30


	//   ....[213]....
        /*14c4*/ 	.word	0x00021110


	//   ....[214]....
        /*14c8*/ 	.word	0x000212f0


	//   ....[215]....
        /*14cc*/ 	.word	0x000217b0


	//   ....[216]....
        /*14d0*/ 	.word	0x000217f0


	//   ....[217]....
        /*14d4*/ 	.word	0x00021840


	//   ....[218]....
        /*14d8*/ 	.word	0x00021880


	//   ....[219]....
        /*14dc*/ 	.word	0x000218d0


	//   ....[220]....
        /*14e0*/ 	.word	0x00021910


	//   ....[221]....
        /*14e4*/ 	.word	0x00021960


	//   ....[222]....
        /*14e8*/ 	.word	0x000219a0


	//   ....[223]....
        /*14ec*/ 	.word	0x00021a00


	//   ....[224]....
        /*14f0*/ 	.word	0x00021a60


	//   ....[225]....
        /*14f4*/ 	.word	0x00021ac0


	//   ....[226]....
        /*14f8*/ 	.word	0x00021b20


	//   ....[227]....
        /*14fc*/ 	.word	0x00021b90


	//   ....[228]....
        /*1500*/ 	.word	0x00021bf0


	//   ....[229]....
        /*1504*/ 	.word	0x00021c50


	//   ....[230]....
        /*1508*/ 	.word	0x00021c90


	//   ....[231]....
        /*150c*/ 	.word	0x00021cd0


	//   ....[232]....
        /*1510*/ 	.word	0x00021d20


	//   ....[233]....
        /*1514*/ 	.word	0x00021d60


	//   ....[234]....
        /*1518*/ 	.word	0x00021db0


	//   ....[235]....
        /*151c*/ 	.word	0x00021df0


	//   ....[236]....
        /*1520*/ 	.word	0x00021e40


	//   ....[237]....
        /*1524*/ 	.word	0x00021e80


	//   ....[238]....
        /*1528*/ 	.word	0x00021ed0


	//   ....[239]....
        /*152c*/ 	.word	0x00021f10


	//   ....[240]....
        /*1530*/ 	.word	0x00021f60


	//   ....[241]....
        /*1534*/ 	.word	0x00021fb0


	//   ....[242]....
        /*1538*/ 	.word	0x00022000


	//   ....[243]....
        /*153c*/ 	.word	0x00022050


	//   ....[244]....
        /*1540*/ 	.word	0x000220a0


	//   ....[245]....
        /*1544*/ 	.word	0x000220f0


	//   ....[246]....
        /*1548*/ 	.word	0x00022160


	//   ....[247]....
        /*154c*/ 	.word	0x000221d0


	//   ....[248]....
        /*1550*/ 	.word	0x00022230


	//   ....[249]....
        /*1554*/ 	.word	0x00022290


	//   ....[250]....
        /*1558*/ 	.word	0x000222f0


	//   ....[251]....
        /*155c*/ 	.word	0x00022360


	//   ....[252]....
        /*1560*/ 	.word	0x000223c0


	//   ....[253]....
        /*1564*/ 	.word	0x00022420


	//   ....[254]....
        /*1568*/ 	.word	0x00022480


	//   ....[255]....
        /*156c*/ 	.word	0x000224f0


	//   ....[0]....
        /*1570*/ 	.word	0x00022550


	//   ....[1]....
        /*1574*/ 	.word	0x000225b0


	//   ....[2]....
        /*1578*/ 	.word	0x00022610


	//   ....[3]....
        /*157c*/ 	.word	0x00022680


	//   ....[4]....
        /*1580*/ 	.word	0x000226e0


	//   ....[5]....
        /*1584*/ 	.word	0x00022740


	//   ....[6]....
        /*1588*/ 	.word	0x000227a0


	//   ....[7]....
        /*158c*/ 	.word	0x00022810


	//   ....[8]....
        /*1590*/ 	.word	0x00022870


	//   ....[9]....
        /*1594*/ 	.word	0x000228d0


	//   ....[10]....
        /*1598*/ 	.word	0x00022930


	//   ....[11]....
        /*159c*/ 	.word	0x000229a0


	//   ....[12]....
        /*15a0*/ 	.word	0x00022a00


	//   ....[13]....
        /*15a4*/ 	.word	0x00022a60


	//   ....[14]....
        /*15a8*/ 	.word	0x00022ac0


	//   ....[15]....
        /*15ac*/ 	.word	0x00022b30


	//   ....[16]....
        /*15b0*/ 	.word	0x00022b80


	//   ....[17]....
        /*15b4*/ 	.word	0x00022bc0


	//   ....[18]....
        /*15b8*/ 	.word	0x00022c10


	//   ....[19]....
        /*15bc*/ 	.word	0x00022c60


	//   ....[20]....
        /*15c0*/ 	.word	0x00022cb0


	//   ....[21]....
        /*15c4*/ 	.word	0x00022d20


	//   ....[22]....
        /*15c8*/ 	.word	0x00022d60


	//   ....[23]....
        /*15cc*/ 	.word	0x00022db0


	//   ....[24]....
        /*15d0*/ 	.word	0x00022e00


	//   ....[25]....
        /*15d4*/ 	.word	0x00022e50


	//   ....[26]....
        /*15d8*/ 	.word	0x00022ea0


	//   ....[27]....
        /*15dc*/ 	.word	0x00022f10


	//   ....[28]....
        /*15e0*/ 	.word	0x00022f50


	//   ....[29]....
        /*15e4*/ 	.word	0x00022fc0


	//   ....[30]....
        /*15e8*/ 	.word	0x00023020


	//   ....[31]....
        /*15ec*/ 	.word	0x00023090


	//----- nvinfo : EIATTR_EXIT_INSTR_OFFSETS
	.align		4
.L_286:
        /*15f0*/ 	.byte	0x04, 0x1c
        /*15f2*/ 	.short	(.L_288 - .L_287)


	//   ....[0]....
.L_287:
        /*15f4*/ 	.word	0x000010d0


	//   ....[1]....
        /*15f8*/ 	.word	0x0001f6d0


	//----- nvinfo : EIATTR_MAX_THREADS
	.align		4
.L_288:
        /*15fc*/ 	.byte	0x04, 0x05
        /*15fe*/ 	.short	(.L_290 - .L_289)
.L_289:
        /*1600*/ 	.word	0x00000080
        /*1604*/ 	.word	0x00000001
        /*1608*/ 	.word	0x00000001


	//----- nvinfo : EIATTR_CRS_STACK_SIZE
	.align		4
.L_290:
        /*160c*/ 	.byte	0x04, 0x1e
        /*160e*/ 	.short	(.L_292 - .L_291)
.L_291:
        /*1610*/ 	.word	0x00000000
.L_292:


//--------------------- .nv.callgraph             --------------------------
	.section	.nv.callgraph,"",@"SHT_CUDA_CALLGRAPH"
	.align	4
	.sectionentsize	8
	.align		4
        /*0000*/ 	.word	0x00000000
	.align		4
        /*0004*/ 	.word	0xffffffff
	.align		4
        /*0008*/ 	.word	0x00000000
	.align		4
        /*000c*/ 	.word	0xfffffffe
	.align		4
        /*0010*/ 	.word	0x00000000
	.align		4
        /*0014*/ 	.word	0xfffffffd
	.align		4
        /*0018*/ 	.word	0x00000000
	.align		4
        /*001c*/ 	.word	0xfffffffc


//--------------------- .nv.rel.action            --------------------------
	.section	.nv.rel.action,"",@"SHT_CUDA_RELOCINFO"
	.align	8
	.sectionentsize	8
        /*0000*/ 	.byte	0x73, 0x00, 0x00, 0x00, 0x00, 0x00, 0x00, 0x00, 0x00, 0x00, 0x00, 0x11, 0x25, 0x00, 0x05, 0x36


//--------------------- .nv.constant4             --------------------------
	.section	.nv.constant4,"a",@progbits
	.align	8
	.align		8
.nv.constant4:
        /*0000*/ 	.dword	_ZN85_INTERNAL_b78af6b4_49_flash_fwd_hdim96_fp16_paged_split_softcap_sm80_cu_526fb41a_35264cuda3std3__45__cpo5beginE
	.align		8
        /*0008*/ 	.dword	_ZN85_INTERNAL_b78af6b4_49_flash_fwd_hdim96_fp16_paged_split_softcap_sm80_cu_526fb41a_35264cuda3std3__45__cpo3endE
	.align		8
        /*0010*/ 	.dword	_ZN85_INTERNAL_b78af6b4_49_flash_fwd_hdim96_fp16_paged_split_softcap_sm80_cu_526fb41a_35264cuda3std3__45__cpo6cbeginE
	.align		8
        /*0018*/ 	.dword	_ZN85_INTERNAL_b78af6b4_49_flash_fwd_hdim96_fp16_paged_split_softcap_sm80_cu_526fb41a_35264cuda3std3__45__cpo4cendE
	.align		8
        /*0020*/ 	.dword	_ZN85_INTERNAL_b78af6b4_49_flash_fwd_hdim96_fp16_paged_split_softcap_sm80_cu_526fb41a_35264cuda3std3__487_GLOBAL__N__b78af6b4_49_flash_fwd_hdim96_fp16_paged_split_softcap_sm80_cu_526fb41a_35266ignoreE
	.align		8
        /*0028*/ 	.dword	_ZN85_INTERNAL_b78af6b4_49_flash_fwd_hdim96_fp16_paged_split_softcap_sm80_cu_526fb41a_35264cuda3std3__419piecewise_constructE
	.align		8
        /*0030*/ 	.dword	_ZN85_INTERNAL_b78af6b4_49_flash_fwd_hdim96_fp16_paged_split_softcap_sm80_cu_526fb41a_35264cuda3std3__48in_placeE
	.align		8
        /*0038*/ 	.dword	_ZN85_INTERNAL_b78af6b4_49_flash_fwd_hdim96_fp16_paged_split_softcap_sm80_cu_526fb41a_35264cuda3std6ranges3__45__cpo4swapE
	.align		8
        /*0040*/ 	.dword	_ZN85_INTERNAL_b78af6b4_49_flash_fwd_hdim96_fp16_paged_split_softcap_sm80_cu_526fb41a_35264cuda3std6ranges3__45__cpo9iter_moveE
	.align		8
        /*0048*/ 	.dword	_ZN85_INTERNAL_b78af6b4_49_flash_fwd_hdim96_fp16_paged_split_softcap_sm80_cu_526fb41a_35264cute7productE
	.align		8
        /*0050*/ 	.dword	_ZN85_INTERNAL_b78af6b4_49_flash_fwd_hdim96_fp16_paged_split_softcap_sm80_cu_526fb41a_35264cute1_E


//--------------------- .nv.constant0._ZN7cutlass13device_kernelIN5flash19enable_sm80_to_sm89INS1_16FlashAttnFwdSm80INS1_25CollectiveMainloopFwdSm80ILi4ELi1ELb0EN4cute5tupleIJNS5_1CILi128EEENS7_ILi64EEENS7_ILi96EEEEEELi96ENS_6half_tEfNS_4arch4Sm80ELb0ELb0ELb1ELb0ELb1ELb0ELb1ELb1EEENS1_21CollectiveEpilogueFwdINS6_IJS8_SA_S9_EEENS6_IJNS7_ILi1EEESI_SI_EEESC_SE_Li128ELb0ELb1ELb1ELb0EEENS1_19SingleTileSchedulerILb0ELb1ELb1ELi128EEEEEEEEEvNT_6ParamsE --------------------------
	.section	.nv.constant0._ZN7cutlass13device_kernelIN5flash19enable_sm80_to_sm89INS1_16FlashAttnFwdSm80INS1_25CollectiveMainloopFwdSm80ILi4ELi1ELb0EN4cute5tupleIJNS5_1CILi128EEENS7_ILi64EEENS7_ILi96EEEEEELi96ENS_6half_tEfNS_4arch4Sm80ELb0ELb0ELb1ELb0ELb1ELb0ELb1ELb1EEENS1_21CollectiveEpilogueFwdINS6_IJS8_SA_S9_EEENS6_IJNS7_ILi1EEESI_SI_EEESC_SE_Li128ELb0ELb1ELb1ELb0EEENS1_19SingleTileSchedulerILb0ELb1ELb1ELi128EEEEEEEEEvNT_6ParamsE,"a",@progbits
	.sectionflags	@""
	.align	4
.nv.constant0._ZN7cutlass13device_kernelIN5flash19enable_sm80_to_sm89INS1_16FlashAttnFwdSm80INS1_25CollectiveMainloopFwdSm80ILi4ELi1ELb0EN4cute5tupleIJNS5_1CILi128EEENS7_ILi64EEENS7_ILi96EEEEEELi96ENS_6half_tEfNS_4arch4Sm80ELb0ELb0ELb1ELb0ELb1ELb0ELb1ELb1EEENS1_21CollectiveEpilogueFwdINS6_IJS8_SA_S9_EEENS6_IJNS7_ILi1EEESI_SI_EEESC_SE_Li128ELb0ELb1ELb1ELb0EEENS1_19SingleTileSchedulerILb0ELb1ELb1ELi128EEEEEEEEEvNT_6ParamsE:
	.zero		1400


//--------------------- .nv.constant0._ZN7cutlass13device_kernelIN5flash19enable_sm80_to_sm89INS1_16FlashAttnFwdSm80INS1_25CollectiveMainloopFwdSm80ILi4ELi1ELb0EN4cute5tupleIJNS5_1CILi128EEENS7_ILi48EEENS7_ILi96EEEEEELi96ENS_6half_tEfNS_4arch4Sm80ELb0ELb0ELb1ELb1ELb1ELb0ELb1ELb1EEENS1_21CollectiveEpilogueFwdINS6_IJS8_SA_S9_EEENS6_IJNS7_ILi1EEESI_SI_EEESC_SE_Li128ELb1ELb1ELb1ELb0EEENS1_36VarlenDynamicPersistentTileSchedulerILi128ELi48ELi128ELi128ELb1ELb1ELb0ELb0ELb1ELb1EEEEEEEEEvNT_6ParamsE --------------------------
	.section	.nv.constant0._ZN7cutlass13device_kernelIN5flash19enable_sm80_to_sm89INS1_16FlashAttnFwdSm80INS1_25CollectiveMainloopFwdSm80ILi4ELi1ELb0EN4cute5tupleIJNS5_1CILi128EEENS7_ILi48EEENS7_ILi96EEEEEELi96ENS_6half_tEfNS_4arch4Sm80ELb0ELb0ELb1ELb1ELb1ELb0ELb1ELb1EEENS1_21CollectiveEpilogueFwdINS6_IJS8_SA_S9_EEENS6_IJNS7_ILi1EEESI_SI_EEESC_SE_Li128ELb1ELb1ELb1ELb0EEENS1_36VarlenDynamicPersistentTileSchedulerILi128ELi48ELi128ELi128ELb1ELb1ELb0ELb0ELb1ELb1EEEEEEEEEvNT_6ParamsE,"a",@progbits
	.sectionflags	@""
	.align	4
.nv.constant0._ZN7cutlass13device_kernelIN5flash19enable_sm80_to_sm89INS1_16FlashAttnFwdSm80INS1_25CollectiveMainloopFwdSm80ILi4ELi1ELb0EN4cute5tupleIJNS5_1CILi128EEENS7_ILi48EEENS7_ILi96EEEEEELi96ENS_6half_tEfNS_4arch4Sm80ELb0ELb0ELb1ELb1ELb1ELb0ELb1ELb1EEENS1_21CollectiveEpilogueFwdINS6_IJS8_SA_S9_EEENS6_IJNS7_ILi1EEESI_SI_EEESC_SE_Li128ELb1ELb1ELb1ELb0EEENS1_36VarlenDynamicPersistentTileSchedulerILi128ELi48ELi128ELi128ELb1ELb1ELb0ELb0ELb1ELb1EEEEEEEEEvNT_6ParamsE:
	.zero		1432


//--------------------- .nv.constant0._ZN7cutlass13device_kernelIN5flash19enable_sm80_to_sm89INS1_16FlashAttnFwdSm80INS1_25CollectiveMainloopFwdSm80ILi4ELi1ELb0EN4cute5tupleIJNS5_1CILi128EEENS7_ILi48EEENS7_ILi96EEEEEELi96ENS_6half_tEfNS_4arch4Sm80ELb0ELb0ELb1ELb1ELb1ELb1ELb1ELb1EEENS1_21CollectiveEpilogueFwdINS6_IJS8_SA_S9_EEENS6_IJNS7_ILi1EEESI_SI_EEESC_SE_Li128ELb1ELb1ELb1ELb0EEENS1_36VarlenDynamicPersistentTileSchedulerILi128ELi48ELi128ELi128ELb1ELb1ELb0ELb0ELb1ELb1EEEEEEEEEvNT_6ParamsE --------------------------
	.section	.nv.constant0._ZN7cutlass13device_kernelIN5flash19enable_sm80_to_sm89INS1_16FlashAttnFwdSm80INS1_25CollectiveMainloopFwdSm80ILi4ELi1ELb0EN4cute5tupleIJNS5_1CILi128EEENS7_ILi48EEENS7_ILi96EEEEEELi96ENS_6half_tEfNS_4arch4Sm80ELb0ELb0ELb1ELb1ELb1ELb1ELb1ELb1EEENS1_21CollectiveEpilogueFwdINS6_IJS8_SA_S9_EEENS6_IJNS7_ILi1EEESI_SI_EEESC_SE_Li128ELb1ELb1ELb1ELb0EEENS1_36VarlenDynamicPersistentTileSchedulerILi128ELi48ELi128ELi128ELb1ELb1ELb0ELb0ELb1ELb1EEEEEEEEEvNT_6ParamsE,"a",@progbits
	.sectionflags	@""
	.align	4
.nv.constant0._ZN7cutlass13device_kernelIN5flash19enable_sm80_to_sm89INS1_16FlashAttnFwdSm80INS1_25CollectiveMainloopFwdSm80ILi4ELi1ELb0EN4cute5tupleIJNS5_1CILi128EEENS7_ILi48EEENS7_ILi96EEEEEELi96ENS_6half_tEfNS_4arch4Sm80ELb0ELb0ELb1ELb1ELb1ELb1ELb1ELb1EEENS1_21CollectiveEpilogueFwdINS6_IJS8_SA_S9_EEENS6_IJNS7_ILi1EEESI_SI_EEESC_SE_Li128ELb1ELb1ELb1ELb0EEENS1_36VarlenDynamicPersistentTileSchedulerILi128ELi48ELi128ELi128ELb1ELb1ELb0ELb0ELb1ELb1EEEEEEEEEvNT_6ParamsE:
	.zero		1432


//--------------------- .nv.constant0._ZN7cutlass13device_kernelIN5flash19enable_sm80_to_sm89INS1_16FlashAttnFwdSm80INS1_25CollectiveMainloopFwdSm80ILi4ELi1ELb0EN4cute5tupleIJNS5_1CILi128EEENS7_ILi48EEENS7_ILi96EEEEEELi96ENS_6half_tEfNS_4arch4Sm80ELb0ELb1ELb1ELb0ELb1ELb0ELb1ELb1EEENS1_21CollectiveEpilogueFwdINS6_IJS8_SA_S9_EEENS6_IJNS7_ILi1EEESI_SI_EEESC_SE_Li128ELb0ELb1ELb1ELb0EEENS1_19SingleTileSchedulerILb0ELb1ELb1ELi128EEEEEEEEEvNT_6ParamsE --------------------------
	.section	.nv.constant0._ZN7cutlass13device_kernelIN5flash19enable_sm80_to_sm89INS1_16FlashAttnFwdSm80INS1_25CollectiveMainloopFwdSm80ILi4ELi1ELb0EN4cute5tupleIJNS5_1CILi128EEENS7_ILi48EEENS7_ILi96EEEEEELi96ENS_6half_tEfNS_4arch4Sm80ELb0ELb1ELb1ELb0ELb1ELb0ELb1ELb1EEENS1_21CollectiveEpilogueFwdINS6_IJS8_SA_S9_EEENS6_IJNS7_ILi1EEESI_SI_EEESC_SE_Li128ELb0ELb1ELb1ELb0EEENS1_19SingleTileSchedulerILb0ELb1ELb1ELi128EEEEEEEEEvNT_6ParamsE,"a",@progbits
	.sectionflags	@""
	.align	4
.nv.constant0._ZN7cutlass13device_kernelIN5flash19enable_sm80_to_sm89INS1_16FlashAttnFwdSm80INS1_25CollectiveMainloopFwdSm80ILi4ELi1ELb0EN4cute5tupleIJNS5_1CILi128EEENS7_ILi48EEENS7_ILi96EEEEEELi96ENS_6half_tEfNS_4arch4Sm80ELb0ELb1ELb1ELb0ELb1ELb0ELb1ELb1EEENS1_21CollectiveEpilogueFwdINS6_IJS8_SA_S9_EEENS6_IJNS7_ILi1EEESI_SI_EEESC_SE_Li128ELb0ELb1ELb1ELb0EEENS1_19SingleTileSchedulerILb0ELb1ELb1ELi128EEEEEEEEEvNT_6ParamsE:
	.zero		1400


//--------------------- .nv.constant0._ZN7cutlass13device_kernelIN5flash19enable_sm80_to_sm89INS1_16FlashAttnFwdSm80INS1_25CollectiveMainloopFwdSm80ILi4ELi1ELb0EN4cute5tupleIJNS5_1CILi128EEENS7_ILi48EEENS7_ILi96EEEEEELi96ENS_6half_tEfNS_4arch4Sm80ELb0ELb1ELb1ELb1ELb1ELb0ELb1ELb1EEENS1_21CollectiveEpilogueFwdINS6_IJS8_SA_S9_EEENS6_IJNS7_ILi1EEESI_SI_EEESC_SE_Li128ELb1ELb1ELb1ELb0EEENS1_36VarlenDynamicPersistentTileSchedulerILi128ELi48ELi128ELi128ELb1ELb1ELb0ELb1ELb0ELb1EEEEEEEEEvNT_6ParamsE --------------------------
	.section	.nv.constant0._ZN7cutlass13device_kernelIN5flash19enable_sm80_to_sm89INS1_16FlashAttnFwdSm80INS1_25CollectiveMainloopFwdSm80ILi4ELi1ELb0EN4cute5tupleIJNS5_1CILi128EEENS7_ILi48EEENS7_ILi96EEEEEELi96ENS_6half_tEfNS_4arch4Sm80ELb0ELb1ELb1ELb1ELb1ELb0ELb1ELb1EEENS1_21CollectiveEpilogueFwdINS6_IJS8_SA_S9_EEENS6_IJNS7_ILi1EEESI_SI_EEESC_SE_Li128ELb1ELb1ELb1ELb0EEENS1_36VarlenDynamicPersistentTileSchedulerILi128ELi48ELi128ELi128ELb1ELb1ELb0ELb1ELb0ELb1EEEEEEEEEvNT_6ParamsE,"a",@progbits
	.sectionflags	@""
	.align	4
.nv.constant0._ZN7cutlass13device_kernelIN5flash19enable_sm80_to_sm89INS1_16FlashAttnFwdSm80INS1_25CollectiveMainloopFwdSm80ILi4ELi1ELb0EN4cute5tupleIJNS5_1CILi128EEENS7_ILi48EEENS7_ILi96EEEEEELi96ENS_6half_tEfNS_4arch4Sm80ELb0ELb1ELb1ELb1ELb1ELb0ELb1ELb1EEENS1_21CollectiveEpilogueFwdINS6_IJS8_SA_S9_EEENS6_IJNS7_ILi1EEESI_SI_EEESC_SE_Li128ELb1ELb1ELb1ELb0EEENS1_36VarlenDynamicPersistentTileSchedulerILi128ELi48ELi128ELi128ELb1ELb1ELb0ELb1ELb0ELb1EEEEEEEEEvNT_6ParamsE:
	.zero		1432


//--------------------- .nv.constant0._ZN7cutlass13device_kernelIN5flash19enable_sm80_to_sm89INS1_16FlashAttnFwdSm80INS1_25CollectiveMainloopFwdSm80ILi4ELi1ELb0EN4cute5tupleIJNS5_1CILi128EEENS7_ILi48EEENS7_ILi96EEEEEELi96ENS_6half_tEfNS_4arch4Sm80ELb0ELb1ELb1ELb1ELb1ELb1ELb1ELb1EEENS1_21CollectiveEpilogueFwdINS6_IJS8_SA_S9_EEENS6_IJNS7_ILi1EEESI_SI_EEESC_SE_Li128ELb1ELb1ELb1ELb0EEENS1_36VarlenDynamicPersistentTileSchedulerILi128ELi48ELi128ELi128ELb1ELb1ELb0ELb1ELb0ELb1EEEEEEEEEvNT_6ParamsE --------------------------
	.section	.nv.constant0._ZN7cutlass13device_kernelIN5flash19enable_sm80_to_sm89INS1_16FlashAttnFwdSm80INS1_25CollectiveMainloopFwdSm80ILi4ELi1ELb0EN4cute5tupleIJNS5_1CILi128EEENS7_ILi48EEENS7_ILi96EEEEEELi96ENS_6half_tEfNS_4arch4Sm80ELb0ELb1ELb1ELb1ELb1ELb1ELb1ELb1EEENS1_21CollectiveEpilogueFwdINS6_IJS8_SA_S9_EEENS6_IJNS7_ILi1EEESI_SI_EEESC_SE_Li128ELb1ELb1ELb1ELb0EEENS1_36VarlenDynamicPersistentTileSchedulerILi128ELi48ELi128ELi128ELb1ELb1ELb0ELb1ELb0ELb1EEEEEEEEEvNT_6ParamsE,"a",@progbits
	.sectionflags	@""
	.align	4
.nv.constant0._ZN7cutlass13device_kernelIN5flash19enable_sm80_to_sm89INS1_16FlashAttnFwdSm80INS1_25CollectiveMainloopFwdSm80ILi4ELi1ELb0EN4cute5tupleIJNS5_1CILi128EEENS7_ILi48EEENS7_ILi96EEEEEELi96ENS_6half_tEfNS_4arch4Sm80ELb0ELb1ELb1ELb1ELb1ELb1ELb1ELb1EEENS1_21CollectiveEpilogueFwdINS6_IJS8_SA_S9_EEENS6_IJNS7_ILi1EEESI_SI_EEESC_SE_Li128ELb1ELb1ELb1ELb0EEENS1_36VarlenDynamicPersistentTileSchedulerILi128ELi48ELi128ELi128ELb1ELb1ELb0ELb1ELb0ELb1EEEEEEEEEvNT_6ParamsE:
	.zero		1432


//--------------------- .nv.constant0._ZN7cutlass13device_kernelIN5flash19enable_sm80_to_sm89INS1_16FlashAttnFwdSm80INS1_25CollectiveMainloopFwdSm80ILi4ELi1ELb0EN4cute5tupleIJNS5_1CILi128EEENS7_ILi64EEENS7_ILi96EEEEEELi96ENS_6half_tEfNS_4arch4Sm80ELb1ELb0ELb1ELb0ELb1ELb0ELb1ELb1EEENS1_21CollectiveEpilogueFwdINS6_IJS8_SA_S9_EEENS6_IJNS7_ILi1EEESI_SI_EEESC_SE_Li128ELb0ELb1ELb1ELb0EEENS1_30DynamicPersistentTileSchedulerILi128ELi128ELb1ELb1ELb0EEEEEEEEEvNT_6ParamsE --------------------------
	.section	.nv.constant0._ZN7cutlass13device_kernelIN5flash19enable_sm80_to_sm89INS1_16FlashAttnFwdSm80INS1_25CollectiveMainloopFwdSm80ILi4ELi1ELb0EN4cute5tupleIJNS5_1CILi128EEENS7_ILi64EEENS7_ILi96EEEEEELi96ENS_6half_tEfNS_4arch4Sm80ELb1ELb0ELb1ELb0ELb1ELb0ELb1ELb1EEENS1_21CollectiveEpilogueFwdINS6_IJS8_SA_S9_EEENS6_IJNS7_ILi1EEESI_SI_EEESC_SE_Li128ELb0ELb1ELb1ELb0EEENS1_30DynamicPersistentTileSchedulerILi128ELi128ELb1ELb1ELb0EEEEEEEEEvNT_6ParamsE,"a",@progbits
	.sectionflags	@""
	.align	4
.nv.constant0._ZN7cutlass13device_kernelIN5flash19enable_sm80_to_sm89INS1_16FlashAttnFwdSm80INS1_25CollectiveMainloopFwdSm80ILi4ELi1ELb0EN4cute5tupleIJNS5_1CILi128EEENS7_ILi64EEENS7_ILi96EEEEEELi96ENS_6half_tEfNS_4arch4Sm80ELb1ELb0ELb1ELb0ELb1ELb0ELb1ELb1EEENS1_21CollectiveEpilogueFwdINS6_IJS8_SA_S9_EEENS6_IJNS7_ILi1EEESI_SI_EEESC_SE_Li128ELb0ELb1ELb1ELb0EEENS1_30DynamicPersistentTileSchedulerILi128ELi128ELb1ELb1ELb0EEEEEEEEEvNT_6ParamsE:
	.zero		1416


//--------------------- .nv.constant0._ZN7cutlass13device_kernelIN5flash19enable_sm80_to_sm89INS1_16FlashAttnFwdSm80INS1_25CollectiveMainloopFwdSm80ILi4ELi1ELb0EN4cute5tupleIJNS5_1CILi128EEENS7_ILi48EEENS7_ILi96EEEEEELi96ENS_6half_tEfNS_4arch4Sm80ELb1ELb0ELb1ELb1ELb1ELb0ELb1ELb1EEENS1_21CollectiveEpilogueFwdINS6_IJS8_SA_S9_EEENS6_IJNS7_ILi1EEESI_SI_EEESC_SE_Li128ELb1ELb1ELb1ELb0EEENS1_36VarlenDynamicPersistentTileSchedulerILi128ELi48ELi128ELi128ELb1ELb1ELb0ELb1ELb1ELb1EEEEEEEEEvNT_6ParamsE --------------------------
	.section	.nv.constant0._ZN7cutlass13device_kernelIN5flash19enable_sm80_to_sm89INS1_16FlashAttnFwdSm80INS1_25CollectiveMainloopFwdSm80ILi4ELi1ELb0EN4cute5tupleIJNS5_1CILi128EEENS7_ILi48EEENS7_ILi96EEEEEELi96ENS_6half_tEfNS_4arch4Sm80ELb1ELb0ELb1ELb1ELb1ELb0ELb1ELb1EEENS1_21CollectiveEpilogueFwdINS6_IJS8_SA_S9_EEENS6_IJNS7_ILi1EEESI_SI_EEESC_SE_Li128ELb1ELb1ELb1ELb0EEENS1_36VarlenDynamicPersistentTileSchedulerILi128ELi48ELi128ELi128ELb1ELb1ELb0ELb1ELb1ELb1EEEEEEEEEvNT_6ParamsE,"a",@progbits
	.sectionflags	@""
	.align	4
.nv.constant0._ZN7cutlass13device_kernelIN5flash19enable_sm80_to_sm89INS1_16FlashAttnFwdSm80INS1_25CollectiveMainloopFwdSm80ILi4ELi1ELb0EN4cute5tupleIJNS5_1CILi128EEENS7_ILi48EEENS7_ILi96EEEEEELi96ENS_6half_tEfNS_4arch4Sm80ELb1ELb0ELb1ELb1ELb1ELb0ELb1ELb1EEENS1_21CollectiveEpilogueFwdINS6_IJS8_SA_S9_EEENS6_IJNS7_ILi1EEESI_SI_EEESC_SE_Li128ELb1ELb1ELb1ELb0EEENS1_36VarlenDynamicPersistentTileSchedulerILi128ELi48ELi128ELi128ELb1ELb1ELb0ELb1ELb1ELb1EEEEEEEEEvNT_6ParamsE:
	.zero		1432


//--------------------- .nv.constant0._ZN7cutlass13device_kernelIN5flash19enable_sm80_to_sm89INS1_16FlashAttnFwdSm80INS1_25CollectiveMainloopFwdSm80ILi4ELi1ELb0EN4cute5tupleIJNS5_1CILi128EEENS7_ILi48EEENS7_ILi96EEEEEELi96ENS_6half_tEfNS_4arch4Sm80ELb1ELb0ELb1ELb1ELb1ELb1ELb1ELb1EEENS1_21CollectiveEpilogueFwdINS6_IJS8_SA_S9_EEENS6_IJNS7_ILi1EEESI_SI_EEESC_SE_Li128ELb1ELb1ELb1ELb0EEENS1_36VarlenDynamicPersistentTileSchedulerILi128ELi48ELi128ELi128ELb1ELb1ELb0ELb1ELb1ELb1EEEEEEEEEvNT_6ParamsE --------------------------
	.section	.nv.constant0._ZN7cutlass13device_kernelIN5flash19enable_sm80_to_sm89INS1_16FlashAttnFwdSm80INS1_25CollectiveMainloopFwdSm80ILi4ELi1ELb0EN4cute5tupleIJNS5_1CILi128EEENS7_ILi48EEENS7_ILi96EEEEEELi96ENS_6half_tEfNS_4arch4Sm80ELb1ELb0ELb1ELb1ELb1ELb1ELb1ELb1EEENS1_21CollectiveEpilogueFwdINS6_IJS8_SA_S9_EEENS6_IJNS7_ILi1EEESI_SI_EEESC_SE_Li128ELb1ELb1ELb1ELb0EEENS1_36VarlenDynamicPersistentTileSchedulerILi128ELi48ELi128ELi128ELb1ELb1ELb0ELb1ELb1ELb1EEEEEEEEEvNT_6ParamsE,"a",@progbits
	.sectionflags	@""
	.align	4
.nv.constant0._ZN7cutlass13device_kernelIN5flash19enable_sm80_to_sm89INS1_16FlashAttnFwdSm80INS1_25CollectiveMainloopFwdSm80ILi4ELi1ELb0EN4cute5tupleIJNS5_1CILi128EEENS7_ILi48EEENS7_ILi96EEEEEELi96ENS_6half_tEfNS_4arch4Sm80ELb1ELb0ELb1ELb1ELb1ELb1ELb1ELb1EEENS1_21CollectiveEpilogueFwdINS6_IJS8_SA_S9_EEENS6_IJNS7_ILi1EEESI_SI_EEESC_SE_Li128ELb1ELb1ELb1ELb0EEENS1_36VarlenDynamicPersistentTileSchedulerILi128ELi48ELi128ELi128ELb1ELb1ELb0ELb1ELb1ELb1EEEEEEEEEvNT_6ParamsE:
	.zero		1432


//--------------------- .text._ZN7cutlass13device_kernelIN5flash19enable_sm80_to_sm89INS1_16FlashAttnFwdSm80INS1_25CollectiveMainloopFwdSm80ILi4ELi1ELb0EN4cute5tupleIJNS5_1CILi128EEENS7_ILi64EEENS7_ILi96EEEEEELi96ENS_6half_tEfNS_4arch4Sm80ELb0ELb0ELb1ELb0ELb1ELb0ELb1ELb1EEENS1_21CollectiveEpilogueFwdINS6_IJS8_SA_S9_EEENS6_IJNS7_ILi1EEESI_SI_EEESC_SE_Li128ELb0ELb1ELb1ELb0EEENS1_19SingleTileSchedulerILb0ELb1ELb1ELi128EEEEEEEEEvNT_6ParamsE --------------------------
	.section	.text._ZN7cutlass13device_kernelIN5flash19enable_sm80_to_sm89INS1_16FlashAttnFwdSm80INS1_25CollectiveMainloopFwdSm80ILi4ELi1ELb0EN4cute5tupleIJNS5_1CILi128EEENS7_ILi64EEENS7_ILi96EEEEEELi96ENS_6half_tEfNS_4arch4Sm80ELb0ELb0ELb1ELb0ELb1ELb0ELb1ELb1EEENS1_21CollectiveEpilogueFwdINS6_IJS8_SA_S9_EEENS6_IJNS7_ILi1EEESI_SI_EEESC_SE_Li128ELb0ELb1ELb1ELb0EEENS1_19SingleTileSchedulerILb0ELb1ELb1ELi128EEEEEEEEEvNT_6ParamsE,"ax",@progbits
	.sectioninfo	@"SHI_REGISTERS=255"
	.align	128
.text._ZN7cutlass13device_kernelIN5flash19enable_sm80_to_sm89INS1_16FlashAttnFwdSm80INS1_25CollectiveMainloopFwdSm80ILi4ELi1ELb0EN4cute5tupleIJNS5_1CILi128EEENS7_ILi64EEENS7_ILi96EEEEEELi96ENS_6half_tEfNS_4arch4Sm80ELb0ELb0ELb1ELb0ELb1ELb0ELb1ELb1EEENS1_21CollectiveEpilogueFwdINS6_IJS8_SA_S9_EEENS6_IJNS7_ILi1EEESI_SI_EEESC_SE_Li128ELb0ELb1ELb1ELb0EEENS1_19SingleTileSchedulerILb0ELb1ELb1ELi128EEEEEEEEEvNT_6ParamsE:
        .type           _ZN7cutlass13device_kernelIN5flash19enable_sm80_to_sm89INS1_16FlashAttnFwdSm80INS1_25CollectiveMainloopFwdSm80ILi4ELi1ELb0EN4cute5tupleIJNS5_1CILi128EEENS7_ILi64EEENS7_ILi96EEEEEELi96ENS_6half_tEfNS_4arch4Sm80ELb0ELb0ELb1ELb0ELb1ELb0ELb1ELb1EEENS1_21CollectiveEpilogueFwdINS6_IJS8_SA_S9_EEENS6_IJNS7_ILi1EEESI_SI_EEESC_SE_Li128ELb0ELb1ELb1ELb0EEENS1_19SingleTileSchedulerILb0ELb1ELb1ELi128EEEEEEEEEvNT_6ParamsE,@function
        .size           _ZN7cutlass13device_kernelIN5flash19enable_sm80_to_sm89INS1_16FlashAttnFwdSm80INS1_25CollectiveMainloopFwdSm80ILi4ELi1ELb0EN4cute5tupleIJNS5_1CILi128EEENS7_ILi64EEENS7_ILi96EEEEEELi96ENS_6half_tEfNS_4arch4Sm80ELb0ELb0ELb1ELb0ELb1ELb0ELb1ELb1EEENS1_21CollectiveEpilogueFwdINS6_IJS8_SA_S9_EEENS6_IJNS7_ILi1EEESI_SI_EEESC_SE_Li128ELb0ELb1ELb1ELb0EEENS1_19SingleTileSchedulerILb0ELb1ELb1ELi128EEEEEEEEEvNT_6ParamsE,(.L_x_1814 - _ZN7cutlass13device_kernelIN5flash19enable_sm80_to_sm89INS1_16FlashAttnFwdSm80INS1_25CollectiveMainloopFwdSm80ILi4ELi1ELb0EN4cute5tupleIJNS5_1CILi128EEENS7_ILi64EEENS7_ILi96EEEEEELi96ENS_6half_tEfNS_4arch4Sm80ELb0ELb0ELb1ELb0ELb1ELb0ELb1ELb1EEENS1_21CollectiveEpilogueFwdINS6_IJS8_SA_S9_EEENS6_IJNS7_ILi1EEESI_SI_EEESC_SE_Li128ELb0ELb1ELb1ELb0EEENS1_19SingleTileSchedulerILb0ELb1ELb1ELi128EEEEEEEEEvNT_6ParamsE)
        .other          _ZN7cutlass13device_kernelIN5flash19enable_sm80_to_sm89INS1_16FlashAttnFwdSm80INS1_25CollectiveMainloopFwdSm80ILi4ELi1ELb0EN4cute5tupleIJNS5_1CILi128EEENS7_ILi64EEENS7_ILi96EEEEEELi96ENS_6half_tEfNS_4arch4Sm80ELb0ELb0ELb1ELb0ELb1ELb0ELb1ELb1EEENS1_21CollectiveEpilogueFwdINS6_IJS8_SA_S9_EEENS6_IJNS7_ILi1EEESI_SI_EEESC_SE_Li128ELb0ELb1ELb1ELb0EEENS1_19SingleTileSchedulerILb0ELb1ELb1ELi128EEEEEEEEEvNT_6ParamsE,@"STO_CUDA_ENTRY STV_DEFAULT"
_ZN7cutlass13device_kernelIN5flash19enable_sm80_to_sm89INS1_16FlashAttnFwdSm80INS1_25CollectiveMainloopFwdSm80ILi4ELi1ELb0EN4cute5tupleIJNS5_1CILi128EEENS7_ILi64EEENS7_ILi96EEEEEELi96ENS_6half_tEfNS_4arch4Sm80ELb0ELb0ELb1ELb0ELb1ELb0ELb1ELb1EEENS1_21CollectiveEpilogueFwdINS6_IJS8_SA_S9_EEENS6_IJNS7_ILi1EEESI_SI_EEESC_SE_Li128ELb0ELb1ELb1ELb0EEENS1_19SingleTileSchedulerILb0ELb1ELb1ELi128EEEEEEEEEvNT_6ParamsE:
[----:B------:R-:W-:-:S03]  /*0000*/  MOV R1, c[0x0][0x28] ;  /* 0x00000a0000017a02 */ /* 0x000fc60000000f00 */
[----:B------:R-:W1:Y:S01]  /*0010*/  S2R R176, SR_TID.X ;  /* 0x0000000000b07919 */ /* 0x000e620000002100 */
[----:B------:R-:W-:-:S03]  /*0020*/  IADD3 R1, R1, -0x60, RZ ;  /* 0xffffffa001017810 */ /* 0x000fc60007ffe0ff */
[----:B------:R-:W2:Y:S04]  /*0030*/  S2R R2, SR_CTAID.Y ;  /* 0x0000000000027919 */ /* 0x000ea80000002600 */
[----:B------:R-:W3:Y:S01]  /*0040*/  S2R R25, SR_CTAID.Z ;  /* 0x0000000000197919 */ /* 0x000ee20000002700 */
[----:B-1----:R-:W-:-:S06]  /*0050*/  SHF.R.U32.HI R0, RZ, 0x5, R176 ;  /* 0x00000005ff007819 */ /* 0x002fcc00000116b0 */
[----:B------:R-:W1:Y:S02]  /*0060*/  SHFL.IDX PT, R0, R0, RZ, 0x1f ;  /* 0x00001fff00007589 */ /* 0x000e6400000e0000 */
[----:B-1----:R-:W-:-:S13]  /*0070*/  ISETP.NE.AND P0, PT, R0, RZ, PT ;  /* 0x000000ff0000720c */ /* 0x002fda0003f05270 */
[----:B------:R-:W-:Y:S05]  /*0080*/  @!P0 BRA `(.L_x_0) ;  /* 0x0000008000008947 */ /* 0x000fea0003800000 */
[----:B--23--:R1:W-:Y:S01]  /*0090*/  STL [R1+0x30], R2 ;  /* 0x0000300201007387 */ /* 0x00c3e20000100800 */
[----:B------:R-:W-:-:S04]  /*00a0*/  MOV R0, c[0x0][0x550] ;  /* 0x0001540000007a02 */ /* 0x000fc80000000f00 */
[----:B------:R-:W-:-:S13]  /*00b0*/  ISETP.NE.AND P0, PT, R0, 0x1, PT ;  /* 0x000000010000780c */ /* 0x000fda0003f05270 */
[----:B------:R-:W-:Y:S05]  /*00c0*/  @!P0 BRA `(.L_x_1) ;  /* 0x000000a000008947 */ /* 0x000fea0003800000 */
[----:B------:R-:W-:-:S05]  /*00d0*/  IMAD.HI.U32 R0, R2, c[0x0][0x554], RZ ;  /* 0x0001550002007a27 */ /* 0x000fca00078e00ff */
[----:B------:R-:W-:-:S05]  /*00e0*/  SHF.R.U32.HI R0, RZ, c[0x0][0x558], R0 ;  /* 0x00015600ff007a19 */ /* 0x000fca0000011600 */
[----:B------:R2:W-:Y:S01]  /*00f0*/  STL [R1+0x30], R0 ;  /* 0x0000300001007387 */ /* 0x0005e20000100800 */
[----:B------:R-:W-:Y:S05]  /*0100*/  BRA `(.L_x_1) ;  /* 0x0000006000007947 */ /* 0x000fea0003800000 */
.L_x_0:
[----:B--23--:R-:W-:Y:S01]  /*0110*/  IMAD.MOV.U32 R0, RZ, RZ, c[0x0][0x550] ;  /* 0x00015400ff007624 */ /* 0x00cfe200078e00ff */
[----:B------:R-:W-:-:S04]  /*0120*/  MOV R3, R2 ;  /* 0x0000000200037202 */ /* 0x000fc80000000f00 */
[----:B------:R-:W-:-:S13]  /*0130*/  ISETP.NE.AND P0, PT, R0, 0x1, PT ;  /* 0x000000010000780c */ /* 0x000fda0003f05270 */
[----:B------:R-:W-:-:S05]  /*0140*/  @P0 IMAD.HI.U32 R0, R2, c[0x0][0x554], RZ ;  /* 0x0001550002000a27 */ /* 0x000fca00078e00ff */
[----:B------:R-:W-:-:S05]  /*0150*/  @P0 SHF.R.U32.HI R3, RZ, c[0x0][0x558], R0 ;  /* 0x00015600ff030a19 */ /* 0x000fca0000011600 */
[----:B------:R1:W-:Y:S02]  /*0160*/  STL [R1+0x30], R3 ;  /* 0x0000300301007387 */ /* 0x0003e40000100800 */
.L_x_1:
[----:B------:R-:W3:Y:S01]  /*0170*/  LDL R27, [R1+0x30] ;  /* 0x00003000011b7983 */ /* 0x000ee20000100800 */
[----:B------:R-:W-:Y:S02]  /*0180*/  ISETP.GE.AND P0, PT, R25, RZ, PT ;  /* 0x000000ff1900720c */ /* 0x000fe40003f06270 */
[----:B--23--:R-:W-:-:S05]  /*0190*/  IADD3 R0, -R27, RZ, RZ ;  /* 0x000000ff1b007210 */ /* 0x00cfca0007ffe1ff */
[----:B------:R-:W-:-:S06]  /*01a0*/  IMAD R11, R0, c[0x0][0x550], R2 ;  /* 0x00015400000b7a24 */ /* 0x000fcc00078e0202 */
[----:B------:R-:W-:Y:S05]  /*01b0*/  @!P0 EXIT ;  /* 0x000000000000894d */ /* 0x000fea0003800000 */
[----:B------:R-:W-:Y:S01]  /*01c0*/  ISETP.NE.U32.AND P0, PT, RZ, c[0x0][0x370], PT ;  /* 0x0000dc00ff007a0c */ /* 0x000fe20003f05070 */
[----:B------:R-:W-:Y:S01]  /*01d0*/  IMAD.MOV.U32 R178, RZ, RZ, RZ ;  /* 0x000000ffffb27224 */ /* 0x000fe200078e00ff */
[----:B------:R-:W-:Y:S02]  /*01e0*/  ULDC.64 UR6, c[0x0][0x118] ;  /* 0x0000460000067ab9 */ /* 0x000fe40000000a00 */
[----:B------:R-:W-:-:S13]  /*01f0*/  ISETP.NE.AND.EX P0, PT, RZ, c[0x0][0x374], PT, P0 ;  /* 0x0000dd00ff007a0c */ /* 0x000fda0003f05300 */
[----:B-1----:R-:W-:-:S04]  /*0200*/  @P0 IMAD.MOV.U32 R2, RZ, RZ, 0x4 ;  /* 0x00000004ff020424 */ /* 0x002fc800078e00ff */
[----:B------:R-:W-:-:S05]  /*0210*/  @P0 IMAD.WIDE R2, R25, R2, c[0x0][0x370] ;  /* 0x0000dc0019020625 */ /* 0x000fca00078e0202 */
[----:B------:R1:W2:Y:S01]  /*0220*/  @P0 LDG.E R178, [R2.64] ;  /* 0x0000000602b20981 */ /* 0x0002a2000c1e1900 */
[----:B------:R-:W-:-:S04]  /*0230*/  IMAD.MOV.U32 R0, RZ, RZ, c[0x0][0x2ac] ;  /* 0x0000ab00ff007624 */ /* 0x000fc800078e00ff */
[----:B------:R-:W-:-:S05]  /*0240*/  IMAD R26, R0, c[0x0][0x1d0], RZ ;  /* 0x00007400001a7a24 */ /* 0x000fca00078e02ff */
[C---:B------:R-:W-:Y:S02]  /*0250*/  ISETP.GE.AND P0, PT, R26.reuse, 0x1, PT ;  /* 0x000000011a00780c */ /* 0x040fe40003f06270 */
[----:B-1----:R-:W-:-:S04]  /*0260*/  IADD3 R2, R26, 0x3f, RZ ;  /* 0x0000003f1a027810 */ /* 0x002fc80007ffe0ff */
[----:B------:R-:W-:-:S04]  /*0270*/  SHF.R.S32.HI R0, RZ, 0x1f, R2 ;  /* 0x0000001fff007819 */ /* 0x000fc80000011402 */
[----:B------:R-:W-:Y:S01]  /*0280*/  LEA.HI R2, R0, R2, RZ, 0x6 ;  /* 0x0000000200027211 */ /* 0x000fe200078f30ff */
[----:B------:R-:W-:-:S03]  /*0290*/  IMAD.MOV.U32 R0, RZ, RZ, RZ ;  /* 0x000000ffff007224 */ /* 0x000fc600078e00ff */
[----:B------:R-:W-:Y:S01]  /*02a0*/  SHF.R.S32.HI R10, RZ, 0x6, R2 ;  /* 0x00000006ff0a7819 */ /* 0x000fe20000011402 */
[----:B--2---:R1:W-:Y:S01]  /*02b0*/  STL [R1+0x34], R178 ;  /* 0x000034b201007387 */ /* 0x0043e20000100800 */
[----:B------:R-:W-:Y:S05]  /*02c0*/  @!P0 BRA `(.L_x_2) ;  /* 0x0000020000008947 */ /* 0x000fea0003800000 */
[----:B------:R-:W-:-:S04]  /*02d0*/  SHF.R.U32.HI R0, RZ, 0x10, R11 ;  /* 0x00000010ff007819 */ /* 0x000fc8000001160b */
[----:B------:R-:W-:-:S04]  /*02e0*/  ISETP.NE.AND P0, PT, R0, RZ, PT ;  /* 0x000000ff0000720c */ /* 0x000fc80003f05270 */
[----:B------:R-:W-:-:S04]  /*02f0*/  SEL R5, R0, c[0x0][0x338], P0 ;  /* 0x0000ce0000057a07 */ /* 0x000fc80000000000 */
[----:B------:R-:W-:Y:S02]  /*0300*/  IABS R0, R5 ;  /* 0x0000000500007213 */ /* 0x000fe40000000000 */
[----:B------:R-:W-:-:S03]  /*0310*/  IADD3 R7, R10, -0x1, R5 ;  /* 0xffffffff0a077810 */ /* 0x000fc60007ffe005 */
[----:B------:R-:W-:Y:S01]  /*0320*/  IMAD.MOV.U32 R4, RZ, RZ, R0 ;  /* 0x000000ffff047224 */ /* 0x000fe200078e0000 */
[----:B------:R-:W-:-:S03]  /*0330*/  IABS R9, R7 ;  /* 0x0000000700097213 */ /* 0x000fc60000000000 */
[----:B------:R-:W2:Y:S08]  /*0340*/  I2F.RP R2, R4 ;  /* 0x0000000400027306 */ /* 0x000eb00000209400 */
[----:B--2---:R-:W2:Y:S02]  /*0350*/  MUFU.RCP R2, R2 ;  /* 0x0000000200027308 */ /* 0x004ea40000001000 */
[----:B--2---:R-:W-:-:S06]  /*0360*/  IADD3 R2, R2, 0xffffffe, RZ ;  /* 0x0ffffffe02027810 */ /* 0x004fcc0007ffe0ff */
[----:B------:R-:W2:Y:S02]  /*0370*/  F2I.FTZ.U32.TRUNC.NTZ R3, R2 ;  /* 0x0000000200037305 */ /* 0x000ea4000021f000 */
[----:B--2---:R-:W-:Y:S02]  /*0380*/  IMAD.MOV R0, RZ, RZ, -R3 ;  /* 0x000000ffff007224 */ /* 0x004fe400078e0a03 */
[----:B------:R-:W-:Y:S02]  /*0390*/  IMAD.MOV.U32 R2, RZ, RZ, RZ ;  /* 0x000000ffff027224 */ /* 0x000fe400078e00ff */
[----:B------:R-:W-:Y:S01]  /*03a0*/  IMAD.MOV.U32 R6, RZ, RZ, R0 ;  /* 0x000000ffff067224 */ /* 0x000fe200078e0000 */
[----:B------:R-:W-:-:S03]  /*03b0*/  IABS R0, R5 ;  /* 0x0000000500007213 */ /* 0x000fc60000000000 */
[----:B------:R-:W-:Y:S02]  /*03c0*/  IMAD R6, R6, R4, RZ ;  /* 0x0000000406067224 */ /* 0x000fe400078e02ff */
[----:B------:R-:W-:Y:S02]  /*03d0*/  IMAD.MOV R8, RZ, RZ, -R0 ;  /* 0x000000ffff087224 */ /* 0x000fe400078e0a00 */
[----:B------:R-:W-:-:S04]  /*03e0*/  IMAD.HI.U32 R0, R3, R6, R2 ;  /* 0x0000000603007227 */ /* 0x000fc800078e0002 */
[----:B------:R-:W-:Y:S02]  /*03f0*/  IMAD.MOV.U32 R2, RZ, RZ, R9 ;  /* 0x000000ffff027224 */ /* 0x000fe400078e0009 */
[----:B------:R-:W-:Y:S02]  /*0400*/  IMAD.MOV.U32 R3, RZ, RZ, R8 ;  /* 0x000000ffff037224 */ /* 0x000fe400078e0008 */
[----:B------:R-:W-:-:S04]  /*0410*/  IMAD.HI.U32 R0, R0, R2, RZ ;  /* 0x0000000200007227 */ /* 0x000fc800078e00ff */
[----:B------:R-:W-:-:S05]  /*0420*/  IMAD R2, R0, R3, R2 ;  /* 0x0000000300027224 */ /* 0x000fca00078e0202 */
[----:B------:R-:W-:-:S13]  /*0430*/  ISETP.GT.U32.AND P1, PT, R4, R2, PT ;  /* 0x000000020400720c */ /* 0x000fda0003f24070 */
[----:B------:R-:W-:Y:S01]  /*0440*/  @!P1 IMAD.IADD R2, R2, 0x1, -R4 ;  /* 0x0000000102029824 */ /* 0x000fe200078e0a04 */
[----:B------:R-:W-:Y:S02]  /*0450*/  @!P1 IADD3 R0, R0, 0x1, RZ ;  /* 0x0000000100009810 */ /* 0x000fe40007ffe0ff */
[----:B------:R-:W-:Y:S02]  /*0460*/  ISETP.NE.AND P1, PT, R5, RZ, PT ;  /* 0x000000ff0500720c */ /* 0x000fe40003f25270 */
[----:B------:R-:W-:Y:S02]  /*0470*/  ISETP.GE.U32.AND P2, PT, R2, R4, PT ;  /* 0x000000040200720c */ /* 0x000fe40003f46070 */
[----:B------:R-:W-:-:S04]  /*0480*/  LOP3.LUT R2, R7, R5, RZ, 0x3c, !PT ;  /* 0x0000000507027212 */ /* 0x000fc800078e3cff */
[----:B------:R-:W-:-:S07]  /*0490*/  ISETP.GE.AND P0, PT, R2, RZ, PT ;  /* 0x000000ff0200720c */ /* 0x000fce0003f06270 */
[----:B------:R-:W-:-:S06]  /*04a0*/  @P2 IADD3 R0, R0, 0x1, RZ ;  /* 0x0000000100002810 */ /* 0x000fcc0007ffe0ff */
[----:B------:R-:W-:Y:S01]  /*04b0*/  @!P0 IMAD.MOV R0, RZ, RZ, -R0 ;  /* 0x000000ffff008224 */ /* 0x000fe200078e0a00 */
[----:B------:R-:W-:Y:S02]  /*04c0*/  @!P1 LOP3.LUT R0, RZ, R5, RZ, 0x33, !PT ;  /* 0x00000005ff009212 */ /* 0x000fe400078e33ff */
.L_x_2:
[----:B------:R-:W-:Y:S01]  /*04d0*/  LOP3.LUT R2, R11, 0xffff, RZ, 0xc0, !PT ;  /* 0x0000ffff0b027812 */ /* 0x000fe200078ec0ff */
[----:B------:R-:W-:Y:S01]  /*04e0*/  CS2R R20, SRZ ;  /* 0x0000000000147805 */ /* 0x000fe2000001ff00 */
[----:B------:R-:W-:Y:S01]  /*04f0*/  PLOP3.LUT P4, PT, PT, PT, PT, 0x80, 0x0 ;  /* 0x000000000000781c */ /* 0x000fe20003f8f070 */
[----:B------:R-:W-:Y:S01]  /*0500*/  CS2R R18, SRZ ;  /* 0x0000000000127805 */ /* 0x000fe2000001ff00 */
[----:B------:R-:W-:Y:S01]  /*0510*/  CS2R R94, SRZ ;  /* 0x00000000005e7805 */ /* 0x000fe2000001ff00 */
[----:B------:R-:W-:Y:S01]  /*0520*/  IMAD R181, R2, R0, RZ ;  /* 0x0000000002b57224 */ /* 0x000fe200078e02ff */
[----:B------:R-:W-:Y:S01]  /*0530*/  CS2R R92, SRZ ;  /* 0x00000000005c7805 */ /* 0x000fe2000001ff00 */
[----:B------:R-:W-:Y:S01]  /*0540*/  CS2R R98, SRZ ;  /* 0x0000000000627805 */ /* 0x000fe2000001ff00 */
[----:B------:R-:W-:Y:S01]  /*0550*/  CS2R R96, SRZ ;  /* 0x0000000000607805 */ /* 0x000fe2000001ff00 */
[----:B------:R-:W-:Y:S01]  /*0560*/  IMAD.IADD R0, R181, 0x1, R0 ;  /* 0x00000001b5007824 */ /* 0x000fe200078e0200 */
[----:B------:R2:W-:Y:S01]  /*0570*/  STL [R1+0x2c], R181 ;  /* 0x00002cb501007387 */ /* 0x0005e20000100800 */
[----:B------:R-:W-:Y:S01]  /*0580*/  CS2R R90, SRZ ;  /* 0x00000000005a7805 */ /* 0x000fe2000001ff00 */
[----:B------:R-:W-:Y:S01]  /*0590*/  CS2R R88, SRZ ;  /* 0x0000000000587805 */ /* 0x000fe2000001ff00 */
[----:B------:R-:W-:Y:S01]  /*05a0*/  CS2R R86, SRZ ;  /* 0x0000000000567805 */ /* 0x000fe2000001ff00 */
[----:B------:R-:W-:Y:S01]  /*05b0*/  IMNMX R180, R10, R0, PT ;  /* 0x000000000ab47217 */ /* 0x000fe20003800200 */
[----:B------:R-:W-:Y:S01]  /*05c0*/  CS2R R84, SRZ ;  /* 0x0000000000547805 */ /* 0x000fe2000001ff00 */
[----:B------:R-:W-:Y:S01]  /*05d0*/  CS2R R78, SRZ ;  /* 0x00000000004e7805 */ /* 0x000fe2000001ff00 */
[----:B------:R-:W-:Y:S01]  /*05e0*/  CS2R R76, SRZ ;  /* 0x00000000004c7805 */ /* 0x000fe2000001ff00 */
[----:B------:R-:W-:Y:S01]  /*05f0*/  ISETP.GT.AND P0, PT, R180, R181, PT ;  /* 0x000000b5b400720c */ /* 0x000fe20003f04270 */
[----:B------:R-:W-:Y:S01]  /*0600*/  CS2R R82, SRZ ;  /* 0x0000000000527805 */ /* 0x000fe2000001ff00 */
        /* <DEDUP_REMOVED lines=37> */
[----:B------:R-:W-:Y:S05]  /*0860*/  @!P0 BRA `(.L_x_3) ;  /* 0x000092d000008947 */ /* 0x000fea0003800000 */
[----:B--2---:R-:W-:-:S04]  /*0870*/  ISETP.NE.U32.AND P2, PT, RZ, c[0x0][0x340], PT ;  /* 0x0000d000ff007a0c */ /* 0x004fc80003f45070 */
[----:B------:R-:W-:-:S13]  /*0880*/  ISETP.NE.AND.EX P2, PT, RZ, c[0x0][0x344], PT, P2 ;  /* 0x0000d100ff007a0c */ /* 0x000fda0003f45320 */
[----:B------:R-:W-:-:S04]  /*0890*/  @P2 IMAD.MOV.U32 R2, RZ, RZ, 0x4 ;  /* 0x00000004ff022424 */ /* 0x000fc800078e00ff */
[----:B------:R-:W-:-:S05]  /*08a0*/  @P2 IMAD.WIDE R2, R25, R2, c[0x0][0x340] ;  /* 0x0000d00019022625 */ /* 0x000fca00078e0202 */
[----:B------:R2:W5:Y:S01]  /*08b0*/  @P2 LDG.E R14, [R2.64] ;  /* 0x00000006020e2981 */ /* 0x000562000c1e1900 */
[----:B------:R-:W-:Y:S01]  /*08c0*/  SHF.R.S32.HI R9, RZ, 0x1f, R176 ;  /* 0x0000001fff097819 */ /* 0x000fe200000114b0 */
[----:B------:R-:W-:Y:S01]  /*08d0*/  IMAD.MOV.U32 R0, RZ, RZ, c[0x0][0x2c4] ;  /* 0x0000b100ff007624 */ /* 0x000fe200078e00ff */
[----:B------:R-:W-:Y:S01]  /*08e0*/  SHF.R.S32.HI R6, RZ, 0x1f, R25 ;  /* 0x0000001fff067819 */ /* 0x000fe20000011419 */
[----:B------:R-:W3:Y:S01]  /*08f0*/  S2R R15, SR_CTAID.X ;  /* 0x00000000000f7919 */ /* 0x000ee20000002500 */
[CC--:B------:R-:W-:Y:S01]  /*0900*/  LEA.HI R24, R9.reuse, R176.reuse, RZ, 0x3 ;  /* 0x000000b009187211 */ /* 0x0c0fe200078f18ff */
[----:B------:R-:W-:Y:S01]  /*0910*/  ULDC UR5, c[0x0][0x2c4] ;  /* 0x0000b10000057ab9 */ /* 0x000fe20000000800 */
[----:B------:R-:W-:Y:S01]  /*0920*/  ISETP.NE.AND P0, PT, R0, 0x1, PT ;  /* 0x000000010000780c */ /* 0x000fe20003f05270 */
[----:B------:R-:W-:Y:S01]  /*0930*/  IMAD R6, R6, c[0x0][0x1c0], RZ ;  /* 0x0000700006067a24 */ /* 0x000fe200078e02ff */
[----:B------:R-:W-:Y:S01]  /*0940*/  SHF.R.S32.HI R0, RZ, 0x1f, R27 ;  /* 0x0000001fff007819 */ /* 0x000fe2000001141b */
[----:B------:R-:W-:Y:S01]  /*0950*/  ULDC UR4, c[0x0][0x168] ;  /* 0x00005a0000047ab9 */ /* 0x000fe20000000800 */
[-C--:B------:R-:W-:Y:S01]  /*0960*/  LEA.HI R19, R9, R176.reuse, RZ, 0x4 ;  /* 0x000000b009137211 */ /* 0x080fe200078f20ff */
[----:B------:R-:W-:Y:S01]  /*0970*/  IMAD R6, R25, c[0x0][0x1c4], R6 ;  /* 0x0000710019067a24 */ /* 0x000fe200078e0206 */
[----:B------:R-:W-:Y:S01]  /*0980*/  SHF.R.S32.HI R22, RZ, 0x3, R24 ;  /* 0x00000003ff167819 */ /* 0x000fe20000011418 */
[----:B------:R-:W-:Y:S01]  /*0990*/  IMAD R0, R0, c[0x0][0x1b8], RZ ;  /* 0x00006e0000007a24 */ /* 0x000fe200078e02ff */
[----:B------:R-:W-:Y:S01]  /*09a0*/  UIMAD UR4, UR5, UR4, URZ ;  /* 0x00000004050472a4 */ /* 0x000fe2000f8e023f */
[----:B------:R-:W-:Y:S01]  /*09b0*/  LEA.HI R166, R9, R176, RZ, 0x5 ;  /* 0x000000b009a67211 */ /* 0x000fe200078f28ff */
[----:B------:R-:W-:Y:S01]  /*09c0*/  BSSY B0, `(.L_x_4) ;  /* 0x000004e000007945 */ /* 0x000fe20003800000 */
[----:B------:R-:W-:-:S02]  /*09d0*/  IMAD R0, R27, c[0x0][0x1bc], R0 ;  /* 0x00006f001b007a24 */ /* 0x000fc400078e0200 */
[----:B------:R-:W-:Y:S02]  /*09e0*/  SHF.R.S32.HI R23, RZ, 0x5, R166 ;  /* 0x00000005ff177819 */ /* 0x000fe400000114a6 */
[----:B--2---:R-:W-:-:S04]  /*09f0*/  LEA.HI R3, R9, R176, RZ, 0x2 ;  /* 0x000000b009037211 */ /* 0x004fc800078f10ff */
[----:B------:R-:W-:Y:S02]  /*0a00*/  LOP3.LUT R2, R3, 0xfffffffc, RZ, 0xc0, !PT ;  /* 0xfffffffc03027812 */ /* 0x000fe400078ec0ff */
[----:B------:R-:W-:-:S03]  /*0a10*/  SHF.R.S32.HI R13, RZ, 0x2, R3 ;  /* 0x00000002ff0d7819 */ /* 0x000fc60000011403 */
[----:B------:R-:W-:Y:S02]  /*0a20*/  IMAD.IADD R8, R176, 0x1, -R2 ;  /* 0x00000001b0087824 */ /* 0x000fe400078e0a02 */
[----:B------:R-:W-:-:S04]  /*0a30*/  IMAD.WIDE.U32 R2, R27, c[0x0][0x1b8], RZ ;  /* 0x00006e001b027a25 */ /* 0x000fc800078e00ff */
[----:B------:R-:W-:Y:S02]  /*0a40*/  IMAD R177, R8, 0x20, R13 ;  /* 0x0000002008b17824 */ /* 0x000fe400078e020d */
[----:B------:R-:W-:Y:S02]  /*0a50*/  IMAD.IADD R3, R3, 0x1, R0 ;  /* 0x0000000103037824 */ /* 0x000fe400078e0200 */
[----:B---3--:R-:W-:Y:S01]  /*0a60*/  IMAD R4, R15, 0x80, R177 ;  /* 0x000000800f047824 */ /* 0x008fe200078e02b1 */
[----:B------:R2:W-:Y:S01]  /*0a70*/  STL [R1+0x18], R177 ;  /* 0x000018b101007387 */ /* 0x0005e20000100800 */
[----:B------:R-:W-:-:S04]  /*0a80*/  IMAD.WIDE.U32 R2, R25, c[0x0][0x1c0], R2 ;  /* 0x0000700019027a25 */ /* 0x000fc800078e0002 */
[----:B------:R-:W-:-:S04]  /*0a90*/  @P0 IMAD.HI.U32 R5, R4, c[0x0][0x2c8], RZ ;  /* 0x0000b20004050a27 */ /* 0x000fc800078e00ff */
[----:B------:R-:W-:Y:S01]  /*0aa0*/  IMAD.MOV.U32 R0, RZ, RZ, R4 ;  /* 0x000000ffff007224 */ /* 0x000fe200078e0004 */
[----:B------:R-:W-:Y:S01]  /*0ab0*/  @P0 SHF.R.U32.HI R0, RZ, c[0x0][0x2cc], R5 ;  /* 0x0000b300ff000a19 */ /* 0x000fe20000011605 */
[----:B------:R-:W-:Y:S02]  /*0ac0*/  IMAD.IADD R3, R3, 0x1, R6 ;  /* 0x0000000103037824 */ /* 0x000fe400078e0206 */
[----:B------:R-:W-:Y:S01]  /*0ad0*/  IMAD.SHL.U32 R64, R8, 0x8, RZ ;  /* 0x0000000808407824 */ /* 0x000fe200078e00ff */
[--C-:B------:R-:W-:Y:S01]  /*0ae0*/  SHF.R.S32.HI R7, RZ, 0x1f, R0.reuse ;  /* 0x0000001fff077819 */ /* 0x100fe20000011400 */
[----:B------:R-:W-:Y:S02]  /*0af0*/  IMAD.MOV R5, RZ, RZ, -R0 ;  /* 0x000000ffff057224 */ /* 0x000fe400078e0a00 */
[----:B------:R-:W-:Y:S01]  /*0b00*/  IMAD.WIDE.U32 R2, R0, c[0x0][0x1b0], R2 ;  /* 0x00006c0000027a25 */ /* 0x000fe200078e0002 */
[C---:B------:R-:W-:Y:S02]  /*0b10*/  IADD3 R18, R64.reuse, 0x20, RZ ;  /* 0x0000002040127810 */ /* 0x040fe40007ffe0ff */
[C---:B------:R-:W-:Y:S01]  /*0b20*/  IADD3 R49, R64.reuse, 0x40, RZ ;  /* 0x0000004040317810 */ /* 0x040fe20007ffe0ff */
[----:B------:R-:W-:Y:S01]  /*0b30*/  IMAD R5, R5, c[0x0][0x2c4], R4 ;  /* 0x0000b10005057a24 */ /* 0x000fe200078e0204 */
[----:B------:R-:W-:Y:S01]  /*0b40*/  ISETP.GE.AND P5, PT, R64, c[0x0][0x198], PT ;  /* 0x0000660040007a0c */ /* 0x000fe20003fa6270 */
[----:B------:R-:W-:Y:S01]  /*0b50*/  IMAD R7, R7, c[0x0][0x1b0], RZ ;  /* 0x00006c0007077a24 */ /* 0x000fe200078e02ff */
[----:B------:R-:W-:Y:S01]  /*0b60*/  ISETP.GE.AND P4, PT, R18, c[0x0][0x198], PT ;  /* 0x0000660012007a0c */ /* 0x000fe20003f86270 */
[----:B------:R-:W-:Y:S01]  /*0b70*/  IMAD R15, R15, 0x80, R13 ;  /* 0x000000800f0f7824 */ /* 0x000fe200078e020d */
[----:B------:R-:W-:Y:S01]  /*0b80*/  SHF.R.S32.HI R4, RZ, 0x1f, R5 ;  /* 0x0000001fff047819 */ /* 0x000fe20000011405 */
[----:B------:R-:W-:Y:S01]  /*0b90*/  IMAD R0, R0, c[0x0][0x1b4], R7 ;  /* 0x00006d0000007a24 */ /* 0x000fe200078e0207 */
[----:B------:R-:W-:-:S02]  /*0ba0*/  LEA.HI R7, R13, R13, RZ, 0x1 ;  /* 0x0000000d0d077211 */ /* 0x000fc400078f08ff */
[----:B------:R-:W-:Y:S01]  /*0bb0*/  ISETP.GE.AND P3, PT, R49, c[0x0][0x198], PT ;  /* 0x0000660031007a0c */ /* 0x000fe20003f66270 */
[----:B------:R-:W-:Y:S02]  /*0bc0*/  IMAD.IADD R3, R3, 0x1, R0 ;  /* 0x0000000103037824 */ /* 0x000fe400078e0200 */
[----:B------:R-:W-:Y:S01]  /*0bd0*/  IMAD R0, R4, c[0x0][0x1a8], RZ ;  /* 0x00006a0004007a24 */ /* 0x000fe200078e02ff */
[----:B------:R-:W-:Y:S01]  /*0be0*/  LOP3.LUT R4, R19, 0xfffffff0, RZ, 0xc0, !PT ;  /* 0xfffffff013047812 */ /* 0x000fe200078ec0ff */
[----:B------:R-:W-:-:S04]  /*0bf0*/  IMAD.WIDE.U32 R2, R5, c[0x0][0x1a8], R2 ;  /* 0x00006a0005027a25 */ /* 0x000fc800078e0002 */
[----:B------:R-:W-:Y:S01]  /*0c00*/  IMAD R0, R5, c[0x0][0x1ac], R0 ;  /* 0x00006b0005007a24 */ /* 0x000fe200078e0200 */
[----:B------:R-:W-:Y:S01]  /*0c10*/  LEA R12, P0, R2, c[0x0][0x160], 0x1 ;  /* 0x00005800020c7a11 */ /* 0x000fe200078008ff */
[----:B------:R-:W-:Y:S02]  /*0c20*/  IMAD.IADD R16, R176, 0x1, -R4 ;  /* 0x00000001b0107824 */ /* 0x000fe400078e0a04 */
[----:B------:R-:W-:Y:S02]  /*0c30*/  IMAD.IADD R0, R3, 0x1, R0 ;  /* 0x0000000103007824 */ /* 0x000fe400078e0200 */
[----:B------:R-:W-:Y:S01]  /*0c40*/  IMAD.SHL.U32 R3, R22, 0x40, RZ ;  /* 0x0000004016037824 */ /* 0x000fe200078e00ff */
[----:B------:R-:W-:Y:S02]  /*0c50*/  LEA.HI R17, R16, R16, RZ, 0x1 ;  /* 0x0000001010117211 */ /* 0x000fe400078f08ff */
[----:B------:R-:W-:Y:S02]  /*0c60*/  LEA.HI.X R11, R2, c[0x0][0x164], R0, 0x1, P0 ;  /* 0x00005900020b7a11 */ /* 0x000fe400000f0c00 */
[----:B------:R-:W-:-:S02]  /*0c70*/  LOP3.LUT R0, R3, 0xc0, RZ, 0xc0, !PT ;  /* 0x000000c003007812 */ /* 0x000fc400078ec0ff */
[--C-:B------:R-:W-:Y:S02]  /*0c80*/  SHF.R.S32.HI R5, RZ, 0x1, R17.reuse ;  /* 0x00000001ff057819 */ /* 0x100fe40000011411 */
[----:B------:R-:W-:Y:S02]  /*0c90*/  SHF.R.U32.HI R3, RZ, 0x3, R0 ;  /* 0x00000003ff037819 */ /* 0x000fe40000011600 */
[----:B------:R-:W-:Y:S02]  /*0ca0*/  LOP3.LUT R0, R0, 0x18, R64, 0xf8, !PT ;  /* 0x0000001800007812 */ /* 0x000fe400078ef840 */
[----:B------:R-:W-:Y:S02]  /*0cb0*/  SHF.R.S32.HI R2, RZ, 0x1f, R17 ;  /* 0x0000001fff027819 */ /* 0x000fe40000011411 */
[----:B------:R-:W-:Y:S02]  /*0cc0*/  LOP3.LUT R6, R0, R3, RZ, 0x3c, !PT ;  /* 0x0000000300067212 */ /* 0x000fe400078e3cff */
[----:B------:R-:W-:Y:S01]  /*0cd0*/  LEA.HI R0, R2, R5, RZ, 0x2 ;  /* 0x0000000502007211 */ /* 0x000fe200078f10ff */
[----:B------:R2:W3:Y:S01]  /*0ce0*/  SHFL.IDX PT, R3, R11, RZ, 0x1c1f ;  /* 0x001c1fff0b037589 */ /* 0x0004e200000e0000 */
[----:B------:R-:W-:-:S02]  /*0cf0*/  ISETP.GE.AND P0, PT, R15, UR4, PT ;  /* 0x000000040f007c0c */ /* 0x000fc4000bf06270 */
[----:B------:R-:W-:Y:S01]  /*0d00*/  LOP3.LUT R4, R0, 0xfffffffc, RZ, 0xc0, !PT ;  /* 0xfffffffc00047812 */ /* 0x000fe200078ec0ff */
[----:B------:R2:W4:Y:S01]  /*0d10*/  SHFL.IDX PT, R2, R12, RZ, 0x1c1f ;  /* 0x001c1fff0c027589 */ /* 0x00052200000e0000 */
[----:B------:R-:W-:-:S03]  /*0d20*/  LOP3.LUT R0, R7, 0x7fffffe, RZ, 0xc0, !PT ;  /* 0x07fffffe07007812 */ /* 0x000fc600078ec0ff */
[----:B------:R-:W-:Y:S02]  /*0d30*/  IMAD.IADD R21, R5, 0x1, -R4 ;  /* 0x0000000105157824 */ /* 0x000fe400078e0a04 */
[----:B------:R-:W-:Y:S02]  /*0d40*/  IMAD.IADD R0, R13, 0x1, -R0 ;  /* 0x000000010d007824 */ /* 0x000fe400078e0a00 */
[----:B------:R-:W-:Y:S01]  /*0d50*/  IMAD.MOV.U32 R4, RZ, RZ, 0x10 ;  /* 0x00000010ff047424 */ /* 0x000fe200078e00ff */
[----:B------:R-:W-:Y:S01]  /*0d60*/  LOP3.LUT P1, RZ, R21, 0x2, RZ, 0xc0, !PT ;  /* 0x0000000215ff7812 */ /* 0x000fe2000782c0ff */
[----:B------:R-:W-:-:S03]  /*0d70*/  IMAD R0, R23, 0x8, R0 ;  /* 0x0000000817007824 */ /* 0x000fc600078e0200 */
[----:B------:R-:W-:Y:S01]  /*0d80*/  SEL R4, R4, 0xfffffff0, !P1 ;  /* 0xfffffff004047807 */ /* 0x000fe20004800000 */
[----:B------:R-:W-:Y:S02]  /*0d90*/  IMAD.U32 R226, R0, 0x20, R6 ;  /* 0x0000002000e27824 */ /* 0x000fe400078e0006 */
[----:B------:R-:W-:Y:S01]  /*0da0*/  @!P2 IMAD.MOV.U32 R14, RZ, RZ, R25 ;  /* 0x000000ffff0ea224 */ /* 0x000fe200078e0019 */
[----:B------:R-:W-:Y:S05]  /*0db0*/  @P0 BRA `(.L_x_5) ;  /* 0x000000e000000947 */ /* 0x000fea0003800000 */
[----:B--234-:R-:W-:Y:S01]  /*0dc0*/  SHF.R.S32.HI R5, RZ, 0x1f, R18 ;  /* 0x0000001fff057819 */ /* 0x01cfe20000011412 */
[----:B------:R-:W-:Y:S01]  /*0dd0*/  IMAD.WIDE R8, R64, 0x2, R2 ;  /* 0x0000000240087825 */ /* 0x000fe200078e0202 */
[----:B------:R-:W-:Y:S02]  /*0de0*/  SHF.R.S32.HI R0, RZ, 0x1f, R49 ;  /* 0x0000001fff007819 */ /* 0x000fe40000011431 */
[----:B------:R-:W-:Y:S02]  /*0df0*/  LEA.HI R5, R5, R18, RZ, 0x3 ;  /* 0x0000001205057211 */ /* 0x000fe400078f18ff */
[----:B------:R-:W-:-:S02]  /*0e00*/  LEA.HI R0, R0, R49, RZ, 0x3 ;  /* 0x0000003100007211 */ /* 0x000fc400078f18ff */
[----:B------:R-:W-:Y:S02]  /*0e10*/  LOP3.LUT R5, R5, 0xfffffff8, RZ, 0xc0, !PT ;  /* 0xfffffff805057812 */ /* 0x000fe400078ec0ff */
[----:B------:R-:W-:Y:S01]  /*0e20*/  LOP3.LUT R10, R0, 0xfffffff8, RZ, 0xc0, !PT ;  /* 0xfffffff8000a7812 */ /* 0x000fe200078ec0ff */
[----:B------:R-:W-:Y:S02]  /*0e30*/  IMAD.SHL.U32 R0, R226, 0x2, RZ ;  /* 0x00000002e2007824 */ /* 0x000fe400078e00ff */
[----:B------:R-:W-:-:S03]  /*0e40*/  IMAD.WIDE R6, R5, 0x2, R2 ;  /* 0x0000000205067825 */ /* 0x000fc600078e0202 */
[----:B------:R-:W-:Y:S01]  /*0e50*/  @!PT LDS RZ, [RZ] ;  /* 0x00000000fffff984 */ /* 0x000fe20000000800 */
[----:B------:R2:W-:Y:S01]  /*0e60*/  LDGSTS.E.BYPASS.LTC128B.128 [R0+0x6100], [R8.64], !P5 ;  /* 0x0610000008007fae */ /* 0x0005e2000e901d46 */
[----:B------:R-:W-:-:S03]  /*0e70*/  IMAD.WIDE R2, R10, 0x2, R2 ;  /* 0x000000020a027825 */ /* 0x000fc600078e0202 */
[----:B------:R2:W-:Y:S04]  /*0e80*/  LDGSTS.E.BYPASS.LTC128B.128 [R0+0x8100], [R6.64], !P4 ;  /* 0x0810000006007fae */ /* 0x0005e8000e101d46 */
[----:B------:R2:W-:Y:S02]  /*0e90*/  LDGSTS.E.BYPASS.LTC128B.128 [R0+0xa100], [R2.64], !P3 ;  /* 0x0a10000002007fae */ /* 0x0005e4000d901d46 */
.L_x_5:
[----:B--234-:R-:W-:Y:S05]  /*0ea0*/  BSYNC B0 ;  /* 0x0000000000007941 */ /* 0x01cfea0003800000 */
.L_x_4:
[----:B------:R-:W-:Y:S01]  /*0eb0*/  IADD3 R0, R15, 0x20, RZ ;  /* 0x000000200f007810 */ /* 0x000fe20007ffe0ff */
[----:B------:R2:W3:Y:S01]  /*0ec0*/  SHFL.IDX PT, R3, R11, 0x1, 0x1c1f ;  /* 0x003c1f000b037f89 */ /* 0x0004e200000e0000 */
[----:B------:R-:W-:Y:S02]  /*0ed0*/  BSSY B0, `(.L_x_6) ;  /* 0x0000012000007945 */ /* 0x000fe40003800000 */
[----:B------:R-:W-:Y:S01]  /*0ee0*/  ISETP.GE.AND P0, PT, R0, UR4, PT ;  /* 0x0000000400007c0c */ /* 0x000fe2000bf06270 */
[----:B------:R2:W4:-:S12]  /*0ef0*/  SHFL.IDX PT, R2, R12, 0x1, 0x1c1f ;  /* 0x003c1f000c027f89 */ /* 0x00051800000e0000 */
[----:B------:R-:W-:Y:S05]  /*0f00*/  @P0 BRA `(.L_x_7) ;  /* 0x000000e000000947 */ /* 0x000fea0003800000 */
[----:B------:R-:W-:Y:S01]  /*0f10*/  SHF.R.S32.HI R5, RZ, 0x1f, R18 ;  /* 0x0000001fff057819 */ /* 0x000fe20000011412 */
[----:B---34-:R-:W-:Y:S01]  /*0f20*/  IMAD.WIDE R8, R64, 0x2, R2 ;  /* 0x0000000240087825 */ /* 0x018fe200078e0202 */
[----:B------:R-:W-:Y:S02]  /*0f30*/  SHF.R.S32.HI R0, RZ, 0x1f, R49 ;  /* 0x0000001fff007819 */ /* 0x000fe40000011431 */
[----:B------:R-:W-:Y:S02]  /*0f40*/  LEA.HI R5, R5, R18, RZ, 0x3 ;  /* 0x0000001205057211 */ /* 0x000fe400078f18ff */
[----:B------:R-:W-:Y:S02]  /*0f50*/  LEA.HI R0, R0, R49, RZ, 0x3 ;  /* 0x0000003100007211 */ /* 0x000fe400078f18ff */
[----:B------:R-:W-:Y:S02]  /*0f60*/  LOP3.LUT R5, R5, 0xfffffff8, RZ, 0xc0, !PT ;  /* 0xfffffff805057812 */ /* 0x000fe400078ec0ff */
[----:B------:R-:W-:Y:S01]  /*0f70*/  LOP3.LUT R10, R0, 0xfffffff8, RZ, 0xc0, !PT ;  /* 0xfffffff8000a7812 */ /* 0x000fe200078ec0ff */
[----:B------:R-:W-:-:S02]  /*0f80*/  IMAD.SHL.U32 R0, R226, 0x2, RZ ;  /* 0x00000002e2007824 */ /* 0x000fc400078e00ff */
[----:B------:R-:W-:-:S03]  /*0f90*/  IMAD.WIDE R6, R5, 0x2, R2 ;  /* 0x0000000205067825 */ /* 0x000fc600078e0202 */
[----:B------:R-:W-:Y:S01]  /*0fa0*/  @!PT LDS RZ, [RZ] ;  /* 0x00000000fffff984 */ /* 0x000fe20000000800 */
[----:B------:R3:W-:Y:S01]  /*0fb0*/  LDGSTS.E.BYPASS.LTC128B.128 [R0+0x6900], [R8.64], !P5 ;  /* 0x0690000008007fae */ /* 0x0007e2000e901d46 */
[----:B------:R-:W-:-:S03]  /*0fc0*/  IMAD.WIDE R2, R10, 0x2, R2 ;  /* 0x000000020a027825 */ /* 0x000fc600078e0202 */
[----:B------:R3:W-:Y:S04]  /*0fd0*/  LDGSTS.E.BYPASS.LTC128B.128 [R0+0x8900], [R6.64], !P4 ;  /* 0x0890000006007fae */ /* 0x0007e8000e101d46 */
[----:B------:R3:W-:Y:S02]  /*0fe0*/  LDGSTS.E.BYPASS.LTC128B.128 [R0+0xa900], [R2.64], !P3 ;  /* 0x0a90000002007fae */ /* 0x0007e4000d901d46 */
.L_x_7:
[----:B------:R-:W-:Y:S05]  /*0ff0*/  BSYNC B0 ;  /* 0x0000000000007941 */ /* 0x000fea0003800000 */
.L_x_6:
[----:B---3--:R-:W-:Y:S01]  /*1000*/  IADD3 R0, R15, 0x40, RZ ;  /* 0x000000400f007810 */ /* 0x008fe20007ffe0ff */
[----:B------:R3:W1:Y:S01]  /*1010*/  SHFL.IDX PT, R3, R11, 0x2, 0x1c1f ;  /* 0x005c1f000b037f89 */ /* 0x00066200000e0000 */
[----:B------:R-:W-:Y:S02]  /*1020*/  BSSY B0, `(.L_x_8) ;  /* 0x0000012000007945 */ /* 0x000fe40003800000 */
[----:B------:R-:W-:Y:S01]  /*1030*/  ISETP.GE.AND P0, PT, R0, UR4, PT ;  /* 0x0000000400007c0c */ /* 0x000fe2000bf06270 */
[----:B----4-:R3:W4:-:S12]  /*1040*/  SHFL.IDX PT, R2, R12, 0x2, 0x1c1f ;  /* 0x005c1f000c027f89 */ /* 0x01071800000e0000 */
[----:B------:R-:W-:Y:S05]  /*1050*/  @P0 BRA `(.L_x_9) ;  /* 0x000000e000000947 */ /* 0x000fea0003800000 */
[----:B------:R-:W-:Y:S01]  /*1060*/  SHF.R.S32.HI R5, RZ, 0x1f, R18 ;  /* 0x0000001fff057819 */ /* 0x000fe20000011412 */
[----:B-1--4-:R-:W-:Y:S01]  /*1070*/  IMAD.WIDE R8, R64, 0x2, R2 ;  /* 0x0000000240087825 */ /* 0x012fe200078e0202 */
        /* <DEDUP_REMOVED lines=12> */
.L_x_9:
[----:B------:R-:W-:Y:S05]  /*1140*/  BSYNC B0 ;  /* 0x0000000000007941 */ /* 0x000fea0003800000 */
.L_x_8:
[----:B-1----:R-:W-:Y:S01]  /*1150*/  MOV R0, c[0x0][0x2b8] ;  /* 0x0000ae0000007a02 */ /* 0x002fe20000000f00 */
[----:B----4-:R-:W-:Y:S01]  /*1160*/  SHFL.IDX PT, R2, R12, 0x3, 0x1c1f ;  /* 0x007c1f000c027f89 */ /* 0x010fe200000e0000 */
[----:B------:R-:W-:Y:S01]  /*1170*/  IADD3 R165, R180, -0x1, RZ ;  /* 0xffffffffb4a57810 */ /* 0x000fe20007ffe0ff */
[----:B-----5:R-:W-:Y:S01]  /*1180*/  IMAD.WIDE.U32 R174, R14, c[0x0][0x2b0], RZ ;  /* 0x0000ac000eae7a25 */ /* 0x020fe200078e00ff */
[----:B------:R-:W-:Y:S01]  /*1190*/  ISETP.NE.AND P0, PT, R0, 0x1, PT ;  /* 0x000000010000780c */ /* 0x000fe20003f05270 */
[----:B------:R-:W1:Y:S01]  /*11a0*/  SHFL.IDX PT, R3, R11, 0x3, 0x1c1f ;  /* 0x007c1f000b037f89 */ /* 0x000e6200000e0000 */
[----:B------:R-:W-:-:S02]  /*11b0*/  LEA R0, R165, R177, 0x6 ;  /* 0x000000b1a5007211 */ /* 0x000fc400078e30ff */
[----:B------:R-:W-:Y:S02]  /*11c0*/  SHF.R.S32.HI R5, RZ, 0x1f, R14 ;  /* 0x0000001fff057819 */ /* 0x000fe4000001140e */
[----:B------:R-:W-:Y:S02]  /*11d0*/  IADD3 R7, R15, 0x60, RZ ;  /* 0x000000600f077810 */ /* 0x000fe40007ffe0ff */
[----:B------:R-:W-:Y:S01]  /*11e0*/  SHF.R.S32.HI R9, RZ, 0x1f, R49 ;  /* 0x0000001fff097819 */ /* 0x000fe20000011431 */
[----:B------:R-:W-:Y:S01]  /*11f0*/  IMAD R5, R5, c[0x0][0x2b0], RZ ;  /* 0x0000ac0005057a24 */ /* 0x000fe200078e02ff */
[----:B------:R-:W-:Y:S02]  /*1200*/  IADD3 R10, R0, R178, RZ ;  /* 0x000000b2000a7210 */ /* 0x000fe40007ffe0ff */
[----:B------:R-:W-:Y:S01]  /*1210*/  SHF.L.U32 R226, R226, 0x1, RZ ;  /* 0x00000001e2e27819 */ /* 0x000fe200000006ff */
[----:B------:R-:W-:Y:S01]  /*1220*/  IMAD R8, R14, c[0x0][0x2b4], R5 ;  /* 0x0000ad000e087a24 */ /* 0x000fe200078e0205 */
[----:B------:R-:W-:Y:S01]  /*1230*/  ISETP.GE.AND P6, PT, R0, R26, PT ;  /* 0x0000001a0000720c */ /* 0x000fe20003fc6270 */
[----:B------:R-:W-:Y:S01]  /*1240*/  @P0 IMAD.HI.U32 R6, R10, c[0x0][0x2bc], RZ ;  /* 0x0000af000a060a27 */ /* 0x000fe200078e00ff */
[----:B------:R-:W-:Y:S01]  /*1250*/  ISETP.GE.AND P2, PT, R7, UR4, PT ;  /* 0x0000000407007c0c */ /* 0x000fe2000bf46270 */
[----:B------:R-:W-:Y:S01]  /*1260*/  STL.64 [R1+0x40], R174 ;  /* 0x000040ae01007387 */ /* 0x000fe20000100a00 */
[----:B------:R-:W-:Y:S01]  /*1270*/  LEA.HI R9, R9, R49, RZ, 0x3 ;  /* 0x0000003109097211 */ /* 0x000fe200078f18ff */
[----:B------:R-:W-:Y:S01]  /*1280*/  IMAD.MOV.U32 R0, RZ, RZ, R10 ;  /* 0x000000ffff007224 */ /* 0x000fe200078e000a */
[----:B------:R-:W-:-:S02]  /*1290*/  @P0 SHF.R.U32.HI R0, RZ, c[0x0][0x2c0], R6 ;  /* 0x0000b000ff000a19 */ /* 0x000fc40000011606 */
[----:B------:R-:W-:Y:S02]  /*12a0*/  SHF.R.S32.HI R6, RZ, 0x1f, R18 ;  /* 0x0000001fff067819 */ /* 0x000fe40000011412 */
[----:B------:R-:W-:Y:S02]  /*12b0*/  LOP3.LUT R184, R9, 0xfffffff8, RZ, 0xc0, !PT ;  /* 0xfffffff809b87812 */ /* 0x000fe400078ec0ff */
[----:B------:R-:W-:Y:S02]  /*12c0*/  LEA.HI R5, R6, R18, RZ, 0x3 ;  /* 0x0000001206057211 */ /* 0x000fe400078f18ff */
[----:B------:R-:W-:Y:S01]  /*12d0*/  IADD3 R171, R175, R8, RZ ;  /* 0x00000008afab7210 */ /* 0x000fe20007ffe0ff */
[----:B-1----:R-:W-:Y:S01]  /*12e0*/  @!P2 IMAD.WIDE R6, R64, 0x2, R2 ;  /* 0x000000024006a825 */ /* 0x002fe200078e0202 */
[----:B------:R-:W-:Y:S02]  /*12f0*/  LOP3.LUT R183, R5, 0xfffffff8, RZ, 0xc0, !PT ;  /* 0xfffffff805b77812 */ /* 0x000fe400078ec0ff */
[----:B------:R-:W-:-:S02]  /*1300*/  ISETP.GT.OR P6, PT, R177, 0x3f, P6 ;  /* 0x0000003fb100780c */ /* 0x000fc400037c4670 */
[----:B------:R-:W-:Y:S01]  /*1310*/  MOV R227, RZ ;  /* 0x000000ff00e37202 */ /* 0x000fe20000000f00 */
[--C-:B------:R-:W-:Y:S01]  /*1320*/  @!P2 IMAD.WIDE R8, R183, 0x2, R2.reuse ;  /* 0x00000002b708a825 */ /* 0x100fe200078e0202 */
[----:B------:R-:W-:Y:S01]  /*1330*/  @!PT LDS RZ, [RZ] ;  /* 0x00000000fffff984 */ /* 0x000fe20000000800 */
[----:B------:R1:W-:Y:S03]  /*1340*/  @!P2 LDGSTS.E.BYPASS.LTC128B.128 [R226+0x7900], [R6.64], !P5 ;  /* 0x0790000006e2afae */ /* 0x0003e6000e901d46 */
[----:B------:R-:W-:Y:S01]  /*1350*/  @!P2 IMAD.WIDE R2, R184, 0x2, R2 ;  /* 0x00000002b802a825 */ /* 0x000fe200078e0202 */
[----:B------:R4:W-:Y:S04]  /*1360*/  @!P2 LDGSTS.E.BYPASS.LTC128B.128 [R226+0x9900], [R8.64], !P4 ;  /* 0x0990000008e2afae */ /* 0x0009e8000e101d46 */
[----:B------:R2:W-:Y:S01]  /*1370*/  @!P2 LDGSTS.E.BYPASS.LTC128B.128 [R226+0xb900], [R2.64], !P3 ;  /* 0x0b90000002e2afae */ /* 0x0005e2000d901d46 */
[----:B------:R-:W-:-:S03]  /*1380*/  @!P6 IADD3 R5, P1, R0, R174, RZ ;  /* 0x000000ae0005e210 */ /* 0x000fc60007f3e0ff */
[----:B------:R-:W0:Y:S01]  /*1390*/  LDGDEPBAR ;  /* 0x00000000000079af */ /* 0x000e220000000000 */
[----:B------:R-:W-:-:S04]  /*13a0*/  IMAD.WIDE.U32 R172, R27, c[0x0][0x1e8], RZ ;  /* 0x00007a001bac7a25 */ /* 0x000fc800078e00ff */
[----:B------:R-:W-:Y:S01]  /*13b0*/  IMAD R162, R165, -0x40, R26 ;  /* 0xffffffc0a5a27824 */ /* 0x000fe200078e021a */
[----:B------:R-:W-:Y:S01]  /*13c0*/  SHF.R.S32.HI R14, RZ, 0x4, R19 ;  /* 0x00000004ff0e7819 */ /* 0x000fe20000011413 */
[----:B------:R-:W-:Y:S01]  /*13d0*/  IMAD.WIDE.U32 R28, R27, c[0x0][0x210], RZ ;  /* 0x000084001b1c7a25 */ /* 0x000fe200078e00ff */
[----:B------:R-:W-:Y:S01]  /*13e0*/  STL [R1+0x54], R171 ;  /* 0x000054ab01007387 */ /* 0x000fe20000100800 */
[----:B-1----:R-:W-:Y:S02]  /*13f0*/  @!P6 LEA.HI.X.SX32 R7, R0, R171, 0x1, P1 ;  /* 0x000000ab0007e211 */ /* 0x002fe400008f0eff */
[----:B------:R-:W-:-:S04]  /*1400*/  @!P6 LEA R6, P1, R5, c[0x0][0x2a0], 0x2 ;  /* 0x0000a8000506ea11 */ /* 0x000fc800078210ff */
[----:B------:R-:W-:Y:S01]  /*1410*/  @!P6 LEA.HI.X R7, R5, c[0x0][0x2a4], R7, 0x2, P1 ;  /* 0x0000a9000507ea11 */ /* 0x000fe200008f1407 */
[----:B------:R-:W-:Y:S06]  /*1420*/  BAR.SYNC.DEFER_BLOCKING 0x0 ;  /* 0x0000000000007b1d */ /* 0x000fec0000010000 */
[----:B---3--:R-:W3:Y:S01]  /*1430*/  @!P6 LDG.E R227, [R6.64] ;  /* 0x0000000606e3e981 */ /* 0x008ee2000c1e1900 */
[----:B------:R-:W-:Y:S01]  /*1440*/  IMAD.MOV R0, RZ, RZ, -R0 ;  /* 0x000000ffff007224 */ /* 0x000fe200078e0a00 */
[----:B----4-:R-:W-:Y:S01]  /*1450*/  SHF.R.S32.HI R9, RZ, 0x1f, R27 ;  /* 0x0000001fff097819 */ /* 0x010fe2000001141b */
[----:B------:R-:W-:Y:S01]  /*1460*/  IMAD.IADD R48, R162, 0x1, -R13 ;  /* 0x00000001a2307824 */ /* 0x000fe200078e0a0d */
[----:B------:R-:W-:Y:S01]  /*1470*/  ISETP.GE.AND P3, PT, R64, c[0x0][0x1d4], PT ;  /* 0x0000750040007a0c */ /* 0x000fe20003f66270 */
[----:B------:R-:W-:Y:S01]  /*1480*/  IMAD R230, R0, c[0x0][0x2b8], R10 ;  /* 0x0000ae0000e67a24 */ /* 0x000fe200078e020a */
[----:B------:R-:W-:Y:S01]  /*1490*/  ISETP.GE.AND P2, PT, R18, c[0x0][0x1d4], PT ;  /* 0x0000750012007a0c */ /* 0x000fe20003f46270 */
[----:B------:R-:W-:Y:S01]  /*14a0*/  STL.64 [R1+0x38], R172 ;  /* 0x000038ac01007387 */ /* 0x000fe20000100a00 */
[----:B------:R-:W-:Y:S01]  /*14b0*/  ISETP.GE.AND P5, PT, R48, 0x1, PT ;  /* 0x000000013000780c */ /* 0x000fe20003fa6270 */
[----:B--2---:R-:W-:Y:S01]  /*14c0*/  IMAD.WIDE.U32 R2, R230, c[0x0][0x1e0], RZ ;  /* 0x00007800e6027a25 */ /* 0x004fe200078e00ff */
[----:B------:R-:W-:-:S02]  /*14d0*/  SHF.R.S32.HI R5, RZ, 0x1f, R230 ;  /* 0x0000001fff057819 */ /* 0x000fc400000114e6 */
[----:B------:R-:W-:Y:S02]  /*14e0*/  LOP3.LUT R12, R24, 0xfffffff8, RZ, 0xc0, !PT ;  /* 0xfffffff8180c7812 */ /* 0x000fe400078ec0ff */
[----:B------:R-:W-:Y:S01]  /*14f0*/  SHF.R.S32.HI R11, RZ, 0x1f, R16 ;  /* 0x0000001fff0b7819 */ /* 0x000fe20000011410 */
[C---:B------:R-:W-:Y:S01]  /*1500*/  IMAD R0, R5.reuse, c[0x0][0x1e0], RZ ;  /* 0x0000780005007a24 */ /* 0x040fe200078e02ff */
[----:B------:R-:W-:Y:S01]  /*1510*/  IADD3 R12, -R12, R176, RZ ;  /* 0x000000b00c0c7210 */ /* 0x000fe20007ffe1ff */
[----:B------:R-:W-:Y:S01]  /*1520*/  IMAD R5, R5, c[0x0][0x208], RZ ;  /* 0x0000820005057a24 */ /* 0x000fe200078e02ff */
[----:B------:R-:W-:Y:S01]  /*1530*/  ISETP.GT.AND P6, PT, R48, 0x20, PT ;  /* 0x000000203000780c */ /* 0x000fe20003fc4270 */
[----:B------:R-:W-:Y:S01]  /*1540*/  IMAD R0, R230, c[0x0][0x1e4], R0 ;  /* 0x00007900e6007a24 */ /* 0x000fe200078e0200 */
[----:B------:R-:W-:Y:S01]  /*1550*/  LEA.HI R13, R12, R12, RZ, 0x1 ;  /* 0x0000000c0c0d7211 */ /* 0x000fe200078f08ff */
[----:B------:R-:W-:Y:S01]  /*1560*/  IMAD R5, R230, c[0x0][0x20c], R5 ;  /* 0x00008300e6057a24 */ /* 0x000fe200078e0205 */
[----:B------:R-:W-:-:S02]  /*1570*/  SHF.R.S32.HI R169, RZ, 0x1f, R64 ;  /* 0x0000001fffa97819 */ /* 0x000fc40000011440 */
[----:B------:R-:W-:Y:S01]  /*1580*/  IADD3 R3, R3, R0, RZ ;  /* 0x0000000003037210 */ /* 0x000fe20007ffe0ff */
[----:B------:R-:W-:Y:S01]  /*1590*/  IMAD R0, R9, c[0x0][0x1e8], RZ ;  /* 0x00007a0009007a24 */ /* 0x000fe200078e02ff */
[----:B------:R-:W-:Y:S02]  /*15a0*/  SHF.R.S32.HI R168, RZ, 0x1f, R183 ;  /* 0x0000001fffa87819 */ /* 0x000fe400000114b7 */
[----:B------:R-:W-:Y:S01]  /*15b0*/  SHF.R.S32.HI R167, RZ, 0x1f, R184 ;  /* 0x0000001fffa77819 */ /* 0x000fe200000114b8 */
[----:B------:R-:W-:-:S05]  /*15c0*/  IMAD R0, R27, c[0x0][0x1ec], R0 ;  /* 0x00007b001b007a24 */ /* 0x000fca00078e0200 */
[----:B------:R-:W-:-:S05]  /*15d0*/  IADD3 R170, R173, R0, RZ ;  /* 0x00000000adaa7210 */ /* 0x000fca0007ffe0ff */
[----:B------:R-:W-:Y:S04]  /*15e0*/  STL [R1+0x50], R170 ;  /* 0x000050aa01007387 */ /* 0x000fe80000100800 */
[----:B------:R-:W-:Y:S01]  /*15f0*/  STL.64 [R1+0x48], R28 ;  /* 0x0000481c01007387 */ /* 0x000fe20000100a00 */
[----:B---3--:R-:W-:Y:S01]  /*1600*/  SHF.R.S32.HI R10, RZ, 0x1f, R227 ;  /* 0x0000001fff0a7819 */ /* 0x008fe200000114e3 */
[----:B------:R-:W-:-:S04]  /*1610*/  IMAD.WIDE.U32 R6, R227, c[0x0][0x1f0], R2 ;  /* 0x00007c00e3067a25 */ /* 0x000fc800078e0002 */
[----:B------:R-:W-:Y:S01]  /*1620*/  IMAD R8, R10, c[0x0][0x1f0], RZ ;  /* 0x00007c000a087a24 */ /* 0x000fe200078e02ff */
[----:B------:R-:W-:Y:S01]  /*1630*/  IADD3 R0, P1, R172, R6, RZ ;  /* 0x00000006ac007210 */ /* 0x000fe20007f3e0ff */
[----:B------:R-:W-:-:S04]  /*1640*/  IMAD.WIDE.U32 R2, R230, c[0x0][0x208], RZ ;  /* 0x00008200e6027a25 */ /* 0x000fc800078e00ff */
[----:B------:R-:W-:Y:S01]  /*1650*/  IMAD R8, R227, c[0x0][0x1f4], R8 ;  /* 0x00007d00e3087a24 */ /* 0x000fe200078e0208 */
[----:B------:R-:W-:Y:S02]  /*1660*/  IADD3 R3, R3, R5, RZ ;  /* 0x0000000503037210 */ /* 0x000fe40007ffe0ff */
[----:B------:R-:W-:Y:S02]  /*1670*/  LOP3.LUT R5, R17, 0x7fffffe, RZ, 0xc0, !PT ;  /* 0x07fffffe11057812 */ /* 0x000fe400078ec0ff */
[----:B------:R-:W-:Y:S01]  /*1680*/  IADD3.X R6, R170, R7, R8, P1, !PT ;  /* 0x00000007aa067210 */ /* 0x000fe20000ffe408 */
[----:B------:R-:W-:Y:S01]  /*1690*/  IMAD.WIDE.U32 R2, R227, c[0x0][0x218], R2 ;  /* 0x00008600e3027a25 */ /* 0x000fe200078e0002 */
[----:B------:R-:W-:Y:S02]  /*16a0*/  LEA R15, P1, R0, c[0x0][0x1c8], 0x1 ;  /* 0x00007200000f7a11 */ /* 0x000fe400078208ff */
[----:B------:R-:W-:Y:S02]  /*16b0*/  IADD3 R150, R16, -R5, RZ ;  /* 0x8000000510967210 */ /* 0x000fe40007ffe0ff */
[----:B------:R-:W-:Y:S01]  /*16c0*/  LEA.HI.X R20, R0, c[0x0][0x1cc], R6, 0x1, P1 ;  /* 0x0000730000147a11 */ /* 0x000fe200008f0c06 */
[----:B------:R-:W-:Y:S01]  /*16d0*/  IMAD R0, R9, c[0x0][0x210], RZ ;  /* 0x0000840009007a24 */ /* 0x000fe200078e02ff */
[----:B------:R-:W-:Y:S01]  /*16e0*/  SHFL.IDX PT, R6, R15, RZ, 0x1c1f ;  /* 0x001c1fff0f067589 */ /* 0x000fe200000e0000 */
[----:B------:R-:W-:-:S02]  /*16f0*/  LEA.HI R8, R19, R14, RZ, 0x1 ;  /* 0x0000000e13087211 */ /* 0x000fc400078f08ff */
[----:B------:R-:W-:Y:S01]  /*1700*/  IMAD R5, R27, c[0x0][0x214], R0 ;  /* 0x000085001b057a24 */ /* 0x000fe200078e0200 */
[----:B------:R-:W1:Y:S01]  /*1710*/  SHFL.IDX PT, R7, R20, RZ, 0x1c1f ;  /* 0x001c1fff14077589 */ /* 0x000e6200000e0000 */
[----:B------:R-:W-:Y:S01]  /*1720*/  IMAD R0, R10, c[0x0][0x218], RZ ;  /* 0x000086000a007a24 */ /* 0x000fe200078e02ff */
[----:B------:R-:W-:Y:S02]  /*1730*/  LOP3.LUT R8, R8, 0xfffffffe, RZ, 0xc0, !PT ;  /* 0xfffffffe08087812 */ /* 0x000fe400078ec0ff */
[----:B------:R-:W-:Y:S01]  /*1740*/  IADD3 R9, R29, R5, RZ ;  /* 0x000000051d097210 */ /* 0x000fe20007ffe0ff */
[----:B------:R-:W-:Y:S01]  /*1750*/  IMAD R0, R227, c[0x0][0x21c], R0 ;  /* 0x00008700e3007a24 */ /* 0x000fe200078e0200 */
[----:B------:R-:W-:Y:S01]  /*1760*/  IADD3 R5, P1, R28, R2, RZ ;  /* 0x000000021c057210 */ /* 0x000fe20007f3e0ff */
[----:B------:R-:W-:Y:S01]  /*1770*/  IMAD.IADD R14, R14, 0x1, -R8 ;  /* 0x000000010e0e7824 */ /* 0x000fe200078e0a08 */
[----:B------:R-:W-:Y:S01]  /*1780*/  LEA.HI R19, R11, R16, RZ, 0x3 ;  /* 0x000000100b137211 */ /* 0x000fe200078f18ff */
[----:B------:R2:W-:Y:S01]  /*1790*/  STL [R1+0x58], R9 ;  /* 0x0000580901007387 */ /* 0x0005e20000100800 */
[----:B------:R-:W-:-:S02]  /*17a0*/  IADD3.X R10, R9, R3, R0, P1, !PT ;  /* 0x00000003090a7210 */ /* 0x000fc40000ffe400 */
[----:B------:R-:W-:Y:S02]  /*17b0*/  LOP3.LUT R11, R13, 0x7fffffe, RZ, 0xc0, !PT ;  /* 0x07fffffe0d0b7812 */ /* 0x000fe400078ec0ff */
[C---:B------:R-:W-:Y:S02]  /*17c0*/  LEA R0, P1, R5.reuse, c[0x0][0x1f8], 0x1 ;  /* 0x00007e0005007a11 */ /* 0x040fe400078208ff */
[----:B------:R-:W-:Y:S02]  /*17d0*/  IADD3 R17, R12, -R11, RZ ;  /* 0x8000000b0c117210 */ /* 0x000fe40007ffe0ff */
[----:B------:R-:W-:Y:S01]  /*17e0*/  LEA.HI.X R11, R5, c[0x0][0x1fc], R10, 0x1, P1 ;  /* 0x00007f00050b7a11 */ /* 0x000fe200008f0c0a */
[----:B------:R-:W-:Y:S01]  /*17f0*/  SHFL.IDX PT, R16, R0, RZ, 0x1c1f ;  /* 0x001c1fff00107589 */ /* 0x000fe200000e0000 */
[----:B------:R-:W-:Y:S01]  /*1800*/  SHF.L.U32 R5, R21, 0x6, RZ ;  /* 0x0000000615057819 */ /* 0x000fe200000006ff */
[----:B------:R-:W-:Y:S01]  /*1810*/  IMAD R17, R14, 0x8, R17 ;  /* 0x000000080e117824 */ /* 0x000fe200078e0211 */
[----:B------:R-:W-:Y:S01]  /*1820*/  ISETP.GE.AND P1, PT, R49, c[0x0][0x1d4], PT ;  /* 0x0000750031007a0c */ /* 0x000fe20003f26270 */
[----:B------:R3:W-:Y:S01]  /*1830*/  SHFL.IDX PT, R10, R0, 0x1, 0x1c1f ;  /* 0x003c1f00000a7f89 */ /* 0x0007e200000e0000 */
[----:B-1----:R-:W-:Y:S01]  /*1840*/  @P5 IMAD.WIDE R2, R183, 0x2, R6 ;  /* 0x00000002b7025825 */ /* 0x002fe200078e0206 */
[----:B------:R-:W-:-:S02]  /*1850*/  LOP3.LUT R5, R5, 0xc0, RZ, 0xc0, !PT ;  /* 0x000000c005057812 */ /* 0x000fc400078ec0ff */
[----:B------:R-:W-:Y:S04]  /*1860*/  SHFL.IDX PT, R12, R11, RZ, 0x1c1f ;  /* 0x001c1fff0b0c7589 */ /* 0x000fe800000e0000 */
[----:B------:R-:W-:Y:S01]  /*1870*/  SHFL.IDX PT, R11, R11, 0x1, 0x1c1f ;  /* 0x003c1f000b0b7f89 */ /* 0x000fe200000e0000 */
[----:B--2---:R-:W-:-:S04]  /*1880*/  @P5 IMAD.WIDE R8, R64, 0x2, R6 ;  /* 0x0000000240085825 */ /* 0x004fc800078e0206 */
[----:B------:R-:W-:Y:S01]  /*1890*/  @P5 IMAD.WIDE R6, R184, 0x2, R6 ;  /* 0x00000002b8065825 */ /* 0x000fe200078e0206 */
[----:B------:R1:W-:Y:S04]  /*18a0*/  @P5 LDGSTS.E.BYPASS.LTC128B.128 [R226+0x3100], [R8.64], !P3 ;  /* 0x0310000008e25fae */ /* 0x0003e8000d901d46 */
[----:B------:R2:W-:Y:S01]  /*18b0*/  @P5 LDGSTS.E.BYPASS.LTC128B.128 [R226+0x4100], [R2.64], !P2 ;  /* 0x0410000002e25fae */ /* 0x0005e2000d101d46 */
[----:B---3--:R-:W-:-:S03]  /*18c0*/  SHF.R.S32.HI R0, RZ, 0x1, R13 ;  /* 0x00000001ff007819 */ /* 0x008fc6000001140d */
[----:B------:R3:W-:Y:S01]  /*18d0*/  @P5 LDGSTS.E.BYPASS.LTC128B.128 [R226+0x5100], [R6.64], !P1 ;  /* 0x0510000006e25fae */ /* 0x0007e2000c901d46 */
[C---:B------:R-:W-:Y:S02]  /*18e0*/  LOP3.LUT P4, RZ, R0.reuse, 0x2, RZ, 0xc0, !PT ;  /* 0x0000000200ff7812 */ /* 0x040fe4000788c0ff */
[----:B------:R-:W-:-:S04]  /*18f0*/  SHF.L.U32 R0, R0, 0x6, RZ ;  /* 0x0000000600007819 */ /* 0x000fc800000006ff */
[----:B------:R-:W-:Y:S02]  /*1900*/  LOP3.LUT R0, R0, 0xc0, RZ, 0xc0, !PT ;  /* 0x000000c000007812 */ /* 0x000fe400078ec0ff */
[----:B-1----:R-:W-:Y:S02]  /*1910*/  SHF.L.U32 R8, R14, 0x3, RZ ;  /* 0x000000030e087819 */ /* 0x002fe400000006ff */
[----:B------:R-:W-:Y:S01]  /*1920*/  SHF.L.U32 R9, R22, 0x3, RZ ;  /* 0x0000000316097819 */ /* 0x000fe200000006ff */
[----:B--2---:R1:W-:Y:S01]  /*1930*/  SHFL.IDX PT, R2, R15, 0x1, 0x1c1f ;  /* 0x003c1f000f027f89 */ /* 0x0043e200000e0000 */
[----:B------:R-:W-:Y:S02]  /*1940*/  LOP3.LUT R8, R5, 0x8, R8, 0xf8, !PT ;  /* 0x0000000805087812 */ /* 0x000fe400078ef808 */
[----:B------:R-:W-:Y:S01]  /*1950*/  SHF.R.U32.HI R5, RZ, 0x3, R5 ;  /* 0x00000003ff057819 */ /* 0x000fe20000011605 */
[----:B------:R-:W3:Y:S03]  /*1960*/  SHFL.IDX PT, R3, R20, 0x1, 0x1c1f ;  /* 0x003c1f0014037f89 */ /* 0x000ee600000e0000 */
[----:B------:R-:W-:-:S02]  /*1970*/  LOP3.LUT R149, R8, R5, RZ, 0x3c, !PT ;  /* 0x0000000508957212 */ /* 0x000fc400078e3cff */
[----:B------:R-:W-:Y:S02]  /*1980*/  LOP3.LUT R5, R0, 0x8, R9, 0xf8, !PT ;  /* 0x0000000800057812 */ /* 0x000fe400078ef809 */
[----:B------:R-:W-:-:S04]  /*1990*/  SHF.R.U32.HI R0, RZ, 0x3, R0 ;  /* 0x00000003ff007819 */ /* 0x000fc80000011600 */
[----:B------:R-:W-:Y:S02]  /*19a0*/  LOP3.LUT R5, R5, R0, RZ, 0x3c, !PT ;  /* 0x0000000005057212 */ /* 0x000fe400078e3cff */
[----:B------:R-:W-:-:S04]  /*19b0*/  SHF.L.U32 R0, R19, 0x5, RZ ;  /* 0x0000000513007819 */ /* 0x000fc800000006ff */
[----:B------:R-:W-:Y:S01]  /*19c0*/  LOP3.LUT R148, R0, 0xffffff00, RZ, 0xc0, !PT ;  /* 0xffffff0000947812 */ /* 0x000fe200078ec0ff */
[----:B-1----:R-:W-:-:S03]  /*19d0*/  IMAD.WIDE R14, R64, 0x2, RZ ;  /* 0x00000002400e7825 */ /* 0x002fc600078e02ff */
[----:B------:R-:W-:Y:S01]  /*19e0*/  LEA R0, R23, R148, 0x9 ;  /* 0x0000009417007211 */ /* 0x000fe200078e48ff */
[--C-:B---3--:R-:W-:Y:S01]  /*19f0*/  @P6 IMAD.WIDE R6, R64, 0x2, R2.reuse ;  /* 0x0000000240066825 */ /* 0x108fe200078e0202 */
[----:B------:R-:W-:Y:S02]  /*1a00*/  IADD3 R50, P5, R16, R14, RZ ;  /* 0x0000000e10327210 */ /* 0x000fe40007fbe0ff */
[----:B------:R-:W-:Y:S01]  /*1a10*/  LEA R0, R150, R0, 0x5 ;  /* 0x0000000096007211 */ /* 0x000fe200078e28ff */
[--C-:B------:R-:W-:Y:S01]  /*1a20*/  @P6 IMAD.WIDE R8, R183, 0x2, R2.reuse ;  /* 0x00000002b7086825 */ /* 0x100fe200078e0202 */
[----:B------:R1:W-:Y:S01]  /*1a30*/  @P6 LDGSTS.E.BYPASS.LTC128B.128 [R226+0x3900], [R6.64], !P3 ;  /* 0x0390000006e26fae */ /* 0x0003e2000d901d46 */
[----:B------:R-:W-:Y:S02]  /*1a40*/  IADD3.X R51, R12, R15, RZ, P5, !PT ;  /* 0x0000000f0c337210 */ /* 0x000fe40002ffe4ff */
[----:B------:R-:W-:Y:S01]  /*1a50*/  @P6 IMAD.WIDE R2, R184, 0x2, R2 ;  /* 0x00000002b8026825 */ /* 0x000fe200078e0202 */
[----:B------:R2:W-:Y:S01]  /*1a60*/  @P6 LDGSTS.E.BYPASS.LTC128B.128 [R226+0x4900], [R8.64], !P2 ;  /* 0x0490000008e26fae */ /* 0x0005e2000d101d46 */
[----:B------:R-:W-:-:S02]  /*1a70*/  IADD3 R46, P5, R14, R10, RZ ;  /* 0x0000000a0e2e7210 */ /* 0x000fc40007fbe0ff */
[----:B------:R-:W-:Y:S01]  /*1a80*/  IMAD.IADD R0, R149, 0x1, R0 ;  /* 0x0000000195007824 */ /* 0x000fe200078e0200 */
[----:B------:R3:W-:Y:S02]  /*1a90*/  @P6 LDGSTS.E.BYPASS.LTC128B.128 [R226+0x5900], [R2.64], !P1 ;  /* 0x0590000002e26fae */ /* 0x0007e4000c901d46 */
[----:B------:R-:W-:Y:S02]  /*1aa0*/  IMAD.X R47, R15, 0x1, R11, P5 ;  /* 0x000000010f2f7824 */ /* 0x000fe400028e060b */
[----:B------:R-:W0:Y:S01]  /*1ab0*/  LDGDEPBAR ;  /* 0x00000000000079af */ /* 0x000e220000000000 */
[----:B------:R-:W-:-:S05]  /*1ac0*/  SHF.L.U32 R224, R0, 0x1, RZ ;  /* 0x0000000100e07819 */ /* 0x000fca00000006ff */
[----:B------:R-:W-:Y:S02]  /*1ad0*/  IMAD R225, R4, 0x2, R224 ;  /* 0x0000000204e17824 */ /* 0x000fe400078e02e0 */
[----:B-1----:R-:W-:-:S04]  /*1ae0*/  IMAD.WIDE R6, R183, 0x2, RZ ;  /* 0x00000002b7067825 */ /* 0x002fc800078e02ff */
[----:B--2---:R-:W-:Y:S01]  /*1af0*/  IMAD.WIDE R8, R184, 0x2, RZ ;  /* 0x00000002b8087825 */ /* 0x004fe200078e02ff */
[----:B------:R-:W-:Y:S02]  /*1b00*/  IADD3 R38, P5, R6, R10, RZ ;  /* 0x0000000a06267210 */ /* 0x000fe40007fbe0ff */
[----:B------:R-:W-:Y:S01]  /*1b10*/  IADD3 R44, P6, R16, R6, RZ ;  /* 0x00000006102c7210 */ /* 0x000fe20007fde0ff */
[----:B------:R-:W-:-:S04]  /*1b20*/  DEPBAR.LE SB0, 0x1 ;  /* 0x000080400000791a */ /* 0x000fc80000000000 */
[----:B------:R-:W-:-:S04]  /*1b30*/  DEPBAR.LE SB0, 0x0 ;  /* 0x000080000000791a */ /* 0x000fc80000000000 */
[----:B------:R-:W-:Y:S01]  /*1b40*/  BAR.SYNC.DEFER_BLOCKING 0x0 ;  /* 0x0000000000007b1d */ /* 0x000fe20000010000 */
[-C--:B------:R-:W-:Y:S01]  /*1b50*/  IADD3.X R39, R7, R11.reuse, RZ, P5, !PT ;  /* 0x0000000b07277210 */ /* 0x080fe20002ffe4ff */
[----:B------:R-:W-:Y:S01]  /*1b60*/  IMAD.X R45, R12, 0x1, R7, P6 ;  /* 0x000000010c2d7824 */ /* 0x000fe200030e0607 */
[----:B------:R-:W-:Y:S02]  /*1b70*/  IADD3 R6, P5, R8, R10, RZ ;  /* 0x0000000a08067210 */ /* 0x000fe40007fbe0ff */
[----:B---3--:R-:W-:Y:S02]  /*1b80*/  MOV R2, 0x10 ;  /* 0x0000001000027802 */ /* 0x008fe40000000f00 */
[----:B------:R-:W-:Y:S02]  /*1b90*/  IADD3.X R7, R9, R11, RZ, P5, !PT ;  /* 0x0000000b09077210 */ /* 0x000fe40002ffe4ff */
[----:B------:R-:W-:Y:S02]  /*1ba0*/  ISETP.GE.AND P5, PT, R64, c[0x0][0x1d4], PT ;  /* 0x0000750040007a0c */ /* 0x000fe40003fa6270 */
[----:B------:R-:W-:-:S02]  /*1bb0*/  LEA R3, R17, R5, 0x5 ;  /* 0x0000000511037211 */ /* 0x000fc400078e28ff */
[----:B------:R-:W-:Y:S02]  /*1bc0*/  SEL R2, R2, 0xfffffff0, !P4 ;  /* 0xfffffff002027807 */ /* 0x000fe40006000000 */
[----:B------:R-:W-:Y:S02]  /*1bd0*/  ISETP.LT.OR P4, PT, R48, 0x1, P5 ;  /* 0x000000013000780c */ /* 0x000fe40002f81670 */
[----:B------:R-:W-:Y:S02]  /*1be0*/  SHF.L.U32 R220, R3, 0x1, RZ ;  /* 0x0000000103dc7819 */ /* 0x000fe400000006ff */
[----:B------:R-:W-:Y:S02]  /*1bf0*/  IADD3 R36, P6, R16, R8, RZ ;  /* 0x0000000810247210 */ /* 0x000fe40007fde0ff */
[----:B------:R-:W-:Y:S02]  /*1c00*/  LEA R0, R2, R220, 0x1 ;  /* 0x000000dc02007211 */ /* 0x000fe400078e08ff */
[----:B------:R-:W-:Y:S01]  /*1c10*/  IADD3.X R37, R12, R9, RZ, P6, !PT ;  /* 0x000000090c257210 */ /* 0x000fe200037fe4ff */
[----:B------:R-:W-:Y:S01]  /*1c20*/  LDSM.16.M88.4 R20, [R220+0x3100] ;  /* 0x00310000dc14783b */ /* 0x000fe20000000200 */
[----:B------:R-:W-:-:S02]  /*1c30*/  ISETP.GE.AND P6, PT, R18, c[0x0][0x1d4], PT ;  /* 0x0000750012007a0c */ /* 0x000fc40003fc6270 */
[----:B------:R-:W-:Y:S01]  /*1c40*/  ISETP.GE.AND P5, PT, R49, c[0x0][0x1d4], PT ;  /* 0x0000750031007a0c */ /* 0x000fe20003fa6270 */
[----:B------:R-:W-:Y:S04]  /*1c50*/  LDSM.16.M88.4 R52, [R0+0x3100] ;  /* 0x003100000034783b */ /* 0x000fe80000000200 */
[----:B------:R-:W-:Y:S04]  /*1c60*/  LDSM.16.M88.4 R84, [R0+0x3500] ;  /* 0x003500000054783b */ /* 0x000fe80000000200 */
[----:B------:R-:W-:Y:S04]  /*1c70*/  LDSM.16.M88.4 R100, [R0+0x3900] ;  /* 0x003900000064783b */ /* 0x000fe80000000200 */
[----:B------:R1:W-:Y:S04]  /*1c80*/  LDSM.16.M88.4 R112, [R0+0x3d00] ;  /* 0x003d00000070783b */ /* 0x0003e80000000200 */
[----:B------:R-:W2:Y:S04]  /*1c90*/  LDSM.16.M88.4 R8, [R224+0x7100] ;  /* 0x00710000e008783b */ /* 0x000ea80000000200 */
[----:B------:R-:W3:Y:S04]  /*1ca0*/  LDSM.16.M88.4 R32, [R220+0x3500] ;  /* 0x00350000dc20783b */ /* 0x000ee80000000200 */
[----:B------:R-:W4:Y:S04]  /*1cb0*/  LDSM.16.M88.4 R28, [R220+0x3900] ;  /* 0x00390000dc1c783b */ /* 0x000f280000000200 */
[----:B------:R-:W4:Y:S04]  /*1cc0*/  LDSM.16.M88.4 R24, [R220+0x3d00] ;  /* 0x003d0000dc18783b */ /* 0x000f280000000200 */
[----:B------:R-:W4:Y:S01]  /*1cd0*/  LDSM.16.M88.4 R12, [R224+0x6100] ;  /* 0x00610000e00c783b */ /* 0x000f220000000200 */
[----:B-1----:R-:W-:-:S03]  /*1ce0*/  IADD3 R0, R220, 0x3100, RZ ;  /* 0x00003100dc007810 */ /* 0x002fc60007ffe0ff */
[----:B------:R-:W1:Y:S01]  /*1cf0*/  LDSM.16.M88.4 R40, [R225+0x6100] ;  /* 0x00610000e128783b */ /* 0x000e620000000200 */
[----:B------:R-:W-:-:S03]  /*1d00*/  LEA R223, R2, R0, 0x1 ;  /* 0x0000000002df7211 */ /* 0x000fc600078e08ff */
[----:B------:R-:W1:Y:S04]  /*1d10*/  LDSM.16.M88.4 R16, [R225+0x7100] ;  /* 0x00710000e110783b */ /* 0x000e680000000200 */
[----:B------:R-:W-:Y:S01]  /*1d20*/  @!PT LDS RZ, [RZ] ;  /* 0x00000000fffff984 */ /* 0x000fe20000000800 */
[----:B------:R-:W-:Y:S01]  /*1d30*/  @!PT LDS RZ, [RZ] ;  /* 0x00000000fffff984 */ /* 0x000fe20000000800 */
[----:B------:R-:W-:Y:S01]  /*1d40*/  @!PT LDS RZ, [RZ] ;  /* 0x00000000fffff984 */ /* 0x000fe20000000800 */
[----:B------:R1:W-:Y:S01]  /*1d50*/  LDGSTS.E.BYPASS.LTC128B.128 [R226+0x100], [R50.64], !P4 ;  /* 0x0010000032e27fae */ /* 0x0003e2000e101d46 */
[C---:B------:R-:W-:Y:S02]  /*1d60*/  ISETP.LT.OR P4, PT, R48.reuse, 0x1, P6 ;  /* 0x000000013000780c */ /* 0x040fe40003781670 */
[C---:B------:R-:W-:Y:S01]  /*1d70*/  ISETP.LT.OR P6, PT, R48.reuse, 0x21, P6 ;  /* 0x000000213000780c */ /* 0x040fe200037c1670 */
[----:B--2---:R-:W-:Y:S10]  /*1d80*/  HMMA.16816.F32 R56, R8, R20, RZ ;  /* 0x000000140838723c */ /* 0x004ff400000018ff */
[----:B------:R2:W-:Y:S01]  /*1d90*/  LDGSTS.E.BYPASS.LTC128B.128 [R226+0x1100], [R44.64], !P4 ;  /* 0x011000002ce27fae */ /* 0x0005e2000e101d46 */
[----:B------:R-:W-:-:S02]  /*1da0*/  ISETP.LT.OR P4, PT, R48, 0x1, P5 ;  /* 0x000000013000780c */ /* 0x000fc40002f81670 */
[----:B------:R-:W-:Y:S01]  /*1db0*/  ISETP.LT.OR P5, PT, R48, 0x21, P5 ;  /* 0x000000213000780c */ /* 0x000fe20002fa1670 */
[C---:B---3--:R-:W-:Y:S10]  /*1dc0*/  HMMA.16816.F32 R104, R8.reuse, R32, RZ ;  /* 0x000000200868723c */ /* 0x048ff400000018ff */
[----:B------:R3:W-:Y:S01]  /*1dd0*/  LDGSTS.E.BYPASS.LTC128B.128 [R226+0x2100], [R36.64], !P4 ;  /* 0x0210000024e27fae */ /* 0x0007e2000e101d46 */
[----:B------:R-:W-:Y:S01]  /*1de0*/  ISETP.GE.AND P4, PT, R64, c[0x0][0x1d4], PT ;  /* 0x0000750040007a0c */ /* 0x000fe20003f86270 */
[----:B----4-:R-:W-:Y:S03]  /*1df0*/  HMMA.16816.F32 R92, R8, R28, RZ ;  /* 0x0000001c085c723c */ /* 0x010fe600000018ff */
[----:B------:R-:W-:-:S05]  /*1e00*/  ISETP.LT.OR P4, PT, R48, 0x21, P4 ;  /* 0x000000213000780c */ /* 0x000fca0002781670 */
[C---:B------:R-:W-:Y:S08]  /*1e10*/  HMMA.16816.F32 R76, R8.reuse, R24, RZ ;  /* 0x00000018084c723c */ /* 0x040ff000000018ff */
[----:B------:R-:W-:Y:S01]  /*1e20*/  HMMA.16816.F32 R108, R8, R22, RZ ;  /* 0x00000016086c723c */ /* 0x000fe200000018ff */
[----:B------:R2:W-:Y:S01]  /*1e30*/  LDGSTS.E.BYPASS.LTC128B.128 [R226+0x900], [R46.64], !P4 ;  /* 0x009000002ee27fae */ /* 0x0005e2000e101d46 */
[----:B------:R-:W-:-:S03]  /*1e40*/  ISETP.GT.AND P4, PT, R165, R181, PT ;  /* 0x000000b5a500720c */ /* 0x000fc60003f84270 */
[----:B------:R3:W-:Y:S01]  /*1e50*/  LDGSTS.E.BYPASS.LTC128B.128 [R226+0x1900], [R38.64], !P6 ;  /* 0x0190000026e27fae */ /* 0x0007e2000f101d46 */
[----:B------:R-:W-:Y:S02]  /*1e60*/  ISETP.GT.AND P6, PT, R177, 0x3f, PT ;  /* 0x0000003fb100780c */ /* 0x000fe40003fc4270 */
[C---:B------:R-:W-:Y:S01]  /*1e70*/  HMMA.16816.F32 R96, R8.reuse, R34, RZ ;  /* 0x000000220860723c */ /* 0x040fe200000018ff */
[----:B------:R4:W-:Y:S04]  /*1e80*/  LDGSTS.E.BYPASS.LTC128B.128 [R226+0x2900], [R6.64], !P5 ;  /* 0x0290000006e27fae */ /* 0x0009e8000e901d46 */
[----:B------:R-:W-:Y:S03]  /*1e90*/  LDSM.16.M88.4 R68, [R220+0x4100] ;  /* 0x00410000dc44783b */ /* 0x000fe60000000200 */
[C---:B------:R-:W-:Y:S01]  /*1ea0*/  HMMA.16816.F32 R88, R8.reuse, R30, RZ ;  /* 0x0000001e0858723c */ /* 0x040fe200000018ff */
[----:B------:R-:W-:Y:S04]  /*1eb0*/  LDSM.16.M88.4 R60, [R223+0x1000] ;  /* 0x00100000df3c783b */ /* 0x000fe80000000200 */
[----:B------:R-:W0:Y:S03]  /*1ec0*/  LDGDEPBAR ;  /* 0x00000000000079af */ /* 0x000e260000000000 */
[----:B------:R-:W-:Y:S08]  /*1ed0*/  HMMA.16816.F32 R72, R8, R26, RZ ;  /* 0x0000001a0848723c */ /* 0x000ff000000018ff */
[C---:B------:R-:W-:Y:S01]  /*1ee0*/  HMMA.16816.F32 R8, R12.reuse, R20, RZ ;  /* 0x000000140c08723c */ /* 0x040fe200000018ff */
[----:B---3--:R-:W3:Y:S07]  /*1ef0*/  LDSM.16.M88.4 R36, [R224+0x8100] ;  /* 0x00810000e024783b */ /* 0x008eee0000000200 */
[C---:B------:R-:W-:Y:S08]  /*1f00*/  HMMA.16816.F32 R80, R12.reuse, R22, RZ ;  /* 0x000000160c50723c */ /* 0x040ff000000018ff */
[C---:B------:R-:W-:Y:S08]  /*1f10*/  HMMA.16816.F32 R20, R12.reuse, R32, RZ ;  /* 0x000000200c14723c */ /* 0x040ff000000018ff */
[----:B------:R-:W-:Y:S01]  /*1f20*/  HMMA.16816.F32 R120, R12, R34, RZ ;  /* 0x000000220c78723c */ /* 0x000fe200000018ff */
[----:B------:R-:W3:Y:S07]  /*1f30*/  LDSM.16.M88.4 R32, [R224+0x9100] ;  /* 0x00910000e020783b */ /* 0x000eee0000000200 */
[----:B-1----:R-:W-:Y:S08]  /*1f40*/  HMMA.16816.F32 R8, R40, R52, R8 ;  /* 0x000000342808723c */ /* 0x002ff00000001808 */
[C---:B--2---:R-:W-:Y:S08]  /*1f50*/  HMMA.16816.F32 R44, R12.reuse, R28, RZ ;  /* 0x0000001c0c2c723c */ /* 0x044ff000000018ff */
[C---:B------:R-:W-:Y:S01]  /*1f60*/  HMMA.16816.F32 R128, R12.reuse, R30, RZ ;  /* 0x0000001e0c80723c */ /* 0x040fe200000018ff */
[----:B------:R-:W1:Y:S07]  /*1f70*/  LDSM.16.M88.4 R28, [R225+0x8100] ;  /* 0x00810000e11c783b */ /* 0x000e6e0000000200 */
[C---:B------:R-:W-:Y:S08]  /*1f80*/  HMMA.16816.F32 R116, R12.reuse, R24, RZ ;  /* 0x000000180c74723c */ /* 0x040ff000000018ff */
[----:B------:R-:W-:Y:S01]  /*1f90*/  HMMA.16816.F32 R124, R12, R26, RZ ;  /* 0x0000001a0c7c723c */ /* 0x000fe200000018ff */
[----:B------:R-:W2:Y:S07]  /*1fa0*/  LDSM.16.M88.4 R24, [R225+0x9100] ;  /* 0x00910000e118783b */ /* 0x000eae0000000200 */
[----:B------:R-:W-:Y:S08]  /*1fb0*/  HMMA.16816.F32 R12, R16, R52, R56 ;  /* 0x00000034100c723c */ /* 0x000ff00000001838 */
[----:B---3--:R-:W-:Y:S08]  /*1fc0*/  HMMA.16816.F32 R8, R36, R68, R8 ;  /* 0x000000442408723c */ /* 0x008ff00000001808 */
[C---:B------:R-:W-:Y:S08]  /*1fd0*/  HMMA.16816.F32 R140, R16.reuse, R100, R92 ;  /* 0x00000064108c723c */ /* 0x040ff0000000185c */
[----:B------:R-:W-:Y:S08]  /*1fe0*/  HMMA.16816.F32 R108, R16, R54, R108 ;  /* 0x00000036106c723c */ /* 0x000ff0000000186c */
[C---:B------:R-:W-:Y:S01]  /*1ff0*/  HMMA.16816.F32 R92, R40.reuse, R84, R20 ;  /* 0x00000054285c723c */ /* 0x040fe20000001814 */
[----:B------:R-:W-:Y:S07]  /*2000*/  LDSM.16.M88.4 R20, [R224+0xa100] ;  /* 0x00a10000e014783b */ /* 0x000fee0000000200 */
[----:B------:R-:W-:Y:S01]  /*2010*/  HMMA.16816.F32 R80, R40, R54, R80 ;  /* 0x000000362850723c */ /* 0x000fe20000001850 */
[----:B------:R-:W3:Y:S07]  /*2020*/  LDSM.16.M88.4 R52, [R220+0x5100] ;  /* 0x00510000dc34783b */ /* 0x000eee0000000200 */
[----:B------:R-:W-:Y:S01]  /*2030*/  HMMA.16816.F32 R48, R32, R68, R12 ;  /* 0x000000442030723c */ /* 0x000fe2000000180c */
[----:B------:R-:W-:Y:S07]  /*2040*/  LDSM.16.M88.4 R12, [R225+0xa100] ;  /* 0x00a10000e10c783b */ /* 0x000fee0000000200 */
[C---:B------:R-:W-:Y:S08]  /*2050*/  HMMA.16816.F32 R104, R16.reuse, R84, R104 ;  /* 0x000000541068723c */ /* 0x040ff00000001868 */
[C---:B------:R-:W-:Y:S08]  /*2060*/  HMMA.16816.F32 R152, R16.reuse, R112, R76 ;  /* 0x000000701098723c */ /* 0x040ff0000000184c */
[C---:B------:R-:W-:Y:S08]  /*2070*/  HMMA.16816.F32 R136, R16.reuse, R86, R96 ;  /* 0x000000561088723c */ /* 0x040ff00000001860 */
[C---:B------:R-:W-:Y:S08]  /*2080*/  HMMA.16816.F32 R144, R16.reuse, R102, R88 ;  /* 0x000000661090723c */ /* 0x040ff00000001858 */
[----:B------:R-:W-:Y:S01]  /*2090*/  HMMA.16816.F32 R156, R16, R114, R72 ;  /* 0x00000072109c723c */ /* 0x000fe20000001848 */
[----:B------:R-:W3:Y:S07]  /*20a0*/  LDSM.16.M88.4 R16, [R224+0xb100] ;  /* 0x00b10000e010783b */ /* 0x000eee0000000200 */
[----:B-1----:R-:W-:Y:S01]  /*20b0*/  HMMA.16816.F32 R72, R28, R60, R8 ;  /* 0x0000003c1c48723c */ /* 0x002fe20000001808 */
[----:B------:R-:W-:Y:S07]  /*20c0*/  LDSM.16.M88.4 R8, [R225+0xb100] ;  /* 0x00b10000e108783b */ /* 0x000fee0000000200 */
[----:B------:R-:W-:Y:S01]  /*20d0*/  HMMA.16816.F32 R132, R40, R100, R44 ;  /* 0x000000642884723c */ /* 0x000fe2000000182c */
[----:B------:R-:W1:Y:S07]  /*20e0*/  LDSM.16.M88.4 R44, [R223+0x2000] ;  /* 0x00200000df2c783b */ /* 0x000e6e0000000200 */
[----:B--2---:R-:W-:Y:S01]  /*20f0*/  HMMA.16816.F32 R56, R24, R60, R48 ;  /* 0x0000003c1838723c */ /* 0x004fe20000001830 */
[----:B------:R-:W2:Y:S07]  /*2100*/  LDSM.16.M88.4 R48, [R220+0x4500] ;  /* 0x00450000dc30783b */ /* 0x000eae0000000200 */
[----:B------:R-:W-:Y:S08]  /*2110*/  HMMA.16816.F32 R80, R36, R70, R80 ;  /* 0x000000462450723c */ /* 0x000ff00000001850 */
[----:B------:R-:W-:Y:S08]  /*2120*/  HMMA.16816.F32 R96, R40, R86, R120 ;  /* 0x000000562860723c */ /* 0x000ff00000001878 */
[----:B------:R-:W-:Y:S08]  /*2130*/  HMMA.16816.F32 R84, R32, R70, R108 ;  /* 0x000000462054723c */ /* 0x000ff0000000186c */
[-C--:B---3--:R-:W-:Y:S08]  /*2140*/  HMMA.16816.F32 R76, R20, R52.reuse, R72 ;  /* 0x00000034144c723c */ /* 0x088ff00000001848 */
[----:B------:R-:W-:Y:S01]  /*2150*/  HMMA.16816.F32 R68, R16, R52, R56 ;  /* 0x000000341044723c */ /* 0x000fe20000001838 */
[----:B------:R-:W3:Y:S07]  /*2160*/  LDSM.16.M88.4 R56, [R223+0x1400] ;  /* 0x00140000df38783b */ /* 0x000eee0000000200 */
[-C--:B------:R-:W-:Y:S08]  /*2170*/  HMMA.16816.F32 R72, R28, R62.reuse, R80 ;  /* 0x0000003e1c48723c */ /* 0x080ff00000001850 */
[----:B------:R-:W-:Y:S08]  /*2180*/  HMMA.16816.F32 R80, R24, R62, R84 ;  /* 0x0000003e1850723c */ /* 0x000ff00000001854 */
[----:B-1----:R-:W-:Y:S08]  /*2190*/  HMMA.16816.F32 R88, R12, R44, R76 ;  /* 0x0000002c0c58723c */ /* 0x002ff0000000184c */
[----:B--2---:R-:W-:Y:S08]  /*21a0*/  HMMA.16816.F32 R76, R36, R48, R92 ;  /* 0x00000030244c723c */ /* 0x004ff0000000185c */
[C---:B------:R-:W-:Y:S08]  /*21b0*/  HMMA.16816.F32 R116, R40.reuse, R112, R116 ;  /* 0x000000702874723c */ /* 0x040ff00000001874 */
[----:B------:R-:W-:Y:S01]  /*21c0*/  HMMA.16816.F32 R128, R40, R102, R128 ;  /* 0x000000662880723c */ /* 0x000fe20000001880 */
[----:B------:R-:W-:-:S04]  /*21d0*/  FMUL.FTZ R0, R88, c[0x0][0x320] ;  /* 0x0000c80058007a20 */ /* 0x000fc80000410000 */
[----:B------:R1:W2:Y:S03]  /*21e0*/  MUFU.TANH R164, R0 ;  /* 0x0000000000a47308 */ /* 0x0002a60000002400 */
[----:B------:R-:W-:Y:S01]  /*21f0*/  HMMA.16816.F32 R124, R40, R114, R124 ;  /* 0x00000072287c723c */ /* 0x000fe2000000187c */
[----:B------:R-:W2:Y:S07]  /*2200*/  LDSM.16.M88.4 R40, [R220+0x5500] ;  /* 0x00550000dc28783b */ /* 0x000eae0000000200 */
[----:B------:R-:W-:Y:S01]  /*2210*/  HMMA.16816.F32 R84, R8, R44, R68 ;  /* 0x0000002c0854723c */ /* 0x000fe20000001844 */
[----:B-1----:R-:W-:-:S07]  /*2220*/  FMUL.FTZ R0, R89, c[0x0][0x320] ;  /* 0x0000c80059007a20 */ /* 0x002fce0000410000 */
[-C--:B------:R-:W-:Y:S01]  /*2230*/  HMMA.16816.F32 R68, R20, R54.reuse, R72 ;  /* 0x000000361444723c */ /* 0x080fe20000001848 */
[----:B------:R1:W1:Y:S07]  /*2240*/  MUFU.TANH R163, R0 ;  /* 0x0000000000a37308 */ /* 0x00026e0000002400 */
[----:B------:R-:W-:Y:S01]  /*2250*/  HMMA.16816.F32 R72, R16, R54, R80 ;  /* 0x000000361048723c */ /* 0x000fe20000001850 */
[----:B------:R-:W2:Y:S07]  /*2260*/  LDSM.16.M88.4 R52, [R223+0x2400] ;  /* 0x00240000df34783b */ /* 0x000eae0000000200 */
[----:B------:R-:W-:Y:S01]  /*2270*/  HMMA.16816.F32 R60, R32, R48, R104 ;  /* 0x00000030203c723c */ /* 0x000fe20000001868 */
[----:B-1----:R-:W-:-:S04]  /*2280*/  FMUL.FTZ R0, R90, c[0x0][0x320] ;  /* 0x0000c8005a007a20 */ /* 0x002fc80000410000 */
[----:B------:R1:W1:Y:S03]  /*2290*/  MUFU.TANH R161, R0 ;  /* 0x0000000000a17308 */ /* 0x0002660000002400 */
[----:B---3--:R-:W-:Y:S08]  /*22a0*/  HMMA.16816.F32 R76, R28, R56, R76 ;  /* 0x000000381c4c723c */ /* 0x008ff0000000184c */
[----:B------:R-:W-:Y:S01]  /*22b0*/  HMMA.16816.F32 R80, R12, R46, R68 ;  /* 0x0000002e0c50723c */ /* 0x000fe20000001844 */
[----:B-1----:R-:W-:-:S07]  /*22c0*/  FMUL.FTZ R0, R91, c[0x0][0x320] ;  /* 0x0000c8005b007a20 */ /* 0x002fce0000410000 */
[----:B------:R-:W-:Y:S01]  /*22d0*/  HMMA.16816.F32 R92, R8, R46, R72 ;  /* 0x0000002e085c723c */ /* 0x000fe20000001848 */
[----:B------:R1:W3:Y:S07]  /*22e0*/  MUFU.TANH R160, R0 ;  /* 0x0000000000a07308 */ /* 0x0002ee0000002400 */
[----:B------:R-:W-:Y:S01]  /*22f0*/  HMMA.16816.F32 R68, R24, R56, R60 ;  /* 0x000000381844723c */ /* 0x000fe2000000183c */
[----:B------:R-:W3:Y:S07]  /*2300*/  LDSM.16.M88.4 R60, [R220+0x4900] ;  /* 0x00490000dc3c783b */ /* 0x000eee0000000200 */
[----:B------:R-:W-:Y:S01]  /*2310*/  HMMA.16816.F32 R44, R36, R50, R96 ;  /* 0x00000032242c723c */ /* 0x000fe20000001860 */
[----:B-1----:R-:W-:-:S04]  /*2320*/  FMUL.FTZ R0, R84, c[0x0][0x320] ;  /* 0x0000c80054007a20 */ /* 0x002fc80000410000 */
[----:B------:R1:W1:Y:S03]  /*2330*/  MUFU.TANH R151, R0 ;  /* 0x0000000000977308 */ /* 0x0002660000002400 */
[----:B--2---:R-:W-:Y:S08]  /*2340*/  HMMA.16816.F32 R72, R20, R40, R76 ;  /* 0x000000281448723c */ /* 0x004ff0000000184c */
[----:B------:R-:W-:Y:S01]  /*2350*/  HMMA.16816.F32 R76, R32, R50, R136 ;  /* 0x00000032204c723c */ /* 0x000fe20000001888 */
[----:B-1----:R-:W-:-:S07]  /*2360*/  FMUL.FTZ R0, R85, c[0x0][0x320] ;  /* 0x0000c80055007a20 */ /* 0x002fce0000410000 */
[----:B------:R-:W-:Y:S01]  /*2370*/  HMMA.16816.F32 R68, R16, R40, R68 ;  /* 0x000000281044723c */ /* 0x000fe20000001844 */
[----:B------:R1:W2:Y:S07]  /*2380*/  MUFU.TANH R123, R0 ;  /* 0x00000000007b7308 */ /* 0x0002ae0000002400 */
[----:B------:R-:W-:Y:S01]  /*2390*/  HMMA.16816.F32 R48, R28, R58, R44 ;  /* 0x0000003a1c30723c */ /* 0x000fe2000000182c */
[----:B------:R-:W2:Y:S01]  /*23a0*/  LDSM.16.M88.4 R44, [R223+0x1800] ;  /* 0x00180000df2c783b */ /* 0x000ea20000000200 */
[----:B-1----:R-:W-:-:S04]  /*23b0*/  FMUL.FTZ R0, R86, c[0x0][0x320] ;  /* 0x0000c80056007a20 */ /* 0x002fc80000410000 */
[----:B------:R1:W1:Y:S10]  /*23c0*/  MUFU.TANH R122, R0 ;  /* 0x00000000007a7308 */ /* 0x0002740000002400 */
[----:B------:R-:W-:Y:S08]  /*23d0*/  HMMA.16816.F32 R88, R8, R52, R68 ;  /* 0x000000340858723c */ /* 0x000ff00000001844 */
[----:B------:R-:W-:Y:S01]  /*23e0*/  HMMA.16816.F32 R68, R20, R42, R48 ;  /* 0x0000002a1444723c */ /* 0x000fe20000001830 */
[----:B-1----:R-:W-:-:S07]  /*23f0*/  FMUL.FTZ R0, R87, c[0x0][0x320] ;  /* 0x0000c80057007a20 */ /* 0x002fce0000410000 */
[----:B---3--:R-:W-:Y:S01]  /*2400*/  HMMA.16816.F32 R48, R32, R60, R140 ;  /* 0x0000003c2030723c */ /* 0x008fe2000000188c */
[----:B------:R1:W3:-:S15]  /*2410*/  MUFU.TANH R120, R0 ;  /* 0x0000000000787308 */ /* 0x0002de0000002400 */
[----:B------:R-:W-:Y:S01]  /*2420*/  HMMA.16816.F32 R84, R12, R54, R68 ;  /* 0x000000360c54723c */ /* 0x000fe20000001844 */
[----:B-1----:R-:W-:-:S04]  /*2430*/  FMUL.FTZ R0, R80, c[0x0][0x320] ;  /* 0x0000c80050007a20 */ /* 0x002fc80000410000 */
[----:B------:R1:W1:Y:S03]  /*2440*/  MUFU.TANH R121, R0 ;  /* 0x0000000000797308 */ /* 0x0002660000002400 */
[----:B------:R-:W-:Y:S01]  /*2450*/  HMMA.16816.F32 R68, R36, R62, R128 ;  /* 0x0000003e2444723c */ /* 0x000fe20000001880 */
[----:B-1----:R-:W-:-:S04]  /*2460*/  FMUL.FTZ R0, R81, c[0x0][0x320] ;  /* 0x0000c80051007a20 */ /* 0x002fc80000410000 */
[----:B------:R1:W1:Y:S02]  /*2470*/  MUFU.TANH R115, R0 ;  /* 0x0000000000737308 */ /* 0x0002640000002400 */
[----:B-1----:R-:W-:-:S06]  /*2480*/  FMUL.FTZ R0, R82, c[0x0][0x320] ;  /* 0x0000c80052007a20 */ /* 0x002fcc0000410000 */
[----:B------:R1:W1:Y:S02]  /*2490*/  MUFU.TANH R114, R0 ;  /* 0x0000000000727308 */ /* 0x0002640000002400 */
[----:B-1----:R-:W-:Y:S02]  /*24a0*/  FMUL.FTZ R0, R83, c[0x0][0x320] ;  /* 0x0000c80053007a20 */ /* 0x002fe40000410000 */
[----:B------:R-:W-:Y:S04]  /*24b0*/  HMMA.16816.F32 R80, R12, R52, R72 ;  /* 0x000000340c50723c */ /* 0x000fe80000001848 */
[----:B------:R1:W1:Y:S04]  /*24c0*/  MUFU.TANH R113, R0 ;  /* 0x0000000000717308 */ /* 0x0002680000002400 */
[----:B------:R-:W-:Y:S01]  /*24d0*/  HMMA.16816.F32 R72, R24, R58, R76 ;  /* 0x0000003a1848723c */ /* 0x000fe2000000184c */
[----:B------:R-:W3:Y:S07]  /*24e0*/  LDSM.16.M88.4 R56, [R220+0x5900] ;  /* 0x00590000dc38783b */ /* 0x000eee0000000200 */
[----:B------:R-:W-:Y:S01]  /*24f0*/  HMMA.16816.F32 R76, R36, R60, R132 ;  /* 0x0000003c244c723c */ /* 0x000fe20000001884 */
[----:B-1----:R-:W-:-:S04]  /*2500*/  FMUL.FTZ R0, R92, c[0x0][0x320] ;  /* 0x0000c8005c007a20 */ /* 0x002fc80000410000 */
[----:B------:R1:W1:Y:S03]  /*2510*/  MUFU.TANH R112, R0 ;  /* 0x0000000000707308 */ /* 0x0002660000002400 */
[----:B------:R-:W-:Y:S08]  /*2520*/  HMMA.16816.F32 R60, R32, R62, R144 ;  /* 0x0000003e203c723c */ /* 0x000ff00000001890 */
[----:B------:R-:W-:Y:S01]  /*2530*/  HMMA.16816.F32 R72, R16, R42, R72 ;  /* 0x0000002a1048723c */ /* 0x000fe20000001848 */
[----:B------:R-:W-:Y:S01]  /*2540*/  LDSM.16.M88.4 R40, [R223+0x2800] ;  /* 0x00280000df28783b */ /* 0x000fe20000000200 */
[----:B-1----:R-:W-:-:S06]  /*2550*/  FMUL.FTZ R0, R93, c[0x0][0x320] ;  /* 0x0000c8005d007a20 */ /* 0x002fcc0000410000 */
[----:B--2---:R-:W-:Y:S01]  /*2560*/  HMMA.16816.F32 R76, R28, R44, R76 ;  /* 0x0000002c1c4c723c */ /* 0x004fe2000000184c */
[----:B------:R1:W2:Y:S02]  /*2570*/  MUFU.TANH R111, R0 ;  /* 0x00000000006f7308 */ /* 0x0002a40000002400 */
[----:B-1----:R-:W-:-:S06]  /*2580*/  FMUL.FTZ R0, R94, c[0x0][0x320] ;  /* 0x0000c8005e007a20 */ /* 0x002fcc0000410000 */
[----:B------:R1:W1:Y:S02]  /*2590*/  MUFU.TANH R110, R0 ;  /* 0x00000000006e7308 */ /* 0x0002640000002400 */
[----:B-1----:R-:W-:-:S05]  /*25a0*/  FMUL.FTZ R0, R95, c[0x0][0x320] ;  /* 0x0000c8005f007a20 */ /* 0x002fca0000410000 */
[----:B------:R-:W-:Y:S01]  /*25b0*/  HMMA.16816.F32 R92, R8, R54, R72 ;  /* 0x00000036085c723c */ /* 0x000fe20000001848 */
[----:B------:R1:W1:Y:S07]  /*25c0*/  MUFU.TANH R108, R0 ;  /* 0x00000000006c7308 */ /* 0x00026e0000002400 */
[----:B---3--:R-:W-:Y:S08]  /*25d0*/  HMMA.16816.F32 R52, R20, R56, R76 ;  /* 0x000000381434723c */ /* 0x008ff0000000184c */
[----:B------:R-:W-:Y:S01]  /*25e0*/  HMMA.16816.F32 R76, R28, R46, R68 ;  /* 0x0000002e1c4c723c */ /* 0x000fe20000001844 */
[----:B-1----:R-:W-:-:S04]  /*25f0*/  FMUL.FTZ R0, R80, c[0x0][0x320] ;  /* 0x0000c80050007a20 */ /* 0x002fc80000410000 */
[----:B------:R1:W3:Y:S03]  /*2600*/  MUFU.TANH R109, R0 ;  /* 0x00000000006d7308 */ /* 0x0002e60000002400 */
[----:B------:R-:W-:Y:S01]  /*2610*/  HMMA.16816.F32 R68, R24, R46, R60 ;  /* 0x0000002e1844723c */ /* 0x000fe2000000183c */
[----:B-1----:R-:W-:-:S04]  /*2620*/  FMUL.FTZ R0, R81, c[0x0][0x320] ;  /* 0x0000c80051007a20 */ /* 0x002fc80000410000 */
[----:B------:R1:W1:Y:S02]  /*2630*/  MUFU.TANH R106, R0 ;  /* 0x00000000006a7308 */ /* 0x0002640000002400 */
[----:B-1----:R-:W-:-:S06]  /*2640*/  FMUL.FTZ R0, R82, c[0x0][0x320] ;  /* 0x0000c80052007a20 */ /* 0x002fcc0000410000 */
[----:B------:R1:W1:Y:S02]  /*2650*/  MUFU.TANH R107, R0 ;  /* 0x00000000006b7308 */ /* 0x0002640000002400 */
[----:B-1----:R-:W-:Y:S02]  /*2660*/  FMUL.FTZ R0, R83, c[0x0][0x320] ;  /* 0x0000c80053007a20 */ /* 0x002fe40000410000 */
[----:B------:R-:W-:Y:S01]  /*2670*/  HMMA.16816.F32 R80, R24, R44, R48 ;  /* 0x0000002c1850723c */ /* 0x000fe20000001830 */
[----:B------:R-:W1:Y:S03]  /*2680*/  LDSM.16.M88.4 R48, [R220+0x4d00] ;  /* 0x004d0000dc30783b */ /* 0x000e660000000200 */
[----:B------:R2:W1:Y:S01]  /*2690*/  MUFU.TANH R105, R0 ;  /* 0x0000000000697308 */ /* 0x0004620000002400 */
[----:B------:R-:W-:Y:S01]  /*26a0*/  LDSM.16.M88.4 R44, [R220+0x5d00] ;  /* 0x005d0000dc2c783b */ /* 0x000fe20000000200 */
[----:B--2---:R-:W-:-:S06]  /*26b0*/  FMUL.FTZ R0, R88, c[0x0][0x320] ;  /* 0x0000c80058007a20 */ /* 0x004fcc0000410000 */
[----:B------:R2:W1:-:S12]  /*26c0*/  MUFU.TANH R104, R0 ;  /* 0x0000000000687308 */ /* 0x0004580000002400 */
[----:B------:R-:W-:Y:S01]  /*26d0*/  HMMA.16816.F32 R72, R16, R56, R80 ;  /* 0x000000381048723c */ /* 0x000fe20000001850 */
[----:B--2---:R-:W-:-:S07]  /*26e0*/  FMUL.FTZ R0, R89, c[0x0][0x320] ;  /* 0x0000c80059007a20 */ /* 0x004fce0000410000 */
[-C--:B-1----:R-:W-:Y:S01]  /*26f0*/  HMMA.16816.F32 R60, R36, R48.reuse, R116 ;  /* 0x00000030243c723c */ /* 0x082fe20000001874 */
[----:B------:R1:W2:Y:S07]  /*2700*/  MUFU.TANH R101, R0 ;  /* 0x0000000000657308 */ /* 0x0002ae0000002400 */
[----:B------:R-:W-:Y:S08]  /*2710*/  HMMA.16816.F32 R80, R32, R48, R152 ;  /* 0x000000302050723c */ /* 0x000ff00000001898 */
[----:B------:R-:W-:Y:S01]  /*2720*/  HMMA.16816.F32 R36, R36, R50, R124 ;  /* 0x000000322424723c */ /* 0x000fe2000000187c */
[----:B-1----:R-:W-:-:S04]  /*2730*/  FMUL.FTZ R0, R90, c[0x0][0x320] ;  /* 0x0000c8005a007a20 */ /* 0x002fc80000410000 */
[----:B------:R1:W1:Y:S03]  /*2740*/  MUFU.TANH R100, R0 ;  /* 0x0000000000647308 */ /* 0x0002660000002400 */
[----:B------:R-:W-:Y:S01]  /*2750*/  HMMA.16816.F32 R32, R32, R50, R156 ;  /* 0x000000322020723c */ /* 0x000fe2000000189c */
[----:B-1----:R-:W-:-:S07]  /*2760*/  FMUL.FTZ R0, R91, c[0x0][0x320] ;  /* 0x0000c8005b007a20 */ /* 0x002fce0000410000 */
[----:B------:R-:W-:Y:S01]  /*2770*/  HMMA.16816.F32 R88, R8, R40, R72 ;  /* 0x000000280858723c */ /* 0x000fe20000001848 */
[----:B------:R1:W1:Y:S07]  /*2780*/  MUFU.TANH R65, R0 ;  /* 0x0000000000417308 */ /* 0x00026e0000002400 */
[-C--:B------:R-:W-:Y:S08]  /*2790*/  HMMA.16816.F32 R72, R20, R58.reuse, R76 ;  /* 0x0000003a1448723c */ /* 0x080ff0000000184c */
[----:B------:R-:W-:Y:S01]  /*27a0*/  HMMA.16816.F32 R76, R16, R58, R68 ;  /* 0x0000003a104c723c */ /* 0x000fe20000001844 */
[----:B------:R-:W-:Y:S01]  /*27b0*/  LDSM.16.M88.4 R56, [R223+0x2c00] ;  /* 0x002c0000df38783b */ /* 0x000fe20000000200 */
[----:B-1----:R-:W-:-:S04]  /*27c0*/  FMUL.FTZ R0, R84, c[0x0][0x320] ;  /* 0x0000c80054007a20 */ /* 0x002fc80000410000 */
[----:B------:R1:W1:Y:S10]  /*27d0*/  MUFU.TANH R102, R0 ;  /* 0x0000000000667308 */ /* 0x0002740000002400 */
[----:B------:R-:W-:Y:S01]  /*27e0*/  HMMA.16816.F32 R72, R12, R42, R72 ;  /* 0x0000002a0c48723c */ /* 0x000fe20000001848 */
[----:B-1----:R-:W-:-:S07]  /*27f0*/  FMUL.FTZ R0, R85, c[0x0][0x320] ;  /* 0x0000c80055007a20 */ /* 0x002fce0000410000 */
[----:B------:R-:W-:Y:S01]  /*2800*/  HMMA.16816.F32 R76, R8, R42, R76 ;  /* 0x0000002a084c723c */ /* 0x000fe2000000184c */
[----:B------:R1:W1:Y:S02]  /*2810*/  MUFU.TANH R103, R0 ;  /* 0x0000000000677308 */ /* 0x0002640000002400 */
[----:B-1----:R-:W-:-:S06]  /*2820*/  FMUL.FTZ R0, R86, c[0x0][0x320] ;  /* 0x0000c80056007a20 */ /* 0x002fcc0000410000 */
[----:B------:R1:W1:Y:S02]  /*2830*/  MUFU.TANH R99, R0 ;  /* 0x0000000000637308 */ /* 0x0002640000002400 */
[----:B-1----:R-:W-:Y:S02]  /*2840*/  FMUL.FTZ R0, R87, c[0x0][0x320] ;  /* 0x0000c80057007a20 */ /* 0x002fe40000410000 */
[----:B------:R-:W-:Y:S01]  /*2850*/  HMMA.16816.F32 R84, R12, R40, R52 ;  /* 0x000000280c54723c */ /* 0x000fe20000001834 */
[----:B------:R-:W1:Y:S03]  /*2860*/  LDSM.16.M88.4 R52, [R223+0x1c00] ;  /* 0x001c0000df34783b */ /* 0x000e660000000200 */
[----:B------:R2:W1:Y:S01]  /*2870*/  MUFU.TANH R98, R0 ;  /* 0x0000000000627308 */ /* 0x0004620000002400 */
[----:B------:R-:W-:-:S04]  /*2880*/  DEPBAR.LE SB0, 0x0 ;  /* 0x000080000000791a */ /* 0x000fc80000000000 */
[----:B--2---:R-:W-:-:S04]  /*2890*/  FMUL.FTZ R0, R92, c[0x0][0x320] ;  /* 0x0000c8005c007a20 */ /* 0x004fc80000410000 */
[----:B------:R2:W1:Y:S02]  /*28a0*/  MUFU.TANH R97, R0 ;  /* 0x0000000000617308 */ /* 0x0004640000002400 */
[----:B--2---:R-:W-:Y:S01]  /*28b0*/  FMUL.FTZ R0, R93, c[0x0][0x320] ;  /* 0x0000c8005d007a20 */ /* 0x004fe20000410000 */
[-C--:B-1----:R-:W-:Y:S05]  /*28c0*/  HMMA.16816.F32 R60, R28, R52.reuse, R60 ;  /* 0x000000341c3c723c */ /* 0x082fea000000183c */
[----:B------:R1:W2:Y:S03]  /*28d0*/  MUFU.TANH R96, R0 ;  /* 0x0000000000607308 */ /* 0x0002a60000002400 */
[----:B------:R-:W-:Y:S08]  /*28e0*/  HMMA.16816.F32 R68, R24, R52, R80 ;  /* 0x000000341844723c */ /* 0x000ff00000001850 */
[----:B------:R-:W-:Y:S01]  /*28f0*/  HMMA.16816.F32 R28, R28, R54, R36 ;  /* 0x000000361c1c723c */ /* 0x000fe20000001824 */
[----:B-1----:R-:W-:-:S04]  /*2900*/  FMUL.FTZ R0, R94, c[0x0][0x320] ;  /* 0x0000c8005e007a20 */ /* 0x002fc80000410000 */
[----:B------:R1:W1:Y:S03]  /*2910*/  MUFU.TANH R66, R0 ;  /* 0x0000000000427308 */ /* 0x0002660000002400 */
[-C--:B------:R-:W-:Y:S08]  /*2920*/  HMMA.16816.F32 R60, R20, R44.reuse, R60 ;  /* 0x0000002c143c723c */ /* 0x080ff0000000183c */
[----:B------:R-:W-:Y:S01]  /*2930*/  HMMA.16816.F32 R36, R16, R44, R68 ;  /* 0x0000002c1024723c */ /* 0x000fe20000001844 */
[----:B-1----:R-:W-:-:S07]  /*2940*/  FMUL.FTZ R0, R95, c[0x0][0x320] ;  /* 0x0000c8005f007a20 */ /* 0x002fce0000410000 */
[----:B------:R-:W-:Y:S01]  /*2950*/  HMMA.16816.F32 R24, R24, R54, R32 ;  /* 0x000000361818723c */ /* 0x000fe20000001820 */
[----:B------:R1:W1:Y:S07]  /*2960*/  MUFU.TANH R67, R0 ;  /* 0x0000000000437308 */ /* 0x00026e0000002400 */
[----:B------:R-:W-:Y:S08]  /*2970*/  HMMA.16816.F32 R60, R12, R56, R60 ;  /* 0x000000380c3c723c */ /* 0x000ff0000000183c */
[----:B------:R-:W-:Y:S01]  /*2980*/  HMMA.16816.F32 R20, R20, R46, R28 ;  /* 0x0000002e1414723c */ /* 0x000fe2000000181c */
[----:B-1----:R-:W-:-:S04]  /*2990*/  FMUL.FTZ R0, R84, c[0x0][0x320] ;  /* 0x0000c80054007a20 */ /* 0x002fc80000410000 */
[----:B------:R1:W1:Y:S03]  /*29a0*/  MUFU.TANH R93, R0 ;  /* 0x00000000005d7308 */ /* 0x0002660000002400 */
[----:B------:R-:W-:Y:S08]  /*29b0*/  HMMA.16816.F32 R28, R8, R56, R36 ;  /* 0x00000038081c723c */ /* 0x000ff00000001824 */
[----:B------:R-:W-:Y:S01]  /*29c0*/  HMMA.16816.F32 R16, R16, R46, R24 ;  /* 0x0000002e1010723c */ /* 0x000fe20000001818 */
[----:B-1----:R-:W-:-:S07]  /*29d0*/  FMUL.FTZ R0, R85, c[0x0][0x320] ;  /* 0x0000c80055007a20 */ /* 0x002fce0000410000 */
[----:B------:R-:W-:Y:S01]  /*29e0*/  HMMA.16816.F32 R12, R12, R58, R20 ;  /* 0x0000003a0c0c723c */ /* 0x000fe20000001814 */
[----:B------:R1:W1:-:S15]  /*29f0*/  MUFU.TANH R94, R0 ;  /* 0x00000000005e7308 */ /* 0x00025e0000002400 */
[----:B------:R-:W-:Y:S01]  /*2a00*/  HMMA.16816.F32 R8, R8, R58, R16 ;  /* 0x0000003a0808723c */ /* 0x000fe20000001810 */
[----:B-1----:R-:W-:-:S04]  /*2a10*/  FMUL.FTZ R0, R86, c[0x0][0x320] ;  /* 0x0000c80056007a20 */ /* 0x002fc80000410000 */
[----:B------:R1:W1:Y:S02]  /*2a20*/  MUFU.TANH R92, R0 ;  /* 0x00000000005c7308 */ /* 0x0002640000002400 */
[----:B-1----:R-:W-:-:S06]  /*2a30*/  FMUL.FTZ R0, R87, c[0x0][0x320] ;  /* 0x0000c80057007a20 */ /* 0x002fcc0000410000 */
        /* <DEDUP_REMOVED lines=57> */
[----:B-1----:R-:W-:-:S04]  /*2dd0*/  LEA R0, R150, R148, 0x5 ;  /* 0x0000009496007211 */ /* 0x002fc800078e28ff */
[----:B------:R-:W-:Y:S01]  /*2de0*/  IADD3 R0, R149, R0, RZ ;  /* 0x0000000095007210 */ /* 0x000fe20007ffe0ff */
[----:B------:R-:W-:Y:S06]  /*2df0*/  BAR.SYNC.DEFER_BLOCKING 0x0 ;  /* 0x0000000000007b1d */ /* 0x000fec0000010000 */
[----:B------:R-:W-:Y:S05]  /*2e00*/  @!P4 BRA `(.L_x_10) ;  /* 0x000004200000c947 */ /* 0x000fea0003800000 */
[----:B--234-:R-:W-:Y:S02]  /*2e10*/  IMAD R3, R165, 0x40, R178 ;  /* 0x00000040a5037824 */ /* 0x01cfe400078e02b2 */
[----:B------:R-:W-:-:S03]  /*2e20*/  IMAD.MOV.U32 R227, RZ, RZ, RZ ;  /* 0x000000ffffe37224 */ /* 0x000fc600078e00ff */
[----:B------:R-:W-:-:S05]  /*2e30*/  IADD3 R3, R3, -0x40, R177 ;  /* 0xffffffc003037810 */ /* 0x000fca0007ffe0b1 */
[----:B------:R-:W-:-:S04]  /*2e40*/  @P0 IMAD.HI.U32 R5, R3, c[0x0][0x2bc], RZ ;  /* 0x0000af0003050a27 */ /* 0x000fc800078e00ff */
[----:B------:R-:W-:Y:S01]  /*2e50*/  IMAD.MOV.U32 R2, RZ, RZ, R3 ;  /* 0x000000ffff027224 */ /* 0x000fe200078e0003 */
[----:B------:R-:W-:-:S04]  /*2e60*/  @P0 SHF.R.U32.HI R2, RZ, c[0x0][0x2c0], R5 ;  /* 0x0000b000ff020a19 */ /* 0x000fc80000011605 */
[----:B------:R-:W-:-:S04]  /*2e70*/  @!P6 IADD3 R5, P4, R2, R174, RZ ;  /* 0x000000ae0205e210 */ /* 0x000fc80007f9e0ff */
[----:B------:R-:W-:Y:S02]  /*2e80*/  @!P6 LEA.HI.X.SX32 R7, R2, R171, 0x1, P4 ;  /* 0x000000ab0207e211 */ /* 0x000fe400020f0eff */
[----:B------:R-:W-:-:S04]  /*2e90*/  @!P6 LEA R6, P4, R5, c[0x0][0x2a0], 0x2 ;  /* 0x0000a8000506ea11 */ /* 0x000fc800078810ff */
[----:B------:R-:W-:-:S05]  /*2ea0*/  @!P6 LEA.HI.X R7, R5, c[0x0][0x2a4], R7, 0x2, P4 ;  /* 0x0000a9000507ea11 */ /* 0x000fca00020f1407 */
[----:B------:R1:W2:Y:S01]  /*2eb0*/  @!P6 LDG.E R227, [R6.64] ;  /* 0x0000000606e3e981 */ /* 0x0002a2000c1e1900 */
[----:B------:R-:W-:Y:S01]  /*2ec0*/  IMAD.MOV R2, RZ, RZ, -R2 ;  /* 0x000000ffff027224 */ /* 0x000fe200078e0a02 */
[----:B------:R-:W-:Y:S01]  /*2ed0*/  SEL R20, RZ, 0x10, P3 ;  /* 0x00000010ff147807 */ /* 0x000fe20001800000 */
[----:B------:R-:W-:Y:S01]  /*2ee0*/  IMAD.SHL.U32 R8, R64, 0x2, RZ ;  /* 0x0000000240087824 */ /* 0x000fe200078e00ff */
[----:B------:R-:W-:Y:S01]  /*2ef0*/  SEL R21, RZ, 0x10, P2 ;  /* 0x00000010ff157807 */ /* 0x000fe20001000000 */
[----:B------:R-:W-:Y:S01]  /*2f00*/  IMAD R230, R2, c[0x0][0x2b8], R3 ;  /* 0x0000ae0002e67a24 */ /* 0x000fe200078e0203 */
[----:B------:R-:W-:Y:S02]  /*2f10*/  SEL R19, RZ, 0x10, P1 ;  /* 0x00000010ff137807 */ /* 0x000fe40000800000 */
[----:B------:R-:W-:Y:S02]  /*2f20*/  IADD3 R12, -R21, 0x10, RZ ;  /* 0x00000010150c7810 */ /* 0x000fe40007ffe1ff */
[----:B------:R-:W-:-:S02]  /*2f30*/  SHF.R.S32.HI R2, RZ, 0x1f, R230 ;  /* 0x0000001fff027819 */ /* 0x000fc400000114e6 */
[----:B------:R-:W-:Y:S02]  /*2f40*/  SHF.L.U64.HI R9, R64, 0x1, R169 ;  /* 0x0000000140097819 */ /* 0x000fe400000102a9 */
[----:B------:R-:W-:Y:S01]  /*2f50*/  LOP3.LUT R12, R12, 0xf, RZ, 0xc0, !PT ;  /* 0x0000000f0c0c7812 */ /* 0x000fe200078ec0ff */
[----:B------:R-:W-:Y:S01]  /*2f60*/  IMAD R5, R2, c[0x0][0x1e0], RZ ;  /* 0x0000780002057a24 */ /* 0x000fe200078e02ff */
[----:B------:R-:W-:Y:S01]  /*2f70*/  IADD3 R10, -R19, 0x10, RZ ;  /* 0x00000010130a7810 */ /* 0x000fe20007ffe1ff */
[----:B------:R-:W-:Y:S01]  /*2f80*/  IMAD.WIDE.U32 R2, R230, c[0x0][0x1e0], RZ ;  /* 0x00007800e6027a25 */ /* 0x000fe200078e00ff */
[----:B------:R-:W-:Y:S02]  /*2f90*/  SHF.L.U64.HI R18, R184, 0x1, R167 ;  /* 0x00000001b8127819 */ /* 0x000fe400000102a7 */
[----:B------:R-:W-:Y:S01]  /*2fa0*/  LOP3.LUT R10, R10, 0xf, RZ, 0xc0, !PT ;  /* 0x0000000f0a0a7812 */ /* 0x000fe200078ec0ff */
[----:B------:R-:W-:-:S04]  /*2fb0*/  IMAD R5, R230, c[0x0][0x1e4], R5 ;  /* 0x00007900e6057a24 */ /* 0x000fc800078e0205 */
[----:B------:R-:W-:Y:S01]  /*2fc0*/  IMAD.IADD R3, R3, 0x1, R5 ;  /* 0x0000000103037824 */ /* 0x000fe200078e0205 */
[----:B-1----:R-:W-:Y:S02]  /*2fd0*/  IADD3 R6, -R20, 0x10, RZ ;  /* 0x0000001014067810 */ /* 0x002fe40007ffe1ff */
[----:B------:R-:W-:Y:S02]  /*2fe0*/  SHF.L.U64.HI R7, R183, 0x1, R168 ;  /* 0x00000001b7077819 */ /* 0x000fe400000102a8 */
[----:B--2---:R-:W-:Y:S01]  /*2ff0*/  SHF.R.S32.HI R5, RZ, 0x1f, R227 ;  /* 0x0000001fff057819 */ /* 0x004fe200000114e3 */
[----:B------:R-:W-:-:S04]  /*3000*/  IMAD.WIDE.U32 R2, R227, c[0x0][0x1f0], R2 ;  /* 0x00007c00e3027a25 */ /* 0x000fc800078e0002 */
[----:B------:R-:W-:Y:S01]  /*3010*/  IMAD R5, R5, c[0x0][0x1f0], RZ ;  /* 0x00007c0005057a24 */ /* 0x000fe200078e02ff */
[----:B------:R-:W-:-:S03]  /*3020*/  IADD3 R2, P4, R172, R2, RZ ;  /* 0x00000002ac027210 */ /* 0x000fc60007f9e0ff */
[----:B------:R-:W-:-:S05]  /*3030*/  IMAD R5, R227, c[0x0][0x1f4], R5 ;  /* 0x00007d00e3057a24 */ /* 0x000fca00078e0205 */
[----:B------:R-:W-:Y:S02]  /*3040*/  IADD3.X R3, R170, R3, R5, P4, !PT ;  /* 0x00000003aa037210 */ /* 0x000fe400027fe405 */
[----:B------:R-:W-:-:S04]  /*3050*/  LEA R5, P4, R2, c[0x0][0x1c8], 0x1 ;  /* 0x0000720002057a11 */ /* 0x000fc800078808ff */
[----:B------:R-:W-:Y:S01]  /*3060*/  LEA.HI.X R17, R2, c[0x0][0x1cc], R3, 0x1, P4 ;  /* 0x0000730002117a11 */ /* 0x000fe200020f0c03 */
[----:B------:R-:W-:Y:S04]  /*3070*/  SHFL.IDX PT, R16, R5, RZ, 0x1c1f ;  /* 0x001c1fff05107589 */ /* 0x000fe800000e0000 */
[----:B------:R1:W2:Y:S04]  /*3080*/  SHFL.IDX PT, R2, R5, 0x1, 0x1c1f ;  /* 0x003c1f0005027f89 */ /* 0x0002a800000e0000 */
[----:B------:R-:W3:Y:S04]  /*3090*/  SHFL.IDX PT, R3, R17, 0x1, 0x1c1f ;  /* 0x003c1f0011037f89 */ /* 0x000ee800000e0000 */
[----:B------:R-:W4:Y:S01]  /*30a0*/  SHFL.IDX PT, R17, R17, RZ, 0x1c1f ;  /* 0x001c1fff11117589 */ /* 0x000f2200000e0000 */
[----:B-1----:R-:W-:Y:S01]  /*30b0*/  LOP3.LUT R5, R6, 0xf, RZ, 0xc0, !PT ;  /* 0x0000000f06057812 */ /* 0x002fe200078ec0ff */
[----:B------:R-:W-:-:S03]  /*30c0*/  IMAD.SHL.U32 R6, R183, 0x2, RZ ;  /* 0x00000002b7067824 */ /* 0x000fc600078e00ff */
[----:B--2---:R-:W-:Y:S01]  /*30d0*/  IADD3 R14, P5, P4, R5, R2, R8 ;  /* 0x00000002050e7210 */ /* 0x004fe20007cbe008 */
[----:B------:R-:W-:-:S03]  /*30e0*/  IMAD.SHL.U32 R5, R184, 0x2, RZ ;  /* 0x00000002b8057824 */ /* 0x000fc600078e00ff */
[----:B---3--:R-:W-:Y:S02]  /*30f0*/  IADD3.X R15, RZ, R3, R9, P5, P4 ;  /* 0x00000003ff0f7210 */ /* 0x008fe40002fe8409 */
[----:B------:R-:W-:-:S04]  /*3100*/  IADD3 R12, P5, P4, R12, R2, R6 ;  /* 0x000000020c0c7210 */ /* 0x000fc80007cbe006 */
[----:B------:R-:W-:Y:S02]  /*3110*/  IADD3.X R13, RZ, R3, R7, P5, P4 ;  /* 0x00000003ff0d7210 */ /* 0x000fe40002fe8407 */
[----:B------:R-:W-:-:S04]  /*3120*/  IADD3 R10, P5, P4, R10, R2, R5 ;  /* 0x000000020a0a7210 */ /* 0x000fc80007cbe005 */
[----:B------:R-:W-:Y:S02]  /*3130*/  IADD3.X R11, RZ, R3, R18, P5, P4 ;  /* 0x00000003ff0b7210 */ /* 0x000fe40002fe8412 */
[C---:B------:R-:W-:Y:S02]  /*3140*/  IADD3 R8, P5, R16.reuse, R8, RZ ;  /* 0x0000000810087210 */ /* 0x040fe40007fbe0ff */
[----:B------:R-:W-:-:S03]  /*3150*/  IADD3 R6, P4, R16, R6, RZ ;  /* 0x0000000610067210 */ /* 0x000fc60007f9e0ff */
[C---:B----4-:R-:W-:Y:S01]  /*3160*/  IMAD.X R9, R17.reuse, 0x1, R9, P5 ;  /* 0x0000000111097824 */ /* 0x050fe200028e0609 */
[----:B------:R-:W-:Y:S01]  /*3170*/  ISETP.NE.U32.AND P5, PT, R20, RZ, PT ;  /* 0x000000ff1400720c */ /* 0x000fe20003fa5070 */
[C---:B------:R-:W-:Y:S01]  /*3180*/  IMAD.X R7, R17.reuse, 0x1, R7, P4 ;  /* 0x0000000111077824 */ /* 0x040fe200020e0607 */
[----:B------:R-:W-:Y:S02]  /*3190*/  IADD3 R2, P4, R16, R5, RZ ;  /* 0x0000000510027210 */ /* 0x000fe40007f9e0ff */
[----:B------:R1:W-:Y:S03]  /*31a0*/  LDGSTS.E.BYPASS.LTC128B.128 [R226+0x3100], [R8.64], !P3 ;  /* 0x0310000008e27fae */ /* 0x0003e6000d901d46 */
[----:B------:R-:W-:Y:S01]  /*31b0*/  IMAD.X R3, R17, 0x1, R18, P4 ;  /* 0x0000000111037824 */ /* 0x000fe200020e0612 */
[----:B------:R1:W-:Y:S01]  /*31c0*/  LDGSTS.E.BYPASS.LTC128B.128 [R226+0x4100], [R6.64], !P2 ;  /* 0x0410000006e27fae */ /* 0x0003e2000d101d46 */
[----:B------:R-:W-:-:S03]  /*31d0*/  ISETP.NE.U32.AND P4, PT, R21, RZ, PT ;  /* 0x000000ff1500720c */ /* 0x000fc60003f85070 */
[----:B------:R1:W-:Y:S04]  /*31e0*/  LDGSTS.E.BYPASS.LTC128B.128 [R226+0x5100], [R2.64], !P1 ;  /* 0x0510000002e27fae */ /* 0x0003e8000c901d46 */
[----:B------:R1:W-:Y:S01]  /*31f0*/  LDGSTS.E.BYPASS.LTC128B.128.ZFILL [R226+0x3900], [R14.64], P5 ;  /* 0x039000000ee27fae */ /* 0x0003e2000a941d46 */
[----:B------:R-:W-:-:S05]  /*3200*/  ISETP.NE.U32.AND P5, PT, R19, RZ, PT ;  /* 0x000000ff1300720c */ /* 0x000fca0003fa5070 */
[----:B------:R1:W-:Y:S08]  /*3210*/  LDGSTS.E.BYPASS.LTC128B.128.ZFILL [R226+0x4900], [R12.64], P4 ;  /* 0x049000000ce27fae */ /* 0x0003f0000a141d46 */
[----:B------:R1:W-:Y:S02]  /*3220*/  LDGSTS.E.BYPASS.LTC128B.128.ZFILL [R226+0x5900], [R10.64], P5 ;  /* 0x059000000ae27fae */ /* 0x0003e4000a941d46 */
.L_x_10:
[----:B-1234-:R-:W-:Y:S01]  /*3230*/  LOP3.LUT R2, R166, 0xffffffe0, RZ, 0xc0, !PT ;  /* 0xffffffe0a6027812 */ /* 0x01efe200078ec0ff */
[----:B------:R-:W-:Y:S01]  /*3240*/  IMAD.SHL.U32 R221, R0, 0x2, RZ ;  /* 0x0000000200dd7824 */ /* 0x000fe200078e00ff */
[----:B------:R-:W0:Y:S03]  /*3250*/  LDGDEPBAR ;  /* 0x00000000000079af */ /* 0x000e260000000000 */
[----:B------:R-:W-:-:S02]  /*3260*/  IMAD.IADD R2, R176, 0x1, -R2 ;  /* 0x00000001b0027824 */ /* 0x000fc400078e0a02 */
[----:B------:R-:W-:-:S03]  /*3270*/  IMAD R222, R4, 0x2, R221 ;  /* 0x0000000204de7824 */ /* 0x000fc600078e02dd */
[----:B------:R-:W-:-:S04]  /*3280*/  SHF.R.S32.HI R3, RZ, 0x1f, R2 ;  /* 0x0000001fff037819 */ /* 0x000fc80000011402 */
[----:B------:R-:W-:-:S04]  /*3290*/  LEA.HI R3, R3, R2, RZ, 0x2 ;  /* 0x0000000203037211 */ /* 0x000fc800078f10ff */
[----:B------:R-:W-:-:S05]  /*32a0*/  LOP3.LUT R3, R3, 0x7ffffffc, RZ, 0xc0, !PT ;  /* 0x7ffffffc03037812 */ /* 0x000fca00078ec0ff */
[----:B------:R-:W-:-:S04]  /*32b0*/  IMAD.IADD R2, R2, 0x1, -R3 ;  /* 0x0000000102027824 */ /* 0x000fc800078e0a03 */
[----:B------:R-:W-:-:S05]  /*32c0*/  IMAD R2, R2, -0x2, R162 ;  /* 0xfffffffe02027824 */ /* 0x000fca00078e02a2 */
[C---:B------:R-:W-:Y:S02]  /*32d0*/  ISETP.GT.AND P4, PT, R2.reuse, RZ, PT ;  /* 0x000000ff0200720c */ /* 0x040fe40003f84270 */
[----:B------:R-:W-:Y:S02]  /*32e0*/  ISETP.GT.AND P5, PT, R2, 0x1, PT ;  /* 0x000000010200780c */ /* 0x000fe40003fa4270 */
[----:B------:R-:W-:Y:S02]  /*32f0*/  FSEL R15, R122, -INF , P4 ;  /* 0xff8000007a0f7808 */ /* 0x000fe40002000000 */
[----:B------:R-:W-:Y:S02]  /*3300*/  FSEL R10, R151, -INF , P4 ;  /* 0xff800000970a7808 */ /* 0x000fe40002000000 */
[----:B------:R-:W-:Y:S02]  /*3310*/  FSEL R39, R161, -INF , P4 ;  /* 0xff800000a1277808 */ /* 0x000fe40002000000 */
[----:B------:R-:W-:-:S02]  /*3320*/  FSEL R32, R164, -INF , P4 ;  /* 0xff800000a4207808 */ /* 0x000fc40002000000 */
[----:B------:R-:W-:Y:S02]  /*3330*/  ISETP.GT.AND P4, PT, R2, 0x8, PT ;  /* 0x000000080200780c */ /* 0x000fe40003f84270 */
[----:B------:R-:W-:Y:S02]  /*3340*/  FSEL R11, R123, -INF , P5 ;  /* 0xff8000007b0b7808 */ /* 0x000fe40002800000 */
[----:B------:R-:W-:Y:S02]  /*3350*/  FSEL R16, R120, -INF , P5 ;  /* 0xff80000078107808 */ /* 0x000fe40002800000 */
[----:B------:R-:W-:Y:S02]  /*3360*/  FSEL R44, R160, -INF , P5 ;  /* 0xff800000a02c7808 */ /* 0x000fe40002800000 */
[----:B------:R-:W-:Y:S02]  /*3370*/  FSEL R36, R163, -INF , P5 ;  /* 0xff800000a3247808 */ /* 0x000fe40002800000 */
[----:B------:R-:W-:-:S02]  /*3380*/  ISETP.GT.AND P5, PT, R2, 0x9, PT ;  /* 0x000000090200780c */ /* 0x000fc40003fa4270 */
[----:B------:R-:W-:Y:S02]  /*3390*/  FSEL R13, R112, -INF , P4 ;  /* 0xff800000700d7808 */ /* 0x000fe40002000000 */
[----:B------:R-:W-:Y:S02]  /*33a0*/  FMNMX.FTZ R3, R10, R11, !PT ;  /* 0x0000000b0a037209 */ /* 0x000fe40007810000 */
        /* <DEDUP_REMOVED lines=30> */
[----:B------:R-:W-:Y:S02]  /*3590*/  FMNMX.FTZ R5, R15, R16, !PT ;  /* 0x000000100f057209 */ /* 0x000fe40007810000 */
[----:B------:R-:W-:Y:S02]  /*35a0*/  FSEL R67, R67, -INF , P5 ;  /* 0xff80000043437808 */ /* 0x000fe40002800000 */
[----:B------:R-:W-:Y:S02]  /*35b0*/  FSEL R130, R98, -INF , P5 ;  /* 0xff80000062827808 */ /* 0x000fe40002800000 */
[----:B------:R-:W-:-:S02]  /*35c0*/  FSEL R106, R103, -INF , P5 ;  /* 0xff800000676a7808 */ /* 0x000fc40002800000 */
[----:B------:R-:W-:Y:S02]  /*35d0*/  ISETP.GT.AND P5, PT, R2, 0x21, PT ;  /* 0x000000210200780c */ /* 0x000fe40003fa4270 */
[----:B------:R-:W-:Y:S02]  /*35e0*/  FSEL R131, R85, -INF , P4 ;  /* 0xff80000055837808 */ /* 0x000fe40002000000 */
[----:B------:R-:W-:Y:S02]  /*35f0*/  FMNMX.FTZ R3, R50, R3, !PT ;  /* 0x0000000332037209 */ /* 0x000fe40007810000 */
[----:B------:R-:W-:Y:S02]  /*3600*/  FMNMX.FTZ R5, R17, R5, !PT ;  /* 0x0000000511057209 */ /* 0x000fe40007810000 */
[----:B------:R-:W-:Y:S02]  /*3610*/  FSEL R155, R82, -INF , P4 ;  /* 0xff800000529b7808 */ /* 0x000fe40002000000 */
[----:B------:R-:W-:-:S02]  /*3620*/  FSEL R189, R92, -INF , P4 ;  /* 0xff8000005cbd7808 */ /* 0x000fc40002000000 */
[----:B------:R-:W-:Y:S02]  /*3630*/  FSEL R171, R93, -INF , P4 ;  /* 0xff8000005dab7808 */ /* 0x000fe40002000000 */
[----:B------:R-:W-:Y:S02]  /*3640*/  ISETP.GT.AND P4, PT, R2, 0x28, PT ;  /* 0x000000280200780c */ /* 0x000fe40003f84270 */
[----:B------:R-:W-:Y:S02]  /*3650*/  FSEL R154, R84, -INF , P5 ;  /* 0xff800000549a7808 */ /* 0x000fe40002800000 */
[----:B------:R-:W-:Y:S02]  /*3660*/  FMNMX.FTZ R3, R131, R3, !PT ;  /* 0x0000000383037209 */ /* 0x000fe40007810000 */
[----:B------:R-:W-:Y:S02]  /*3670*/  FMNMX.FTZ R5, R28, R5, !PT ;  /* 0x000000051c057209 */ /* 0x000fe40007810000 */
[----:B------:R-:W-:-:S02]  /*3680*/  FSEL R168, R81, -INF , P5 ;  /* 0xff80000051a87808 */ /* 0x000fc40002800000 */
[----:B------:R-:W-:Y:S02]  /*3690*/  FSEL R191, R86, -INF , P5 ;  /* 0xff80000056bf7808 */ /* 0x000fe40002800000 */
[----:B------:R-:W-:Y:S02]  /*36a0*/  FSEL R186, R94, -INF , P5 ;  /* 0xff8000005eba7808 */ /* 0x000fe40002800000 */
[----:B------:R-:W-:Y:S02]  /*36b0*/  ISETP.GT.AND P5, PT, R2, 0x29, PT ;  /* 0x000000290200780c */ /* 0x000fe40003fa4270 */
[----:B------:R-:W-:Y:S02]  /*36c0*/  FSEL R153, R69, -INF , P4 ;  /* 0xff80000045997808 */ /* 0x000fe40002000000 */
[----:B------:R-:W-:Y:S02]  /*36d0*/  FMNMX.FTZ R3, R154, R3, !PT ;  /* 0x000000039a037209 */ /* 0x000fe40007810000 */
[----:B------:R-:W-:-:S02]  /*36e0*/  FMNMX.FTZ R5, R51, R5, !PT ;  /* 0x0000000533057209 */ /* 0x000fc40007810000 */
[----:B------:R-:W-:Y:S02]  /*36f0*/  FSEL R169, R53, -INF , P4 ;  /* 0xff80000035a97808 */ /* 0x000fe40002000000 */
[----:B------:R-:W-:Y:S02]  /*3700*/  FSEL R190, R72, -INF , P4 ;  /* 0xff80000048be7808 */ /* 0x000fe40002000000 */
[----:B------:R-:W-:Y:S02]  /*3710*/  FSEL R188, R80, -INF , P4 ;  /* 0xff80000050bc7808 */ /* 0x000fe40002000000 */
[----:B------:R-:W-:Y:S02]  /*3720*/  ISETP.GT.AND P4, PT, R2, 0x30, PT ;  /* 0x000000300200780c */ /* 0x000fe40003f84270 */
[----:B------:R-:W-:Y:S02]  /*3730*/  FSEL R152, R68, -INF , P5 ;  /* 0xff80000044987808 */ /* 0x000fe40002800000 */
[----:B------:R-:W-:-:S02]  /*3740*/  FMNMX.FTZ R3, R153, R3, !PT ;  /* 0x0000000399037209 */ /* 0x000fc40007810000 */
[----:B------:R-:W-:Y:S02]  /*3750*/  FMNMX.FTZ R5, R65, R5, !PT ;  /* 0x0000000541057209 */ /* 0x000fe40007810000 */
[----:B------:R-:W-:Y:S02]  /*3760*/  FSEL R170, R41, -INF , P5 ;  /* 0xff80000029aa7808 */ /* 0x000fe40002800000 */
[----:B------:R-:W-:Y:S02]  /*3770*/  FSEL R192, R70, -INF , P5 ;  /* 0xff80000046c07808 */ /* 0x000fe40002800000 */
[----:B------:R-:W-:Y:S02]  /*3780*/  FSEL R187, R73, -INF , P5 ;  /* 0xff80000049bb7808 */ /* 0x000fe40002800000 */
[----:B------:R-:W-:Y:S02]  /*3790*/  ISETP.GT.AND P5, PT, R2, 0x31, PT ;  /* 0x000000310200780c */ /* 0x000fe40003fa4270 */
[----:B------:R-:W-:-:S02]  /*37a0*/  FSEL R207, R33, -INF , P4 ;  /* 0xff80000021cf7808 */ /* 0x000fc40002000000 */
[----:B------:R-:W-:Y:S02]  /*37b0*/  FMNMX.FTZ R3, R152, R3, !PT ;  /* 0x0000000398037209 */ /* 0x000fe40007810000 */
        /* <DEDUP_REMOVED lines=15> */
[----:B------:R-:W-:Y:S02]  /*38b0*/  FMNMX.FTZ R6, R32, R36, !PT ;  /* 0x0000002420067209 */ /* 0x000fe40007810000 */
[----:B------:R-:W-:-:S02]  /*38c0*/  FSEL R206, R22, -INF , P5 ;  /* 0xff80000016ce7808 */ /* 0x000fc40002800000 */
[----:B------:R-:W-:Y:S01]  /*38d0*/  FMNMX.FTZ R2, R204, R2, !PT ;  /* 0x00000002cc027209 */ /* 0x000fe20007810000 */
[----:B------:R-:W-:Y:S01]  /*38e0*/  LDSM.16.MT88.4 R20, [R221+0x1100] ;  /* 0x00110000dd14783b */ /* 0x000fe20000004200 */
[----:B------:R-:W-:Y:S02]  /*38f0*/  FMNMX.FTZ R3, R168, R3, !PT ;  /* 0x00000003a8037209 */ /* 0x000fe40007810000 */
[----:B------:R-:W-:Y:S02]  /*3900*/  FMNMX.FTZ R5, R37, R6, !PT ;  /* 0x0000000625057209 */ /* 0x000fe40007810000 */
[----:B------:R-:W-:Y:S02]  /*3910*/  FMNMX.FTZ R6, R206, R2, !PT ;  /* 0x00000002ce067209 */ /* 0x000fe40007810000 */
[----:B------:R-:W-:Y:S02]  /*3920*/  FMNMX.FTZ R2, R169, R3, !PT ;  /* 0x00000003a9027209 */ /* 0x000fe40007810000 */
[----:B------:R-:W-:Y:S01]  /*3930*/  FMNMX.FTZ R5, R38, R5, !PT ;  /* 0x0000000526057209 */ /* 0x000fe20007810000 */
[----:B------:R-:W1:Y:S01]  /*3940*/  SHFL.BFLY PT, R103, R6, 0x2, 0x1f ;  /* 0x0c401f0006677f89 */ /* 0x000e6200000e0000 */
[----:B------:R-:W-:-:S02]  /*3950*/  FMNMX.FTZ R2, R170, R2, !PT ;  /* 0x00000002aa027209 */ /* 0x000fc40007810000 */
[----:B------:R-:W-:Y:S02]  /*3960*/  FMNMX.FTZ R3, R100, R5, !PT ;  /* 0x0000000564037209 */ /* 0x000fe40007810000 */
[----:B------:R-:W-:Y:S02]  /*3970*/  FMNMX.FTZ R2, R215, R2, !PT ;  /* 0x00000002d7027209 */ /* 0x000fe40007810000 */
[----:B------:R-:W-:Y:S02]  /*3980*/  FMNMX.FTZ R3, R101, R3, !PT ;  /* 0x0000000365037209 */ /* 0x000fe40007810000 */
[----:B------:R-:W-:Y:S02]  /*3990*/  FSEL R208, R25, -INF , P4 ;  /* 0xff80000019d07808 */ /* 0x000fe40002000000 */
[----:B------:R-:W-:Y:S02]  /*39a0*/  FMNMX.FTZ R2, R214, R2, !PT ;  /* 0x00000002d6027209 */ /* 0x000fe40007810000 */
[----:B------:R-:W-:-:S02]  /*39b0*/  FMNMX.FTZ R3, R102, R3, !PT ;  /* 0x0000000366037209 */ /* 0x000fc40007810000 */
[----:B------:R-:W-:Y:S02]  /*39c0*/  FSEL R209, R24, -INF , P5 ;  /* 0xff80000018d17808 */ /* 0x000fe40002800000 */
[----:B------:R-:W-:Y:S01]  /*39d0*/  FMNMX.FTZ R2, R208, R2, !PT ;  /* 0x00000002d0027209 */ /* 0x000fe20007810000 */
[----:B------:R-:W-:Y:S01]  /*39e0*/  LDSM.16.MT88.4 R24, [R221+0x100] ;  /* 0x00010000dd18783b */ /* 0x000fe20000004200 */
[----:B------:R-:W-:Y:S02]  /*39f0*/  FMNMX.FTZ R3, R106, R3, !PT ;  /* 0x000000036a037209 */ /* 0x000fe40007810000 */
[----:B------:R-:W-:Y:S02]  /*3a00*/  FMNMX.FTZ R5, R39, R44, !PT ;  /* 0x0000002c27057209 */ /* 0x000fe40007810000 */
[----:B------:R-:W-:Y:S02]  /*3a10*/  FMNMX.FTZ R8, R209, R2, !PT ;  /* 0x00000002d1087209 */ /* 0x000fe40007810000 */
[----:B------:R-:W-:-:S02]  /*3a20*/  FMNMX.FTZ R3, R171, R3, !PT ;  /* 0x00000003ab037209 */ /* 0x000fc40007810000 */
[----:B------:R-:W-:Y:S01]  /*3a30*/  FMNMX.FTZ R5, R45, R5, !PT ;  /* 0x000000052d057209 */ /* 0x000fe20007810000 */
[----:B------:R-:W2:Y:S01]  /*3a40*/  SHFL.BFLY PT, R7, R8, 0x2, 0x1f ;  /* 0x0c401f0008077f89 */ /* 0x000ea200000e0000 */
[----:B------:R-:W-:Y:S02]  /*3a50*/  FMNMX.FTZ R2, R186, R3, !PT ;  /* 0x00000003ba027209 */ /* 0x000fe40007810000 */
[----:B------:R-:W-:Y:S02]  /*3a60*/  FMNMX.FTZ R3, R46, R5, !PT ;  /* 0x000000052e037209 */ /* 0x000fe40007810000 */
[----:B-1----:R-:W-:Y:S02]  /*3a70*/  FMNMX.FTZ R103, R6, R103, !PT ;  /* 0x0000006706677209 */ /* 0x002fe40007810000 */
        /* <DEDUP_REMOVED lines=11> */
[----:B------:R-:W-:Y:S02]  /*3b30*/  FMNMX.FTZ R2, R216, R2, !PT ;  /* 0x00000002d8027209 */ /* 0x000fe40007810000 */
[----:B------:R-:W-:Y:S02]  /*3b40*/  FMNMX.FTZ R3, R189, R3, !PT ;  /* 0x00000003bd037209 */ /* 0x000fe40007810000 */
[----:B------:R-:W-:Y:S02]  /*3b50*/  FMNMX.FTZ R6, R217, R2, !PT ;  /* 0x00000002d9067209 */ /* 0x000fe40007810000 */
[----:B--2---:R-:W-:Y:S02]  /*3b60*/  FMNMX.FTZ R8, R8, R7, !PT ;  /* 0x0000000708087209 */ /* 0x004fe40007810000 */
[----:B------:R-:W-:Y:S01]  /*3b70*/  FMNMX.FTZ R2, R191, R3, !PT ;  /* 0x00000003bf027209 */ /* 0x000fe20007810000 */
[----:B------:R-:W2:Y:S01]  /*3b80*/  SHFL.BFLY PT, R7, R6, 0x2, 0x1f ;  /* 0x0c401f0006077f89 */ /* 0x000ea200000e0000 */
[----:B-1----:R-:W-:-:S02]  /*3b90*/  FMNMX.FTZ R103, R103, R5, !PT ;  /* 0x0000000567677209 */ /* 0x002fc40007810000 */
[----:B------:R-:W-:Y:S01]  /*3ba0*/  FMNMX.FTZ R2, R190, R2, !PT ;  /* 0x00000002be027209 */ /* 0x000fe20007810000 */
[----:B------:R-:W1:Y:S01]  /*3bb0*/  SHFL.BFLY PT, R9, R8, 0x1, 0x1f ;  /* 0x0c201f0008097f89 */ /* 0x000e6200000e0000 */
[----:B------:R-:W-:Y:S01]  /*3bc0*/  FSEL R231, R43, -INF , P4 ;  /* 0xff8000002be77808 */ /* 0x000fe20002000000 */
[C---:B------:R-:W-:Y:S01]  /*3bd0*/  FMUL.FTZ R12, R103.reuse, c[0x0][0x2d0] ;  /* 0x0000b400670c7a20 */ /* 0x040fe20000410000 */
[----:B------:R-:W-:Y:S01]  /*3be0*/  FMNMX.FTZ R2, R192, R2, !PT ;  /* 0x00000002c0027209 */ /* 0x000fe20007810000 */
[----:B------:R-:W-:Y:S01]  /*3bf0*/  LDSM.16.MT88.4 R40, [R222+0x2100] ;  /* 0x00210000de28783b */ /* 0x000fe20000004200 */
[----:B------:R-:W-:Y:S02]  /*3c00*/  FSETP.NEU.FTZ.AND P4, PT, R103, -INF , PT ;  /* 0xff8000006700780b */ /* 0x000fe40003f9d000 */
[----:B------:R-:W-:Y:S02]  /*3c10*/  FMNMX.FTZ R2, R252, R2, !PT ;  /* 0x00000002fc027209 */ /* 0x000fe40007810000 */
[----:B------:R-:W-:-:S02]  /*3c20*/  FSEL R12, R12, RZ, P4 ;  /* 0x000000ff0c0c7208 */ /* 0x000fc40002000000 */
[----:B------:R-:W-:Y:S02]  /*3c30*/  FMNMX.FTZ R5, R251, R2, !PT ;  /* 0x00000002fb057209 */ /* 0x000fe40007810000 */
[----:B------:R-:W-:Y:S01]  /*3c40*/  FSEL R232, R52, -INF , P5 ;  /* 0xff80000034e87808 */ /* 0x000fe20002800000 */
[--C-:B------:R-:W-:Y:S01]  /*3c50*/  FFMA.FTZ R2, R10, c[0x0][0x2d0], -R12.reuse ;  /* 0x0000b4000a027a23 */ /* 0x100fe2000001080c */
[----:B------:R-:W-:Y:S01]  /*3c60*/  FMNMX.FTZ R5, R231, R5, !PT ;  /* 0x00000005e7057209 */ /* 0x000fe20007810000 */
[--C-:B------:R-:W-:Y:S02]  /*3c70*/  FFMA.FTZ R3, R11, c[0x0][0x2d0], -R12.reuse ;  /* 0x0000b4000b037a23 */ /* 0x100fe4000001080c */
[----:B------:R1:W-:Y:S01]  /*3c80*/  MUFU.EX2 R136, R2 ;  /* 0x0000000200887308 */ /* 0x0003e20000000800 */
[----:B------:R-:W-:Y:S02]  /*3c90*/  FMNMX.FTZ R5, R232, R5, !PT ;  /* 0x00000005e8057209 */ /* 0x000fe40007810000 */
[----:B--2---:R-:W-:Y:S01]  /*3ca0*/  FMNMX.FTZ R7, R6, R7, !PT ;  /* 0x0000000706077209 */ /* 0x004fe20007810000 */
[----:B------:R-:W-:-:S04]  /*3cb0*/  FFMA.FTZ R6, R13, c[0x0][0x2d0], -R12 ;  /* 0x0000b4000d067a23 */ /* 0x000fc8000001080c */
[----:B------:R2:W3:Y:S01]  /*3cc0*/  MUFU.EX2 R18, R3 ;  /* 0x0000000300127308 */ /* 0x0004e20000000800 */
[----:B-1----:R-:W-:-:S07]  /*3cd0*/  FMNMX.FTZ R2, R9, R8, !PT ;  /* 0x0000000809027209 */ /* 0x002fce0007810000 */
[----:B------:R1:W-:Y:S01]  /*3ce0*/  MUFU.EX2 R138, R6 ;  /* 0x00000006008a7308 */ /* 0x0003e20000000800 */
[----:B------:R-:W4:Y:S01]  /*3cf0*/  SHFL.BFLY PT, R8, R5, 0x2, 0x1f ;  /* 0x0c401f0005087f89 */ /* 0x000f2200000e0000 */
[----:B------:R-:W-:-:S03]  /*3d00*/  FSETP.NEU.FTZ.AND P4, PT, R2, -INF , PT ;  /* 0xff8000000200780b */ /* 0x000fc60003f9d000 */
[----:B------:R-:W5:Y:S01]  /*3d10*/  SHFL.BFLY PT, R9, R7, 0x1, 0x1f ;  /* 0x0c201f0007097f89 */ /* 0x000f6200000e0000 */
[----:B--2---:R-:W-:-:S05]  /*3d20*/  FMUL.FTZ R3, R2, c[0x0][0x2d0] ;  /* 0x0000b40002037a20 */ /* 0x004fca0000410000 */
[----:B------:R-:W-:Y:S01]  /*3d30*/  FSEL R3, R3, RZ, P4 ;  /* 0x000000ff03037208 */ /* 0x000fe20002000000 */
[----:B-1----:R-:W-:-:S04]  /*3d40*/  FFMA.FTZ R6, R14, c[0x0][0x2d0], -R12 ;  /* 0x0000b4000e067a23 */ /* 0x002fc8000001080c */
[--C-:B------:R-:W-:Y:S01]  /*3d50*/  FFMA.FTZ R0, R16, c[0x0][0x2d0], -R3.reuse ;  /* 0x0000b40010007a23 */ /* 0x100fe20000010803 */
[----:B------:R1:W-:Y:S01]  /*3d60*/  MUFU.EX2 R194, R6 ;  /* 0x0000000600c27308 */ /* 0x0003e20000000800 */
[----:B------:R-:W-:Y:S02]  /*3d70*/  FFMA.FTZ R4, R28, c[0x0][0x2d0], -R3 ;  /* 0x0000b4001c047a23 */ /* 0x000fe40000010803 */
[----:B------:R-:W-:Y:S01]  /*3d80*/  LDSM.16.MT88.4 R28, [R222+0x1100] ;  /* 0x00110000de1c783b */ /* 0x000fe20000004200 */
[----:B----4-:R-:W-:-:S04]  /*3d90*/  FMNMX.FTZ R5, R5, R8, !PT ;  /* 0x0000000805057209 */ /* 0x010fc80007810000 */
[----:B------:R2:W-:Y:S01]  /*3da0*/  MUFU.EX2 R14, R0 ;  /* 0x00000000000e7308 */ /* 0x0005e20000000800 */
[----:B-----5:R-:W-:-:S04]  /*3db0*/  FMNMX.FTZ R105, R7, R9, !PT ;  /* 0x0000000907697209 */ /* 0x020fc80007810000 */
[----:B------:R-:W-:Y:S01]  /*3dc0*/  FSETP.NEU.FTZ.AND P4, PT, R105, -INF , PT ;  /* 0xff8000006900780b */ /* 0x000fe20003f9d000 */
[--C-:B-1----:R-:W-:Y:S02]  /*3dd0*/  FFMA.FTZ R6, R15, c[0x0][0x2d0], -R3.reuse ;  /* 0x0000b4000f067a23 */ /* 0x102fe40000010803 */
[----:B------:R-:W-:Y:S01]  /*3de0*/  MUFU.EX2 R195, R4 ;  /* 0x0000000400c37308 */ /* 0x000fe20000000800 */
[----:B---3--:R-:W-:Y:S02]  /*3df0*/  IMAD.MOV.U32 R15, RZ, RZ, R18 ;  /* 0x000000ffff0f7224 */ /* 0x008fe400078e0012 */
[----:B--2---:R-:W-:-:S05]  /*3e00*/  FFMA.FTZ R0, R17, c[0x0][0x2d0], -R3 ;  /* 0x0000b40011007a23 */ /* 0x004fca0000010803 */
[----:B------:R1:W-:Y:S01]  /*3e10*/  MUFU.EX2 R137, R6 ;  /* 0x0000000600897308 */ /* 0x0003e20000000800 */
[----:B------:R-:W-:Y:S07]  /*3e20*/  LDSM.16.MT88.4 R16, [R222+0x100] ;  /* 0x00010000de10783b */ /* 0x000fee0000004200 */
[----:B------:R2:W3:Y:S01]  /*3e30*/  MUFU.EX2 R193, R0 ;  /* 0x0000000000c17308 */ /* 0x0004e20000000800 */
[----:B-1----:R-:W1:Y:S01]  /*3e40*/  SHFL.BFLY PT, R6, R5, 0x1, 0x1f ;  /* 0x0c201f0005067f89 */ /* 0x002e6200000e0000 */
[----:B--2---:R-:W-:Y:S01]  /*3e50*/  FMUL.FTZ R0, R105, c[0x0][0x2d0] ;  /* 0x0000b40069007a20 */ /* 0x004fe20000410000 */
[----:B---3--:R-:W-:-:S04]  /*3e60*/  F2FP.PACK_AB R7, R195, R193 ;  /* 0x000000c1c307723e */ /* 0x008fc800000000ff */
[----:B------:R-:W-:-:S05]  /*3e70*/  FSEL R0, R0, RZ, P4 ;  /* 0x000000ff00007208 */ /* 0x000fca0002000000 */
[--C-:B------:R-:W-:Y:S02]  /*3e80*/  FFMA.FTZ R4, R32, c[0x0][0x2d0], -R0.reuse ;  /* 0x0000b40020047a23 */ /* 0x100fe40000010800 */
[----:B------:R-:W2:Y:S01]  /*3e90*/  LDSM.16.MT88.4 R32, [R221+0x2100] ;  /* 0x00210000dd20783b */ /* 0x000ea20000004200 */
[--C-:B------:R-:W-:Y:S01]  /*3ea0*/  FFMA.FTZ R9, R37, c[0x0][0x2d0], -R0.reuse ;  /* 0x0000b40025097a23 */ /* 0x100fe20000010800 */
[----:B------:R3:W-:Y:S01]  /*3eb0*/  MUFU.EX2 R248, R4 ;  /* 0x0000000400f87308 */ /* 0x0007e20000000800 */
[----:B-1----:R-:W-:Y:S02]  /*3ec0*/  FMNMX.FTZ R104, R5, R6, !PT ;  /* 0x0000000605687209 */ /* 0x002fe40007810000 */
[----:B------:R-:W-:Y:S02]  /*3ed0*/  F2FP.PACK_AB R6, R194, R138 ;  /* 0x0000008ac206723e */ /* 0x000fe400000000ff */
[C---:B------:R-:W-:Y:S01]  /*3ee0*/  FSETP.NEU.FTZ.AND P4, PT, R104.reuse, -INF , PT ;  /* 0xff8000006800780b */ /* 0x040fe20003f9d000 */
[----:B------:R-:W-:Y:S01]  /*3ef0*/  FMUL.FTZ R8, R104, c[0x0][0x2d0] ;  /* 0x0000b40068087a20 */ /* 0x000fe20000410000 */
[----:B------:R-:W-:Y:S01]  /*3f00*/  F2FP.PACK_AB R5, R14, R137 ;  /* 0x000000890e05723e */ /* 0x000fe200000000ff */
[----:B------:R-:W-:Y:S03]  /*3f10*/  MUFU.EX2 R249, R9 ;  /* 0x0000000900f97308 */ /* 0x000fe60000000800 */
[----:B------:R-:W-:Y:S01]  /*3f20*/  FSEL R13, R8, RZ, P4 ;  /* 0x000000ff080d7208 */ /* 0x000fe20002000000 */
[----:B------:R-:W-:-:S02]  /*3f30*/  FFMA.FTZ R8, R38, c[0x0][0x2d0], -R0 ;  /* 0x0000b40026087a23 */ /* 0x000fc40000010800 */
[----:B---3--:R-:W-:Y:S02]  /*3f40*/  FFMA.FTZ R4, R36, c[0x0][0x2d0], -R0 ;  /* 0x0000b40024047a23 */ /* 0x008fe40000010800 */
[----:B------:R1:W3:Y:S08]  /*3f50*/  MUFU.EX2 R250, R8 ;  /* 0x0000000800fa7308 */ /* 0x0002f00000000800 */
[----:B------:R4:W-:Y:S01]  /*3f60*/  MUFU.EX2 R243, R4 ;  /* 0x0000000400f37308 */ /* 0x0009e20000000800 */
[----:B-1----:R-:W-:Y:S01]  /*3f70*/  FFMA.FTZ R8, R39, c[0x0][0x2d0], -R13 ;  /* 0x0000b40027087a23 */ /* 0x002fe2000001080d */
[----:B---3--:R-:W-:Y:S01]  /*3f80*/  F2FP.PACK_AB R10, R250, R249 ;  /* 0x000000f9fa0a723e */ /* 0x008fe200000000ff */
[----:B------:R-:W-:Y:S05]  /*3f90*/  LDSM.16.MT88.4 R36, [R222+0x2500] ;  /* 0x00250000de24783b */ /* 0x000fea0000004200 */
[----:B------:R1:W-:Y:S01]  /*3fa0*/  MUFU.EX2 R240, R8 ;  /* 0x0000000800f07308 */ /* 0x0003e20000000800 */
[----:B----4-:R-:W-:-:S07]  /*3fb0*/  F2FP.PACK_AB R4, R15, R136 ;  /* 0x000000880f04723e */ /* 0x010fce00000000ff */
[----:B------:R-:W-:Y:S01]  /*3fc0*/  HMMA.16816.F32 R124, R4, R24, RZ ;  /* 0x00000018047c723c */ /* 0x000fe200000018ff */
[----:B-1----:R-:W-:-:S07]  /*3fd0*/  FFMA.FTZ R8, R44, c[0x0][0x2d0], -R13 ;  /* 0x0000b4002c087a23 */ /* 0x002fce000001080d */
[C---:B------:R-:W-:Y:S01]  /*3fe0*/  HMMA.16816.F32 R120, R4.reuse, R16, RZ ;  /* 0x000000100478723c */ /* 0x040fe200000018ff */
[----:B------:R1:W3:Y:S07]  /*3ff0*/  MUFU.EX2 R239, R8 ;  /* 0x0000000800ef7308 */ /* 0x0002ee0000000800 */
[C---:B------:R-:W-:Y:S08]  /*4000*/  HMMA.16816.F32 R116, R4.reuse, R20, RZ ;  /* 0x000000140474723c */ /* 0x040ff000000018ff */
[----:B------:R-:W-:Y:S01]  /*4010*/  HMMA.16816.F32 R112, R4, R28, RZ ;  /* 0x0000001c0470723c */ /* 0x000fe200000018ff */
[----:B-1----:R-:W-:Y:S01]  /*4020*/  FFMA.FTZ R8, R45, c[0x0][0x2d0], -R13 ;  /* 0x0000b4002d087a23 */ /* 0x002fe2000001080d */
[----:B---3--:R-:W-:-:S03]  /*4030*/  F2FP.PACK_AB R9, R239, R240 ;  /* 0x000000f0ef09723e */ /* 0x008fc600000000ff */
[----:B------:R1:W-:Y:S03]  /*4040*/  MUFU.EX2 R242, R8 ;  /* 0x0000000800f27308 */ /* 0x0003e60000000800 */
[C---:B--2---:R-:W-:Y:S08]  /*4050*/  HMMA.16816.F32 R108, R4.reuse, R32, RZ ;  /* 0x00000020046c723c */ /* 0x044ff000000018ff */
[----:B------:R-:W-:Y:S01]  /*4060*/  HMMA.16816.F32 R96, R4, R40, RZ ;  /* 0x000000280460723c */ /* 0x000fe200000018ff */
[----:B-1----:R-:W-:-:S07]  /*4070*/  FFMA.FTZ R8, R46, c[0x0][0x2d0], -R13 ;  /* 0x0000b4002e087a23 */ /* 0x002fce000001080d */
[C---:B------:R-:W-:Y:S01]  /*4080*/  HMMA.16816.F32 R92, R4.reuse, R26, RZ ;  /* 0x0000001a045c723c */ /* 0x040fe200000018ff */
[----:B------:R1:W2:Y:S07]  /*4090*/  MUFU.EX2 R247, R8 ;  /* 0x0000000800f77308 */ /* 0x0002ae0000000800 */
[C---:B------:R-:W-:Y:S08]  /*40a0*/  HMMA.16816.F32 R88, R4.reuse, R18, RZ ;  /* 0x000000120458723c */ /* 0x040ff000000018ff */
[----:B------:R-:W-:Y:S01]  /*40b0*/  HMMA.16816.F32 R84, R4, R22, RZ ;  /* 0x000000160454723c */ /* 0x000fe200000018ff */
[----:B-1----:R-:W-:-:S02]  /*40c0*/  F2FP.PACK_AB R8, R243, R248 ;  /* 0x000000f8f308723e */ /* 0x002fc400000000ff */
[----:B--2---:R-:W-:-:S05]  /*40d0*/  F2FP.PACK_AB R11, R247, R242 ;  /* 0x000000f2f70b723e */ /* 0x004fca00000000ff */
[C---:B------:R-:W-:Y:S08]  /*40e0*/  HMMA.16816.F32 R80, R4.reuse, R30, RZ ;  /* 0x0000001e0450723c */ /* 0x040ff000000018ff */
[C---:B------:R-:W-:Y:S08]  /*40f0*/  HMMA.16816.F32 R76, R4.reuse, R34, RZ ;  /* 0x00000022044c723c */ /* 0x040ff000000018ff */
[----:B------:R-:W-:Y:S07]  /*4100*/  HMMA.16816.F32 R68, R4, R42, RZ ;  /* 0x0000002a0444723c */ /* 0x000fee00000018ff */
[--C-:B------:R-:W-:Y:S01]  /*4110*/  FFMA.FTZ R4, R47, c[0x0][0x2d0], -R12.reuse ;  /* 0x0000b4002f047a23 */ /* 0x100fe2000001080c */
[C---:B------:R-:W-:Y:S03]  /*4120*/  HMMA.16816.F32 R72, R8.reuse, R24, RZ ;  /* 0x000000180848723c */ /* 0x040fe600000018ff */
[----:B------:R1:W-:Y:S05]  /*4130*/  MUFU.EX2 R241, R4 ;  /* 0x0000000400f17308 */ /* 0x0003ea0000000800 */
[C---:B------:R-:W-:Y:S01]  /*4140*/  HMMA.16816.F32 R144, R8.reuse, R26, RZ ;  /* 0x0000001a0890723c */ /* 0x040fe200000018ff */
[----:B------:R-:W-:Y:S07]  /*4150*/  LDSM.16.MT88.4 R24, [R221+0x500] ;  /* 0x00050000dd18783b */ /* 0x000fee0000004200 */
[----:B------:R-:W-:Y:S01]  /*4160*/  HMMA.16816.F32 R60, R8, R16, RZ ;  /* 0x00000010083c723c */ /* 0x000fe200000018ff */
[----:B-1----:R-:W-:-:S04]  /*4170*/  FFMA.FTZ R4, R48, c[0x0][0x2d0], -R12 ;  /* 0x0000b40030047a23 */ /* 0x002fc8000001080c */
[----:B------:R1:W-:Y:S03]  /*4180*/  MUFU.EX2 R246, R4 ;  /* 0x0000000400f67308 */ /* 0x0003e60000000800 */
[C---:B------:R-:W-:Y:S01]  /*4190*/  HMMA.16816.F32 R140, R8.reuse, R18, RZ ;  /* 0x00000012088c723c */ /* 0x040fe200000018ff */
[----:B------:R-:W2:Y:S07]  /*41a0*/  LDSM.16.MT88.4 R16, [R221+0x1500] ;  /* 0x00150000dd10783b */ /* 0x000eae0000004200 */
[----:B------:R-:W-:Y:S01]  /*41b0*/  HMMA.16816.F32 R56, R8, R20, RZ ;  /* 0x000000140838723c */ /* 0x000fe200000018ff */
[----:B-1----:R-:W-:-:S07]  /*41c0*/  FFMA.FTZ R4, R49, c[0x0][0x2d0], -R12 ;  /* 0x0000b40031047a23 */ /* 0x002fce000001080c */
[C---:B------:R-:W-:Y:S01]  /*41d0*/  HMMA.16816.F32 R132, R8.reuse, R22, RZ ;  /* 0x000000160884723c */ /* 0x040fe200000018ff */
[----:B------:R-:W-:Y:S01]  /*41e0*/  LDSM.16.MT88.4 R20, [R222+0x500] ;  /* 0x00050000de14783b */ /* 0x000fe20000004200 */
[----:B------:R1:W-:Y:S06]  /*41f0*/  MUFU.EX2 R245, R4 ;  /* 0x0000000400f57308 */ /* 0x0003ec0000000800 */
[C---:B------:R-:W-:Y:S08]  /*4200*/  HMMA.16816.F32 R52, R8.reuse, R28, RZ ;  /* 0x0000001c0834723c */ /* 0x040ff000000018ff */
[----:B------:R-:W-:Y:S01]  /*4210*/  HMMA.16816.F32 R148, R8, R30, RZ ;  /* 0x0000001e0894723c */ /* 0x000fe200000018ff */
[----:B------:R-:W-:Y:S01]  /*4220*/  LDSM.16.MT88.4 R28, [R222+0x1500] ;  /* 0x00150000de1c783b */ /* 0x000fe20000004200 */
[----:B-1----:R-:W-:-:S04]  /*4230*/  FFMA.FTZ R4, R50, c[0x0][0x2d0], -R12 ;  /* 0x0000b40032047a23 */ /* 0x002fc8000001080c */
[----:B------:R1:W3:Y:S02]  /*4240*/  MUFU.EX2 R244, R4 ;  /* 0x0000000400f47308 */ /* 0x0002e40000000800 */
[C---:B------:R-:W-:Y:S08]  /*4250*/  HMMA.16816.F32 R160, R8.reuse, R34, RZ ;  /* 0x0000002208a0723c */ /* 0x040ff000000018ff */
[----:B------:R-:W-:Y:S01]  /*4260*/  HMMA.16816.F32 R44, R8, R40, RZ ;  /* 0x00000028082c723c */ /* 0x000fe200000018ff */
[----:B-1----:R-:W-:-:S07]  /*4270*/  FFMA.FTZ R4, R51, c[0x0][0x2d0], -R3 ;  /* 0x0000b40033047a23 */ /* 0x002fce0000010803 */
[C---:B------:R-:W-:Y:S01]  /*4280*/  HMMA.16816.F32 R164, R8.reuse, R42, RZ ;  /* 0x0000002a08a4723c */ /* 0x040fe200000018ff */
[----:B---3--:R-:W-:Y:S01]  /*4290*/  F2FP.PACK_AB R6, R244, R245 ;  /* 0x000000f5f406723e */ /* 0x008fe200000000ff */
[----:B------:R1:W-:Y:S06]  /*42a0*/  MUFU.EX2 R235, R4 ;  /* 0x0000000400eb7308 */ /* 0x0003ec0000000800 */
[----:B------:R-:W-:Y:S01]  /*42b0*/  HMMA.16816.F32 R48, R8, R32, RZ ;  /* 0x000000200830723c */ /* 0x000fe200000018ff */
[----:B------:R-:W3:Y:S06]  /*42c0*/  LDSM.16.MT88.4 R32, [R221+0x2500] ;  /* 0x00250000dd20783b */ /* 0x000eec0000004200 */
[----:B------:R-:W-:-:S04]  /*42d0*/  FFMA.FTZ R8, R102, c[0x0][0x2d0], -R0 ;  /* 0x0000b40066087a23 */ /* 0x000fc80000010800 */
[----:B------:R4:W-:Y:S01]  /*42e0*/  MUFU.EX2 R219, R8 ;  /* 0x0000000800db7308 */ /* 0x0009e20000000800 */
[----:B-1----:R-:W-:Y:S02]  /*42f0*/  FFMA.FTZ R4, R65, c[0x0][0x2d0], -R3 ;  /* 0x0000b40041047a23 */ /* 0x002fe40000010803 */
[----:B------:R-:W-:-:S05]  /*4300*/  IMAD.MOV.U32 R65, RZ, RZ, R138 ;  /* 0x000000ffff417224 */ /* 0x000fca00078e008a */
[----:B------:R1:W5:Y:S01]  /*4310*/  MUFU.EX2 R238, R4 ;  /* 0x0000000400ee7308 */ /* 0x0003620000000800 */
[----:B----4-:R-:W-:Y:S02]  /*4320*/  FFMA.FTZ R8, R106, c[0x0][0x2d0], -R0 ;  /* 0x0000b4006a087a23 */ /* 0x010fe40000010800 */
[----:B------:R-:W-:-:S05]  /*4330*/  IMAD.MOV.U32 R106, RZ, RZ, R181 ;  /* 0x000000ffff6a7224 */ /* 0x000fca00078e00b5 */
[----:B------:R4:W-:Y:S01]  /*4340*/  MUFU.EX2 R218, R8 ;  /* 0x0000000800da7308 */ /* 0x0009e20000000800 */
[----:B-1----:R-:W-:Y:S01]  /*4350*/  FFMA.FTZ R4, R66, c[0x0][0x2d0], -R3 ;  /* 0x0000b40042047a23 */ /* 0x002fe20000010803 */
[----:B-----5:R-:W-:Y:S01]  /*4360*/  F2FP.PACK_AB R5, R238, R235 ;  /* 0x000000ebee05723e */ /* 0x020fe200000000ff */
[----:B------:R-:W-:-:S05]  /*4370*/  IMAD.MOV.U32 R66, RZ, RZ, R137 ;  /* 0x000000ffff427224 */ /* 0x000fca00078e0089 */
[----:B------:R1:W-:Y:S01]  /*4380*/  MUFU.EX2 R237, R4 ;  /* 0x0000000400ed7308 */ /* 0x0003e20000000800 */
[----:B----4-:R-:W-:-:S07]  /*4390*/  FFMA.FTZ R8, R107, c[0x0][0x2d0], -R13 ;  /* 0x0000b4006b087a23 */ /* 0x010fce000001080d */
[----:B------:R4:W-:Y:S01]  /*43a0*/  MUFU.EX2 R212, R8 ;  /* 0x0000000800d47308 */ /* 0x0009e20000000800 */
[----:B-1----:R-:W-:Y:S02]  /*43b0*/  FFMA.FTZ R4, R67, c[0x0][0x2d0], -R3 ;  /* 0x0000b40043047a23 */ /* 0x002fe40000010803 */
[----:B------:R-:W-:-:S05]  /*43c0*/  IMAD.MOV.U32 R67, RZ, RZ, R14 ;  /* 0x000000ffff437224 */ /* 0x000fca00078e000e */
[----:B------:R1:W5:Y:S01]  /*43d0*/  MUFU.EX2 R236, R4 ;  /* 0x0000000400ec7308 */ /* 0x0003620000000800 */
[----:B------:R-:W-:Y:S02]  /*43e0*/  FFMA.FTZ R14, R169, c[0x0][0x2d0], -R3 ;  /* 0x0000b400a90e7a23 */ /* 0x000fe40000010803 */
[----:B----4-:R-:W-:Y:S02]  /*43f0*/  FFMA.FTZ R8, R128, c[0x0][0x2d0], -R13 ;  /* 0x0000b40080087a23 */ /* 0x010fe4000001080d */
[----:B------:R-:W-:-:S03]  /*4400*/  IMAD.MOV.U32 R128, RZ, RZ, R180 ;  /* 0x000000ffff807224 */ /* 0x000fc600078e00b4 */
[----:B------:R4:W-:Y:S01]  /*4410*/  MUFU.EX2 R213, R8 ;  /* 0x0000000800d57308 */ /* 0x0009e20000000800 */
[----:B-1----:R-:W-:Y:S01]  /*4420*/  FFMA.FTZ R4, R100, c[0x0][0x2d0], -R0 ;  /* 0x0000b40064047a23 */ /* 0x002fe20000010800 */
[----:B-----5:R-:W-:Y:S01]  /*4430*/  F2FP.PACK_AB R7, R236, R237 ;  /* 0x000000edec07723e */ /* 0x020fe200000000ff */
[----:B------:R-:W-:-:S05]  /*4440*/  IMAD.MOV.U32 R100, RZ, RZ, R136 ;  /* 0x000000ffff647224 */ /* 0x000fca00078e0088 */
[----:B------:R1:W-:Y:S01]  /*4450*/  MUFU.EX2 R229, R4 ;  /* 0x0000000400e57308 */ /* 0x0003e20000000800 */
[----:B----4-:R-:W-:-:S07]  /*4460*/  FFMA.FTZ R8, R129, c[0x0][0x2d0], -R13 ;  /* 0x0000b40081087a23 */ /* 0x010fce000001080d */
[----:B------:R4:W-:Y:S01]  /*4470*/  MUFU.EX2 R180, R14 ;  /* 0x0000000e00b47308 */ /* 0x0009e20000000800 */
[----:B-1----:R-:W-:-:S07]  /*4480*/  FFMA.FTZ R4, R101, c[0x0][0x2d0], -R0 ;  /* 0x0000b40065047a23 */ /* 0x002fce0000010800 */
[----:B------:R1:W-:Y:S08]  /*4490*/  MUFU.EX2 R211, R8 ;  /* 0x0000000800d37308 */ /* 0x0003f00000000800 */
[----:B------:R5:W2:Y:S01]  /*44a0*/  MUFU.EX2 R228, R4 ;  /* 0x0000000400e47308 */ /* 0x000aa20000000800 */
[----:B----4-:R-:W-:Y:S02]  /*44b0*/  FFMA.FTZ R14, R170, c[0x0][0x2d0], -R3 ;  /* 0x0000b400aa0e7a23 */ /* 0x010fe40000010803 */
[----:B-1----:R-:W-:-:S05]  /*44c0*/  FFMA.FTZ R8, R130, c[0x0][0x2d0], -R13 ;  /* 0x0000b40082087a23 */ /* 0x002fca000001080d */
[----:B------:R1:W-:Y:S01]  /*44d0*/  MUFU.EX2 R181, R14 ;  /* 0x0000000e00b57308 */ /* 0x0003e20000000800 */
[----:B-----5:R-:W-:-:S07]  /*44e0*/  F2FP.PACK_AB R4, R246, R241 ;  /* 0x000000f1f604723e */ /* 0x020fce00000000ff */
[----:B------:R4:W5:Y:S01]  /*44f0*/  MUFU.EX2 R210, R8 ;  /* 0x0000000800d27308 */ /* 0x0009620000000800 */
[----:B--2---:R-:W-:Y:S01]  /*4500*/  HMMA.16816.F32 R156, R4, R16, R116 ;  /* 0x00000010049c723c */ /* 0x004fe20000001874 */
[----:B-1----:R-:W-:-:S06]  /*4510*/  FFMA.FTZ R14, R171, c[0x0][0x2d0], -R0 ;  /* 0x0000b400ab0e7a23 */ /* 0x002fcc0000010800 */
[----:B------:R1:W-:Y:S01]  /*4520*/  MUFU.EX2 R107, R14 ;  /* 0x0000000e006b7308 */ /* 0x0003e20000000800 */
[----:B---3--:R-:W-:Y:S01]  /*4530*/  HMMA.16816.F32 R116, R4, R32, R108 ;  /* 0x000000200474723c */ /* 0x008fe2000000186c */
[----:B----4-:R-:W-:-:S06]  /*4540*/  FFMA.FTZ R8, R131, c[0x0][0x2d0], -R12 ;  /* 0x0000b40083087a23 */ /* 0x010fcc000001080c */
[----:B------:R2:W-:Y:S01]  /*4550*/  MUFU.EX2 R203, R8 ;  /* 0x0000000800cb7308 */ /* 0x0005e20000000800 */
[----:B------:R-:W-:Y:S01]  /*4560*/  HMMA.16816.F32 R172, R4, R20, R120 ;  /* 0x0000001404ac723c */ /* 0x000fe20000001878 */
[----:B-1----:R-:W-:-:S07]  /*4570*/  FFMA.FTZ R14, R186, c[0x0][0x2d0], -R0 ;  /* 0x0000b400ba0e7a23 */ /* 0x002fce0000010800 */
[----:B------:R-:W-:Y:S01]  /*4580*/  HMMA.16816.F32 R108, R4, R36, R96 ;  /* 0x00000024046c723c */ /* 0x000fe20000001860 */
[----:B------:R-:W-:Y:S01]  /*4590*/  IMAD.MOV.U32 R186, RZ, RZ, R106 ;  /* 0x000000ffffba7224 */ /* 0x000fe200078e006a */
[----:B------:R1:W-:Y:S01]  /*45a0*/  MUFU.EX2 R101, R14 ;  /* 0x0000000e00657308 */ /* 0x0003e20000000800 */
[----:B--2---:R-:W-:-:S05]  /*45b0*/  FFMA.FTZ R8, R154, c[0x0][0x2d0], -R12 ;  /* 0x0000b4009a087a23 */ /* 0x004fca000001080c */
[C---:B------:R-:W-:Y:S01]  /*45c0*/  HMMA.16816.F32 R176, R4.reuse, R24, R124 ;  /* 0x0000001804b0723c */ /* 0x040fe2000000187c */
[----:B------:R-:W-:Y:S01]  /*45d0*/  IMAD.MOV.U32 R154, RZ, RZ, R100 ;  /* 0x000000ffff9a7224 */ /* 0x000fe200078e0064 */
[----:B------:R2:W3:Y:S06]  /*45e0*/  MUFU.EX2 R202, R8 ;  /* 0x0000000800ca7308 */ /* 0x0004ec0000000800 */
[----:B------:R-:W-:Y:S01]  /*45f0*/  HMMA.16816.F32 R120, R4, R26, R92 ;  /* 0x0000001a0478723c */ /* 0x000fe2000000185c */
[----:B-1----:R-:W-:-:S04]  /*4600*/  FFMA.FTZ R14, R188, c[0x0][0x2d0], -R0 ;  /* 0x0000b400bc0e7a23 */ /* 0x002fc80000010800 */
[----:B------:R1:W-:Y:S03]  /*4610*/  MUFU.EX2 R102, R14 ;  /* 0x0000000e00667308 */ /* 0x0003e60000000800 */
[C---:B------:R-:W-:Y:S01]  /*4620*/  HMMA.16816.F32 R136, R4.reuse, R22, R88 ;  /* 0x000000160488723c */ /* 0x040fe20000001858 */
[----:B--2---:R-:W-:Y:S02]  /*4630*/  FFMA.FTZ R8, R153, c[0x0][0x2d0], -R12 ;  /* 0x0000b40099087a23 */ /* 0x004fe4000001080c */
[----:B------:R-:W-:Y:S02]  /*4640*/  IMAD.MOV.U32 R153, RZ, RZ, R67 ;  /* 0x000000ffff997224 */ /* 0x000fe400078e0043 */
[----:B------:R2:W-:Y:S03]  /*4650*/  MUFU.EX2 R201, R8 ;  /* 0x0000000800c97308 */ /* 0x0005e60000000800 */
        /* <DEDUP_REMOVED lines=8> */
[----:B------:R2:W-:Y:S06]  /*46e0*/  MUFU.EX2 R200, R8 ;  /* 0x0000000800c87308 */ /* 0x0005ec0000000800 */
[----:B------:R-:W-:Y:S01]  /*46f0*/  HMMA.16816.F32 R88, R4, R34, R76 ;  /* 0x000000220458723c */ /* 0x000fe2000000184c */
[----:B-1----:R-:W-:-:S04]  /*4700*/  FFMA.FTZ R14, R189, c[0x0][0x2d0], -R13 ;  /* 0x0000b400bd0e7a23 */ /* 0x002fc8000001080d */
[----:B------:R1:W-:Y:S03]  /*4710*/  MUFU.EX2 R100, R14 ;  /* 0x0000000e00647308 */ /* 0x0003e60000000800 */
[----:B------:R-:W-:Y:S01]  /*4720*/  HMMA.16816.F32 R84, R4, R38, R68 ;  /* 0x000000260454723c */ /* 0x000fe20000001844 */
[----:B--2---:R-:W-:-:S04]  /*4730*/  FFMA.FTZ R8, R155, c[0x0][0x2d0], -R3 ;  /* 0x0000b4009b087a23 */ /* 0x004fc80000010803 */
[----:B------:R2:W-:Y:S02]  /*4740*/  MUFU.EX2 R185, R8 ;  /* 0x0000000800b97308 */ /* 0x0005e40000000800 */
[----:B------:R-:W-:Y:S02]  /*4750*/  F2FP.PACK_AB R4, R228, R229 ;  /* 0x000000e5e404723e */ /* 0x000fe400000000ff */
[----:B------:R-:W-:Y:S02]  /*4760*/  F2FP.PACK_AB R5, R213, R212 ;  /* 0x000000d4d505723e */ /* 0x000fe400000000ff */
[----:B------:R-:W-:Y:S02]  /*4770*/  F2FP.PACK_AB R6, R218, R219 ;  /* 0x000000dbda06723e */ /* 0x000fe400000000ff */
[----:B-----5:R-:W-:Y:S01]  /*4780*/  F2FP.PACK_AB R7, R210, R211 ;  /* 0x000000d3d207723e */ /* 0x020fe200000000ff */
[----:B-1----:R-:W-:-:S04]  /*4790*/  FFMA.FTZ R14, R191, c[0x0][0x2d0], -R13 ;  /* 0x0000b400bf0e7a23 */ /* 0x002fc8000001080d */
[----:B------:R1:W-:Y:S02]  /*47a0*/  MUFU.EX2 R67, R14 ;  /* 0x0000000e00437308 */ /* 0x0003e40000000800 */
[----:B------:R-:W-:Y:S01]  /*47b0*/  HMMA.16816.F32 R80, R4, R24, R72 ;  /* 0x000000180450723c */ /* 0x000fe20000001848 */
[----:B--2---:R-:W-:-:S05]  /*47c0*/  FFMA.FTZ R8, R168, c[0x0][0x2d0], -R3 ;  /* 0x0000b400a8087a23 */ /* 0x004fca0000010803 */
[----:B------:R2:W4:Y:S02]  /*47d0*/  MUFU.EX2 R182, R8 ;  /* 0x0000000800b67308 */ /* 0x0005240000000800 */
[----:B------:R-:W-:Y:S01]  /*47e0*/  HMMA.16816.F32 R76, R4, R20, R60 ;  /* 0x00000014044c723c */ /* 0x000fe2000000183c */
[----:B-1----:R-:W-:-:S07]  /*47f0*/  FFMA.FTZ R14, R190, c[0x0][0x2d0], -R13 ;  /* 0x0000b400be0e7a23 */ /* 0x002fce000001080d */
[C---:B------:R-:W-:Y:S01]  /*4800*/  HMMA.16816.F32 R72, R4.reuse, R16, R56 ;  /* 0x000000100448723c */ /* 0x040fe20000001838 */
[----:B--2---:R-:W-:Y:S07]  /*4810*/  LDSM.16.MT88.4 R8, [R222+0x900] ;  /* 0x00090000de08783b */ /* 0x004fee0000004200 */
[C---:B------:R-:W-:Y:S08]  /*4820*/  HMMA.16816.F32 R68, R4.reuse, R28, R52 ;  /* 0x0000001c0444723c */ /* 0x040ff00000001834 */
[C---:B------:R-:W-:Y:S08]  /*4830*/  HMMA.16816.F32 R60, R4.reuse, R32, R48 ;  /* 0x00000020043c723c */ /* 0x040ff00000001830 */
[C---:B------:R-:W-:Y:S08]  /*4840*/  HMMA.16816.F32 R196, R4.reuse, R36, R44 ;  /* 0x0000002404c4723c */ /* 0x040ff0000000182c */
[C---:B------:R-:W-:Y:S01]  /*4850*/  HMMA.16816.F32 R40, R4.reuse, R30, R148 ;  /* 0x0000001e0428723c */ /* 0x040fe20000001894 */
[----:B------:R-:W1:Y:S07]  /*4860*/  LDSM.16.MT88.4 R28, [R221+0x2900] ;  /* 0x00290000dd1c783b */ /* 0x000e6e0000004200 */
[C---:B------:R-:W-:Y:S01]  /*4870*/  HMMA.16816.F32 R56, R4.reuse, R26, R144 ;  /* 0x0000001a0438723c */ /* 0x040fe20000001890 */
[----:B------:R-:W-:Y:S06]  /*4880*/  LDSM.16.MT88.4 R24, [R222+0x1900] ;  /* 0x00190000de18783b */ /* 0x000fec0000004200 */
[----:B------:R-:W-:Y:S01]  /*4890*/  IMAD.MOV.U32 R147, RZ, RZ, R66 ;  /* 0x000000ffff937224 */ /* 0x000fe200078e0042 */
[----:B------:R-:W-:Y:S01]  /*48a0*/  HMMA.16816.F32 R48, R4, R22, R140 ;  /* 0x000000160430723c */ /* 0x000fe2000000188c */
[----:B------:R-:W-:Y:S01]  /*48b0*/  LDSM.16.MT88.4 R20, [R221+0x1900] ;  /* 0x00190000dd14783b */ /* 0x000fe20000004200 */
[----:B------:R2:W-:Y:S01]  /*48c0*/  MUFU.EX2 R66, R14 ;  /* 0x0000000e00427308 */ /* 0x0005e20000000800 */
[----:B------:R-:W-:-:S02]  /*48d0*/  IMAD.MOV.U32 R146, RZ, RZ, R65 ;  /* 0x000000ffff927224 */ /* 0x000fc400078e0041 */
[----:B------:R-:W-:Y:S01]  /*48e0*/  IMAD.MOV.U32 R144, RZ, RZ, R194 ;  /* 0x000000ffff907224 */ /* 0x000fe200078e00c2 */
[----:B------:R-:W-:Y:S01]  /*48f0*/  LDSM.16.MT88.4 R140, [R222+0xd00] ;  /* 0x000d0000de8c783b */ /* 0x000fe20000004200 */
[----:B------:R-:W-:Y:S01]  /*4900*/  IMAD.MOV.U32 R145, RZ, RZ, R193 ;  /* 0x000000ffff917224 */ /* 0x000fe200078e00c1 */
[C---:B------:R-:W-:Y:S02]  /*4910*/  HMMA.16816.F32 R44, R4.reuse, R18, R132 ;  /* 0x00000012042c723c */ /* 0x040fe40000001884 */
[----:B------:R-:W5:Y:S06]  /*4920*/  LDSM.16.MT88.4 R16, [R221+0x900] ;  /* 0x00090000dd10783b */ /* 0x000f6c0000004200 */
[----:B------:R-:W-:Y:S01]  /*4930*/  HMMA.16816.F32 R52, R4, R34, R160 ;  /* 0x000000220434723c */ /* 0x000fe200000018a0 */
[----:B------:R-:W5:Y:S01]  /*4940*/  LDSM.16.MT88.4 R32, [R222+0x2900] ;  /* 0x00290000de20783b */ /* 0x000f620000004200 */
[----:B--2---:R-:W-:-:S04]  /*4950*/  FFMA.FTZ R14, R192, c[0x0][0x2d0], -R13 ;  /* 0x0000b400c00e7a23 */ /* 0x004fc8000001080d */
[----:B------:R-:W2:Y:S02]  /*4960*/  MUFU.EX2 R65, R14 ;  /* 0x0000000e00417308 */ /* 0x000ea40000000800 */
[----:B------:R-:W-:Y:S07]  /*4970*/  HMMA.16816.F32 R36, R4, R38, R164 ;  /* 0x000000260424723c */ /* 0x000fee00000018a4 */
[----:B---3--:R-:W-:Y:S02]  /*4980*/  F2FP.PACK_AB R4, R202, R203 ;  /* 0x000000cbca04723e */ /* 0x008fe400000000ff */
[----:B----4-:R-:W-:-:S02]  /*4990*/  F2FP.PACK_AB R5, R182, R185 ;  /* 0x000000b9b605723e */ /* 0x010fc400000000ff */
[----:B------:R-:W-:Y:S02]  /*49a0*/  F2FP.PACK_AB R6, R200, R201 ;  /* 0x000000c9c806723e */ /* 0x000fe400000000ff */
[----:B------:R-:W-:-:S07]  /*49b0*/  F2FP.PACK_AB R7, R181, R180 ;  /* 0x000000b4b507723e */ /* 0x000fce00000000ff */
[C---:B-1----:R-:W-:Y:S08]  /*49c0*/  HMMA.16816.F32 R188, R4.reuse, R28, R116 ;  /* 0x0000001c04bc723c */ /* 0x042ff00000001874 */
[C---:B-----5:R-:W-:Y:S08]  /*49d0*/  HMMA.16816.F32 R112, R4.reuse, R16, R176 ;  /* 0x000000100470723c */ /* 0x060ff000000018b0 */
[C---:B------:R-:W-:Y:S01]  /*49e0*/  HMMA.16816.F32 R132, R4.reuse, R8, R172 ;  /* 0x000000080484723c */ /* 0x040fe200000018ac */
[----:B------:R-:W-:Y:S07]  /*49f0*/  LDSM.16.MT88.4 R172, [R222+0x1d00] ;  /* 0x001d0000deac783b */ /* 0x000fee0000004200 */
[C---:B------:R-:W-:Y:S01]  /*4a00*/  HMMA.16816.F32 R148, R4.reuse, R20, R156 ;  /* 0x000000140494723c */ /* 0x040fe2000000189c */
[----:B------:R-:W1:Y:S07]  /*4a10*/  LDSM.16.MT88.4 R156, [R221+0x1d00] ;  /* 0x001d0000dd9c783b */ /* 0x000e6e0000004200 */
[C---:B------:R-:W-:Y:S01]  /*4a20*/  HMMA.16816.F32 R164, R4.reuse, R24, R124 ;  /* 0x0000001804a4723c */ /* 0x040fe2000000187c */
[----:B------:R-:W-:Y:S07]  /*4a30*/  LDSM.16.MT88.4 R124, [R221+0xd00] ;  /* 0x000d0000dd7c783b */ /* 0x000fee0000004200 */
[C---:B------:R-:W-:Y:S08]  /*4a40*/  HMMA.16816.F32 R192, R4.reuse, R32, R108 ;  /* 0x0000002004c0723c */ /* 0x040ff0000000186c */
[C---:B------:R-:W-:Y:S08]  /*4a50*/  HMMA.16816.F32 R120, R4.reuse, R18, R120 ;  /* 0x000000120478723c */ /* 0x040ff00000001878 */
[C---:B------:R-:W-:Y:S08]  /*4a60*/  HMMA.16816.F32 R136, R4.reuse, R10, R136 ;  /* 0x0000000a0488723c */ /* 0x040ff00000001888 */
[C---:B------:R-:W-:Y:S08]  /*4a70*/  HMMA.16816.F32 R96, R4.reuse, R22, R96 ;  /* 0x000000160460723c */ /* 0x040ff00000001860 */
[C---:B------:R-:W-:Y:S08]  /*4a80*/  HMMA.16816.F32 R168, R4.reuse, R26, R92 ;  /* 0x0000001a04a8723c */ /* 0x040ff0000000185c */
[C---:B------:R-:W-:Y:S08]  /*4a90*/  HMMA.16816.F32 R88, R4.reuse, R30, R88 ;  /* 0x0000001e0458723c */ /* 0x040ff00000001858 */
[----:B------:R-:W-:Y:S07]  /*4aa0*/  HMMA.16816.F32 R116, R4, R34, R84 ;  /* 0x000000220474723c */ /* 0x000fee0000001854 */
[----:B------:R-:W-:-:S02]  /*4ab0*/  F2FP.PACK_AB R4, R101, R107 ;  /* 0x0000006b6504723e */ /* 0x000fc400000000ff */
[----:B------:R-:W-:Y:S02]  /*4ac0*/  F2FP.PACK_AB R5, R67, R100 ;  /* 0x000000644305723e */ /* 0x000fe400000000ff */
[----:B------:R-:W-:Y:S02]  /*4ad0*/  F2FP.PACK_AB R6, R106, R102 ;  /* 0x000000666a06723e */ /* 0x000fe400000000ff */
[----:B--2---:R-:W-:-:S07]  /*4ae0*/  F2FP.PACK_AB R7, R65, R66 ;  /* 0x000000424107723e */ /* 0x004fce00000000ff */
[C---:B------:R-:W-:Y:S07]  /*4af0*/  HMMA.16816.F32 R128, R4.reuse, R8, R76 ;  /* 0x000000080480723c */ /* 0x040fee000000184c */
[----:B------:R-:W-:Y:S01]  /*4b00*/  FFMA.FTZ R8, R207, c[0x0][0x2d0], -R12 ;  /* 0x0000b400cf087a23 */ /* 0x000fe2000001080c */
[----:B------:R-:W-:Y:S01]  /*4b10*/  HMMA.16816.F32 R108, R4, R10, R48 ;  /* 0x0000000a046c723c */ /* 0x000fe20000001830 */
[----:B------:R-:W-:Y:S02]  /*4b20*/  IMAD.MOV.U32 R207, RZ, RZ, R145 ;  /* 0x000000ffffcf7224 */ /* 0x000fe400078e0091 */
[----:B------:R2:W-:Y:S01]  /*4b30*/  MUFU.EX2 R49, R8 ;  /* 0x0000000800317308 */ /* 0x0005e20000000800 */
[----:B------:R-:W-:-:S03]  /*4b40*/  FADD.FTZ R9, R240, R239 ;  /* 0x000000eff0097221 */ /* 0x000fc60000010000 */
[----:B------:R-:W-:Y:S01]  /*4b50*/  IMAD.MOV.U32 R50, RZ, RZ, R144 ;  /* 0x000000ffff327224 */ /* 0x000fe200078e0090 */
[----:B------:R-:W-:Y:S01]  /*4b60*/  HMMA.16816.F32 R160, R4, R18, R56 ;  /* 0x0000001204a0723c */ /* 0x000fe20000001838 */
[----:B------:R-:W-:Y:S02]  /*4b70*/  IMAD.MOV.U32 R10, RZ, RZ, R146 ;  /* 0x000000ffff0a7224 */ /* 0x000fe400078e0092 */
[----:B------:R-:W-:Y:S02]  /*4b80*/  IMAD.MOV.U32 R11, RZ, RZ, R147 ;  /* 0x000000ffff0b7224 */ /* 0x000fe400078e0093 */
[----:B------:R-:W-:-:S03]  /*4b90*/  IMAD.MOV.U32 R51, RZ, RZ, R152 ;  /* 0x000000ffff337224 */ /* 0x000fc600078e0098 */
[C---:B------:R-:W-:Y:S01]  /*4ba0*/  HMMA.16816.F32 R56, R4.reuse, R22, R44 ;  /* 0x000000160438723c */ /* 0x040fe2000000182c */
[----:B--2---:R-:W-:Y:S02]  /*4bb0*/  FFMA.FTZ R8, R205, c[0x0][0x2d0], -R12 ;  /* 0x0000b400cd087a23 */ /* 0x004fe4000001080c */
[----:B------:R-:W-:Y:S02]  /*4bc0*/  IMAD.MOV.U32 R205, RZ, RZ, R153 ;  /* 0x000000ffffcd7224 */ /* 0x000fe400078e0099 */
[----:B------:R2:W3:Y:S03]  /*4bd0*/  MUFU.EX2 R48, R8 ;  /* 0x0000000800307308 */ /* 0x0004e60000000800 */
[----:B------:R-:W-:Y:S01]  /*4be0*/  HMMA.16816.F32 R68, R4, R24, R68 ;  /* 0x000000180444723c */ /* 0x000fe20000001844 */
[----:B------:R-:W-:Y:S02]  /*4bf0*/  IMAD.MOV.U32 R46, RZ, RZ, R15 ;  /* 0x000000ffff2e7224 */ /* 0x000fe400078e000f */
[----:B------:R-:W-:-:S05]  /*4c00*/  IMAD.MOV.U32 R47, RZ, RZ, R154 ;  /* 0x000000ffff2f7224 */ /* 0x000fca00078e009a */
[----:B------:R-:W-:Y:S01]  /*4c10*/  HMMA.16816.F32 R144, R4, R20, R72 ;  /* 0x000000140490723c */ /* 0x000fe20000001848 */
[----:B--2---:R-:W-:-:S07]  /*4c20*/  FFMA.FTZ R8, R204, c[0x0][0x2d0], -R12 ;  /* 0x0000b400cc087a23 */ /* 0x004fce000001080c */
[C---:B------:R-:W-:Y:S01]  /*4c30*/  HMMA.16816.F32 R176, R4.reuse, R16, R80 ;  /* 0x0000001004b0723c */ /* 0x040fe20000001850 */
[----:B------:R-:W2:Y:S01]  /*4c40*/  LDSM.16.MT88.4 R80, [R221+0x2d00] ;  /* 0x002d0000dd50783b */ /* 0x000ea20000004200 */
[----:B---3--:R-:W-:Y:S01]  /*4c50*/  F2FP.PACK_AB R92, R48, R49 ;  /* 0x00000031305c723e */ /* 0x008fe200000000ff */
[----:B------:R3:W-:Y:S05]  /*4c60*/  MUFU.EX2 R44, R8 ;  /* 0x00000008002c7308 */ /* 0x0007ea0000000800 */
[C---:B------:R-:W-:Y:S08]  /*4c70*/  HMMA.16816.F32 R40, R4.reuse, R26, R40 ;  /* 0x0000001a0428723c */ /* 0x040ff00000001828 */
[----:B------:R-:W-:Y:S01]  /*4c80*/  HMMA.16816.F32 R60, R4, R28, R60 ;  /* 0x0000001c043c723c */ /* 0x000fe2000000183c */
[----:B---3--:R-:W-:-:S04]  /*4c90*/  FFMA.FTZ R8, R206, c[0x0][0x2d0], -R12 ;  /* 0x0000b400ce087a23 */ /* 0x008fc8000001080c */
[----:B------:R3:W4:Y:S03]  /*4ca0*/  MUFU.EX2 R24, R8 ;  /* 0x0000000800187308 */ /* 0x0007260000000800 */
[C---:B------:R-:W-:Y:S08]  /*4cb0*/  HMMA.16816.F32 R52, R4.reuse, R30, R52 ;  /* 0x0000001e0434723c */ /* 0x040ff00000001834 */
[----:B------:R-:W-:Y:S01]  /*4cc0*/  HMMA.16816.F32 R84, R4, R32, R196 ;  /* 0x000000200454723c */ /* 0x000fe200000018c4 */
[----:B---3--:R-:W-:-:S07]  /*4cd0*/  FFMA.FTZ R8, R215, c[0x0][0x2d0], -R3 ;  /* 0x0000b400d7087a23 */ /* 0x008fce0000010803 */
[----:B------:R-:W-:Y:S01]  /*4ce0*/  HMMA.16816.F32 R36, R4, R34, R36 ;  /* 0x000000220424723c */ /* 0x000fe20000001824 */
[----:B------:R-:W3:Y:S01]  /*4cf0*/  LDSM.16.MT88.4 R4, [R222+0x2d00] ;  /* 0x002d0000de04783b */ /* 0x000ee20000004200 */
[----:B----4-:R-:W-:Y:S01]  /*4d00*/  F2FP.PACK_AB R94, R24, R44 ;  /* 0x0000002c185e723e */ /* 0x010fe200000000ff */
[----:B------:R4:W-:Y:S02]  /*4d10*/  MUFU.EX2 R23, R8 ;  /* 0x0000000800177308 */ /* 0x0009e40000000800 */
[----:B----4-:R-:W-:-:S06]  /*4d20*/  FFMA.FTZ R8, R214, c[0x0][0x2d0], -R3 ;  /* 0x0000b400d6087a23 */ /* 0x010fcc0000010803 */
[----:B------:R4:W5:Y:S02]  /*4d30*/  MUFU.EX2 R22, R8 ;  /* 0x0000000800167308 */ /* 0x0009640000000800 */
[--C-:B----4-:R-:W-:Y:S01]  /*4d40*/  FFMA.FTZ R8, R208, c[0x0][0x2d0], -R3.reuse ;  /* 0x0000b400d0087a23 */ /* 0x110fe20000010803 */
[----:B-----5:R-:W-:Y:S01]  /*4d50*/  F2FP.PACK_AB R93, R22, R23 ;  /* 0x00000017165d723e */ /* 0x020fe200000000ff */
[----:B------:R-:W-:-:S04]  /*4d60*/  FFMA.FTZ R3, R209, c[0x0][0x2d0], -R3 ;  /* 0x0000b400d1037a23 */ /* 0x000fc80000010803 */
[----:B------:R4:W-:Y:S08]  /*4d70*/  MUFU.EX2 R20, R8 ;  /* 0x0000000800147308 */ /* 0x0009f00000000800 */
[----:B------:R5:W1:Y:S01]  /*4d80*/  MUFU.EX2 R21, R3 ;  /* 0x0000000300157308 */ /* 0x000a620000000800 */
[----:B----4-:R-:W-:-:S04]  /*4d90*/  FADD.FTZ R8, R47, R46 ;  /* 0x0000002e2f087221 */ /* 0x010fc80000010000 */
[----:B------:R-:W-:Y:S02]  /*4da0*/  FADD.FTZ R10, R10, R8 ;  /* 0x000000080a0a7221 */ /* 0x000fe40000010000 */
[----:B-----5:R-:W-:Y:S01]  /*4db0*/  FFMA.FTZ R3, R234, c[0x0][0x2d0], -R0 ;  /* 0x0000b400ea037a23 */ /* 0x020fe20000010800 */
[----:B-1----:R-:W-:-:S03]  /*4dc0*/  F2FP.PACK_AB R95, R21, R20 ;  /* 0x00000014155f723e */ /* 0x002fc600000000ff */
[----:B------:R1:W-:Y:S04]  /*4dd0*/  MUFU.EX2 R19, R3 ;  /* 0x0000000300137308 */ /* 0x0003e80000000800 */
[C---:B------:R-:W-:Y:S08]  /*4de0*/  HMMA.16816.F32 R152, R92.reuse, R158, R96 ;  /* 0x0000009e5c98723c */ /* 0x040ff00000001860 */
[----:B--2---:R-:W-:Y:S01]  /*4df0*/  HMMA.16816.F32 R76, R92, R82, R88 ;  /* 0x000000525c4c723c */ /* 0x004fe20000001858 */
[----:B-1----:R-:W-:-:S04]  /*4e00*/  FFMA.FTZ R3, R233, c[0x0][0x2d0], -R0 ;  /* 0x0000b400e9037a23 */ /* 0x002fc80000010800 */
[----:B------:R1:W2:Y:S03]  /*4e10*/  MUFU.EX2 R18, R3 ;  /* 0x0000000300127308 */ /* 0x0002a60000000800 */
[C---:B---3--:R-:W-:Y:S08]  /*4e20*/  HMMA.16816.F32 R88, R92.reuse, R4, R192 ;  /* 0x000000045c58723c */ /* 0x048ff000000018c0 */
[----:B------:R-:W-:Y:S01]  /*4e30*/  HMMA.16816.F32 R112, R92, R124, R112 ;  /* 0x0000007c5c70723c */ /* 0x000fe20000001870 */
[--C-:B-1----:R-:W-:Y:S01]  /*4e40*/  FFMA.FTZ R3, R216, c[0x0][0x2d0], -R0.reuse ;  /* 0x0000b400d8037a23 */ /* 0x102fe20000010800 */
[----:B--2---:R-:W-:Y:S01]  /*4e50*/  F2FP.PACK_AB R96, R18, R19 ;  /* 0x000000131260723e */ /* 0x004fe200000000ff */
[----:B------:R-:W-:-:S05]  /*4e60*/  FFMA.FTZ R0, R217, c[0x0][0x2d0], -R0 ;  /* 0x0000b400d9007a23 */ /* 0x000fca0000010800 */
[C---:B------:R-:W-:Y:S01]  /*4e70*/  HMMA.16816.F32 R120, R92.reuse, R126, R120 ;  /* 0x0000007e5c78723c */ /* 0x040fe20000001878 */
[----:B------:R1:W-:Y:S07]  /*4e80*/  MUFU.EX2 R17, R3 ;  /* 0x0000000300117308 */ /* 0x0003ee0000000800 */
[C---:B------:R-:W-:Y:S01]  /*4e90*/  HMMA.16816.F32 R132, R92.reuse, R140, R132 ;  /* 0x0000008c5c84723c */ /* 0x040fe20000001884 */
[----:B------:R2:W3:Y:S07]  /*4ea0*/  MUFU.EX2 R16, R0 ;  /* 0x0000000000107308 */ /* 0x0004ee0000000800 */
[----:B------:R-:W-:Y:S01]  /*4eb0*/  HMMA.16816.F32 R136, R92, R142, R136 ;  /* 0x0000008e5c88723c */ /* 0x000fe20000001888 */
[----:B-1----:R-:W-:-:S02]  /*4ec0*/  FADD.FTZ R3, R11, R205 ;  /* 0x000000cd0b037221 */ /* 0x002fc40000010000 */
[----:B------:R-:W-:Y:S02]  /*4ed0*/  FADD.FTZ R11, R242, R9 ;  /* 0x00000009f20b7221 */ /* 0x000fe40000010000 */
[----:B------:R-:W-:Y:S02]  /*4ee0*/  FADD.FTZ R9, R207, R3 ;  /* 0x00000003cf097221 */ /* 0x000fe40000010000 */
[----:B------:R-:W-:Y:S01]  /*4ef0*/  FADD.FTZ R3, R50, R10 ;  /* 0x0000000a32037221 */ /* 0x000fe20000010000 */
[----:B------:R-:W-:Y:S01]  /*4f00*/  HMMA.16816.F32 R148, R92, R156, R148 ;  /* 0x0000009c5c94723c */ /* 0x000fe20000001894 */
[----:B--2---:R-:W-:Y:S01]  /*4f10*/  FFMA.FTZ R0, R252, c[0x0][0x2d0], -R13 ;  /* 0x0000b400fc007a23 */ /* 0x004fe2000001080d */
[----:B---3--:R-:W-:-:S03]  /*4f20*/  F2FP.PACK_AB R98, R16, R17 ;  /* 0x000000111062723e */ /* 0x008fc600000000ff */
[----:B------:R1:W-:Y:S03]  /*4f30*/  MUFU.EX2 R12, R0 ;  /* 0x00000000000c7308 */ /* 0x0003e60000000800 */
[C---:B------:R-:W-:Y:S08]  /*4f40*/  HMMA.16816.F32 R164, R92.reuse, R172, R164 ;  /* 0x000000ac5ca4723c */ /* 0x040ff000000018a4 */
[----:B------:R-:W-:Y:S01]  /*4f50*/  HMMA.16816.F32 R168, R92, R174, R168 ;  /* 0x000000ae5ca8723c */ /* 0x000fe200000018a8 */
[----:B-1----:R-:W-:-:S07]  /*4f60*/  FFMA.FTZ R0, R251, c[0x0][0x2d0], -R13 ;  /* 0x0000b400fb007a23 */ /* 0x002fce000001080d */
[C---:B------:R-:W-:Y:S01]  /*4f70*/  HMMA.16816.F32 R72, R92.reuse, R80, R188 ;  /* 0x000000505c48723c */ /* 0x040fe200000018bc */
[----:B------:R1:W2:Y:S07]  /*4f80*/  MUFU.EX2 R14, R0 ;  /* 0x00000000000e7308 */ /* 0x0002ae0000000800 */
[----:B------:R-:W-:Y:S01]  /*4f90*/  HMMA.16816.F32 R92, R92, R6, R116 ;  /* 0x000000065c5c723c */ /* 0x000fe20000001874 */
[----:B-1----:R-:W-:Y:S01]  /*4fa0*/  FFMA.FTZ R0, R231, c[0x0][0x2d0], -R13 ;  /* 0x0000b400e7007a23 */ /* 0x002fe2000001080d */
[----:B--2---:R-:W-:-:S03]  /*4fb0*/  F2FP.PACK_AB R97, R14, R12 ;  /* 0x0000000c0e61723e */ /* 0x004fc600000000ff */
[----:B------:R1:W-:Y:S02]  /*4fc0*/  MUFU.EX2 R15, R0 ;  /* 0x00000000000f7308 */ /* 0x0003e40000000800 */
[----:B-1----:R-:W-:-:S06]  /*4fd0*/  FFMA.FTZ R0, R232, c[0x0][0x2d0], -R13 ;  /* 0x0000b400e8007a23 */ /* 0x002fcc000001080d */
[----:B------:R1:W2:Y:S02]  /*4fe0*/  MUFU.EX2 R13, R0 ;  /* 0x00000000000d7308 */ /* 0x0002a40000000800 */
[----:B-1----:R-:W-:Y:S01]  /*4ff0*/  FADD.FTZ R0, R248, R243 ;  /* 0x000000f3f8007221 */ /* 0x002fe20000010000 */
[----:B--2---:R-:W-:-:S03]  /*5000*/  F2FP.PACK_AB R99, R13, R15 ;  /* 0x0000000f0d63723e */ /* 0x004fc600000000ff */
[----:B------:R-:W-:-:S04]  /*5010*/  FADD.FTZ R0, R249, R0 ;  /* 0x00000000f9007221 */ /* 0x000fc80000010000 */
[----:B------:R-:W-:Y:S01]  /*5020*/  FADD.FTZ R8, R250, R0 ;  /* 0x00000000fa087221 */ /* 0x000fe20000010000 */
[----:B------:R-:W-:Y:S01]  /*5030*/  HMMA.16816.F32 R84, R96, R4, R84 ;  /* 0x000000046054723c */ /* 0x000fe20000001854 */
[----:B------:R-:W-:Y:S01]  /*5040*/  FADD.FTZ R0, R51, R9 ;  /* 0x0000000933007221 */ /* 0x000fe20000010000 */
[----:B------:R-:W-:Y:S01]  /*5050*/  IADD3 R250, R187, -0x2, RZ ;  /* 0xfffffffebbfa7810 */ /* 0x000fe20007ffe0ff */
[----:B------:R-:W-:-:S03]  /*5060*/  FADD.FTZ R8, R229, R8 ;  /* 0x00000008e5087221 */ /* 0x000fc60000010000 */
[----:B------:R-:W-:Y:S01]  /*5070*/  ISETP.GE.AND P4, PT, R250, R186, PT ;  /* 0x000000bafa00720c */ /* 0x000fe20003f86270 */
[----:B------:R-:W-:Y:S01]  /*5080*/  FADD.FTZ R4, R247, R11 ;  /* 0x0000000bf7047221 */ /* 0x000fe20000010000 */
[C---:B------:R-:W-:Y:S01]  /*5090*/  HMMA.16816.F32 R116, R96.reuse, R124, R176 ;  /* 0x0000007c6074723c */ /* 0x040fe200000018b0 */
[----:B------:R-:W-:Y:S02]  /*50a0*/  FADD.FTZ R5, R241, R3 ;  /* 0x00000003f1057221 */ /* 0x000fe40000010000 */
[----:B------:R-:W-:Y:S02]  /*50b0*/  FADD.FTZ R4, R212, R4 ;  /* 0x00000004d4047221 */ /* 0x000fe40000010000 */
[----:B------:R-:W-:Y:S02]  /*50c0*/  FADD.FTZ R3, R235, R0 ;  /* 0x00000000eb037221 */ /* 0x000fe40000010000 */
[----:B------:R-:W-:Y:S01]  /*50d0*/  FADD.FTZ R0, R228, R8 ;  /* 0x00000008e4007221 */ /* 0x000fe20000010000 */
[----:B------:R-:W-:Y:S01]  /*50e0*/  HMMA.16816.F32 R124, R96, R126, R160 ;  /* 0x0000007e607c723c */ /* 0x000fe200000018a0 */
[----:B------:R-:W-:-:S02]  /*50f0*/  FADD.FTZ R4, R213, R4 ;  /* 0x00000004d5047221 */ /* 0x000fc40000010000 */
[----:B------:R-:W-:Y:S02]  /*5100*/  FADD.FTZ R5, R246, R5 ;  /* 0x00000005f6057221 */ /* 0x000fe40000010000 */
[----:B------:R-:W-:Y:S02]  /*5110*/  FADD.FTZ R0, R219, R0 ;  /* 0x00000000db007221 */ /* 0x000fe40000010000 */
[----:B------:R-:W-:Y:S01]  /*5120*/  FADD.FTZ R4, R211, R4 ;  /* 0x00000004d3047221 */ /* 0x000fe20000010000 */
[----:B------:R-:W-:Y:S01]  /*5130*/  HMMA.16816.F32 R160, R96, R172, R68 ;  /* 0x000000ac60a0723c */ /* 0x000fe20000001844 */
[----:B------:R-:W-:Y:S02]  /*5140*/  FADD.FTZ R5, R245, R5 ;  /* 0x00000005f5057221 */ /* 0x000fe40000010000 */
[----:B------:R-:W-:Y:S02]  /*5150*/  FADD.FTZ R0, R218, R0 ;  /* 0x00000000da007221 */ /* 0x000fe40000010000 */
[----:B------:R-:W-:-:S02]  /*5160*/  FADD.FTZ R4, R210, R4 ;  /* 0x00000004d2047221 */ /* 0x000fc40000010000 */
        /* <DEDUP_REMOVED lines=12> */
[----:B------:R-:W-:-:S04]  /*5230*/  FADD.FTZ R5, R201, R5 ;  /* 0x00000005c9057221 */ /* 0x000fc80000010000 */
[----:B------:R-:W-:-:S03]  /*5240*/  FADD.FTZ R5, R200, R5 ;  /* 0x00000005c8057221 */ /* 0x000fc60000010000 */
[C---:B------:R-:W-:Y:S08]  /*5250*/  HMMA.16816.F32 R140, R96.reuse, R142, R108 ;  /* 0x0000008e608c723c */ /* 0x040ff0000000186c */
[C---:B------:R-:W-:Y:S08]  /*5260*/  HMMA.16816.F32 R156, R96.reuse, R158, R56 ;  /* 0x0000009e609c723c */ /* 0x040ff00000001838 */
[C---:B------:R-:W-:Y:S08]  /*5270*/  HMMA.16816.F32 R172, R96.reuse, R174, R40 ;  /* 0x000000ae60ac723c */ /* 0x040ff00000001828 */
[C---:B------:R-:W-:Y:S08]  /*5280*/  HMMA.16816.F32 R80, R96.reuse, R82, R52 ;  /* 0x000000526050723c */ /* 0x040ff00000001834 */
[----:B------:R-:W-:Y:S07]  /*5290*/  HMMA.16816.F32 R96, R96, R6, R36 ;  /* 0x000000066060723c */ /* 0x000fee0000001824 */
[----:B------:R-:W-:-:S02]  /*52a0*/  FADD.FTZ R6, R238, R3 ;  /* 0x00000003ee067221 */ /* 0x000fc40000010000 */
[----:B------:R-:W-:Y:S02]  /*52b0*/  FADD.FTZ R3, R106, R0 ;  /* 0x000000006a037221 */ /* 0x000fe40000010000 */
[----:B------:R-:W-:Y:S02]  /*52c0*/  FADD.FTZ R6, R237, R6 ;  /* 0x00000006ed067221 */ /* 0x000fe40000010000 */
[----:B------:R-:W-:Y:S02]  /*52d0*/  FADD.FTZ R0, R65, R4 ;  /* 0x0000000441007221 */ /* 0x000fe40000010000 */
[----:B------:R-:W-:Y:S02]  /*52e0*/  FADD.FTZ R6, R236, R6 ;  /* 0x00000006ec067221 */ /* 0x000fe40000010000 */
[----:B------:R-:W-:Y:S02]  /*52f0*/  FADD.FTZ R4, R19, R3 ;  /* 0x0000000313047221 */ /* 0x000fe40000010000 */
        /* <DEDUP_REMOVED lines=17> */
[----:B------:R-:W-:Y:S01]  /*5410*/  FADD.FTZ R3, R24, R0 ;  /* 0x0000000018037221 */ /* 0x000fe20000010000 */
[----:B------:R1:W-:Y:S01]  /*5420*/  STL [R1+0x1c], R6 ;  /* 0x00001c0601007387 */ /* 0x0003e20000100800 */
[----:B------:R-:W-:-:S03]  /*5430*/  FADD.FTZ R0, R21, R5 ;  /* 0x0000000515007221 */ /* 0x000fc60000010000 */
[----:B------:R1:W-:Y:S04]  /*5440*/  STL [R1+0x20], R4 ;  /* 0x0000200401007387 */ /* 0x0003e80000100800 */
[----:B------:R1:W-:Y:S04]  /*5450*/  STL [R1+0x28], R0 ;  /* 0x0000280001007387 */ /* 0x0003e80000100800 */
[----:B------:R1:W-:Y:S01]  /*5460*/  STL [R1+0x24], R3 ;  /* 0x0000240301007387 */ /* 0x0003e20000100800 */
[----:B------:R-:W-:Y:S05]  /*5470*/  @!P4 BRA `(.L_x_11) ;  /* 0x00003d300000c947 */ /* 0x000fea0003800000 */
[----:B------:R-:W-:Y:S01]  /*5480*/  SHF.R.S32.HI R187, RZ, 0x1f, R64 ;  /* 0x0000001fffbb7819 */ /* 0x000fe20000011440 */
[C---:B-1----:R-:W-:Y:S01]  /*5490*/  IMAD.SHL.U32 R4, R64.reuse, 0x2, RZ ;  /* 0x0000000240047824 */ /* 0x042fe200078e00ff */
[----:B------:R-:W-:Y:S01]  /*54a0*/  SHF.R.S32.HI R186, RZ, 0x1f, R183 ;  /* 0x0000001fffba7819 */ /* 0x000fe200000114b7 */
[----:B------:R-:W-:Y:S01]  /*54b0*/  IMAD.MOV.U32 R107, RZ, RZ, R2 ;  /* 0x000000ffff6b7224 */ /* 0x000fe200078e0002 */
[----:B------:R-:W-:Y:S01]  /*54c0*/  SHF.L.U64.HI R0, R64, 0x1, R187 ;  /* 0x0000000140007819 */ /* 0x000fe200000102bb */
[----:B------:R-:W-:Y:S01]  /*54d0*/  IMAD.MOV.U32 R100, RZ, RZ, R104 ;  /* 0x000000ffff647224 */ /* 0x000fe200078e0068 */
[C---:B------:R-:W-:Y:S01]  /*54e0*/  SHF.L.U64.HI R3, R183.reuse, 0x1, R186 ;  /* 0x00000001b7037819 */ /* 0x040fe200000102ba */
[----:B------:R-:W-:Y:S01]  /*54f0*/  IMAD.MOV.U32 R106, RZ, RZ, R103 ;  /* 0x000000ffff6a7224 */ /* 0x000fe200078e0067 */
[----:B------:R-:W-:Y:S01]  /*5500*/  SHF.R.S32.HI R186, RZ, 0x1f, R184 ;  /* 0x0000001fffba7819 */ /* 0x000fe200000114b8 */
[----:B------:R1:W-:Y:S03]  /*5510*/  STL [R1+0x14], R0 ;  /* 0x0000140001007387 */ /* 0x0003e60000100800 */
[----:B------:R-:W-:Y:S01]  /*5520*/  SHF.L.U64.HI R2, R184, 0x1, R186 ;  /* 0x00000001b8027819 */ /* 0x000fe200000102ba */
[----:B------:R-:W-:Y:S04]  /*5530*/  STL [R1+0x10], R4 ;  /* 0x0000100401007387 */ /* 0x000fe80000100800 */
[----:B------:R2:W-:Y:S01]  /*5540*/  STL [R1+0xc], R3 ;  /* 0x00000c0301007387 */ /* 0x0005e20000100800 */
[----:B-1----:R-:W-:-:S05]  /*5550*/  IMAD.SHL.U32 R0, R183, 0x2, RZ ;  /* 0x00000002b7007824 */ /* 0x002fca00078e00ff */
[----:B------:R1:W-:Y:S01]  /*5560*/  STL [R1+0x8], R0 ;  /* 0x0000080001007387 */ /* 0x0003e20000100800 */
[----:B--2---:R-:W-:Y:S02]  /*5570*/  MOV R3, R105 ;  /* 0x0000006900037202 */ /* 0x004fe40000000f00 */
[----:B-1----:R-:W-:-:S05]  /*5580*/  SHF.L.U32 R0, R184, 0x1, RZ ;  /* 0x00000001b8007819 */ /* 0x002fca00000006ff */
[----:B------:R1:W-:Y:S04]  /*5590*/  STL [R1], R0 ;  /* 0x0000000001007387 */ /* 0x0003e80000100800 */
[----:B------:R1:W-:Y:S01]  /*55a0*/  STL [R1+0x4], R2 ;  /* 0x0000040201007387 */ /* 0x0003e20000100800 */
[----:B------:R-:W-:Y:S05]  /*55b0*/  BRA `(.L_x_12) ;  /* 0x0000037000007947 */ /* 0x000fea0003800000 */
.L_x_14:
[----:B------:R-:W2:Y:S01]  /*55c0*/  LDL R2, [R1+0x34] ;  /* 0x0000340001027983 */ /* 0x000ea20000100800 */
[----:B------:R-:W-:Y:S03]  /*55d0*/  IMAD.MOV.U32 R227, RZ, RZ, RZ ;  /* 0x000000ffffe37224 */ /* 0x000fe600078e00ff */
[----:B------:R-:W3:Y:S04]  /*55e0*/  LDL R102, [R1+0x18] ;  /* 0x0000180001667983 */ /* 0x000ee80000100800 */
[----:B------:R-:W4:Y:S04]  /*55f0*/  LDL.64 R216, [R1+0x40] ;  /* 0x0000400001d87983 */ /* 0x000f280000100a00 */
[----:B------:R-:W5:Y:S04]  /*5600*/  LDL R103, [R1+0x54] ;  /* 0x0000540001677983 */ /* 0x000f680000100800 */
[----:B------:R-:W4:Y:S04]  /*5610*/  LDL.64 R104, [R1+0x38] ;  /* 0x0000380001687983 */ /* 0x000f280000100a00 */
[----:B------:R-:W5:Y:S01]  /*5620*/  LDL R101, [R1+0x50] ;  /* 0x0000500001657983 */ /* 0x000f620000100800 */
[----:B--2---:R-:W-:Y:S05]  /*5630*/  IMAD R2, R250, 0x40, R2 ;  /* 0x00000040fa027824 */ /* 0x004fea00078e0202 */
[----:B---3--:R-:W-:Y:S05]  /*5640*/  IADD3 R2, R2, -0x40, R102 ;  /* 0xffffffc002027810 */ /* 0x008fea0007ffe066 */
[----:B------:R-:W-:Y:S04]  /*5650*/  @P0 IMAD.HI.U32 R4, R2, c[0x0][0x2bc], RZ ;  /* 0x0000af0002040a27 */ /* 0x000fe800078e00ff */
[----:B------:R-:W-:Y:S01]  /*5660*/  IMAD.MOV.U32 R0, RZ, RZ, R2 ;  /* 0x000000ffff007224 */ /* 0x000fe200078e0002 */
[----:B------:R-:W-:Y:S04]  /*5670*/  @P0 SHF.R.U32.HI R0, RZ, c[0x0][0x2c0], R4 ;  /* 0x0000b000ff000a19 */ /* 0x000fe80000011604 */
[C---:B----4-:R-:W-:Y:S04]  /*5680*/  @!P6 IADD3 R5, P4, R0.reuse, R216, RZ ;  /* 0x000000d80005e210 */ /* 0x050fe80007f9e0ff */
[----:B-----5:R-:W-:Y:S01]  /*5690*/  @!P6 LEA.HI.X.SX32 R6, R0, R103, 0x1, P4 ;  /* 0x000000670006e211 */ /* 0x020fe200020f0eff */
[----:B------:R-:W-:Y:S01]  /*56a0*/  IMAD.MOV R0, RZ, RZ, -R0 ;  /* 0x000000ffff007224 */ /* 0x000fe200078e0a00 */
[C---:B------:R-:W-:Y:S03]  /*56b0*/  @!P6 LEA R4, P4, R5.reuse, c[0x0][0x2a0], 0x2 ;  /* 0x0000a8000504ea11 */ /* 0x040fe600078810ff */
[----:B------:R-:W-:Y:S01]  /*56c0*/  IMAD R230, R0, c[0x0][0x2b8], R2 ;  /* 0x0000ae0000e67a24 */ /* 0x000fe200078e0202 */
[----:B------:R-:W-:Y:S04]  /*56d0*/  @!P6 LEA.HI.X R5, R5, c[0x0][0x2a4], R6, 0x2, P4 ;  /* 0x0000a9000505ea11 */ /* 0x000fe800020f1406 */
[----:B------:R-:W-:Y:S01]  /*56e0*/  SHF.R.S32.HI R0, RZ, 0x1f, R230 ;  /* 0x0000001fff007819 */ /* 0x000fe200000114e6 */
[----:B------:R1:W2:Y:S04]  /*56f0*/  @!P6 LDG.E R227, [R4.64] ;  /* 0x0000000604e3e981 */ /* 0x0002a8000c1e1900 */
[----:B------:R-:W-:Y:S04]  /*5700*/  IMAD R0, R0, c[0x0][0x1e0], RZ ;  /* 0x0000780000007a24 */ /* 0x000fe800078e02ff */
[C---:B------:R-:W-:Y:S02]  /*5710*/  IMAD R0, R230.reuse, c[0x0][0x1e4], R0 ;  /* 0x00007900e6007a24 */ /* 0x040fe400078e0200 */
[----:B-1----:R-:W-:Y:S04]  /*5720*/  IMAD.WIDE.U32 R4, R230, c[0x0][0x1e0], RZ ;  /* 0x00007800e6047a25 */ /* 0x002fe800078e00ff */
[----:B------:R-:W-:Y:S01]  /*5730*/  IMAD.IADD R5, R5, 0x1, R0 ;  /* 0x0000000105057824 */ /* 0x000fe200078e0200 */
[----:B--2---:R-:W-:Y:S03]  /*5740*/  SHF.R.S32.HI R0, RZ, 0x1f, R227 ;  /* 0x0000001fff007819 */ /* 0x004fe600000114e3 */
[C---:B------:R-:W-:Y:S04]  /*5750*/  IMAD.WIDE.U32 R4, R227.reuse, c[0x0][0x1f0], R4 ;  /* 0x00007c00e3047a25 */ /* 0x040fe800078e0004 */
[----:B------:R-:W-:Y:S01]  /*5760*/  IMAD R0, R0, c[0x0][0x1f0], RZ ;  /* 0x00007c0000007a24 */ /* 0x000fe200078e02ff */
[----:B------:R-:W-:Y:S03]  /*5770*/  IADD3 R2, P4, R104, R4, RZ ;  /* 0x0000000468027210 */ /* 0x000fe60007f9e0ff */
[----:B------:R-:W-:Y:S05]  /*5780*/  IMAD R0, R227, c[0x0][0x1f4], R0 ;  /* 0x00007d00e3007a24 */ /* 0x000fea00078e0200 */
[----:B------:R-:W-:Y:S02]  /*5790*/  IADD3.X R4, R101, R5, R0, P4, !PT ;  /* 0x0000000565047210 */ /* 0x000fe400027fe400 */
[C---:B------:R-:W-:Y:S04]  /*57a0*/  LEA R0, P4, R2.reuse, c[0x0][0x1c8], 0x1 ;  /* 0x0000720002007a11 */ /* 0x040fe800078808ff */
[----:B------:R-:W-:Y:S02]  /*57b0*/  LEA.HI.X R2, R2, c[0x0][0x1cc], R4, 0x1, P4 ;  /* 0x0000730002027a11 */ /* 0x000fe400020f0c04 */
[----:B------:R-:W1:Y:S04]  /*57c0*/  SHFL.IDX PT, R4, R0, RZ, 0x1c1f ;  /* 0x001c1fff00047589 */ /* 0x000e6800000e0000 */
[----:B------:R-:W2:Y:S04]  /*57d0*/  SHFL.IDX PT, R5, R2, RZ, 0x1c1f ;  /* 0x001c1fff02057589 */ /* 0x000ea800000e0000 */
[----:B------:R-:W3:Y:S04]  /*57e0*/  SHFL.IDX PT, R0, R0, 0x1, 0x1c1f ;  /* 0x003c1f0000007f89 */ /* 0x000ee800000e0000 */
[----:B------:R-:W4:Y:S01]  /*57f0*/  SHFL.IDX PT, R2, R2, 0x1, 0x1c1f ;  /* 0x003c1f0002027f89 */ /* 0x000f2200000e0000 */
[C---:B-1----:R-:W-:Y:S02]  /*5800*/  IADD3 R6, P5, R4.reuse, R252, RZ ;  /* 0x000000fc04067210 */ /* 0x042fe40007fbe0ff */
[C---:B------:R-:W-:Y:S02]  /*5810*/  IADD3 R12, P4, R4.reuse, R251, RZ ;  /* 0x000000fb040c7210 */ /* 0x040fe40007f9e0ff */
[C---:B--2---:R-:W-:Y:S02]  /*5820*/  IADD3.X R7, R5.reuse, R249, RZ, P5, !PT ;  /* 0x000000f905077210 */ /* 0x044fe40002ffe4ff */
[----:B------:R-:W-:Y:S01]  /*5830*/  IADD3 R10, P5, R4, R248, RZ ;  /* 0x000000f8040a7210 */ /* 0x000fe20007fbe0ff */
[C---:B------:R-:W-:Y:S01]  /*5840*/  IMAD.X R13, R5.reuse, 0x1, R247, P4 ;  /* 0x00000001050d7824 */ /* 0x040fe200020e06f7 */
[----:B---3--:R-:W-:Y:S01]  /*5850*/  IADD3 R8, P4, R0, R252, RZ ;  /* 0x000000fc00087210 */ /* 0x008fe20007f9e0ff */
[----:B------:R1:W-:Y:S02]  /*5860*/  LDGSTS.E.BYPASS.LTC128B.128 [R226+0x3100], [R6.64], !P3 ;  /* 0x0310000006e27fae */ /* 0x0003e4000d901d46 */
[--C-:B------:R-:W-:Y:S02]  /*5870*/  IMAD.X R11, R5, 0x1, R228.reuse, P5 ;  /* 0x00000001050b7824 */ /* 0x100fe400028e06e4 */
[----:B------:R2:W-:Y:S01]  /*5880*/  LDGSTS.E.BYPASS.LTC128B.128 [R226+0x4100], [R12.64], !P2 ;  /* 0x041000000ce27fae */ /* 0x0005e2000d101d46 */
[----:B----4-:R-:W-:Y:S01]  /*5890*/  IMAD.X R9, R2, 0x1, R249, P4 ;  /* 0x0000000102097824 */ /* 0x010fe200020e06f9 */
[----:B------:R-:W-:Y:S02]  /*58a0*/  IADD3 R4, P4, R0, R248, RZ ;  /* 0x000000f800047210 */ /* 0x000fe40007f9e0ff */
[----:B------:R2:W-:Y:S03]  /*58b0*/  LDGSTS.E.BYPASS.LTC128B.128 [R226+0x5100], [R10.64], !P1 ;  /* 0x051000000ae27fae */ /* 0x0005e6000c901d46 */
[----:B------:R-:W-:Y:S01]  /*58c0*/  IMAD.X R5, R2, 0x1, R228, P4 ;  /* 0x0000000102057824 */ /* 0x000fe200020e06e4 */
[----:B------:R2:W-:Y:S01]  /*58d0*/  LDGSTS.E.BYPASS.LTC128B.128 [R226+0x3900], [R8.64], !P3 ;  /* 0x0390000008e27fae */ /* 0x0005e2000d901d46 */
[----:B-1----:R-:W-:Y:S04]  /*58e0*/  IADD3 R6, P5, R0, R251, RZ ;  /* 0x000000fb00067210 */ /* 0x002fe80007fbe0ff */
[----:B------:R-:W-:Y:S05]  /*58f0*/  IADD3.X R7, R2, R247, RZ, P5, !PT ;  /* 0x000000f702077210 */ /* 0x000fea0002ffe4ff */
[----:B------:R2:W-:Y:S04]  /*5900*/  LDGSTS.E.BYPASS.LTC128B.128 [R226+0x4900], [R6.64], !P2 ;  /* 0x0490000006e27fae */ /* 0x0005e8000d101d46 */
[----:B------:R2:W-:Y:S01]  /*5910*/  LDGSTS.E.BYPASS.LTC128B.128 [R226+0x5900], [R4.64], !P1 ;  /* 0x0590000004e27fae */ /* 0x0005e2000c901d46 */
[----:B------:R-:W-:-:S05]  /*5920*/  BRA `(.L_x_13) ;  /* 0x0000137000007947 */ /* 0x000fca0003800000 */
.L_x_12:
[----:B------:R-:W2:Y:S01]  /*5930*/  LDL.64 R104, [R1+0x48] ;  /* 0x0000480001687983 */ /* 0x000ea20000100a00 */
[----:B------:R-:W-:Y:S04]  /*5940*/  DEPBAR.LE SB0, 0x0 ;  /* 0x000080000000791a */ /* 0x000fe80000000000 */
[----:B-1----:R-:W-:Y:S01]  /*5950*/  SHF.R.S32.HI R0, RZ, 0x1f, R230 ;  /* 0x0000001fff007819 */ /* 0x002fe200000114e6 */
[----:B------:R-:W3:Y:S01]  /*5960*/  LDL R101, [R1+0x58] ;  /* 0x0000580001657983 */ /* 0x000ee20000100800 */
[----:B------:R-:W-:Y:S01]  /*5970*/  IMAD.WIDE.U32 R102, R230, c[0x0][0x208], RZ ;  /* 0x00008200e6667a25 */ /* 0x000fe200078e00ff */
[----:B------:R-:W-:Y:S02]  /*5980*/  SHF.R.S32.HI R2, RZ, 0x1f, R227 ;  /* 0x0000001fff027819 */ /* 0x000fe400000114e3 */
[----:B------:R-:W4:Y:S01]  /*5990*/  LDL R252, [R1+0x10] ;  /* 0x0000100001fc7983 */ /* 0x000f220000100800 */
[----:B------:R-:W-:Y:S02]  /*59a0*/  IMAD R0, R0, c[0x0][0x208], RZ ;  /* 0x0000820000007a24 */ /* 0x000fe400078e02ff */
[----:B------:R-:W-:Y:S01]  /*59b0*/  IMAD R2, R2, c[0x0][0x218], RZ ;  /* 0x0000860002027a24 */ /* 0x000fe200078e02ff */
[----:B------:R-:W5:Y:S01]  /*59c0*/  LDL R249, [R1+0x14] ;  /* 0x0000140001f97983 */ /* 0x000f620000100800 */
[----:B------:R-:W-:Y:S02]  /*59d0*/  IMAD R0, R230, c[0x0][0x20c], R0 ;  /* 0x00008300e6007a24 */ /* 0x000fe400078e0200 */
[----:B------:R-:W-:Y:S01]  /*59e0*/  IMAD R2, R227, c[0x0][0x21c], R2 ;  /* 0x00008700e3027a24 */ /* 0x000fe200078e0202 */
[----:B------:R-:W4:Y:S02]  /*59f0*/  LDL R251, [R1+0x8] ;  /* 0x0000080001fb7983 */ /* 0x000f240000100800 */
[----:B------:R-:W-:Y:S02]  /*5a00*/  IADD3 R103, R103, R0, RZ ;  /* 0x0000000067677210 */ /* 0x000fe40007ffe0ff */
[----:B------:R-:W4:Y:S03]  /*5a10*/  LDL R247, [R1+0xc] ;  /* 0x00000c0001f77983 */ /* 0x000f260000100800 */
[----:B------:R-:W-:Y:S01]  /*5a20*/  IMAD.WIDE.U32 R102, R227, c[0x0][0x218], R102 ;  /* 0x00008600e3667a25 */ /* 0x000fe200078e0066 */
[----:B------:R-:W4:Y:S04]  /*5a30*/  LDL R248, [R1] ;  /* 0x0000000001f87983 */ /* 0x000f280000100800 */
[----:B------:R-:W4:Y:S04]  /*5a40*/  LDL R228, [R1+0x4] ;  /* 0x0000040001e47983 */ /* 0x000f280000100800 */
[----:B------:R-:W-:Y:S08]  /*5a50*/  BAR.SYNC.DEFER_BLOCKING 0x0 ;  /* 0x0000000000007b1d */ /* 0x000ff00000010000 */
[----:B------:R-:W-:Y:S08]  /*5a60*/  LDSM.16.M88.4 R64, [R224+0x6100] ;  /* 0x00610000e040783b */ /* 0x000ff00000000200 */
[----:B------:R-:W1:Y:S08]  /*5a70*/  LDSM.16.M88.4 R16, [R220+0x3100] ;  /* 0x00310000dc10783b */ /* 0x000e700000000200 */
[----:B------:R-:W1:Y:S08]  /*5a80*/  LDSM.16.M88.4 R60, [R224+0x7100] ;  /* 0x00710000e03c783b */ /* 0x000e700000000200 */
[----:B------:R-:W1:Y:S08]  /*5a90*/  LDSM.16.M88.4 R32, [R220+0x3500] ;  /* 0x00350000dc20783b */ /* 0x000e700000000200 */
[----:B------:R-:W5:Y:S04]  /*5aa0*/  LDL R246, [R1+0x2c] ;  /* 0x00002c0001f67983 */ /* 0x000f680000100800 */
[----:B------:R-:W1:Y:S08]  /*5ab0*/  LDSM.16.M88.4 R48, [R220+0x3900] ;  /* 0x00390000dc30783b */ /* 0x000e700000000200 */
[----:B------:R-:W1:Y:S02]  /*5ac0*/  LDSM.16.M88.4 R108, [R220+0x3d00] ;  /* 0x003d0000dc6c783b */ /* 0x000e640000000200 */
[-C--:B-1----:R-:W-:Y:S06]  /*5ad0*/  HMMA.16816.F32 R4, R64, R16.reuse, RZ ;  /* 0x000000104004723c */ /* 0x082fec00000018ff */
[----:B------:R-:W-:Y:S02]  /*5ae0*/  LDSM.16.M88.4 R176, [R225+0x6100] ;  /* 0x00610000e1b0783b */ /* 0x000fe40000000200 */
[C---:B------:R-:W-:Y:S06]  /*5af0*/  HMMA.16816.F32 R8, R60.reuse, R16, RZ ;  /* 0x000000103c08723c */ /* 0x040fec00000018ff */
[----:B------:R-:W1:Y:S02]  /*5b00*/  LDSM.16.M88.4 R180, [R223] ;  /* 0x00000000dfb4783b */ /* 0x000e640000000200 */
[-C--:B------:R-:W-:Y:S06]  /*5b10*/  HMMA.16816.F32 R12, R60, R18.reuse, RZ ;  /* 0x000000123c0c723c */ /* 0x080fec00000018ff */
[----:B------:R-:W1:Y:S02]  /*5b20*/  LDSM.16.M88.4 R184, [R225+0x7100] ;  /* 0x00710000e1b8783b */ /* 0x000e640000000200 */
[C---:B------:R-:W-:Y:S06]  /*5b30*/  HMMA.16816.F32 R16, R64.reuse, R18, RZ ;  /* 0x000000124010723c */ /* 0x040fec00000018ff */
[----:B------:R-:W1:Y:S02]  /*5b40*/  LDSM.16.M88.4 R188, [R223+0x400] ;  /* 0x00040000dfbc783b */ /* 0x000e640000000200 */
[-C--:B------:R-:W-:Y:S08]  /*5b50*/  HMMA.16816.F32 R20, R64, R32.reuse, RZ ;  /* 0x000000204014723c */ /* 0x080ff000000018ff */
[C---:B------:R-:W-:Y:S08]  /*5b60*/  HMMA.16816.F32 R24, R60.reuse, R32, RZ ;  /* 0x000000203c18723c */ /* 0x040ff000000018ff */
        /* <DEDUP_REMOVED lines=9> */
[----:B------:R-:W-:Y:S01]  /*5c00*/  HMMA.16816.F32 R64, R64, R110, RZ ;  /* 0x0000006e4040723c */ /* 0x000fe200000018ff */
[----:B------:R-:W2:Y:S07]  /*5c10*/  LDSM.16.M88.4 R108, [R223+0x800] ;  /* 0x00080000df6c783b */ /* 0x000eae0000000200 */
[-C--:B-1----:R-:W-:Y:S08]  /*5c20*/  HMMA.16816.F32 R4, R176, R180.reuse, R4 ;  /* 0x000000b4b004723c */ /* 0x082ff00000001804 */
[C---:B------:R-:W-:Y:S08]  /*5c30*/  HMMA.16816.F32 R8, R184.reuse, R180, R8 ;  /* 0x000000b4b808723c */ /* 0x040ff00000001808 */
[-C--:B------:R-:W-:Y:S08]  /*5c40*/  HMMA.16816.F32 R12, R184, R182.reuse, R12 ;  /* 0x000000b6b80c723c */ /* 0x080ff0000000180c */
[C---:B------:R-:W-:Y:S01]  /*5c50*/  HMMA.16816.F32 R16, R176.reuse, R182, R16 ;  /* 0x000000b6b010723c */ /* 0x040fe20000001810 */
[----:B------:R-:W1:Y:S07]  /*5c60*/  LDSM.16.M88.4 R180, [R223+0xc00] ;  /* 0x000c0000dfb4783b */ /* 0x000e6e0000000200 */
[-C--:B------:R-:W-:Y:S08]  /*5c70*/  HMMA.16816.F32 R20, R176, R188.reuse, R20 ;  /* 0x000000bcb014723c */ /* 0x080ff00000001814 */
[C---:B------:R-:W-:Y:S08]  /*5c80*/  HMMA.16816.F32 R24, R184.reuse, R188, R24 ;  /* 0x000000bcb818723c */ /* 0x040ff00000001818 */
[-C--:B------:R-:W-:Y:S08]  /*5c90*/  HMMA.16816.F32 R28, R184, R190.reuse, R28 ;  /* 0x000000beb81c723c */ /* 0x080ff0000000181c */
[C---:B------:R-:W-:Y:S08]  /*5ca0*/  HMMA.16816.F32 R32, R176.reuse, R190, R32 ;  /* 0x000000beb020723c */ /* 0x040ff00000001820 */
[-C--:B--2---:R-:W-:Y:S04]  /*5cb0*/  HMMA.16816.F32 R36, R176, R108.reuse, R36 ;  /* 0x0000006cb024723c */ /* 0x084fe80000001824 */
[----:B------:R-:W-:Y:S04]  /*5cc0*/  IADD3 R0, P4, R104, R102, RZ ;  /* 0x0000006668007210 */ /* 0x000fe80007f9e0ff */
[----:B---3--:R-:W-:Y:S01]  /*5cd0*/  IADD3.X R102, R101, R103, R2, P4, !PT ;  /* 0x0000006765667210 */ /* 0x008fe200027fe402 */
[C---:B------:R-:W-:Y:S04]  /*5ce0*/  HMMA.16816.F32 R40, R184.reuse, R108, R40 ;  /* 0x0000006cb828723c */ /* 0x040fe80000001828 */
[C---:B------:R-:W-:Y:S04]  /*5cf0*/  LEA R2, P4, R0.reuse, c[0x0][0x1f8], 0x1 ;  /* 0x00007e0000027a11 */ /* 0x040fe800078808ff */
[----:B------:R-:W-:Y:S01]  /*5d00*/  LEA.HI.X R0, R0, c[0x0][0x1fc], R102, 0x1, P4 ;  /* 0x00007f0000007a11 */ /* 0x000fe200020f0c66 */
[-C--:B------:R-:W-:Y:S01]  /*5d10*/  HMMA.16816.F32 R44, R184, R110.reuse, R44 ;  /* 0x0000006eb82c723c */ /* 0x080fe2000000182c */
[----:B------:R-:W4:Y:S07]  /*5d20*/  SHFL.IDX PT, R102, R2, RZ, 0x1c1f ;  /* 0x001c1fff02667589 */ /* 0x000f2e00000e0000 */
[C---:B------:R-:W-:Y:S01]  /*5d30*/  HMMA.16816.F32 R48, R176.reuse, R110, R48 ;  /* 0x0000006eb030723c */ /* 0x040fe20000001830 */
[----:B------:R-:W5:Y:S07]  /*5d40*/  SHFL.IDX PT, R101, R0, RZ, 0x1c1f ;  /* 0x001c1fff00657589 */ /* 0x000f6e00000e0000 */
[-C--:B-1----:R-:W-:Y:S01]  /*5d50*/  HMMA.16816.F32 R52, R176, R180.reuse, R52 ;  /* 0x000000b4b034723c */ /* 0x082fe20000001834 */
[----:B------:R-:W1:Y:S07]  /*5d60*/  SHFL.IDX PT, R2, R2, 0x1, 0x1c1f ;  /* 0x003c1f0002027f89 */ /* 0x000e6e00000e0000 */
[C---:B------:R-:W-:Y:S01]  /*5d70*/  HMMA.16816.F32 R56, R184.reuse, R180, R56 ;  /* 0x000000b4b838723c */ /* 0x040fe20000001838 */
[----:B------:R-:W2:Y:S03]  /*5d80*/  SHFL.IDX PT, R0, R0, 0x1, 0x1c1f ;  /* 0x003c1f0000007f89 */ /* 0x000ea600000e0000 */
[C---:B----4-:R-:W-:Y:S02]  /*5d90*/  IADD3 R104, P5, R102.reuse, R252, RZ ;  /* 0x000000fc66687210 */ /* 0x050fe40007fbe0ff */
[C---:B------:R-:W-:Y:S02]  /*5da0*/  IADD3 R192, P4, R102.reuse, R251, RZ ;  /* 0x000000fb66c07210 */ /* 0x040fe40007f9e0ff */
[-C--:B------:R-:W-:Y:S04]  /*5db0*/  HMMA.16816.F32 R60, R184, R182.reuse, R60 ;  /* 0x000000b6b83c723c */ /* 0x080fe8000000183c */
[C---:B-----5:R-:W-:Y:S02]  /*5dc0*/  IADD3.X R105, R101.reuse, R249, RZ, P5, !PT ;  /* 0x000000f965697210 */ /* 0x060fe40002ffe4ff */
[C---:B------:R-:W-:Y:S02]  /*5dd0*/  IADD3.X R193, R101.reuse, R247, RZ, P4, !PT ;  /* 0x000000f765c17210 */ /* 0x040fe400027fe4ff */
[----:B------:R-:W-:Y:S01]  /*5de0*/  IADD3 R188, P5, R102, R248, RZ ;  /* 0x000000f866bc7210 */ /* 0x000fe20007fbe0ff */
[----:B------:R1:W-:Y:S01]  /*5df0*/  LDGSTS.E.BYPASS.LTC128B.128 [R226+0x100], [R104.64], !P3 ;  /* 0x0010000068e27fae */ /* 0x0003e2000d901d46 */
[----:B------:R-:W-:Y:S04]  /*5e00*/  HMMA.16816.F32 R64, R176, R182, R64 ;  /* 0x000000b6b040723c */ /* 0x000fe80000001840 */
[----:B------:R-:W-:Y:S03]  /*5e10*/  IADD3.X R189, R101, R228, RZ, P5, !PT ;  /* 0x000000e465bd7210 */ /* 0x000fe60002ffe4ff */
[----:B------:R3:W-:Y:S08]  /*5e20*/  LDGSTS.E.BYPASS.LTC128B.128 [R226+0x1100], [R192.64], !P2 ;  /* 0x01100000c0e27fae */ /* 0x0007f0000d101d46 */
[----:B------:R4:W-:Y:S01]  /*5e30*/  LDGSTS.E.BYPASS.LTC128B.128 [R226+0x2100], [R188.64], !P1 ;  /* 0x02100000bce27fae */ /* 0x0009e2000c901d46 */
[----:B-1----:R-:W-:Y:S04]  /*5e40*/  IADD3 R104, P5, R2, R251, RZ ;  /* 0x000000fb02687210 */ /* 0x002fe80007fbe0ff */
[----:B--2---:R-:W-:Y:S02]  /*5e50*/  IADD3.X R105, R0, R247, RZ, P5, !PT ;  /* 0x000000f700697210 */ /* 0x004fe40002ffe4ff */
[----:B---3--:R-:W-:Y:S04]  /*5e60*/  IADD3 R192, P4, R2, R252, RZ ;  /* 0x000000fc02c07210 */ /* 0x008fe80007f9e0ff */
[----:B------:R-:W-:Y:S02]  /*5e70*/  IADD3.X R193, R0, R249, RZ, P4, !PT ;  /* 0x000000f900c17210 */ /* 0x000fe400027fe4ff */
[----:B------:R-:W-:Y:S03]  /*5e80*/  IADD3 R102, P4, R2, R248, RZ ;  /* 0x000000f802667210 */ /* 0x000fe60007f9e0ff */
[----:B------:R1:W-:Y:S01]  /*5e90*/  LDGSTS.E.BYPASS.LTC128B.128 [R226+0x900], [R192.64], !P3 ;  /* 0x00900000c0e27fae */ /* 0x0003e2000d901d46 */
[----:B------:R-:W-:Y:S02]  /*5ea0*/  IADD3.X R103, R0, R228, RZ, P4, !PT ;  /* 0x000000e400677210 */ /* 0x000fe400027fe4ff */
[----:B------:R-:W-:Y:S05]  /*5eb0*/  ISETP.GT.AND P4, PT, R250, R246, PT ;  /* 0x000000f6fa00720c */ /* 0x000fea0003f84270 */
[----:B------:R2:W-:Y:S08]  /*5ec0*/  LDGSTS.E.BYPASS.LTC128B.128 [R226+0x1900], [R104.64], !P2 ;  /* 0x0190000068e27fae */ /* 0x0005f0000d101d46 */
[----:B------:R2:W-:Y:S08]  /*5ed0*/  LDGSTS.E.BYPASS.LTC128B.128 [R226+0x2900], [R102.64], !P1 ;  /* 0x0290000066e27fae */ /* 0x0005f0000c901d46 */
[----:B----4-:R-:W-:Y:S08]  /*5ee0*/  LDSM.16.M88.4 R188, [R224+0x8100] ;  /* 0x00810000e0bc783b */ /* 0x010ff00000000200 */
[----:B-1----:R-:W1:Y:S08]  /*5ef0*/  LDSM.16.M88.4 R192, [R220+0x4100] ;  /* 0x00410000dcc0783b */ /* 0x002e700000000200 */
[----:B------:R-:W3:Y:S08]  /*5f00*/  LDSM.16.M88.4 R196, [R224+0x9100] ;  /* 0x00910000e0c4783b */ /* 0x000ef00000000200 */
[----:B------:R-:W0:Y:S08]  /*5f10*/  LDGDEPBAR ;  /* 0x00000000000079af */ /* 0x000e300000000000 */
[----:B------:R-:W4:Y:S08]  /*5f20*/  LDSM.16.M88.4 R108, [R220+0x4500] ;  /* 0x00450000dc6c783b */ /* 0x000f300000000200 */
[----:B------:R-:W5:Y:S08]  /*5f30*/  LDSM.16.M88.4 R200, [R220+0x4900] ;  /* 0x00490000dcc8783b */ /* 0x000f700000000200 */
[----:B------:R-:W2:Y:S01]  /*5f40*/  LDSM.16.M88.4 R204, [R220+0x4d00] ;  /* 0x004d0000dccc783b */ /* 0x000ea20000000200 */
[-C--:B-1----:R-:W-:Y:S07]  /*5f50*/  HMMA.16816.F32 R4, R188, R192.reuse, R4 ;  /* 0x000000c0bc04723c */ /* 0x082fee0000001804 */
[----:B------:R-:W-:Y:S01]  /*5f60*/  LDSM.16.M88.4 R208, [R225+0x8100] ;  /* 0x00810000e1d0783b */ /* 0x000fe20000000200 */
[C---:B---3--:R-:W-:Y:S07]  /*5f70*/  HMMA.16816.F32 R8, R196.reuse, R192, R8 ;  /* 0x000000c0c408723c */ /* 0x048fee0000001808 */
[----:B------:R-:W1:Y:S01]  /*5f80*/  LDSM.16.M88.4 R212, [R223+0x1000] ;  /* 0x00100000dfd4783b */ /* 0x000e620000000200 */
[-C--:B------:R-:W-:Y:S07]  /*5f90*/  HMMA.16816.F32 R12, R196, R194.reuse, R12 ;  /* 0x000000c2c40c723c */ /* 0x080fee000000180c */
[----:B------:R-:W3:Y:S01]  /*5fa0*/  LDSM.16.M88.4 R184, [R225+0x9100] ;  /* 0x00910000e1b8783b */ /* 0x000ee20000000200 */
[C---:B------:R-:W-:Y:S07]  /*5fb0*/  HMMA.16816.F32 R16, R188.reuse, R194, R16 ;  /* 0x000000c2bc10723c */ /* 0x040fee0000001810 */
[----:B------:R-:W1:Y:S01]  /*5fc0*/  LDSM.16.M88.4 R176, [R223+0x1400] ;  /* 0x00140000dfb0783b */ /* 0x000e620000000200 */
[-C--:B----4-:R-:W-:Y:S07]  /*5fd0*/  HMMA.16816.F32 R20, R188, R108.reuse, R20 ;  /* 0x0000006cbc14723c */ /* 0x090fee0000001814 */
[----:B------:R-:W-:Y:S01]  /*5fe0*/  LDSM.16.M88.4 R180, [R223+0x1c00] ;  /* 0x001c0000dfb4783b */ /* 0x000fe20000000200 */
[C---:B------:R-:W-:Y:S07]  /*5ff0*/  HMMA.16816.F32 R24, R196.reuse, R108, R24 ;  /* 0x0000006cc418723c */ /* 0x040fee0000001818 */
[----:B------:R-:W-:Y:S01]  /*6000*/  LDSM.16.M88.4 R192, [R220+0x5100] ;  /* 0x00510000dcc0783b */ /* 0x000fe20000000200 */
[-C--:B------:R-:W-:Y:S07]  /*6010*/  HMMA.16816.F32 R28, R196, R110.reuse, R28 ;  /* 0x0000006ec41c723c */ /* 0x080fee000000181c */
[----:B------:R-:W-:Y:S01]  /*6020*/  LDSM.16.M88.4 R216, [R223+0x2000] ;  /* 0x00200000dfd8783b */ /* 0x000fe20000000200 */
[C---:B------:R-:W-:Y:S07]  /*6030*/  HMMA.16816.F32 R32, R188.reuse, R110, R32 ;  /* 0x0000006ebc20723c */ /* 0x040fee0000001820 */
[----:B------:R-:W4:Y:S01]  /*6040*/  LDSM.16.M88.4 R108, [R223+0x1800] ;  /* 0x00180000df6c783b */ /* 0x000f220000000200 */
[-C--:B-----5:R-:W-:Y:S08]  /*6050*/  HMMA.16816.F32 R36, R188, R200.reuse, R36 ;  /* 0x000000c8bc24723c */ /* 0x0a0ff00000001824 */
[C---:B------:R-:W-:Y:S08]  /*6060*/  HMMA.16816.F32 R40, R196.reuse, R200, R40 ;  /* 0x000000c8c428723c */ /* 0x040ff00000001828 */
[-C--:B------:R-:W-:Y:S08]  /*6070*/  HMMA.16816.F32 R44, R196, R202.reuse, R44 ;  /* 0x000000cac42c723c */ /* 0x080ff0000000182c */
[C---:B------:R-:W-:Y:S01]  /*6080*/  HMMA.16816.F32 R48, R188.reuse, R202, R48 ;  /* 0x000000cabc30723c */ /* 0x040fe20000001830 */
[----:B------:R-:W-:Y:S07]  /*6090*/  LDSM.16.M88.4 R200, [R220+0x5500] ;  /* 0x00550000dcc8783b */ /* 0x000fee0000000200 */
[-C--:B--2---:R-:W-:Y:S08]  /*60a0*/  HMMA.16816.F32 R52, R188, R204.reuse, R52 ;  /* 0x000000ccbc34723c */ /* 0x084ff00000001834 */
[C---:B------:R-:W-:Y:S08]  /*60b0*/  HMMA.16816.F32 R56, R196.reuse, R204, R56 ;  /* 0x000000ccc438723c */ /* 0x040ff00000001838 */
[-C--:B------:R-:W-:Y:S01]  /*60c0*/  HMMA.16816.F32 R60, R196, R206.reuse, R60 ;  /* 0x000000cec43c723c */ /* 0x080fe2000000183c */
[----:B------:R-:W-:Y:S07]  /*60d0*/  LDSM.16.M88.4 R196, [R224+0xb100] ;  /* 0x00b10000e0c4783b */ /* 0x000fee0000000200 */
[----:B------:R-:W-:Y:S01]  /*60e0*/  HMMA.16816.F32 R64, R188, R206, R64 ;  /* 0x000000cebc40723c */ /* 0x000fe20000001840 */
[----:B------:R-:W2:Y:S07]  /*60f0*/  LDSM.16.M88.4 R188, [R224+0xa100] ;  /* 0x00a10000e0bc783b */ /* 0x000eae0000000200 */
[-C--:B-1----:R-:W-:Y:S01]  /*6100*/  HMMA.16816.F32 R4, R208, R212.reuse, R4 ;  /* 0x000000d4d004723c */ /* 0x082fe20000001804 */
[----:B------:R-:W1:Y:S07]  /*6110*/  LDSM.16.M88.4 R204, [R220+0x5900] ;  /* 0x00590000dccc783b */ /* 0x000e6e0000000200 */
[C---:B---3--:R-:W-:Y:S08]  /*6120*/  HMMA.16816.F32 R8, R184.reuse, R212, R8 ;  /* 0x000000d4b808723c */ /* 0x048ff00000001808 */
[-C--:B------:R-:W-:Y:S08]  /*6130*/  HMMA.16816.F32 R12, R184, R214.reuse, R12 ;  /* 0x000000d6b80c723c */ /* 0x080ff0000000180c */
[C---:B------:R-:W-:Y:S01]  /*6140*/  HMMA.16816.F32 R16, R208.reuse, R214, R16 ;  /* 0x000000d6d010723c */ /* 0x040fe20000001810 */
[----:B------:R-:W3:Y:S07]  /*6150*/  LDSM.16.M88.4 R212, [R220+0x5d00] ;  /* 0x005d0000dcd4783b */ /* 0x000eee0000000200 */
[-C--:B------:R-:W-:Y:S08]  /*6160*/  HMMA.16816.F32 R20, R208, R176.reuse, R20 ;  /* 0x000000b0d014723c */ /* 0x080ff00000001814 */
[C---:B------:R-:W-:Y:S08]  /*6170*/  HMMA.16816.F32 R24, R184.reuse, R176, R24 ;  /* 0x000000b0b818723c */ /* 0x040ff00000001818 */
[-C--:B------:R-:W-:Y:S08]  /*6180*/  HMMA.16816.F32 R28, R184, R178.reuse, R28 ;  /* 0x000000b2b81c723c */ /* 0x080ff0000000181c */
[C---:B------:R-:W-:Y:S01]  /*6190*/  HMMA.16816.F32 R32, R208.reuse, R178, R32 ;  /* 0x000000b2d020723c */ /* 0x040fe20000001820 */
[----:B------:R-:W5:Y:S07]  /*61a0*/  LDSM.16.M88.4 R176, [R225+0xa100] ;  /* 0x00a10000e1b0783b */ /* 0x000f6e0000000200 */
[-C--:B----4-:R-:W-:Y:S08]  /*61b0*/  HMMA.16816.F32 R36, R208, R108.reuse, R36 ;  /* 0x0000006cd024723c */ /* 0x090ff00000001824 */
[C---:B------:R-:W-:Y:S08]  /*61c0*/  HMMA.16816.F32 R40, R184.reuse, R108, R40 ;  /* 0x0000006cb828723c */ /* 0x040ff00000001828 */
[-C--:B------:R-:W-:Y:S08]  /*61d0*/  HMMA.16816.F32 R44, R184, R110.reuse, R44 ;  /* 0x0000006eb82c723c */ /* 0x080ff0000000182c */
[C---:B------:R-:W-:Y:S01]  /*61e0*/  HMMA.16816.F32 R48, R208.reuse, R110, R48 ;  /* 0x0000006ed030723c */ /* 0x040fe20000001830 */
[----:B------:R-:W4:Y:S07]  /*61f0*/  LDSM.16.M88.4 R108, [R225+0xb100] ;  /* 0x00b10000e16c783b */ /* 0x000f2e0000000200 */
[-C--:B------:R-:W-:Y:S08]  /*6200*/  HMMA.16816.F32 R52, R208, R180.reuse, R52 ;  /* 0x000000b4d034723c */ /* 0x080ff00000001834 */
[C---:B------:R-:W-:Y:S08]  /*6210*/  HMMA.16816.F32 R56, R184.reuse, R180, R56 ;  /* 0x000000b4b838723c */ /* 0x040ff00000001838 */
[-C--:B------:R-:W-:Y:S08]  /*6220*/  HMMA.16816.F32 R60, R184, R182.reuse, R60 ;  /* 0x000000b6b83c723c */ /* 0x080ff0000000183c */
[----:B------:R-:W-:Y:S08]  /*6230*/  HMMA.16816.F32 R64, R208, R182, R64 ;  /* 0x000000b6d040723c */ /* 0x000ff00000001840 */
[-C--:B--2---:R-:W-:Y:S08]  /*6240*/  HMMA.16816.F32 R4, R188, R192.reuse, R4 ;  /* 0x000000c0bc04723c */ /* 0x084ff00000001804 */
[C---:B------:R-:W-:Y:S08]  /*6250*/  HMMA.16816.F32 R8, R196.reuse, R192, R8 ;  /* 0x000000c0c408723c */ /* 0x040ff00000001808 */
[-C--:B------:R-:W-:Y:S08]  /*6260*/  HMMA.16816.F32 R12, R196, R194.reuse, R12 ;  /* 0x000000c2c40c723c */ /* 0x080ff0000000180c */
[C---:B------:R-:W-:Y:S08]  /*6270*/  HMMA.16816.F32 R16, R188.reuse, R194, R16 ;  /* 0x000000c2bc10723c */ /* 0x040ff00000001810 */
[-C--:B------:R-:W-:Y:S08]  /*6280*/  HMMA.16816.F32 R20, R188, R200.reuse, R20 ;  /* 0x000000c8bc14723c */ /* 0x080ff00000001814 */
[C---:B------:R-:W-:Y:S08]  /*6290*/  HMMA.16816.F32 R24, R196.reuse, R200, R24 ;  /* 0x000000c8c418723c */ /* 0x040ff00000001818 */
[-C--:B------:R-:W-:Y:S08]  /*62a0*/  HMMA.16816.F32 R28, R196, R202.reuse, R28 ;  /* 0x000000cac41c723c */ /* 0x080ff0000000181c */
[C---:B------:R-:W-:Y:S08]  /*62b0*/  HMMA.16816.F32 R32, R188.reuse, R202, R32 ;  /* 0x000000cabc20723c */ /* 0x040ff00000001820 */
[-C--:B-1----:R-:W-:Y:S08]  /*62c0*/  HMMA.16816.F32 R36, R188, R204.reuse, R36 ;  /* 0x000000ccbc24723c */ /* 0x082ff00000001824 */
[C---:B------:R-:W-:Y:S08]  /*62d0*/  HMMA.16816.F32 R40, R196.reuse, R204, R40 ;  /* 0x000000ccc428723c */ /* 0x040ff00000001828 */
[-C--:B------:R-:W-:Y:S08]  /*62e0*/  HMMA.16816.F32 R44, R196, R206.reuse, R44 ;  /* 0x000000cec42c723c */ /* 0x080ff0000000182c */
[C---:B------:R-:W-:Y:S08]  /*62f0*/  HMMA.16816.F32 R48, R188.reuse, R206, R48 ;  /* 0x000000cebc30723c */ /* 0x040ff00000001830 */
[-C--:B---3--:R-:W-:Y:S08]  /*6300*/  HMMA.16816.F32 R52, R188, R212.reuse, R52 ;  /* 0x000000d4bc34723c */ /* 0x088ff00000001834 */
[C---:B------:R-:W-:Y:S08]  /*6310*/  HMMA.16816.F32 R56, R196.reuse, R212, R56 ;  /* 0x000000d4c438723c */ /* 0x040ff00000001838 */
[-C--:B------:R-:W-:Y:S08]  /*6320*/  HMMA.16816.F32 R60, R196, R214.reuse, R60 ;  /* 0x000000d6c43c723c */ /* 0x080ff0000000183c */
[----:B------:R-:W-:Y:S08]  /*6330*/  HMMA.16816.F32 R64, R188, R214, R64 ;  /* 0x000000d6bc40723c */ /* 0x000ff00000001840 */
[-C--:B-----5:R-:W-:Y:S08]  /*6340*/  HMMA.16816.F32 R4, R176, R216.reuse, R4 ;  /* 0x000000d8b004723c */ /* 0x0a0ff00000001804 */
[C---:B----4-:R-:W-:Y:S08]  /*6350*/  HMMA.16816.F32 R8, R108.reuse, R216, R8 ;  /* 0x000000d86c08723c */ /* 0x050ff00000001808 */
[-C--:B------:R-:W-:Y:S08]  /*6360*/  HMMA.16816.F32 R12, R108, R218.reuse, R12 ;  /* 0x000000da6c0c723c */ /* 0x080ff0000000180c */
[----:B------:R-:W-:Y:S01]  /*6370*/  FMUL.FTZ R4, R4, c[0x0][0x320] ;  /* 0x0000c80004047a20 */ /* 0x000fe20000410000 */
[C---:B------:R-:W-:Y:S03]  /*6380*/  HMMA.16816.F32 R16, R176.reuse, R218, R16 ;  /* 0x000000dab010723c */ /* 0x040fe60000001810 */
[----:B------:R-:W1:Y:S01]  /*6390*/  MUFU.TANH R183, R4 ;  /* 0x0000000400b77308 */ /* 0x000e620000002400 */
[----:B------:R-:W-:Y:S02]  /*63a0*/  FMUL.FTZ R5, R5, c[0x0][0x320] ;  /* 0x0000c80005057a20 */ /* 0x000fe40000410000 */
[----:B------:R-:W-:Y:S02]  /*63b0*/  FMUL.FTZ R6, R6, c[0x0][0x320] ;  /* 0x0000c80006067a20 */ /* 0x000fe40000410000 */
[----:B------:R-:W-:Y:S04]  /*63c0*/  FMUL.FTZ R7, R7, c[0x0][0x320] ;  /* 0x0000c80007077a20 */ /* 0x000fe80000410000 */
[----:B------:R-:W-:Y:S01]  /*63d0*/  FMUL.FTZ R8, R8, c[0x0][0x320] ;  /* 0x0000c80008087a20 */ /* 0x000fe20000410000 */
[----:B------:R-:W2:Y:S01]  /*63e0*/  MUFU.TANH R182, R5 ;  /* 0x0000000500b67308 */ /* 0x000ea20000002400 */
[----:B------:R-:W-:Y:S02]  /*63f0*/  FMUL.FTZ R9, R9, c[0x0][0x320] ;  /* 0x0000c80009097a20 */ /* 0x000fe40000410000 */
[----:B------:R-:W-:Y:S02]  /*6400*/  FMUL.FTZ R10, R10, c[0x0][0x320] ;  /* 0x0000c8000a0a7a20 */ /* 0x000fe40000410000 */
[----:B------:R-:W-:Y:S02]  /*6410*/  FMUL.FTZ R11, R11, c[0x0][0x320] ;  /* 0x0000c8000b0b7a20 */ /* 0x000fe40000410000 */
[----:B------:R-:W-:Y:S02]  /*6420*/  FMUL.FTZ R14, R14, c[0x0][0x320] ;  /* 0x0000c8000e0e7a20 */ /* 0x000fe40000410000 */
[----:B------:R-:W-:Y:S01]  /*6430*/  FMUL.FTZ R15, R15, c[0x0][0x320] ;  /* 0x0000c8000f0f7a20 */ /* 0x000fe20000410000 */
[----:B------:R-:W3:Y:S01]  /*6440*/  MUFU.TANH R186, R6 ;  /* 0x0000000600ba7308 */ /* 0x000ee20000002400 */
[----:B------:R-:W-:Y:S02]  /*6450*/  FMUL.FTZ R16, R16, c[0x0][0x320] ;  /* 0x0000c80010107a20 */ /* 0x000fe40000410000 */
[----:B------:R-:W-:Y:S02]  /*6460*/  FMUL.FTZ R17, R17, c[0x0][0x320] ;  /* 0x0000c80011117a20 */ /* 0x000fe40000410000 */
[----:B------:R-:W-:Y:S02]  /*6470*/  FMUL.FTZ R18, R18, c[0x0][0x320] ;  /* 0x0000c80012127a20 */ /* 0x000fe40000410000 */
[----:B------:R-:W-:Y:S02]  /*6480*/  FMUL.FTZ R19, R19, c[0x0][0x320] ;  /* 0x0000c80013137a20 */ /* 0x000fe40000410000 */
[----:B------:R-:W-:Y:S01]  /*6490*/  FMUL.FTZ R12, R12, c[0x0][0x320] ;  /* 0x0000c8000c0c7a20 */ /* 0x000fe20000410000 */
[----:B------:R4:W1:Y:S01]  /*64a0*/  MUFU.TANH R185, R7 ;  /* 0x0000000700b97308 */ /* 0x0008620000002400 */
[----:B------:R-:W-:Y:S09]  /*64b0*/  FMUL.FTZ R13, R13, c[0x0][0x320] ;  /* 0x0000c8000d0d7a20 */ /* 0x000ff20000410000 */
[----:B------:R-:W1:Y:S10]  /*64c0*/  MUFU.TANH R189, R8 ;  /* 0x0000000800bd7308 */ /* 0x000e740000002400 */
[----:B------:R-:W1:Y:S01]  /*64d0*/  MUFU.TANH R184, R9 ;  /* 0x0000000900b87308 */ /* 0x000e620000002400 */
[----:B----4-:R-:W4:Y:S09]  /*64e0*/  LDSM.16.M88.4 R4, [R223+0x2400] ;  /* 0x00240000df04783b */ /* 0x010f320000000200 */
[----:B------:R-:W1:Y:S10]  /*64f0*/  MUFU.TANH R187, R10 ;  /* 0x0000000a00bb7308 */ /* 0x000e740000002400 */
[----:B------:R5:W1:Y:S10]  /*6500*/  MUFU.TANH R188, R11 ;  /* 0x0000000b00bc7308 */ /* 0x000a740000002400 */
[----:B------:R1:W1:Y:S10]  /*6510*/  MUFU.TANH R181, R12 ;  /* 0x0000000c00b57308 */ /* 0x0002740000002400 */
[----:B------:R1:W1:Y:S01]  /*6520*/  MUFU.TANH R180, R13 ;  /* 0x0000000d00b47308 */ /* 0x0002620000002400 */
[----:B-----5:R-:W5:Y:S01]  /*6530*/  LDSM.16.M88.4 R8, [R223+0x2800] ;  /* 0x00280000df08783b */ /* 0x020f620000000200 */
[-C--:B----4-:R-:W-:Y:S08]  /*6540*/  HMMA.16816.F32 R20, R176, R4.reuse, R20 ;  /* 0x00000004b014723c */ /* 0x090ff00000001814 */
[----:B------:R-:W4:Y:S01]  /*6550*/  MUFU.TANH R14, R14 ;  /* 0x0000000e000e7308 */ /* 0x000f220000002400 */
[C---:B------:R-:W-:Y:S09]  /*6560*/  HMMA.16816.F32 R24, R108.reuse, R4, R24 ;  /* 0x000000046c18723c */ /* 0x040ff20000001818 */
[----:B------:R-:W1:Y:S01]  /*6570*/  MUFU.TANH R15, R15 ;  /* 0x0000000f000f7308 */ /* 0x000e620000002400 */
[-C--:B------:R-:W-:Y:S08]  /*6580*/  HMMA.16816.F32 R28, R108, R6.reuse, R28 ;  /* 0x000000066c1c723c */ /* 0x080ff0000000181c */
[C---:B------:R-:W-:Y:S01]  /*6590*/  HMMA.16816.F32 R32, R176.reuse, R6, R32 ;  /* 0x00000006b020723c */ /* 0x040fe20000001820 */
[----:B------:R-:W1:Y:S01]  /*65a0*/  MUFU.TANH R16, R16 ;  /* 0x0000001000107308 */ /* 0x000e620000002400 */
[----:B------:R-:W1:Y:S01]  /*65b0*/  LDSM.16.M88.4 R4, [R223+0x2c00] ;  /* 0x002c0000df04783b */ /* 0x000e620000000200 */
[----:B------:R-:W-:Y:S04]  /*65c0*/  DEPBAR.LE SB0, 0x0 ;  /* 0x000080000000791a */ /* 0x000fe80000000000 */
[----:B------:R-:W-:Y:S02]  /*65d0*/  FMUL.FTZ R20, R20, c[0x0][0x320] ;  /* 0x0000c80014147a20 */ /* 0x000fe40000410000 */
[----:B------:R-:W-:Y:S02]  /*65e0*/  FMUL.FTZ R21, R21, c[0x0][0x320] ;  /* 0x0000c80015157a20 */ /* 0x000fe40000410000 */
[----:B------:R-:W1:Y:S01]  /*65f0*/  MUFU.TANH R17, R17 ;  /* 0x0000001100117308 */ /* 0x000e620000002400 */
[----:B------:R-:W-:Y:S01]  /*6600*/  BAR.SYNC.DEFER_BLOCKING 0x0 ;  /* 0x0000000000007b1d */ /* 0x000fe20000010000 */
[----:B------:R-:W-:Y:S01]  /*6610*/  FMUL.FTZ R22, R22, c[0x0][0x320] ;  /* 0x0000c80016167a20 */ /* 0x000fe20000410000 */
[-C--:B-----5:R-:W-:Y:S05]  /*6620*/  HMMA.16816.F32 R36, R176, R8.reuse, R36 ;  /* 0x00000008b024723c */ /* 0x0a0fea0000001824 */
[----:B------:R-:W-:Y:S02]  /*6630*/  FMUL.FTZ R23, R23, c[0x0][0x320] ;  /* 0x0000c80017177a20 */ /* 0x000fe40000410000 */
[----:B------:R-:W1:Y:S01]  /*6640*/  MUFU.TANH R18, R18 ;  /* 0x0000001200127308 */ /* 0x000e620000002400 */
[----:B------:R-:W-:Y:S01]  /*6650*/  FMUL.FTZ R24, R24, c[0x0][0x320] ;  /* 0x0000c80018187a20 */ /* 0x000fe20000410000 */
[C---:B------:R-:W-:Y:S04]  /*6660*/  HMMA.16816.F32 R40, R108.reuse, R8, R40 ;  /* 0x000000086c28723c */ /* 0x040fe80000001828 */
[----:B------:R-:W-:Y:S02]  /*6670*/  FMUL.FTZ R25, R25, c[0x0][0x320] ;  /* 0x0000c80019197a20 */ /* 0x000fe40000410000 */
[----:B------:R-:W-:Y:S02]  /*6680*/  FMUL.FTZ R26, R26, c[0x0][0x320] ;  /* 0x0000c8001a1a7a20 */ /* 0x000fe40000410000 */
[----:B------:R-:W2:Y:S01]  /*6690*/  MUFU.TANH R19, R19 ;  /* 0x0000001300137308 */ /* 0x000ea20000002400 */
[-C--:B------:R-:W-:Y:S03]  /*66a0*/  HMMA.16816.F32 R44, R108, R10.reuse, R44 ;  /* 0x0000000a6c2c723c */ /* 0x080fe6000000182c */
[----:B------:R-:W-:Y:S02]  /*66b0*/  FMUL.FTZ R27, R27, c[0x0][0x320] ;  /* 0x0000c8001b1b7a20 */ /* 0x000fe40000410000 */
[----:B------:R-:W-:Y:S02]  /*66c0*/  FMUL.FTZ R28, R28, c[0x0][0x320] ;  /* 0x0000c8001c1c7a20 */ /* 0x000fe40000410000 */
[----:B------:R-:W-:Y:S01]  /*66d0*/  FMUL.FTZ R29, R29, c[0x0][0x320] ;  /* 0x0000c8001d1d7a20 */ /* 0x000fe20000410000 */
[C---:B------:R-:W-:Y:S01]  /*66e0*/  HMMA.16816.F32 R48, R176.reuse, R10, R48 ;  /* 0x0000000ab030723c */ /* 0x040fe20000001830 */
[----:B------:R2:W2:Y:S03]  /*66f0*/  MUFU.TANH R190, R20 ;  /* 0x0000001400be7308 */ /* 0x0004a60000002400 */
[----:B------:R-:W-:Y:S02]  /*6700*/  FMUL.FTZ R30, R30, c[0x0][0x320] ;  /* 0x0000c8001e1e7a20 */ /* 0x000fe40000410000 */
[----:B------:R-:W-:Y:S02]  /*6710*/  FMUL.FTZ R31, R31, c[0x0][0x320] ;  /* 0x0000c8001f1f7a20 */ /* 0x000fe40000410000 */
[-C--:B-1----:R-:W-:Y:S03]  /*6720*/  HMMA.16816.F32 R52, R176, R4.reuse, R52 ;  /* 0x00000004b034723c */ /* 0x082fe60000001834 */
[----:B------:R1:W1:Y:S01]  /*6730*/  MUFU.TANH R191, R21 ;  /* 0x0000001500bf7308 */ /* 0x0002620000002400 */
[----:B------:R-:W-:Y:S02]  /*6740*/  FMUL.FTZ R32, R32, c[0x0][0x320] ;  /* 0x0000c80020207a20 */ /* 0x000fe40000410000 */
[----:B------:R-:W-:Y:S02]  /*6750*/  FMUL.FTZ R33, R33, c[0x0][0x320] ;  /* 0x0000c80021217a20 */ /* 0x000fe40000410000 */
[C---:B------:R-:W-:Y:S04]  /*6760*/  HMMA.16816.F32 R56, R108.reuse, R4, R56 ;  /* 0x000000046c38723c */ /* 0x040fe80000001838 */
[----:B------:R-:W-:Y:S01]  /*6770*/  FMUL.FTZ R34, R34, c[0x0][0x320] ;  /* 0x0000c80022227a20 */ /* 0x000fe20000410000 */
[----:B------:R1:W1:Y:S01]  /*6780*/  MUFU.TANH R194, R22 ;  /* 0x0000001600c27308 */ /* 0x0002620000002400 */
[----:B------:R-:W-:Y:S02]  /*6790*/  FMUL.FTZ R35, R35, c[0x0][0x320] ;  /* 0x0000c80023237a20 */ /* 0x000fe40000410000 */
[-C--:B------:R-:W-:Y:S04]  /*67a0*/  HMMA.16816.F32 R60, R108, R6.reuse, R60 ;  /* 0x000000066c3c723c */ /* 0x080fe8000000183c */
[----:B------:R-:W-:Y:S02]  /*67b0*/  FMUL.FTZ R36, R36, c[0x0][0x320] ;  /* 0x0000c80024247a20 */ /* 0x000fe40000410000 */
[----:B------:R-:W-:Y:S01]  /*67c0*/  FMUL.FTZ R37, R37, c[0x0][0x320] ;  /* 0x0000c80025257a20 */ /* 0x000fe20000410000 */
[----:B------:R1:W1:Y:S01]  /*67d0*/  MUFU.TANH R196, R23 ;  /* 0x0000001700c47308 */ /* 0x0002620000002400 */
[----:B------:R-:W-:Y:S04]  /*67e0*/  HMMA.16816.F32 R64, R176, R6, R64 ;  /* 0x00000006b040723c */ /* 0x000fe80000001840 */
[----:B------:R-:W-:Y:S02]  /*67f0*/  FMUL.FTZ R38, R38, c[0x0][0x320] ;  /* 0x0000c80026267a20 */ /* 0x000fe40000410000 */
[----:B------:R-:W-:Y:S02]  /*6800*/  FMUL.FTZ R39, R39, c[0x0][0x320] ;  /* 0x0000c80027277a20 */ /* 0x000fe40000410000 */
[----:B------:R-:W-:Y:S01]  /*6810*/  FMUL.FTZ R40, R40, c[0x0][0x320] ;  /* 0x0000c80028287a20 */ /* 0x000fe20000410000 */
[----:B------:R1:W1:Y:S03]  /*6820*/  MUFU.TANH R199, R24 ;  /* 0x0000001800c77308 */ /* 0x0002660000002400 */
[----:B------:R-:W-:Y:S02]  /*6830*/  FMUL.FTZ R41, R41, c[0x0][0x320] ;  /* 0x0000c80029297a20 */ /* 0x000fe40000410000 */
[----:B------:R-:W-:Y:S02]  /*6840*/  FMUL.FTZ R42, R42, c[0x0][0x320] ;  /* 0x0000c8002a2a7a20 */ /* 0x000fe40000410000 */
[----:B------:R-:W-:Y:S02]  /*6850*/  FMUL.FTZ R43, R43, c[0x0][0x320] ;  /* 0x0000c8002b2b7a20 */ /* 0x000fe40000410000 */
[----:B------:R-:W-:Y:S01]  /*6860*/  FMUL.FTZ R44, R44, c[0x0][0x320] ;  /* 0x0000c8002c2c7a20 */ /* 0x000fe20000410000 */
[----:B------:R1:W1:Y:S01]  /*6870*/  MUFU.TANH R198, R25 ;  /* 0x0000001900c67308 */ /* 0x0002620000002400 */
[----:B------:R-:W-:Y:S02]  /*6880*/  FMUL.FTZ R45, R45, c[0x0][0x320] ;  /* 0x0000c8002d2d7a20 */ /* 0x000fe40000410000 */
        /* <DEDUP_REMOVED lines=25> */
[----:B------:R-:W-:Y:S05]  /*6a20*/  FMUL.FTZ R67, R67, c[0x0][0x320] ;  /* 0x0000c80043437a20 */ /* 0x000fea0000410000 */
[----:B------:R1:W1:Y:S10]  /*6a30*/  MUFU.TANH R204, R30 ;  /* 0x0000001e00cc7308 */ /* 0x0002740000002400 */
        /* <DEDUP_REMOVED lines=36> */
[----:B------:R1:W1:Y:S02]  /*6c80*/  MUFU.TANH R236, R67 ;  /* 0x0000004300ec7308 */ /* 0x0002640000002400 */
[----:B-1234-:R-:W-:-:S05]  /*6c90*/  @P4 BRA `(.L_x_14) ;  /* 0xffffe92000004947 */ /* 0x01efca000383ffff */
.L_x_13:
[----:B------:R-:W-:Y:S01]  /*6ca0*/  FMNMX.FTZ R0, R183, R3, !PT ;  /* 0x00000003b7007209 */ /* 0x000fe20007810000 */
[----:B------:R-:W-:Y:S01]  /*6cb0*/  LDSM.16.MT88.4 R20, [R221+0x100] ;  /* 0x00010000dd14783b */ /* 0x000fe20000004200 */
[----:B------:R-:W-:Y:S02]  /*6cc0*/  FMNMX.FTZ R2, R189, R106, !PT ;  /* 0x0000006abd027209 */ /* 0x000fe40007810000 */
[----:B------:R-:W-:Y:S02]  /*6cd0*/  FMNMX.FTZ R0, R182, R0, !PT ;  /* 0x00000000b6007209 */ /* 0x000fe40007810000 */
[----:B------:R-:W-:Y:S02]  /*6ce0*/  FMNMX.FTZ R2, R184, R2, !PT ;  /* 0x00000002b8027209 */ /* 0x000fe40007810000 */
[----:B------:R-:W-:Y:S01]  /*6cf0*/  FMNMX.FTZ R0, R16, R0, !PT ;  /* 0x0000000010007209 */ /* 0x000fe20007810000 */
[----:B------:R-:W-:Y:S01]  /*6d00*/  LDSM.16.MT88.4 R36, [R222+0x100] ;  /* 0x00010000de24783b */ /* 0x000fe20000004200 */
[----:B--2---:R-:W-:Y:S02]  /*6d10*/  FMNMX.FTZ R4, R186, R100, !PT ;  /* 0x00000064ba047209 */ /* 0x004fe40007810000 */
[----:B------:R-:W-:Y:S02]  /*6d20*/  FMNMX.FTZ R0, R17, R0, !PT ;  /* 0x0000000011007209 */ /* 0x000fe40007810000 */
[----:B------:R-:W-:Y:S02]  /*6d30*/  FMNMX.FTZ R2, R181, R2, !PT ;  /* 0x00000002b5027209 */ /* 0x000fe40007810000 */
[----:B------:R-:W-:Y:S01]  /*6d40*/  FMNMX.FTZ R0, R190, R0, !PT ;  /* 0x00000000be007209 */ /* 0x000fe20007810000 */
[----:B------:R-:W-:Y:S01]  /*6d50*/  LDSM.16.MT88.4 R52, [R221+0x1100] ;  /* 0x00110000dd34783b */ /* 0x000fe20000004200 */
[----:B------:R-:W-:Y:S02]  /*6d60*/  FMNMX.FTZ R4, R185, R4, !PT ;  /* 0x00000004b9047209 */ /* 0x000fe40007810000 */
[----:B------:R-:W-:Y:S02]  /*6d70*/  FMNMX.FTZ R0, R191, R0, !PT ;  /* 0x00000000bf007209 */ /* 0x000fe40007810000 */
[----:B------:R-:W-:Y:S02]  /*6d80*/  FMNMX.FTZ R2, R180, R2, !PT ;  /* 0x00000002b4027209 */ /* 0x000fe40007810000 */
[----:B------:R-:W-:Y:S01]  /*6d90*/  FMNMX.FTZ R0, R193, R0, !PT ;  /* 0x00000000c1007209 */ /* 0x000fe20007810000 */
[----:B------:R-:W0:Y:S01]  /*6da0*/  LDGDEPBAR ;  /* 0x00000000000079af */ /* 0x000e220000000000 */
[----:B------:R-:W-:Y:S02]  /*6db0*/  FMNMX.FTZ R4, R18, R4, !PT ;  /* 0x0000000412047209 */ /* 0x000fe40007810000 */
        /* <DEDUP_REMOVED lines=19> */
[----:B------:R-:W-:Y:S01]  /*6ef0*/  FMNMX.FTZ R2, R215, R2, !PT ;  /* 0x00000002d7027209 */ /* 0x000fe20007810000 */
[----:B------:R-:W-:Y:S01]  /*6f00*/  SHFL.BFLY PT, R7, R0, 0x2, 0x1f ;  /* 0x0c401f0000077f89 */ /* 0x000fe200000e0000 */
        /* <DEDUP_REMOVED lines=19> */
[----:B------:R-:W-:Y:S03]  /*7040*/  FMNMX.FTZ R5, R200, R5, !PT ;  /* 0x00000005c8057209 */ /* 0x000fe60007810000 */
[----:B------:R-:W1:Y:S01]  /*7050*/  SHFL.BFLY PT, R6, R4, 0x2, 0x1f ;  /* 0x0c401f0004067f89 */ /* 0x000e6200000e0000 */
[----:B------:R-:W-:Y:S04]  /*7060*/  FMNMX.FTZ R5, R201, R5, !PT ;  /* 0x00000005c9057209 */ /* 0x000fe80007810000 */
[----:B------:R-:W-:Y:S04]  /*7070*/  FMNMX.FTZ R5, R204, R5, !PT ;  /* 0x00000005cc057209 */ /* 0x000fe80007810000 */
[----:B------:R-:W-:Y:S04]  /*7080*/  FMNMX.FTZ R5, R205, R5, !PT ;  /* 0x00000005cd057209 */ /* 0x000fe80007810000 */
[----:B------:R-:W-:Y:S02]  /*7090*/  FMNMX.FTZ R5, R218, R5, !PT ;  /* 0x00000005da057209 */ /* 0x000fe40007810000 */
[----:B-1----:R-:W-:Y:S02]  /*70a0*/  FMNMX.FTZ R4, R4, R6, !PT ;  /* 0x0000000604047209 */ /* 0x002fe40007810000 */
[----:B------:R-:W-:Y:S02]  /*70b0*/  FMNMX.FTZ R0, R0, R7, !PT ;  /* 0x0000000700007209 */ /* 0x000fe40007810000 */
[----:B------:R-:W-:Y:S01]  /*70c0*/  FMNMX.FTZ R103, R2, R103, !PT ;  /* 0x0000006702677209 */ /* 0x000fe20007810000 */
[----:B------:R-:W1:Y:S01]  /*70d0*/  SHFL.BFLY PT, R104, R4, 0x1, 0x1f ;  /* 0x0c201f0004687f89 */ /* 0x000e6200000e0000 */
[----:B------:R-:W-:Y:S04]  /*70e0*/  FMNMX.FTZ R2, R229, R5, !PT ;  /* 0x00000005e5027209 */ /* 0x000fe80007810000 */
[----:B------:R-:W-:Y:S03]  /*70f0*/  FMNMX.FTZ R2, R233, R2, !PT ;  /* 0x00000002e9027209 */ /* 0x000fe60007810000 */
[----:B------:R-:W2:Y:S01]  /*7100*/  SHFL.BFLY PT, R105, R0, 0x1, 0x1f ;  /* 0x0c201f0000697f89 */ /* 0x000ea200000e0000 */
[----:B------:R-:W-:Y:S07]  /*7110*/  FMNMX.FTZ R2, R234, R2, !PT ;  /* 0x00000002ea027209 */ /* 0x000fee0007810000 */
[----:B------:R-:W3:Y:S01]  /*7120*/  SHFL.BFLY PT, R5, R103, 0x1, 0x1f ;  /* 0x0c201f0067057f89 */ /* 0x000ee200000e0000 */
[----:B-1----:R-:W-:Y:S05]  /*7130*/  FMNMX.FTZ R104, R4, R104, !PT ;  /* 0x0000006804687209 */ /* 0x002fea0007810000 */
[----:B------:R-:W-:Y:S01]  /*7140*/  FMUL.FTZ R111, R104, c[0x0][0x2d0] ;  /* 0x0000b400686f7a20 */ /* 0x000fe20000410000 */
[----:B--2---:R-:W-:Y:S03]  /*7150*/  FMNMX.FTZ R105, R0, R105, !PT ;  /* 0x0000006900697209 */ /* 0x004fe60007810000 */
[--C-:B------:R-:W-:Y:S02]  /*7160*/  FFMA.FTZ R64, R197, c[0x0][0x2d0], -R111.reuse ;  /* 0x0000b400c5407a23 */ /* 0x100fe4000001086f */
[----:B------:R-:W-:Y:S02]  /*7170*/  FFMA.FTZ R60, R195, c[0x0][0x2d0], -R111 ;  /* 0x0000b400c33c7a23 */ /* 0x000fe4000001086f */
[C---:B------:R-:W-:Y:S01]  /*7180*/  FADD.FTZ R0, -R105.reuse, R3 ;  /* 0x0000000369007221 */ /* 0x040fe20000010100 */
[----:B------:R-:W-:Y:S01]  /*7190*/  FMNMX.FTZ R3, R242, R2, !PT ;  /* 0x00000002f2037209 */ /* 0x000fe20007810000 */
[----:B------:R-:W-:Y:S01]  /*71a0*/  FMUL.FTZ R110, R105, c[0x0][0x2d0] ;  /* 0x0000b400696e7a20 */ /* 0x000fe20000410000 */
[----:B---3--:R-:W-:Y:S01]  /*71b0*/  FMNMX.FTZ R103, R103, R5, !PT ;  /* 0x0000000567677209 */ /* 0x008fe20007810000 */
[----:B------:R-:W-:Y:S01]  /*71c0*/  FMUL.FTZ R2, R0, c[0x0][0x2d0] ;  /* 0x0000b40000027a20 */ /* 0x000fe20000410000 */
[----:B------:R-:W-:Y:S01]  /*71d0*/  FMNMX.FTZ R0, R244, R3, !PT ;  /* 0x00000003f4007209 */ /* 0x000fe20007810000 */
[--C-:B------:R-:W-:Y:S02]  /*71e0*/  FFMA.FTZ R4, R183, c[0x0][0x2d0], -R110.reuse ;  /* 0x0000b400b7047a23 */ /* 0x100fe4000001086e */
[----:B------:R1:W2:Y:S01]  /*71f0*/  MUFU.EX2 R102, R2 ;  /* 0x0000000200667308 */ /* 0x0002a20000000800 */
[----:B------:R-:W-:Y:S01]  /*7200*/  FMNMX.FTZ R0, R108, R0, !PT ;  /* 0x000000006c007209 */ /* 0x000fe20007810000 */
[----:B------:R-:W-:Y:S02]  /*7210*/  FMUL.FTZ R176, R103, c[0x0][0x2d0] ;  /* 0x0000b40067b07a20 */ /* 0x000fe40000410000 */
[----:B------:R-:W-:Y:S01]  /*7220*/  FFMA.FTZ R56, R192, c[0x0][0x2d0], -R110 ;  /* 0x0000b400c0387a23 */ /* 0x000fe2000001086e */
[----:B------:R-:W-:Y:S01]  /*7230*/  FMNMX.FTZ R0, R109, R0, !PT ;  /* 0x000000006d007209 */ /* 0x000fe20007810000 */
[--C-:B------:R-:W-:Y:S02]  /*7240*/  FFMA.FTZ R44, R194, c[0x0][0x2d0], -R111.reuse ;  /* 0x0000b400c22c7a23 */ /* 0x100fe4000001086f */
[--C-:B------:R-:W-:Y:S02]  /*7250*/  FFMA.FTZ R48, R196, c[0x0][0x2d0], -R111.reuse ;  /* 0x0000b400c4307a23 */ /* 0x100fe4000001086f */
[----:B------:R-:W3:Y:S01]  /*7260*/  SHFL.BFLY PT, R3, R0, 0x2, 0x1f ;  /* 0x0c401f0000037f89 */ /* 0x000ee200000e0000 */
[----:B------:R-:W-:Y:S01]  /*7270*/  MUFU.EX2 R183, R4 ;  /* 0x0000000400b77308 */ /* 0x000fe20000000800 */
[----:B-1----:R-:W-:Y:S02]  /*7280*/  FADD.FTZ R2, -R104, R100 ;  /* 0x0000006468027221 */ /* 0x002fe40000010100 */
[----:B--2---:R-:W-:Y:S02]  /*7290*/  FMUL.FTZ R49, R102, R157 ;  /* 0x0000009d66317220 */ /* 0x004fe40000410000 */
[----:B------:R-:W-:Y:S02]  /*72a0*/  FMUL.FTZ R2, R2, c[0x0][0x2d0] ;  /* 0x0000b40002027a20 */ /* 0x000fe40000410000 */
[C---:B------:R-:W-:Y:S03]  /*72b0*/  FMUL.FTZ R65, R102.reuse, R173 ;  /* 0x000000ad66417220 */ /* 0x040fe60000410000 */
[----:B------:R1:W2:Y:S01]  /*72c0*/  MUFU.EX2 R101, R2 ;  /* 0x0000000200657308 */ /* 0x0002a20000000800 */
[----:B------:R-:W-:Y:S01]  /*72d0*/  FMUL.FTZ R68, R102, R68 ;  /* 0x0000004466447220 */ /* 0x000fe20000410000 */
[----:B---3--:R-:W-:Y:S01]  /*72e0*/  FMNMX.FTZ R0, R0, R3, !PT ;  /* 0x0000000300007209 */ /* 0x008fe20007810000 */
[----:B------:R-:W-:Y:S02]  /*72f0*/  FFMA.FTZ R3, R17, c[0x0][0x2d0], -R110 ;  /* 0x0000b40011037a23 */ /* 0x000fe4000001086e */
[C---:B------:R-:W-:Y:S02]  /*7300*/  FMUL.FTZ R17, R102.reuse, R125 ;  /* 0x0000007d66117220 */ /* 0x040fe40000410000 */
[C---:B------:R-:W-:Y:S02]  /*7310*/  FMUL.FTZ R69, R102.reuse, R69 ;  /* 0x0000004566457220 */ /* 0x040fe40000410000 */
[C---:B------:R-:W-:Y:S01]  /*7320*/  FMUL.FTZ R80, R102.reuse, R80 ;  /* 0x0000005066507220 */ /* 0x040fe20000410000 */
[----:B------:R3:W-:Y:S01]  /*7330*/  MUFU.EX2 R34, R3 ;  /* 0x0000000300227308 */ /* 0x0007e20000000800 */
[C---:B------:R-:W-:Y:S02]  /*7340*/  FMUL.FTZ R81, R102.reuse, R81 ;  /* 0x0000005166517220 */ /* 0x040fe40000410000 */
[C---:B------:R-:W-:Y:S02]  /*7350*/  FMUL.FTZ R84, R102.reuse, R84 ;  /* 0x0000005466547220 */ /* 0x040fe40000410000 */
[C---:B------:R-:W-:Y:S02]  /*7360*/  FMUL.FTZ R85, R102.reuse, R85 ;  /* 0x0000005566557220 */ /* 0x040fe40000410000 */
[C---:B------:R-:W-:Y:S02]  /*7370*/  FMUL.FTZ R96, R102.reuse, R96 ;  /* 0x0000006066607220 */ /* 0x040fe40000410000 */
[----:B------:R-:W-:Y:S02]  /*7380*/  FMUL.FTZ R97, R102, R97 ;  /* 0x0000006166617220 */ /* 0x000fe40000410000 */
[----:B-1----:R-:W-:Y:S02]  /*7390*/  FADD.FTZ R2, -R103, R106 ;  /* 0x0000006a67027221 */ /* 0x002fe40000010100 */
[C---:B--2---:R-:W-:Y:S02]  /*73a0*/  FMUL.FTZ R6, R101.reuse, R118 ;  /* 0x0000007665067220 */ /* 0x044fe40000410000 */
[----:B------:R-:W-:Y:S02]  /*73b0*/  FMUL.FTZ R2, R2, c[0x0][0x2d0] ;  /* 0x0000b40002027a20 */ /* 0x000fe40000410000 */
[----:B------:R-:W-:Y:S02]  /*73c0*/  FMUL.FTZ R7, R101, R119 ;  /* 0x0000007765077220 */ /* 0x000fe40000410000 */
[----:B------:R1:W2:Y:S01]  /*73d0*/  MUFU.EX2 R100, R2 ;  /* 0x0000000200647308 */ /* 0x0002a20000000800 */
[----:B------:R-:W-:Y:S02]  /*73e0*/  FFMA.FTZ R106, R199, c[0x0][0x2d0], -R176 ;  /* 0x0000b400c76a7a23 */ /* 0x000fe400000108b0 */
[--C-:B---3--:R-:W-:Y:S02]  /*73f0*/  FFMA.FTZ R3, R186, c[0x0][0x2d0], -R111.reuse ;  /* 0x0000b400ba037a23 */ /* 0x108fe4000001086f */
[C---:B------:R-:W-:Y:S02]  /*7400*/  FMUL.FTZ R50, R101.reuse, R158 ;  /* 0x0000009e65327220 */ /* 0x040fe40000410000 */
        /* <DEDUP_REMOVED lines=8> */
[----:B------:R-:W-:Y:S02]  /*7490*/  FMUL.FTZ R87, R101, R87 ;  /* 0x0000005765577220 */ /* 0x000fe40000410000 */
[--C-:B-1----:R-:W-:Y:S02]  /*74a0*/  FFMA.FTZ R2, R182, c[0x0][0x2d0], -R110.reuse ;  /* 0x0000b400b6027a23 */ /* 0x102fe4000001086e */
[----:B------:R1:W-:Y:S01]  /*74b0*/  MUFU.EX2 R182, R3 ;  /* 0x0000000300b67308 */ /* 0x0003e20000000800 */
[C---:B--2---:R-:W-:Y:S02]  /*74c0*/  FMUL.FTZ R12, R100.reuse, R120 ;  /* 0x00000078640c7220 */ /* 0x044fe40000410000 */
[C---:B------:R-:W-:Y:S02]  /*74d0*/  FMUL.FTZ R13, R100.reuse, R121 ;  /* 0x00000079640d7220 */ /* 0x040fe40000410000 */
[C---:B------:R-:W-:Y:S02]  /*74e0*/  FMUL.FTZ R24, R100.reuse, R132 ;  /* 0x0000008464187220 */ /* 0x040fe40000410000 */
[C---:B------:R-:W-:Y:S02]  /*74f0*/  FMUL.FTZ R25, R100.reuse, R133 ;  /* 0x0000008564197220 */ /* 0x040fe40000410000 */
[C---:B------:R-:W-:Y:S01]  /*7500*/  FMUL.FTZ R28, R100.reuse, R136 ;  /* 0x00000088641c7220 */ /* 0x040fe20000410000 */
[----:B------:R2:W-:Y:S01]  /*7510*/  MUFU.EX2 R8, R2 ;  /* 0x0000000200087308 */ /* 0x0005e20000000800 */
[----:B------:R-:W-:Y:S01]  /*7520*/  MOV R136, R246 ;  /* 0x000000f600887202 */ /* 0x000fe20000000f00 */
[C---:B------:R-:W-:Y:S02]  /*7530*/  FMUL.FTZ R29, R100.reuse, R137 ;  /* 0x00000089641d7220 */ /* 0x040fe40000410000 */
[C---:B------:R-:W-:Y:S02]  /*7540*/  FMUL.FTZ R41, R100.reuse, R149 ;  /* 0x0000009564297220 */ /* 0x040fe40000410000 */
[C---:B------:R-:W-:Y:S02]  /*7550*/  FMUL.FTZ R45, R100.reuse, R153 ;  /* 0x00000099642d7220 */ /* 0x040fe40000410000 */
[C---:B------:R-:W-:Y:S02]  /*7560*/  FMUL.FTZ R57, R100.reuse, R165 ;  /* 0x000000a564397220 */ /* 0x040fe40000410000 */
[----:B------:R3:W-:Y:S01]  /*7570*/  MUFU.EX2 R133, R60 ;  /* 0x0000003c00857308 */ /* 0x0007e20000000800 */
[C---:B------:R-:W-:Y:S02]  /*7580*/  FMUL.FTZ R61, R100.reuse, R169 ;  /* 0x000000a9643d7220 */ /* 0x040fe40000410000 */
[C---:B------:R-:W-:Y:S02]  /*7590*/  FMUL.FTZ R72, R100.reuse, R72 ;  /* 0x0000004864487220 */ /* 0x040fe40000410000 */
[--C-:B-1----:R-:W-:Y:S02]  /*75a0*/  FFMA.FTZ R3, R185, c[0x0][0x2d0], -R111.reuse ;  /* 0x0000b400b9037a23 */ /* 0x102fe4000001086f */
[C---:B------:R-:W-:Y:S02]  /*75b0*/  FMUL.FTZ R73, R100.reuse, R73 ;  /* 0x0000004964497220 */ /* 0x040fe40000410000 */
[C---:B------:R-:W-:Y:S01]  /*75c0*/  FMUL.FTZ R76, R100.reuse, R76 ;  /* 0x0000004c644c7220 */ /* 0x040fe20000410000 */
[----:B------:R1:W4:Y:S01]  /*75d0*/  MUFU.EX2 R32, R3 ;  /* 0x0000000300207308 */ /* 0x0003220000000800 */
[C---:B------:R-:W-:Y:S02]  /*75e0*/  FMUL.FTZ R77, R100.reuse, R77 ;  /* 0x0000004d644d7220 */ /* 0x040fe40000410000 */
[----:B------:R-:W-:Y:S02]  /*75f0*/  FMUL.FTZ R88, R100, R88 ;  /* 0x0000005864587220 */ /* 0x000fe40000410000 */
[----:B--2---:R-:W-:Y:S02]  /*7600*/  FFMA.FTZ R2, R16, c[0x0][0x2d0], -R110 ;  /* 0x0000b40010027a23 */ /* 0x004fe4000001086e */
[----:B------:R-:W-:Y:S02]  /*7610*/  FMUL.FTZ R16, R102, R124 ;  /* 0x0000007c66107220 */ /* 0x000fe40000410000 */
[C---:B------:R-:W-:Y:S01]  /*7620*/  FMUL.FTZ R89, R100.reuse, R89 ;  /* 0x0000005964597220 */ /* 0x040fe20000410000 */
[----:B------:R2:W5:Y:S01]  /*7630*/  MUFU.EX2 R9, R2 ;  /* 0x0000000200097308 */ /* 0x0005620000000800 */
[C---:B------:R-:W-:Y:S02]  /*7640*/  FMUL.FTZ R92, R100.reuse, R92 ;  /* 0x0000005c645c7220 */ /* 0x040fe40000410000 */
[C---:B------:R-:W-:Y:S02]  /*7650*/  FMUL.FTZ R93, R100.reuse, R93 ;  /* 0x0000005d645d7220 */ /* 0x040fe40000410000 */
[----:B---3--:R-:W-:Y:S02]  /*7660*/  FMUL.FTZ R60, R100, R168 ;  /* 0x000000a8643c7220 */ /* 0x008fe40000410000 */
[C---:B------:R-:W-:Y:S02]  /*7670*/  FMUL.FTZ R98, R101.reuse, R98 ;  /* 0x0000006265627220 */ /* 0x040fe40000410000 */
[C---:B------:R-:W-:Y:S02]  /*7680*/  FMUL.FTZ R99, R101.reuse, R99 ;  /* 0x0000006365637220 */ /* 0x040fe40000410000 */
[--C-:B-1----:R-:W-:Y:S01]  /*7690*/  FFMA.FTZ R3, R18, c[0x0][0x2d0], -R111.reuse ;  /* 0x0000b40012037a23 */ /* 0x102fe2000001086f */
[----:B----4-:R-:W-:Y:S01]  /*76a0*/  MOV R137, R32 ;  /* 0x0000002000897202 */ /* 0x010fe20000000f00 */
[----:B------:R-:W-:Y:S02]  /*76b0*/  FMUL.FTZ R18, R101, R126 ;  /* 0x0000007e65127220 */ /* 0x000fe40000410000 */
[----:B------:R1:W3:Y:S01]  /*76c0*/  MUFU.EX2 R4, R3 ;  /* 0x0000000300047308 */ /* 0x0002e20000000800 */
[----:B--2---:R-:W2:Y:S01]  /*76d0*/  SHFL.BFLY PT, R2, R0, 0x1, 0x1f ;  /* 0x0c201f0000027f89 */ /* 0x004ea200000e0000 */
[----:B-----5:R-:W-:Y:S01]  /*76e0*/  MOV R185, R9 ;  /* 0x0000000900b97202 */ /* 0x020fe20000000f00 */
[----:B------:R-:W-:Y:S03]  /*76f0*/  FMUL.FTZ R9, R100, R113 ;  /* 0x0000007164097220 */ /* 0x000fe60000410000 */
[----:B------:R-:W-:Y:S01]  /*7700*/  F2FP.PACK_AB R118, R34, R185 ;  /* 0x000000b92276723e */ /* 0x000fe200000000ff */
[--C-:B-1----:R-:W-:Y:S04]  /*7710*/  FFMA.FTZ R3, R189, c[0x0][0x2d0], -R176.reuse ;  /* 0x0000b400bd037a23 */ /* 0x102fe800000108b0 */
[----:B------:R1:W4:Y:S01]  /*7720*/  MUFU.EX2 R35, R3 ;  /* 0x0000000300237308 */ /* 0x0003220000000800 */
[----:B--2---:R-:W-:Y:S01]  /*7730*/  FMNMX.FTZ R2, R2, R0, !PT ;  /* 0x0000000002027209 */ /* 0x004fe20007810000 */
[----:B------:R-:W-:Y:S02]  /*7740*/  FFMA.FTZ R0, R19, c[0x0][0x2d0], -R111 ;  /* 0x0000b40013007a23 */ /* 0x000fe4000001086f */
[----:B------:R-:W-:Y:S02]  /*7750*/  FMUL.FTZ R19, R101, R127 ;  /* 0x0000007f65137220 */ /* 0x000fe40000410000 */
[----:B------:R-:W-:Y:S04]  /*7760*/  LDSM.16.MT88.4 R124, [R221+0x2100] ;  /* 0x00210000dd7c783b */ /* 0x000fe80000004200 */
[----:B------:R2:W-:Y:S01]  /*7770*/  MUFU.EX2 R5, R0 ;  /* 0x0000000000057308 */ /* 0x0005e20000000800 */
[----:B-1----:R-:W-:Y:S01]  /*7780*/  FFMA.FTZ R3, R184, c[0x0][0x2d0], -R176 ;  /* 0x0000b400b8037a23 */ /* 0x002fe200000108b0 */
[----:B---3--:R-:W-:Y:S02]  /*7790*/  MOV R184, R4 ;  /* 0x0000000400b87202 */ /* 0x008fe40000000f00 */
[----:B----4-:R-:W-:Y:S06]  /*77a0*/  MOV R132, R35 ;  /* 0x0000002300847202 */ /* 0x010fec0000000f00 */
[----:B------:R1:W-:Y:S01]  /*77b0*/  MUFU.EX2 R33, R3 ;  /* 0x0000000300217308 */ /* 0x0003e20000000800 */
[----:B--2---:R-:W-:Y:S02]  /*77c0*/  FADD.FTZ R0, -R2, R107 ;  /* 0x0000006b02007221 */ /* 0x004fe40000010100 */
[----:B------:R-:W-:Y:S02]  /*77d0*/  FFMA.FTZ R107, R207, c[0x0][0x2d0], -R110 ;  /* 0x0000b400cf6b7a23 */ /* 0x000fe4000001086e */
[----:B------:R-:W-:Y:S06]  /*77e0*/  FMUL.FTZ R0, R0, c[0x0][0x2d0] ;  /* 0x0000b40000007a20 */ /* 0x000fec0000410000 */
[----:B------:R-:W2:Y:S01]  /*77f0*/  MUFU.EX2 R0, R0 ;  /* 0x0000000000007308 */ /* 0x000ea20000000800 */
[--C-:B-1----:R-:W-:Y:S09]  /*7800*/  FFMA.FTZ R3, R181, c[0x0][0x2d0], -R176.reuse ;  /* 0x0000b400b5037a23 */ /* 0x102ff200000108b0 */
[----:B------:R1:W-:Y:S01]  /*7810*/  MUFU.EX2 R186, R3 ;  /* 0x0000000300ba7308 */ /* 0x0003e20000000800 */
[C---:B--2---:R-:W-:Y:S02]  /*7820*/  FMUL.FTZ R10, R0.reuse, R114 ;  /* 0x00000072000a7220 */ /* 0x044fe40000410000 */
[C---:B------:R-:W-:Y:S02]  /*7830*/  FMUL.FTZ R11, R0.reuse, R115 ;  /* 0x00000073000b7220 */ /* 0x040fe40000410000 */
[C---:B------:R-:W-:Y:S02]  /*7840*/  FMUL.FTZ R26, R0.reuse, R134 ;  /* 0x00000086001a7220 */ /* 0x040fe40000410000 */
[C---:B------:R-:W-:Y:S03]  /*7850*/  FMUL.FTZ R27, R0.reuse, R135 ;  /* 0x00000087001b7220 */ /* 0x040fe60000410000 */
[----:B------:R2:W-:Y:S01]  /*7860*/  MUFU.EX2 R134, R56 ;  /* 0x0000003800867308 */ /* 0x0005e20000000800 */
[C---:B------:R-:W-:Y:S02]  /*7870*/  FMUL.FTZ R31, R0.reuse, R139 ;  /* 0x0000008b001f7220 */ /* 0x040fe40000410000 */
[----:B------:R-:W-:Y:S01]  /*7880*/  FMUL.FTZ R30, R0, R138 ;  /* 0x0000008a001e7220 */ /* 0x000fe20000410000 */
[----:B------:R-:W-:Y:S01]  /*7890*/  MOV R138, R33 ;  /* 0x00000021008a7202 */ /* 0x000fe20000000f00 */
[----:B-1----:R-:W-:Y:S01]  /*78a0*/  FFMA.FTZ R3, R180, c[0x0][0x2d0], -R176 ;  /* 0x0000b400b4037a23 */ /* 0x002fe200000108b0 */
[----:B------:R-:W-:Y:S01]  /*78b0*/  MOV R180, R8 ;  /* 0x0000000800b47202 */ /* 0x000fe20000000f00 */
[----:B------:R-:W-:Y:S01]  /*78c0*/  FMUL.FTZ R8, R100, R112 ;  /* 0x0000007064087220 */ /* 0x000fe20000410000 */
[----:B------:R-:W-:Y:S01]  /*78d0*/  F2FP.PACK_AB R112, R33, R35 ;  /* 0x000000232170723e */ /* 0x000fe200000000ff */
[----:B------:R-:W-:Y:S01]  /*78e0*/  FMUL.FTZ R35, R101, R143 ;  /* 0x0000008f65237220 */ /* 0x000fe20000410000 */
[----:B------:R-:W1:Y:S01]  /*78f0*/  MUFU.EX2 R40, R3 ;  /* 0x0000000300287308 */ /* 0x000e620000000800 */
[----:B------:R-:W-:Y:S02]  /*7900*/  FMUL.FTZ R33, R102, R141 ;  /* 0x0000008d66217220 */ /* 0x000fe40000410000 */
[C---:B------:R-:W-:Y:S02]  /*7910*/  FMUL.FTZ R42, R0.reuse, R150 ;  /* 0x00000096002a7220 */ /* 0x040fe40000410000 */
[C---:B------:R-:W-:Y:S02]  /*7920*/  FMUL.FTZ R43, R0.reuse, R151 ;  /* 0x00000097002b7220 */ /* 0x040fe40000410000 */
[C---:B------:R-:W-:Y:S02]  /*7930*/  FMUL.FTZ R46, R0.reuse, R154 ;  /* 0x0000009a002e7220 */ /* 0x040fe40000410000 */
[C---:B------:R-:W-:Y:S01]  /*7940*/  FMUL.FTZ R47, R0.reuse, R155 ;  /* 0x0000009b002f7220 */ /* 0x040fe20000410000 */
[----:B------:R3:W-:Y:S01]  /*7950*/  MUFU.EX2 R141, R48 ;  /* 0x00000030008d7308 */ /* 0x0007e20000000800 */
[C---:B------:R-:W-:Y:S02]  /*7960*/  FMUL.FTZ R58, R0.reuse, R166 ;  /* 0x000000a6003a7220 */ /* 0x040fe40000410000 */
[----:B------:R-:W-:Y:S02]  /*7970*/  FMUL.FTZ R59, R0, R167 ;  /* 0x000000a7003b7220 */ /* 0x000fe40000410000 */
[----:B--2---:R-:W-:Y:S02]  /*7980*/  FMUL.FTZ R56, R100, R164 ;  /* 0x000000a464387220 */ /* 0x004fe40000410000 */
[C---:B------:R-:W-:Y:S02]  /*7990*/  FMUL.FTZ R62, R0.reuse, R170 ;  /* 0x000000aa003e7220 */ /* 0x040fe40000410000 */
[C---:B------:R-:W-:Y:S01]  /*79a0*/  FMUL.FTZ R63, R0.reuse, R171 ;  /* 0x000000ab003f7220 */ /* 0x040fe20000410000 */
[----:B------:R2:W-:Y:S01]  /*79b0*/  MUFU.EX2 R135, R64 ;  /* 0x0000004000877308 */ /* 0x0005e20000000800 */
[C---:B------:R-:W-:Y:S02]  /*79c0*/  FMUL.FTZ R74, R0.reuse, R74 ;  /* 0x0000004a004a7220 */ /* 0x040fe40000410000 */
[----:B------:R-:W-:Y:S01]  /*79d0*/  FMUL.FTZ R75, R0, R75 ;  /* 0x0000004b004b7220 */ /* 0x000fe20000410000 */
[----:B-1----:R-:W-:Y:S01]  /*79e0*/  F2FP.PACK_AB R114, R40, R186 ;  /* 0x000000ba2872723e */ /* 0x002fe200000000ff */
[----:B------:R-:W-:Y:S01]  /*79f0*/  FMUL.FTZ R3, R2, c[0x0][0x2d0] ;  /* 0x0000b40002037a20 */ /* 0x000fe20000410000 */
[----:B------:R-:W-:Y:S01]  /*7a00*/  MOV R139, R40 ;  /* 0x00000028008b7202 */ /* 0x000fe20000000f00 */
[----:B------:R-:W-:Y:S02]  /*7a10*/  FFMA.FTZ R40, R191, c[0x0][0x2d0], -R110 ;  /* 0x0000b400bf287a23 */ /* 0x000fe4000001086e */
[--C-:B------:R-:W-:Y:S01]  /*7a20*/  FFMA.FTZ R4, R187, c[0x0][0x2d0], -R3.reuse ;  /* 0x0000b400bb047a23 */ /* 0x100fe20000010803 */
[----:B------:R-:W-:Y:S01]  /*7a30*/  MOV R187, R5 ;  /* 0x0000000500bb7202 */ /* 0x000fe20000000f00 */
[----:B------:R-:W-:Y:S01]  /*7a40*/  FMUL.FTZ R5, R102, R117 ;  /* 0x0000007566057220 */ /* 0x000fe20000410000 */
[----:B------:R-:W-:Y:S01]  /*7a50*/  F2FP.PACK_AB R117, R32, R182 ;  /* 0x000000b62075723e */ /* 0x000fe200000000ff */
[----:B------:R1:W-:Y:S01]  /*7a60*/  MUFU.EX2 R216, R4 ;  /* 0x0000000400d87308 */ /* 0x0003e20000000800 */
[----:B------:R-:W-:Y:S01]  /*7a70*/  F2FP.PACK_AB R119, R187, R184 ;  /* 0x000000b8bb77723e */ /* 0x000fe200000000ff */
[C---:B------:R-:W-:Y:S01]  /*7a80*/  FMUL.FTZ R32, R102.reuse, R140 ;  /* 0x0000008c66207220 */ /* 0x040fe20000410000 */
[----:B------:R-:W-:Y:S01]  /*7a90*/  MOV R140, R34 ;  /* 0x00000022008c7202 */ /* 0x000fe20000000f00 */
[----:B------:R-:W-:Y:S02]  /*7aa0*/  FMUL.FTZ R34, R101, R142 ;  /* 0x0000008e65227220 */ /* 0x000fe40000410000 */
[----:B---3--:R-:W-:Y:S02]  /*7ab0*/  FMUL.FTZ R48, R102, R156 ;  /* 0x0000009c66307220 */ /* 0x008fe40000410000 */
[----:B------:R-:W-:Y:S01]  /*7ac0*/  FMUL.FTZ R78, R0, R78 ;  /* 0x0000004e004e7220 */ /* 0x000fe20000410000 */
[----:B------:R-:W-:Y:S01]  /*7ad0*/  LDSM.16.MT88.4 R156, [R221+0x1d00] ;  /* 0x001d0000dd9c783b */ /* 0x000fe20000004200 */
[----:B------:R3:W-:Y:S01]  /*7ae0*/  MUFU.EX2 R191, R106 ;  /* 0x0000006a00bf7308 */ /* 0x0007e20000000800 */
[----:B--2---:R-:W-:Y:S02]  /*7af0*/  FMUL.FTZ R64, R102, R172 ;  /* 0x000000ac66407220 */ /* 0x004fe40000410000 */
[C---:B------:R-:W-:Y:S02]  /*7b00*/  FMUL.FTZ R79, R0.reuse, R79 ;  /* 0x0000004f004f7220 */ /* 0x040fe40000410000 */
[C---:B------:R-:W-:Y:S02]  /*7b10*/  FMUL.FTZ R90, R0.reuse, R90 ;  /* 0x0000005a005a7220 */ /* 0x040fe40000410000 */
[C---:B------:R-:W-:Y:S01]  /*7b20*/  FMUL.FTZ R91, R0.reuse, R91 ;  /* 0x0000005b005b7220 */ /* 0x040fe20000410000 */
[----:B------:R-:W-:Y:S01]  /*7b30*/  LDSM.16.MT88.4 R172, [R222+0x1d00] ;  /* 0x001d0000deac783b */ /* 0x000fe20000004200 */
[C---:B------:R-:W-:Y:S01]  /*7b40*/  FMUL.FTZ R94, R0.reuse, R94 ;  /* 0x0000005e005e7220 */ /* 0x040fe20000410000 */
[----:B------:R2:W-:Y:S01]  /*7b50*/  MUFU.EX2 R142, R40 ;  /* 0x00000028008e7308 */ /* 0x0005e20000000800 */
[----:B------:R-:W-:Y:S02]  /*7b60*/  FMUL.FTZ R95, R0, R95 ;  /* 0x0000005f005f7220 */ /* 0x000fe40000410000 */
[--C-:B------:R-:W-:Y:S02]  /*7b70*/  FFMA.FTZ R108, R108, c[0x0][0x2d0], -R3.reuse ;  /* 0x0000b4006c6c7a23 */ /* 0x100fe40000010803 */
[--C-:B-1----:R-:W-:Y:S05]  /*7b80*/  FFMA.FTZ R4, R188, c[0x0][0x2d0], -R3.reuse ;  /* 0x0000b400bc047a23 */ /* 0x102fea0000010803 */
[----:B------:R1:W4:Y:S01]  /*7b90*/  MUFU.EX2 R217, R4 ;  /* 0x0000000400d97308 */ /* 0x0003220000000800 */
[----:B---3--:R-:W-:Y:S02]  /*7ba0*/  FFMA.FTZ R106, R198, c[0x0][0x2d0], -R176 ;  /* 0x0000b400c66a7a23 */ /* 0x008fe400000108b0 */
[----:B--2---:R-:W-:Y:S02]  /*7bb0*/  FMUL.FTZ R40, R100, R148 ;  /* 0x0000009464287220 */ /* 0x004fe40000410000 */
[--C-:B-1----:R-:W-:Y:S01]  /*7bc0*/  FFMA.FTZ R4, R14, c[0x0][0x2d0], -R3.reuse ;  /* 0x0000b4000e047a23 */ /* 0x102fe20000010803 */
[----:B----4-:R-:W-:Y:S01]  /*7bd0*/  F2FP.PACK_AB R113, R217, R216 ;  /* 0x000000d8d971723e */ /* 0x010fe200000000ff */
[C---:B------:R-:W-:Y:S03]  /*7be0*/  FMUL.FTZ R14, R0.reuse, R122 ;  /* 0x0000007a000e7220 */ /* 0x040fe60000410000 */
[----:B------:R1:W-:Y:S02]  /*7bf0*/  MUFU.EX2 R219, R4 ;  /* 0x0000000400db7308 */ /* 0x0003e40000000800 */
[--C-:B-1----:R-:W-:Y:S02]  /*7c00*/  FFMA.FTZ R4, R15, c[0x0][0x2d0], -R3.reuse ;  /* 0x0000b4000f047a23 */ /* 0x102fe40000010803 */
[----:B------:R-:W-:Y:S06]  /*7c10*/  FMUL.FTZ R15, R0, R123 ;  /* 0x0000007b000f7220 */ /* 0x000fec0000410000 */
[----:B------:R1:W2:Y:S01]  /*7c20*/  MUFU.EX2 R228, R4 ;  /* 0x0000000400e47308 */ /* 0x0002a20000000800 */
[----:B------:R-:W3:Y:S01]  /*7c30*/  LDSM.16.MT88.4 R120, [R222+0x1100] ;  /* 0x00110000de78783b */ /* 0x000ee20000004200 */
[----:B-1----:R-:W-:Y:S01]  /*7c40*/  FMUL.FTZ R4, R102, R116 ;  /* 0x0000007466047220 */ /* 0x002fe20000410000 */
[----:B------:R-:W-:Y:S02]  /*7c50*/  F2FP.PACK_AB R116, R180, R183 ;  /* 0x000000b7b474723e */ /* 0x000fe400000000ff */
[----:B--2---:R-:W-:Y:S05]  /*7c60*/  F2FP.PACK_AB R115, R228, R219 ;  /* 0x000000dbe473723e */ /* 0x004fea00000000ff */
[-C--:B------:R-:W-:Y:S08]  /*7c70*/  HMMA.16816.F32 R4, R116, R20.reuse, R4 ;  /* 0x000000147404723c */ /* 0x080ff00000001804 */
[C---:B------:R-:W-:Y:S07]  /*7c80*/  HMMA.16816.F32 R8, R112.reuse, R20, R8 ;  /* 0x000000147008723c */ /* 0x040fee0000001808 */
[C---:B------:R-:W-:Y:S01]  /*7c90*/  FMUL.FTZ R20, R102.reuse, R128 ;  /* 0x0000008066147220 */ /* 0x040fe20000410000 */
[-C--:B------:R-:W-:Y:S04]  /*7ca0*/  HMMA.16816.F32 R12, R112, R22.reuse, R12 ;  /* 0x00000016700c723c */ /* 0x080fe8000000180c */
[----:B------:R-:W-:Y:S04]  /*7cb0*/  FMUL.FTZ R21, R102, R129 ;  /* 0x0000008166157220 */ /* 0x000fe80000410000 */
[C---:B------:R-:W-:Y:S07]  /*7cc0*/  HMMA.16816.F32 R16, R116.reuse, R22, R16 ;  /* 0x000000167410723c */ /* 0x040fee0000001810 */
[C---:B------:R-:W-:Y:S02]  /*7cd0*/  FMUL.FTZ R22, R101.reuse, R130 ;  /* 0x0000008265167220 */ /* 0x040fe40000410000 */
[C---:B------:R-:W-:Y:S02]  /*7ce0*/  FMUL.FTZ R23, R101.reuse, R131 ;  /* 0x0000008365177220 */ /* 0x040fe40000410000 */
[----:B------:R-:W-:Y:S05]  /*7cf0*/  LDSM.16.MT88.4 R128, [R222+0x500] ;  /* 0x00050000de80783b */ /* 0x000fea0000004200 */
[-C--:B------:R-:W-:Y:S08]  /*7d00*/  HMMA.16816.F32 R20, R116, R36.reuse, R20 ;  /* 0x000000247414723c */ /* 0x080ff00000001814 */
[C---:B------:R-:W-:Y:S07]  /*7d10*/  HMMA.16816.F32 R24, R112.reuse, R36, R24 ;  /* 0x000000247018723c */ /* 0x040fee0000001818 */
[--C-:B------:R-:W-:Y:S01]  /*7d20*/  FFMA.FTZ R36, R190, c[0x0][0x2d0], -R110.reuse ;  /* 0x0000b400be247a23 */ /* 0x100fe2000001086e */
[-C--:B------:R-:W-:Y:S01]  /*7d30*/  HMMA.16816.F32 R28, R112, R38.reuse, R28 ;  /* 0x00000026701c723c */ /* 0x080fe2000000181c */
[----:B------:R1:W-:Y:S03]  /*7d40*/  MUFU.EX2 R190, R44 ;  /* 0x0000002c00be7308 */ /* 0x0003e60000000800 */
[----:B------:R-:W-:Y:S04]  /*7d50*/  FMUL.FTZ R37, R102, R145 ;  /* 0x0000009166257220 */ /* 0x000fe80000410000 */
[C---:B------:R-:W-:Y:S03]  /*7d60*/  HMMA.16816.F32 R32, R116.reuse, R38, R32 ;  /* 0x000000267420723c */ /* 0x040fe60000001820 */
[----:B------:R2:W4:Y:S04]  /*7d70*/  MUFU.EX2 R143, R36 ;  /* 0x00000024008f7308 */ /* 0x0005280000000800 */
[C---:B------:R-:W-:Y:S02]  /*7d80*/  FMUL.FTZ R38, R101.reuse, R146 ;  /* 0x0000009265267220 */ /* 0x040fe40000410000 */
[----:B------:R-:W-:Y:S03]  /*7d90*/  FMUL.FTZ R39, R101, R147 ;  /* 0x0000009365277220 */ /* 0x000fe60000410000 */
[----:B-1----:R-:W-:Y:S02]  /*7da0*/  FMUL.FTZ R44, R100, R152 ;  /* 0x00000098642c7220 */ /* 0x002fe40000410000 */
[----:B--2---:R-:W-:Y:S02]  /*7db0*/  FMUL.FTZ R36, R102, R144 ;  /* 0x0000009066247220 */ /* 0x004fe40000410000 */
[----:B------:R1:W-:Y:S05]  /*7dc0*/  MUFU.EX2 R144, R106 ;  /* 0x0000006a00907308 */ /* 0x0003ea0000000800 */
[-C--:B------:R-:W-:Y:S08]  /*7dd0*/  HMMA.16816.F32 R36, R116, R52.reuse, R36 ;  /* 0x000000347424723c */ /* 0x080ff00000001824 */
[C---:B------:R-:W-:Y:S07]  /*7de0*/  HMMA.16816.F32 R40, R112.reuse, R52, R40 ;  /* 0x000000347028723c */ /* 0x040fee0000001828 */
[----:B------:R-:W-:Y:S01]  /*7df0*/  FFMA.FTZ R52, R193, c[0x0][0x2d0], -R110 ;  /* 0x0000b400c1347a23 */ /* 0x000fe2000001086e */
[-C--:B------:R-:W-:Y:S03]  /*7e00*/  HMMA.16816.F32 R44, R112, R54.reuse, R44 ;  /* 0x00000036702c723c */ /* 0x080fe6000000182c */
[----:B------:R2:W5:Y:S01]  /*7e10*/  MUFU.EX2 R181, R52 ;  /* 0x0000003400b57308 */ /* 0x0005620000000800 */
[--C-:B-1----:R-:W-:Y:S02]  /*7e20*/  FFMA.FTZ R106, R200, c[0x0][0x2d0], -R3.reuse ;  /* 0x0000b400c86a7a23 */ /* 0x102fe40000010803 */
[C---:B------:R-:W-:Y:S02]  /*7e30*/  FMUL.FTZ R53, R102.reuse, R161 ;  /* 0x000000a166357220 */ /* 0x040fe40000410000 */
[C---:B------:R-:W-:Y:S05]  /*7e40*/  HMMA.16816.F32 R48, R116.reuse, R54, R48 ;  /* 0x000000367430723c */ /* 0x040fea0000001830 */
[----:B------:R1:W-:Y:S02]  /*7e50*/  MUFU.EX2 R198, R106 ;  /* 0x0000006a00c67308 */ /* 0x0003e40000000800 */
[C---:B------:R-:W-:Y:S02]  /*7e60*/  FMUL.FTZ R54, R101.reuse, R162 ;  /* 0x000000a265367220 */ /* 0x040fe40000410000 */
[----:B------:R-:W-:Y:S03]  /*7e70*/  FMUL.FTZ R55, R101, R163 ;  /* 0x000000a365377220 */ /* 0x000fe60000410000 */
[----:B--2---:R-:W-:Y:S07]  /*7e80*/  FMUL.FTZ R52, R102, R160 ;  /* 0x000000a066347220 */ /* 0x004fee0000410000 */
[-C--:B---3--:R-:W-:Y:S03]  /*7e90*/  HMMA.16816.F32 R52, R116, R120.reuse, R52 ;  /* 0x000000787434723c */ /* 0x088fe60000001834 */
[--C-:B-1----:R-:W-:Y:S04]  /*7ea0*/  FFMA.FTZ R106, R201, c[0x0][0x2d0], -R3.reuse ;  /* 0x0000b400c96a7a23 */ /* 0x102fe80000010803 */
[----:B------:R1:W2:Y:S01]  /*7eb0*/  MUFU.EX2 R197, R106 ;  /* 0x0000006a00c57308 */ /* 0x0002a20000000800 */
[C---:B------:R-:W-:Y:S08]  /*7ec0*/  HMMA.16816.F32 R56, R112.reuse, R120, R56 ;  /* 0x000000787038723c */ /* 0x040ff00000001838 */
[-C--:B------:R-:W-:Y:S08]  /*7ed0*/  HMMA.16816.F32 R60, R112, R122.reuse, R60 ;  /* 0x0000007a703c723c */ /* 0x080ff0000000183c */
[C---:B------:R-:W-:Y:S01]  /*7ee0*/  HMMA.16816.F32 R64, R116.reuse, R122, R64 ;  /* 0x0000007a7440723c */ /* 0x040fe20000001840 */
[----:B------:R-:W3:Y:S03]  /*7ef0*/  LDSM.16.MT88.4 R120, [R222+0x2100] ;  /* 0x00210000de78783b */ /* 0x000ee60000004200 */
[--C-:B-1----:R-:W-:Y:S04]  /*7f00*/  FFMA.FTZ R106, R202, c[0x0][0x2d0], -R176.reuse ;  /* 0x0000b400ca6a7a23 */ /* 0x102fe800000108b0 */
[-C--:B------:R-:W-:Y:S01]  /*7f10*/  HMMA.16816.F32 R68, R116, R124.reuse, R68 ;  /* 0x0000007c7444723c */ /* 0x080fe20000001844 */
[----:B------:R1:W-:Y:S07]  /*7f20*/  MUFU.EX2 R252, R106 ;  /* 0x0000006a00fc7308 */ /* 0x0003ee0000000800 */
[C---:B------:R-:W-:Y:S08]  /*7f30*/  HMMA.16816.F32 R72, R112.reuse, R124, R72 ;  /* 0x0000007c7048723c */ /* 0x040ff00000001848 */
[-C--:B------:R-:W-:Y:S08]  /*7f40*/  HMMA.16816.F32 R76, R112, R126.reuse, R76 ;  /* 0x0000007e704c723c */ /* 0x080ff0000000184c */
[C---:B------:R-:W-:Y:S01]  /*7f50*/  HMMA.16816.F32 R80, R116.reuse, R126, R80 ;  /* 0x0000007e7450723c */ /* 0x040fe20000001850 */
[----:B------:R-:W2:Y:S03]  /*7f60*/  LDSM.16.MT88.4 R124, [R221+0x500] ;  /* 0x00050000dd7c783b */ /* 0x000ea60000004200 */
[----:B-1----:R-:W-:Y:S04]  /*7f70*/  FFMA.FTZ R106, R203, c[0x0][0x2d0], -R176 ;  /* 0x0000b400cb6a7a23 */ /* 0x002fe800000108b0 */
[----:B------:R1:W1:Y:S01]  /*7f80*/  MUFU.EX2 R251, R106 ;  /* 0x0000006a00fb7308 */ /* 0x0002620000000800 */
[-C--:B---3--:R-:W-:Y:S08]  /*7f90*/  HMMA.16816.F32 R84, R116, R120.reuse, R84 ;  /* 0x000000787454723c */ /* 0x088ff00000001854 */
[C---:B------:R-:W-:Y:S08]  /*7fa0*/  HMMA.16816.F32 R88, R112.reuse, R120, R88 ;  /* 0x000000787058723c */ /* 0x040ff00000001858 */
[-C--:B------:R-:W-:Y:S04]  /*7fb0*/  HMMA.16816.F32 R92, R112, R122.reuse, R92 ;  /* 0x0000007a705c723c */ /* 0x080fe8000000185c */
[--C-:B-1----:R-:W-:Y:S04]  /*7fc0*/  FFMA.FTZ R106, R204, c[0x0][0x2d0], -R3.reuse ;  /* 0x0000b400cc6a7a23 */ /* 0x102fe80000010803 */
[----:B------:R-:W-:Y:S01]  /*7fd0*/  HMMA.16816.F32 R96, R116, R122, R96 ;  /* 0x0000007a7460723c */ /* 0x000fe20000001860 */
[----:B------:R-:W1:Y:S01]  /*7fe0*/  LDSM.16.MT88.4 R120, [R221+0x1500] ;  /* 0x00150000dd78783b */ /* 0x000e620000004200 */
[----:B------:R3:W-:Y:S02]  /*7ff0*/  MUFU.EX2 R195, R106 ;  /* 0x0000006a00c37308 */ /* 0x0007e40000000800 */
[----:B----4-:R-:W-:Y:S02]  /*8000*/  F2FP.PACK_AB R112, R142, R143 ;  /* 0x0000008f8e70723e */ /* 0x010fe400000000ff */
[----:B-----5:R-:W-:Y:S02]  /*8010*/  F2FP.PACK_AB R114, R134, R181 ;  /* 0x000000b58672723e */ /* 0x020fe400000000ff */
[----:B------:R-:W-:Y:S04]  /*8020*/  F2FP.PACK_AB R113, R141, R190 ;  /* 0x000000be8d71723e */ /* 0x000fe800000000ff */
[----:B------:R-:W-:Y:S02]  /*8030*/  F2FP.PACK_AB R115, R135, R133 ;  /* 0x000000858773723e */ /* 0x000fe400000000ff */
[----:B------:R-:W-:Y:S02]  /*8040*/  F2FP.PACK_AB R116, R144, R191 ;  /* 0x000000bf9074723e */ /* 0x000fe400000000ff */
[----:B--2---:R-:W-:Y:S02]  /*8050*/  F2FP.PACK_AB R117, R197, R198 ;  /* 0x000000c6c575723e */ /* 0x004fe400000000ff */
[----:B------:R-:W-:Y:S01]  /*8060*/  F2FP.PACK_AB R118, R251, R252 ;  /* 0x000000fcfb76723e */ /* 0x000fe200000000ff */
[-C--:B------:R-:W-:Y:S05]  /*8070*/  HMMA.16816.F32 R4, R112, R124.reuse, R4 ;  /* 0x0000007c7004723c */ /* 0x080fea0000001804 */
[----:B---3--:R-:W-:Y:S04]  /*8080*/  FFMA.FTZ R106, R205, c[0x0][0x2d0], -R3 ;  /* 0x0000b400cd6a7a23 */ /* 0x008fe80000010803 */
[----:B------:R2:W3:Y:S03]  /*8090*/  MUFU.EX2 R192, R106 ;  /* 0x0000006a00c07308 */ /* 0x0004e60000000800 */
[--C-:B--2---:R-:W-:Y:S01]  /*80a0*/  FFMA.FTZ R106, R210, c[0x0][0x2d0], -R110.reuse ;  /* 0x0000b400d26a7a23 */ /* 0x104fe2000001086e */
[----:B---3--:R-:W-:Y:S06]  /*80b0*/  F2FP.PACK_AB R119, R192, R195 ;  /* 0x000000c3c077723e */ /* 0x008fec00000000ff */
[----:B------:R2:W-:Y:S01]  /*80c0*/  MUFU.EX2 R248, R106 ;  /* 0x0000006a00f87308 */ /* 0x0005e20000000800 */
[C---:B------:R-:W-:Y:S08]  /*80d0*/  HMMA.16816.F32 R8, R116.reuse, R124, R8 ;  /* 0x0000007c7408723c */ /* 0x040ff00000001808 */
[-C--:B------:R-:W-:Y:S08]  /*80e0*/  HMMA.16816.F32 R12, R116, R126.reuse, R12 ;  /* 0x0000007e740c723c */ /* 0x080ff0000000180c */
[C---:B------:R-:W-:Y:S01]  /*80f0*/  HMMA.16816.F32 R16, R112.reuse, R126, R16 ;  /* 0x0000007e7010723c */ /* 0x040fe20000001810 */
[----:B------:R-:W3:Y:S03]  /*8100*/  LDSM.16.MT88.4 R124, [R222+0x1500] ;  /* 0x00150000de7c783b */ /* 0x000ee60000004200 */
[----:B--2---:R-:W-:Y:S04]  /*8110*/  FFMA.FTZ R106, R211, c[0x0][0x2d0], -R110 ;  /* 0x0000b400d36a7a23 */ /* 0x004fe8000001086e */
[-C--:B------:R-:W-:Y:S01]  /*8120*/  HMMA.16816.F32 R20, R112, R128.reuse, R20 ;  /* 0x000000807014723c */ /* 0x080fe20000001814 */
[----:B------:R2:W4:Y:S07]  /*8130*/  MUFU.EX2 R249, R106 ;  /* 0x0000006a00f97308 */ /* 0x00052e0000000800 */
[C---:B------:R-:W-:Y:S08]  /*8140*/  HMMA.16816.F32 R24, R116.reuse, R128, R24 ;  /* 0x000000807418723c */ /* 0x040ff00000001818 */
[-C--:B------:R-:W-:Y:S08]  /*8150*/  HMMA.16816.F32 R28, R116, R130.reuse, R28 ;  /* 0x00000082741c723c */ /* 0x080ff0000000181c */
[C---:B------:R-:W-:Y:S01]  /*8160*/  HMMA.16816.F32 R32, R112.reuse, R130, R32 ;  /* 0x000000827020723c */ /* 0x040fe20000001820 */
[----:B------:R-:W5:Y:S03]  /*8170*/  LDSM.16.MT88.4 R128, [R221+0x2500] ;  /* 0x00250000dd80783b */ /* 0x000f660000004200 */
[--C-:B--2---:R-:W-:Y:S04]  /*8180*/  FFMA.FTZ R106, R212, c[0x0][0x2d0], -R111.reuse ;  /* 0x0000b400d46a7a23 */ /* 0x104fe8000001086f */
[-C--:B-1----:R-:W-:Y:S01]  /*8190*/  HMMA.16816.F32 R36, R112, R120.reuse, R36 ;  /* 0x000000787024723c */ /* 0x082fe20000001824 */
[----:B------:R1:W-:Y:S07]  /*81a0*/  MUFU.EX2 R246, R106 ;  /* 0x0000006a00f67308 */ /* 0x0003ee0000000800 */
[C---:B------:R-:W-:Y:S08]  /*81b0*/  HMMA.16816.F32 R40, R116.reuse, R120, R40 ;  /* 0x000000787428723c */ /* 0x040ff00000001828 */
[-C--:B------:R-:W-:Y:S08]  /*81c0*/  HMMA.16816.F32 R44, R116, R122.reuse, R44 ;  /* 0x0000007a742c723c */ /* 0x080ff0000000182c */
[C---:B------:R-:W-:Y:S01]  /*81d0*/  HMMA.16816.F32 R48, R112.reuse, R122, R48 ;  /* 0x0000007a7030723c */ /* 0x040fe20000001830 */
[----:B------:R-:W2:Y:S03]  /*81e0*/  LDSM.16.MT88.4 R120, [R222+0x2500] ;  /* 0x00250000de78783b */ /* 0x000ea60000004200 */
[--C-:B-1----:R-:W-:Y:S02]  /*81f0*/  FFMA.FTZ R106, R213, c[0x0][0x2d0], -R111.reuse ;  /* 0x0000b400d56a7a23 */ /* 0x102fe4000001086f */
[----:B------:R1:W-:Y:S02]  /*8200*/  MUFU.EX2 R213, R107 ;  /* 0x0000006b00d57308 */ /* 0x0003e40000000800 */
[-C--:B---3--:R-:W-:Y:S08]  /*8210*/  HMMA.16816.F32 R52, R112, R124.reuse, R52 ;  /* 0x0000007c7034723c */ /* 0x088ff00000001834 */
[C---:B------:R-:W-:Y:S01]  /*8220*/  HMMA.16816.F32 R56, R116.reuse, R124, R56 ;  /* 0x0000007c7438723c */ /* 0x040fe20000001838 */
[----:B------:R3:W2:Y:S07]  /*8230*/  MUFU.EX2 R247, R106 ;  /* 0x0000006a00f77308 */ /* 0x0006ae0000000800 */
[-C--:B------:R-:W-:Y:S04]  /*8240*/  HMMA.16816.F32 R60, R116, R126.reuse, R60 ;  /* 0x0000007e743c723c */ /* 0x080fe8000000183c */
[----:B-1----:R-:W-:Y:S01]  /*8250*/  FFMA.FTZ R107, R215, c[0x0][0x2d0], -R176 ;  /* 0x0000b400d76b7a23 */ /* 0x002fe200000108b0 */
[----:B------:R-:W-:Y:S03]  /*8260*/  MOV R215, R135 ;  /* 0x0000008700d77202 */ /* 0x000fe60000000f00 */
[C---:B------:R-:W-:Y:S01]  /*8270*/  HMMA.16816.F32 R64, R112.reuse, R126, R64 ;  /* 0x0000007e7040723c */ /* 0x040fe20000001840 */
[----:B------:R-:W1:Y:S03]  /*8280*/  LDSM.16.MT88.4 R124, [R221+0x900] ;  /* 0x00090000dd7c783b */ /* 0x000e660000004200 */
[----:B------:R-:W-:Y:S02]  /*8290*/  MOV R135, R132 ;  /* 0x0000008400877202 */ /* 0x000fe40000000f00 */
[----:B------:R-:W-:Y:S02]  /*82a0*/  MOV R132, R182 ;  /* 0x000000b600847202 */ /* 0x000fe40000000f00 */
[-C--:B-----5:R-:W-:Y:S04]  /*82b0*/  HMMA.16816.F32 R68, R112, R128.reuse, R68 ;  /* 0x000000807044723c */ /* 0x0a0fe80000001844 */
[--C-:B---3--:R-:W-:Y:S04]  /*82c0*/  FFMA.FTZ R106, R206, c[0x0][0x2d0], -R110.reuse ;  /* 0x0000b400ce6a7a23 */ /* 0x108fe8000001086e */
[C---:B------:R-:W-:Y:S01]  /*82d0*/  HMMA.16816.F32 R72, R116.reuse, R128, R72 ;  /* 0x000000807448723c */ /* 0x040fe20000001848 */
[----:B------:R3:W5:Y:S07]  /*82e0*/  MUFU.EX2 R212, R106 ;  /* 0x0000006a00d47308 */ /* 0x00076e0000000800 */
[-C--:B------:R-:W-:Y:S08]  /*82f0*/  HMMA.16816.F32 R76, R116, R130.reuse, R76 ;  /* 0x00000082744c723c */ /* 0x080ff0000000184c */
[C---:B------:R-:W-:Y:S01]  /*8300*/  HMMA.16816.F32 R80, R112.reuse, R130, R80 ;  /* 0x000000827050723c */ /* 0x040fe20000001850 */
[----:B------:R-:W1:Y:S07]  /*8310*/  LDSM.16.MT88.4 R128, [R222+0x900] ;  /* 0x00090000de80783b */ /* 0x000e6e0000004200 */
[-C--:B--2---:R-:W-:Y:S04]  /*8320*/  HMMA.16816.F32 R84, R112, R120.reuse, R84 ;  /* 0x000000787054723c */ /* 0x084fe80000001854 */
[--C-:B---3--:R-:W-:Y:S02]  /*8330*/  FFMA.FTZ R106, R208, c[0x0][0x2d0], -R111.reuse ;  /* 0x0000b400d06a7a23 */ /* 0x108fe4000001086f */
[----:B------:R2:W-:Y:S02]  /*8340*/  MUFU.EX2 R208, R107 ;  /* 0x0000006b00d07308 */ /* 0x0005e40000000800 */
[C---:B------:R-:W-:Y:S08]  /*8350*/  HMMA.16816.F32 R88, R116.reuse, R120, R88 ;  /* 0x000000787458723c */ /* 0x040ff00000001858 */
[-C--:B------:R-:W-:Y:S01]  /*8360*/  HMMA.16816.F32 R92, R116, R122.reuse, R92 ;  /* 0x0000007a745c723c */ /* 0x080fe2000000185c */
[----:B------:R3:W-:Y:S07]  /*8370*/  MUFU.EX2 R211, R106 ;  /* 0x0000006a00d37308 */ /* 0x0007ee0000000800 */
[----:B------:R-:W-:Y:S01]  /*8380*/  HMMA.16816.F32 R96, R112, R122, R96 ;  /* 0x0000007a7060723c */ /* 0x000fe20000001860 */
[----:B------:R-:W1:Y:S03]  /*8390*/  LDSM.16.MT88.4 R120, [R221+0x1900] ;  /* 0x00190000dd78783b */ /* 0x000e660000004200 */
[----:B--2---:R-:W-:Y:S03]  /*83a0*/  FFMA.FTZ R107, R178, c[0x0][0x2d0], -R110 ;  /* 0x0000b400b26b7a23 */ /* 0x004fe6000001086e */
[----:B----4-:R-:W-:Y:S02]  /*83b0*/  F2FP.PACK_AB R112, R249, R248 ;  /* 0x000000f8f970723e */ /* 0x010fe400000000ff */
[----:B------:R-:W-:Y:S01]  /*83c0*/  F2FP.PACK_AB R113, R247, R246 ;  /* 0x000000f6f771723e */ /* 0x000fe200000000ff */
[----:B------:R2:W-:Y:S02]  /*83d0*/  MUFU.EX2 R200, R107 ;  /* 0x0000006b00c87308 */ /* 0x0005e40000000800 */
[----:B-----5:R-:W-:Y:S01]  /*83e0*/  F2FP.PACK_AB R114, R213, R212 ;  /* 0x000000d4d572723e */ /* 0x020fe200000000ff */
[----:B---3--:R-:W-:Y:S07]  /*83f0*/  FFMA.FTZ R106, R209, c[0x0][0x2d0], -R111 ;  /* 0x0000b400d16a7a23 */ /* 0x008fee000001086f */
[----:B------:R3:W4:Y:S01]  /*8400*/  MUFU.EX2 R210, R106 ;  /* 0x0000006a00d27308 */ /* 0x0007220000000800 */
[--C-:B--2---:R-:W-:Y:S09]  /*8410*/  FFMA.FTZ R107, R241, c[0x0][0x2d0], -R176.reuse ;  /* 0x0000b400f16b7a23 */ /* 0x104ff200000108b0 */
[----:B------:R-:W-:Y:S01]  /*8420*/  MUFU.EX2 R193, R107 ;  /* 0x0000006b00c17308 */ /* 0x000fe20000000800 */
[--C-:B---3--:R-:W-:Y:S01]  /*8430*/  FFMA.FTZ R106, R214, c[0x0][0x2d0], -R176.reuse ;  /* 0x0000b400d66a7a23 */ /* 0x108fe200000108b0 */
[----:B----4-:R-:W-:Y:S08]  /*8440*/  F2FP.PACK_AB R115, R210, R211 ;  /* 0x000000d3d273723e */ /* 0x010ff000000000ff */
[----:B------:R-:W-:Y:S01]  /*8450*/  MUFU.EX2 R107, R108 ;  /* 0x0000006c006b7308 */ /* 0x000fe20000000800 */
[----:B------:R-:W-:Y:S01]  /*8460*/  MOV R214, R136 ;  /* 0x0000008800d67202 */ /* 0x000fe20000000f00 */
[-C--:B-1----:R-:W-:Y:S03]  /*8470*/  HMMA.16816.F32 R4, R112, R124.reuse, R4 ;  /* 0x0000007c7004723c */ /* 0x082fe60000001804 */
[----:B------:R-:W-:Y:S05]  /*8480*/  ISETP.GT.AND P4, PT, R250, R214, PT ;  /* 0x000000d6fa00720c */ /* 0x000fea0003f84270 */
[----:B------:R1:W2:Y:S04]  /*8490*/  MUFU.EX2 R209, R106 ;  /* 0x0000006a00d17308 */ /* 0x0002a80000000800 */
[--C-:B-1----:R-:W-:Y:S01]  /*84a0*/  FFMA.FTZ R106, R218, c[0x0][0x2d0], -R3.reuse ;  /* 0x0000b400da6a7a23 */ /* 0x102fe20000010803 */
[----:B--2---:R-:W-:Y:S02]  /*84b0*/  F2FP.PACK_AB R116, R208, R209 ;  /* 0x000000d1d074723e */ /* 0x004fe400000000ff */
[----:B------:R-:W-:Y:S03]  /*84c0*/  MOV R218, R134 ;  /* 0x0000008600da7202 */ /* 0x000fe60000000f00 */
[----:B------:R1:W-:Y:S01]  /*84d0*/  MUFU.EX2 R189, R106 ;  /* 0x0000006a00bd7308 */ /* 0x0003e20000000800 */
[----:B------:R-:W-:Y:S01]  /*84e0*/  MOV R134, R180 ;  /* 0x000000b400867202 */ /* 0x000fe20000000f00 */
[--C-:B-1----:R-:W-:Y:S01]  /*84f0*/  FFMA.FTZ R106, R229, c[0x0][0x2d0], -R3.reuse ;  /* 0x0000b400e56a7a23 */ /* 0x102fe20000010803 */
[----:B------:R-:W-:Y:S02]  /*8500*/  MOV R229, R133 ;  /* 0x0000008500e57202 */ /* 0x000fe40000000f00 */
[----:B------:R-:W-:Y:S05]  /*8510*/  MOV R133, R183 ;  /* 0x000000b700857202 */ /* 0x000fea0000000f00 */
[----:B------:R1:W2:Y:S02]  /*8520*/  MUFU.EX2 R188, R106 ;  /* 0x0000006a00bc7308 */ /* 0x0002a40000000800 */
[--C-:B-1----:R-:W-:Y:S01]  /*8530*/  FFMA.FTZ R106, R231, c[0x0][0x2d0], -R176.reuse ;  /* 0x0000b400e76a7a23 */ /* 0x102fe200000108b0 */
[----:B--2---:R-:W-:Y:S02]  /*8540*/  F2FP.PACK_AB R117, R188, R189 ;  /* 0x000000bdbc75723e */ /* 0x004fe400000000ff */
[----:B------:R-:W-:Y:S05]  /*8550*/  MOV R231, R181 ;  /* 0x000000b500e77202 */ /* 0x000fea0000000f00 */
[----:B------:R1:W-:Y:S01]  /*8560*/  MUFU.EX2 R207, R106 ;  /* 0x0000006a00cf7308 */ /* 0x0003e20000000800 */
[----:B------:R-:W-:Y:S01]  /*8570*/  LDSM.16.MT88.4 R180, [R221+0x2d00] ;  /* 0x002d0000ddb4783b */ /* 0x000fe20000004200 */
[----:B-1----:R-:W-:Y:S01]  /*8580*/  FFMA.FTZ R106, R232, c[0x0][0x2d0], -R176 ;  /* 0x0000b400e86a7a23 */ /* 0x002fe200000108b0 */
[----:B------:R-:W-:Y:S07]  /*8590*/  MOV R232, R144 ;  /* 0x0000009000e87202 */ /* 0x000fee0000000f00 */
[----:B------:R1:W2:Y:S02]  /*85a0*/  MUFU.EX2 R206, R106 ;  /* 0x0000006a00ce7308 */ /* 0x0002a40000000800 */
[--C-:B-1----:R-:W-:Y:S01]  /*85b0*/  FFMA.FTZ R106, R233, c[0x0][0x2d0], -R3.reuse ;  /* 0x0000b400e96a7a23 */ /* 0x102fe20000010803 */
[----:B------:R-:W-:Y:S02]  /*85c0*/  MOV R233, R141 ;  /* 0x0000008d00e97202 */ /* 0x000fe40000000f00 */
[----:B------:R-:W-:Y:S05]  /*85d0*/  MOV R141, R187 ;  /* 0x000000bb008d7202 */ /* 0x000fea0000000f00 */
[----:B------:R1:W-:Y:S01]  /*85e0*/  MUFU.EX2 R187, R106 ;  /* 0x0000006a00bb7308 */ /* 0x0003e20000000800 */
[----:B--2---:R-:W-:Y:S01]  /*85f0*/  F2FP.PACK_AB R118, R206, R207 ;  /* 0x000000cfce76723e */ /* 0x004fe200000000ff */
[----:B-1----:R-:W-:Y:S01]  /*8600*/  FFMA.FTZ R106, R234, c[0x0][0x2d0], -R3 ;  /* 0x0000b400ea6a7a23 */ /* 0x002fe20000010803 */
[----:B------:R-:W-:Y:S02]  /*8610*/  MOV R234, R142 ;  /* 0x0000008e00ea7202 */ /* 0x000fe40000000f00 */
[----:B------:R-:W-:Y:S02]  /*8620*/  MOV R142, R139 ;  /* 0x0000008b008e7202 */ /* 0x000fe40000000f00 */
[----:B------:R-:W-:Y:S03]  /*8630*/  MOV R139, R186 ;  /* 0x000000ba008b7202 */ /* 0x000fe60000000f00 */
[----:B------:R1:W2:Y:S01]  /*8640*/  MUFU.EX2 R186, R106 ;  /* 0x0000006a00ba7308 */ /* 0x0002a20000000800 */
[----:B------:R-:W-:Y:S01]  /*8650*/  MOV R241, R139 ;  /* 0x0000008b00f17202 */ /* 0x000fe20000000f00 */
[--C-:B-1----:R-:W-:Y:S01]  /*8660*/  FFMA.FTZ R106, R237, c[0x0][0x2d0], -R110.reuse ;  /* 0x0000b400ed6a7a23 */ /* 0x102fe2000001086e */
[----:B--2---:R-:W-:Y:S02]  /*8670*/  F2FP.PACK_AB R119, R186, R187 ;  /* 0x000000bbba77723e */ /* 0x004fe400000000ff */
[----:B------:R-:W-:Y:S05]  /*8680*/  MOV R237, R191 ;  /* 0x000000bf00ed7202 */ /* 0x000fea0000000f00 */
[----:B------:R1:W-:Y:S01]  /*8690*/  MUFU.EX2 R205, R106 ;  /* 0x0000006a00cd7308 */ /* 0x0003e20000000800 */
[C---:B------:R-:W-:Y:S08]  /*86a0*/  HMMA.16816.F32 R8, R116.reuse, R124, R8 ;  /* 0x0000007c7408723c */ /* 0x040ff00000001808 */
[-C--:B------:R-:W-:Y:S08]  /*86b0*/  HMMA.16816.F32 R12, R116, R126.reuse, R12 ;  /* 0x0000007e740c723c */ /* 0x080ff0000000180c */
[C---:B------:R-:W-:Y:S01]  /*86c0*/  HMMA.16816.F32 R16, R112.reuse, R126, R16 ;  /* 0x0000007e7010723c */ /* 0x040fe20000001810 */
[----:B------:R-:W2:Y:S03]  /*86d0*/  LDSM.16.MT88.4 R124, [R222+0x1900] ;  /* 0x00190000de7c783b */ /* 0x000ea60000004200 */
[--C-:B-1----:R-:W-:Y:S01]  /*86e0*/  FFMA.FTZ R106, R235, c[0x0][0x2d0], -R110.reuse ;  /* 0x0000b400eb6a7a23 */ /* 0x102fe2000001086e */
[----:B------:R-:W-:Y:S03]  /*86f0*/  MOV R235, R190 ;  /* 0x000000be00eb7202 */ /* 0x000fe60000000f00 */
[-C--:B------:R-:W-:Y:S01]  /*8700*/  HMMA.16816.F32 R20, R112, R128.reuse, R20 ;  /* 0x000000807014723c */ /* 0x080fe20000001814 */
[----:B------:R1:W3:Y:S07]  /*8710*/  MUFU.EX2 R204, R106 ;  /* 0x0000006a00cc7308 */ /* 0x0002ee0000000800 */
[C---:B------:R-:W-:Y:S08]  /*8720*/  HMMA.16816.F32 R24, R116.reuse, R128, R24 ;  /* 0x000000807418723c */ /* 0x040ff00000001818 */
[-C--:B------:R-:W-:Y:S08]  /*8730*/  HMMA.16816.F32 R28, R116, R130.reuse, R28 ;  /* 0x00000082741c723c */ /* 0x080ff0000000181c */
[C---:B------:R-:W-:Y:S01]  /*8740*/  HMMA.16816.F32 R32, R112.reuse, R130, R32 ;  /* 0x000000827020723c */ /* 0x040fe20000001820 */
[----:B------:R-:W4:Y:S03]  /*8750*/  LDSM.16.MT88.4 R128, [R221+0x2900] ;  /* 0x00290000dd80783b */ /* 0x000f260000004200 */
[--C-:B-1----:R-:W-:Y:S01]  /*8760*/  FFMA.FTZ R106, R238, c[0x0][0x2d0], -R111.reuse ;  /* 0x0000b400ee6a7a23 */ /* 0x102fe2000001086f */
[----:B------:R-:W-:Y:S02]  /*8770*/  MOV R238, R143 ;  /* 0x0000008f00ee7202 */ /* 0x000fe40000000f00 */
[----:B---3--:R-:W-:Y:S01]  /*8780*/  F2FP.PACK_AB R108, R204, R205 ;  /* 0x000000cdcc6c723e */ /* 0x008fe200000000ff */
[-C--:B------:R-:W-:Y:S01]  /*8790*/  HMMA.16816.F32 R36, R112, R120.reuse, R36 ;  /* 0x000000787024723c */ /* 0x080fe20000001824 */
[----:B------:R1:W-:Y:S07]  /*87a0*/  MUFU.EX2 R203, R106 ;  /* 0x0000006a00cb7308 */ /* 0x0003ee0000000800 */
[C---:B------:R-:W-:Y:S08]  /*87b0*/  HMMA.16816.F32 R40, R116.reuse, R120, R40 ;  /* 0x000000787428723c */ /* 0x040ff00000001828 */
[-C--:B------:R-:W-:Y:S08]  /*87c0*/  HMMA.16816.F32 R44, R116, R122.reuse, R44 ;  /* 0x0000007a742c723c */ /* 0x080ff0000000182c */
[C---:B------:R-:W-:Y:S01]  /*87d0*/  HMMA.16816.F32 R48, R112.reuse, R122, R48 ;  /* 0x0000007a7030723c */ /* 0x040fe20000001830 */
[----:B------:R-:W3:Y:S03]  /*87e0*/  LDSM.16.MT88.4 R120, [R222+0x2900] ;  /* 0x00290000de78783b */ /* 0x000ee60000004200 */
[--C-:B-1----:R-:W-:Y:S01]  /*87f0*/  FFMA.FTZ R106, R239, c[0x0][0x2d0], -R111.reuse ;  /* 0x0000b400ef6a7a23 */ /* 0x102fe2000001086f */
[----:B------:R-:W-:Y:S03]  /*8800*/  MOV R239, R142 ;  /* 0x0000008e00ef7202 */ /* 0x000fe60000000f00 */
[-C--:B--2---:R-:W-:Y:S01]  /*8810*/  HMMA.16816.F32 R52, R112, R124.reuse, R52 ;  /* 0x0000007c7034723c */ /* 0x084fe20000001834 */
[----:B------:R1:W-:Y:S07]  /*8820*/  MUFU.EX2 R201, R106 ;  /* 0x0000006a00c97308 */ /* 0x0003ee0000000800 */
[C---:B------:R-:W-:Y:S08]  /*8830*/  HMMA.16816.F32 R56, R116.reuse, R124, R56 ;  /* 0x0000007c7438723c */ /* 0x040ff00000001838 */
[-C--:B------:R-:W-:Y:S08]  /*8840*/  HMMA.16816.F32 R60, R116, R126.reuse, R60 ;  /* 0x0000007e743c723c */ /* 0x080ff0000000183c */
[C---:B------:R-:W-:Y:S01]  /*8850*/  HMMA.16816.F32 R64, R112.reuse, R126, R64 ;  /* 0x0000007e7040723c */ /* 0x040fe20000001840 */
[----:B------:R-:W2:Y:S03]  /*8860*/  LDSM.16.MT88.4 R124, [R221+0xd00] ;  /* 0x000d0000dd7c783b */ /* 0x000ea60000004200 */
[----:B-1----:R-:W-:Y:S04]  /*8870*/  FFMA.FTZ R106, R177, c[0x0][0x2d0], -R110 ;  /* 0x0000b400b16a7a23 */ /* 0x002fe8000001086e */
[-C--:B----4-:R-:W-:Y:S01]  /*8880*/  HMMA.16816.F32 R68, R112, R128.reuse, R68 ;  /* 0x000000807044723c */ /* 0x090fe20000001844 */
[----:B------:R1:W4:Y:S07]  /*8890*/  MUFU.EX2 R202, R106 ;  /* 0x0000006a00ca7308 */ /* 0x00032e0000000800 */
[C---:B------:R-:W-:Y:S08]  /*88a0*/  HMMA.16816.F32 R72, R116.reuse, R128, R72 ;  /* 0x000000807448723c */ /* 0x040ff00000001848 */
[-C--:B------:R-:W-:Y:S08]  /*88b0*/  HMMA.16816.F32 R76, R116, R130.reuse, R76 ;  /* 0x00000082744c723c */ /* 0x080ff0000000184c */
[C---:B------:R-:W-:Y:S04]  /*88c0*/  HMMA.16816.F32 R80, R112.reuse, R130, R80 ;  /* 0x000000827050723c */ /* 0x040fe80000001850 */
[--C-:B-1----:R-:W-:Y:S01]  /*88d0*/  FFMA.FTZ R106, R179, c[0x0][0x2d0], -R111.reuse ;  /* 0x0000b400b36a7a23 */ /* 0x102fe2000001086f */
[----:B----4-:R-:W-:Y:S03]  /*88e0*/  F2FP.PACK_AB R110, R200, R202 ;  /* 0x000000cac86e723e */ /* 0x010fe600000000ff */
[-C--:B---3--:R-:W-:Y:S01]  /*88f0*/  HMMA.16816.F32 R84, R112, R120.reuse, R84 ;  /* 0x000000787054723c */ /* 0x088fe20000001854 */
[----:B------:R1:W-:Y:S07]  /*8900*/  MUFU.EX2 R199, R106 ;  /* 0x0000006a00c77308 */ /* 0x0003ee0000000800 */
[C---:B------:R-:W-:Y:S08]  /*8910*/  HMMA.16816.F32 R88, R116.reuse, R120, R88 ;  /* 0x000000787458723c */ /* 0x040ff00000001858 */
[-C--:B------:R-:W-:Y:S08]  /*8920*/  HMMA.16816.F32 R92, R116, R122.reuse, R92 ;  /* 0x0000007a745c723c */ /* 0x080ff0000000185c */
[----:B------:R-:W-:Y:S04]  /*8930*/  HMMA.16816.F32 R96, R112, R122, R96 ;  /* 0x0000007a7060723c */ /* 0x000fe80000001860 */
[----:B-1----:R-:W-:Y:S01]  /*8940*/  FFMA.FTZ R106, R236, c[0x0][0x2d0], -R111 ;  /* 0x0000b400ec6a7a23 */ /* 0x002fe2000001086f */
[----:B------:R-:W-:Y:S03]  /*8950*/  MOV R236, R141 ;  /* 0x0000008d00ec7202 */ /* 0x000fe60000000f00 */
[----:B------:R1:W3:Y:S04]  /*8960*/  MUFU.EX2 R196, R106 ;  /* 0x0000006a00c47308 */ /* 0x0002e80000000800 */
[--C-:B-1----:R-:W-:Y:S01]  /*8970*/  FFMA.FTZ R106, R240, c[0x0][0x2d0], -R176.reuse ;  /* 0x0000b400f06a7a23 */ /* 0x102fe200000108b0 */
[----:B---3--:R-:W-:Y:S02]  /*8980*/  F2FP.PACK_AB R111, R196, R199 ;  /* 0x000000c7c46f723e */ /* 0x008fe400000000ff */
[----:B------:R-:W-:Y:S03]  /*8990*/  MOV R240, R140 ;  /* 0x0000008c00f07202 */ /* 0x000fe60000000f00 */
[----:B------:R1:W-:Y:S01]  /*89a0*/  MUFU.EX2 R194, R106 ;  /* 0x0000006a00c27308 */ /* 0x0003e20000000800 */
[----:B------:R-:W3:Y:S01]  /*89b0*/  LDSM.16.MT88.4 R140, [R222+0xd00] ;  /* 0x000d0000de8c783b */ /* 0x000ee20000004200 */
[--C-:B-1----:R-:W-:Y:S01]  /*89c0*/  FFMA.FTZ R106, R242, c[0x0][0x2d0], -R3.reuse ;  /* 0x0000b400f26a7a23 */ /* 0x102fe20000010803 */
[----:B------:R-:W-:Y:S07]  /*89d0*/  MOV R242, R184 ;  /* 0x000000b800f27202 */ /* 0x000fee0000000f00 */
[----:B------:R1:W-:Y:S02]  /*89e0*/  MUFU.EX2 R184, R106 ;  /* 0x0000006a00b87308 */ /* 0x0003e40000000800 */
[--C-:B-1----:R-:W-:Y:S01]  /*89f0*/  FFMA.FTZ R106, R244, c[0x0][0x2d0], -R3.reuse ;  /* 0x0000b400f46a7a23 */ /* 0x102fe20000010803 */
[----:B------:R-:W-:Y:S01]  /*8a00*/  MOV R244, R185 ;  /* 0x000000b900f47202 */ /* 0x000fe20000000f00 */
[----:B------:R-:W-:Y:S01]  /*8a10*/  FFMA.FTZ R3, R109, c[0x0][0x2d0], -R3 ;  /* 0x0000b4006d037a23 */ /* 0x000fe20000010803 */
[----:B------:R-:W-:Y:S05]  /*8a20*/  F2FP.PACK_AB R109, R201, R203 ;  /* 0x000000cbc96d723e */ /* 0x000fea00000000ff */
[----:B------:R1:W4:Y:S02]  /*8a30*/  MUFU.EX2 R185, R106 ;  /* 0x0000006a00b97308 */ /* 0x0003240000000800 */
[-C--:B--2---:R-:W-:Y:S01]  /*8a40*/  HMMA.16816.F32 R116, R108, R124.reuse, R4 ;  /* 0x0000007c6c74723c */ /* 0x084fe20000001804 */
[----:B------:R-:W2:Y:S04]  /*8a50*/  LDSM.16.MT88.4 R4, [R222+0x2d00] ;  /* 0x002d0000de04783b */ /* 0x000ea80000004200 */
[--C-:B-1----:R-:W-:Y:S01]  /*8a60*/  FFMA.FTZ R106, R245, c[0x0][0x2d0], -R176.reuse ;  /* 0x0000b400f56a7a23 */ /* 0x102fe200000108b0 */
[----:B----4-:R-:W-:Y:S02]  /*8a70*/  F2FP.PACK_AB R177, R185, R184 ;  /* 0x000000b8b9b1723e */ /* 0x010fe400000000ff */
[----:B------:R-:W-:Y:S01]  /*8a80*/  MOV R245, R138 ;  /* 0x0000008a00f57202 */ /* 0x000fe20000000f00 */
[----:B------:R1:W-:Y:S03]  /*8a90*/  MUFU.EX2 R191, R106 ;  /* 0x0000006a00bf7308 */ /* 0x0003e60000000800 */
[----:B-1----:R-:W-:Y:S01]  /*8aa0*/  FFMA.FTZ R106, R243, c[0x0][0x2d0], -R176 ;  /* 0x0000b400f36a7a23 */ /* 0x002fe200000108b0 */
[----:B------:R-:W-:Y:S02]  /*8ab0*/  F2FP.PACK_AB R176, R193, R194 ;  /* 0x000000c2c1b0723e */ /* 0x000fe400000000ff */
[----:B------:R-:W-:Y:S04]  /*8ac0*/  MOV R243, R137 ;  /* 0x0000008900f37202 */ /* 0x000fe80000000f00 */
[----:B------:R-:W1:Y:S10]  /*8ad0*/  MUFU.EX2 R190, R106 ;  /* 0x0000006a00be7308 */ /* 0x000e740000000800 */
[----:B------:R-:W4:Y:S01]  /*8ae0*/  MUFU.EX2 R106, R3 ;  /* 0x00000003006a7308 */ /* 0x000f220000000800 */
[----:B-1----:R-:W-:Y:S02]  /*8af0*/  F2FP.PACK_AB R178, R190, R191 ;  /* 0x000000bfbeb2723e */ /* 0x002fe400000000ff */
[----:B----4-:R-:W-:Y:S07]  /*8b00*/  F2FP.PACK_AB R179, R106, R107 ;  /* 0x0000006b6ab3723e */ /* 0x010fee00000000ff */
[C---:B------:R-:W-:Y:S01]  /*8b10*/  HMMA.16816.F32 R112, R176.reuse, R124, R8 ;  /* 0x0000007cb070723c */ /* 0x040fe20000001808 */
[----:B------:R-:W4:Y:S04]  /*8b20*/  LDL.LU R9, [R1+0x20] ;  /* 0x0000200001097983 */ /* 0x000f280000300800 */
[----:B------:R-:W5:Y:S02]  /*8b30*/  LDL.LU R8, [R1+0x24] ;  /* 0x0000240001087983 */ /* 0x000f640000300800 */
[----:B------:R-:W-:Y:S01]  /*8b40*/  MOV R11, R134 ;  /* 0x00000086000b7202 */ /* 0x000fe20000000f00 */
[-C--:B------:R-:W-:Y:S01]  /*8b50*/  HMMA.16816.F32 R120, R176, R126.reuse, R12 ;  /* 0x0000007eb078723c */ /* 0x080fe2000000180c */
[----:B------:R-:W5:Y:S03]  /*8b60*/  LDL.LU R3, [R1+0x28] ;  /* 0x0000280001037983 */ /* 0x000f660000300800 */
[----:B------:R-:W-:Y:S01]  /*8b70*/  MOV R10, R135 ;  /* 0x00000087000a7202 */ /* 0x000fe20000000f00 */
[----:B------:R-:W5:Y:S02]  /*8b80*/  LDL.LU R14, [R1+0x1c] ;  /* 0x00001c00010e7983 */ /* 0x000f640000300800 */
[----:B------:R-:W-:Y:S01]  /*8b90*/  MOV R13, R133 ;  /* 0x00000085000d7202 */ /* 0x000fe20000000f00 */
[C---:B------:R-:W-:Y:S04]  /*8ba0*/  HMMA.16816.F32 R124, R108.reuse, R126, R16 ;  /* 0x0000007e6c7c723c */ /* 0x040fe80000001810 */
[----:B------:R-:W-:Y:S04]  /*8bb0*/  MOV R15, R132 ;  /* 0x00000084000f7202 */ /* 0x000fe80000000f00 */
[-C--:B---3--:R-:W-:Y:S08]  /*8bc0*/  HMMA.16816.F32 R128, R108, R140.reuse, R20 ;  /* 0x0000008c6c80723c */ /* 0x088ff00000001814 */
[C---:B------:R-:W-:Y:S08]  /*8bd0*/  HMMA.16816.F32 R132, R176.reuse, R140, R24 ;  /* 0x0000008cb084723c */ /* 0x040ff00000001818 */
[-C--:B------:R-:W-:Y:S08]  /*8be0*/  HMMA.16816.F32 R136, R176, R142.reuse, R28 ;  /* 0x0000008eb088723c */ /* 0x080ff0000000181c */
        /* <DEDUP_REMOVED lines=13> */
[-C--:B--2---:R-:W-:Y:S08]  /*8cc0*/  HMMA.16816.F32 R84, R108, R4.reuse, R84 ;  /* 0x000000046c54723c */ /* 0x084ff00000001854 */
[C---:B------:R-:W-:Y:S08]  /*8cd0*/  HMMA.16816.F32 R88, R176.reuse, R4, R88 ;  /* 0x00000004b058723c */ /* 0x040ff00000001858 */
[-C--:B------:R-:W-:Y:S08]  /*8ce0*/  HMMA.16816.F32 R92, R176, R6.reuse, R92 ;  /* 0x00000006b05c723c */ /* 0x080ff0000000185c */
[----:B------:R-:W-:Y:S04]  /*8cf0*/  HMMA.16816.F32 R96, R108, R6, R96 ;  /* 0x000000066c60723c */ /* 0x000fe80000001860 */
[----:B----4-:R-:W-:Y:S02]  /*8d00*/  FFMA.FTZ R101, R101, R9, R15 ;  /* 0x0000000965657223 */ /* 0x010fe4000001000f */
[----:B-----5:R-:W-:Y:S02]  /*8d10*/  FFMA.FTZ R100, R100, R8, R10 ;  /* 0x0000000864647223 */ /* 0x020fe4000001000a */
[----:B------:R-:W-:Y:S04]  /*8d20*/  FADD.FTZ R8, R243, R101 ;  /* 0x00000065f3087221 */ /* 0x000fe80000010000 */
[----:B------:R-:W-:Y:S02]  /*8d30*/  FFMA.FTZ R3, R0, R3, R216 ;  /* 0x0000000300037223 */ /* 0x000fe400000100d8 */
[----:B------:R-:W-:Y:S01]  /*8d40*/  FADD.FTZ R10, R245, R100 ;  /* 0x00000064f50a7221 */ /* 0x000fe20000010000 */
[----:B------:R-:W-:Y:S01]  /*8d50*/  MOV R100, R104 ;  /* 0x0000006800647202 */ /* 0x000fe20000000f00 */
[----:B------:R-:W-:Y:S02]  /*8d60*/  FFMA.FTZ R102, R102, R14, R13 ;  /* 0x0000000e66667223 */ /* 0x000fe4000001000d */
[----:B------:R-:W-:Y:S02]  /*8d70*/  FADD.FTZ R3, R217, R3 ;  /* 0x00000003d9037221 */ /* 0x000fe40000010000 */
        /* <DEDUP_REMOVED lines=47> */
[----:B------:R-:W-:Y:S01]  /*9070*/  FADD.FTZ R3, R201, R3 ;  /* 0x00000003c9037221 */ /* 0x000fe20000010000 */
[----:B------:R1:W-:Y:S01]  /*9080*/  STL [R1+0x1c], R4 ;  /* 0x00001c0401007387 */ /* 0x0003e20000100800 */
[----:B------:R-:W-:Y:S02]  /*9090*/  FADD.FTZ R8, R184, R8 ;  /* 0x00000008b8087221 */ /* 0x000fe40000010000 */
[----:B------:R-:W-:Y:S02]  /*90a0*/  FADD.FTZ R5, R193, R0 ;  /* 0x00000000c1057221 */ /* 0x000fe40000010000 */
[----:B------:R-:W-:Y:S02]  /*90b0*/  FADD.FTZ R6, R199, R3 ;  /* 0x00000003c7067221 */ /* 0x000fe40000010000 */
[----:B------:R-:W-:Y:S02]  /*90c0*/  FADD.FTZ R5, R191, R5 ;  /* 0x00000005bf057221 */ /* 0x000fe40000010000 */
[----:B------:R-:W-:Y:S02]  /*90d0*/  FADD.FTZ R6, R196, R6 ;  /* 0x00000006c4067221 */ /* 0x000fe40000010000 */
[----:B------:R-:W-:Y:S03]  /*90e0*/  FADD.FTZ R0, R185, R8 ;  /* 0x00000008b9007221 */ /* 0x000fe60000010000 */
[----:B------:R-:W-:Y:S01]  /*90f0*/  STL [R1+0x20], R6 ;  /* 0x0000200601007387 */ /* 0x000fe20000100800 */
[----:B------:R-:W-:Y:S01]  /*9100*/  FADD.FTZ R3, R107, R0 ;  /* 0x000000006b037221 */ /* 0x000fe20000010000 */
[----:B------:R-:W-:Y:S02]  /*9110*/  IADD3 R0, R250, -0x1, RZ ;  /* 0xfffffffffa007810 */ /* 0x000fe40007ffe0ff */
[----:B------:R-:W-:Y:S01]  /*9120*/  MOV R107, R2 ;  /* 0x00000002006b7202 */ /* 0x000fe20000000f00 */
[----:B------:R-:W-:Y:S01]  /*9130*/  FADD.FTZ R3, R106, R3 ;  /* 0x000000036a037221 */ /* 0x000fe20000010000 */
[----:B------:R-:W-:Y:S02]  /*9140*/  MOV R250, R0 ;  /* 0x0000000000fa7202 */ /* 0x000fe40000000f00 */
[----:B------:R-:W-:Y:S01]  /*9150*/  MOV R106, R103 ;  /* 0x00000067006a7202 */ /* 0x000fe20000000f00 */
[----:B-1----:R-:W-:Y:S05]  /*9160*/  FADD.FTZ R4, R190, R5 ;  /* 0x00000005be047221 */ /* 0x002fea0000010000 */
[----:B------:R-:W-:Y:S04]  /*9170*/  STL [R1+0x24], R4 ;  /* 0x0000240401007387 */ /* 0x000fe80000100800 */
[----:B------:R1:W-:Y:S02]  /*9180*/  STL [R1+0x28], R3 ;  /* 0x0000280301007387 */ /* 0x0003e40000100800 */
[----:B-1----:R-:W-:Y:S01]  /*9190*/  MOV R3, R105 ;  /* 0x0000006900037202 */ /* 0x002fe20000000f00 */
[----:B------:R-:W-:-:S05]  /*91a0*/  @P4 BRA `(.L_x_12) ;  /* 0xffffc78000004947 */ /* 0x000fca000383ffff */
.L_x_11:
[----:B-1----:R-:W2:Y:S04]  /*91b0*/  LDL.LU R0, [R1+0x1c] ;  /* 0x00001c0001007983 */ /* 0x002ea80000300800 */
[----:B------:R-:W3:Y:S04]  /*91c0*/  LDL.LU R4, [R1+0x20] ;  /* 0x0000200001047983 */ /* 0x000ee80000300800 */
[----:B------:R-:W4:Y:S04]  /*91d0*/  LDL.LU R8, [R1+0x24] ;  /* 0x0000240001087983 */ /* 0x000f280000300800 */
[----:B------:R-:W5:Y:S01]  /*91e0*/  LDL.LU R5, [R1+0x28] ;  /* 0x0000280001057983 */ /* 0x000f620000300800 */
[----:B------:R-:W-:-:S02]  /*91f0*/  MOV R18, 0xff800000 ;  /* 0xff80000000127802 */ /* 0x000fc40000000f00 */
[----:B------:R-:W-:Y:S02]  /*9200*/  MOV R19, 0xff800000 ;  /* 0xff80000000137802 */ /* 0x000fe40000000f00 */
[----:B------:R-:W-:Y:S02]  /*9210*/  MOV R20, 0xff800000 ;  /* 0xff80000000147802 */ /* 0x000fe40000000f00 */
[----:B------:R-:W-:Y:S02]  /*9220*/  MOV R21, 0xff800000 ;  /* 0xff80000000157802 */ /* 0x000fe40000000f00 */
[----:B------:R-:W-:Y:S01]  /*9230*/  PLOP3.LUT P4, PT, PT, PT, PT, 0x8, 0x0 ;  /* 0x000000000000781c */ /* 0x000fe20003f8e170 */
[----:B--2---:R-:W1:Y:S04]  /*9240*/  SHFL.BFLY PT, R11, R0, 0x2, 0x1f ;  /* 0x0c401f00000b7f89 */ /* 0x004e6800000e0000 */
[----:B---3--:R-:W2:Y:S04]  /*9250*/  SHFL.BFLY PT, R9, R4, 0x2, 0x1f ;  /* 0x0c401f0004097f89 */ /* 0x008ea800000e0000 */
[----:B----4-:R-:W3:Y:S04]  /*9260*/  SHFL.BFLY PT, R7, R8, 0x2, 0x1f ;  /* 0x0c401f0008077f89 */ /* 0x010ee800000e0000 */
[----:B-----5:R-:W4:Y:S01]  /*9270*/  SHFL.BFLY PT, R6, R5, 0x2, 0x1f ;  /* 0x0c401f0005067f89 */ /* 0x020f2200000e0000 */
[----:B-1----:R-:W-:-:S02]  /*9280*/  FADD.FTZ R11, R11, R0 ;  /* 0x000000000b0b7221 */ /* 0x002fc40000010000 */
[----:B--2---:R-:W-:-:S03]  /*9290*/  FADD.FTZ R9, R9, R4 ;  /* 0x0000000409097221 */ /* 0x004fc60000010000 */
[----:B------:R-:W1:Y:S01]  /*92a0*/  SHFL.BFLY PT, R0, R11, 0x1, 0x1f ;  /* 0x0c201f000b007f89 */ /* 0x000e6200000e0000 */
[----:B---3--:R-:W-:-:S03]  /*92b0*/  FADD.FTZ R7, R7, R8 ;  /* 0x0000000807077221 */ /* 0x008fc60000010000 */
[----:B------:R-:W2:Y:S01]  /*92c0*/  SHFL.BFLY PT, R4, R9, 0x1, 0x1f ;  /* 0x0c201f0009047f89 */ /* 0x000ea200000e0000 */
[----:B----4-:R-:W-:-:S03]  /*92d0*/  FADD.FTZ R6, R6, R5 ;  /* 0x0000000506067221 */ /* 0x010fc60000010000 */
[----:B------:R-:W3:Y:S04]  /*92e0*/  SHFL.BFLY PT, R3, R7, 0x1, 0x1f ;  /* 0x0c201f0007037f89 */ /* 0x000ee800000e0000 */
[----:B------:R-:W4:Y:S01]  /*92f0*/  SHFL.BFLY PT, R5, R6, 0x1, 0x1f ;  /* 0x0c201f0006057f89 */ /* 0x000f2200000e0000 */
[----:B-1----:R-:W-:Y:S01]  /*9300*/  FADD.FTZ R11, R11, R0 ;  /* 0x000000000b0b7221 */ /* 0x002fe20000010000 */
[----:B------:R-:W-:Y:S01]  /*9310*/  MOV R0, RZ ;  /* 0x000000ff00007202 */ /* 0x000fe20000000f00 */
[----:B--2---:R-:W-:-:S03]  /*9320*/  FADD.FTZ R9, R9, R4 ;  /* 0x0000000409097221 */ /* 0x004fc60000010000 */
[----:B------:R-:W-:Y:S02]  /*9330*/  FSETP.NE.FTZ.AND P3, PT, R11, RZ, PT ;  /* 0x000000ff0b00720b */ /* 0x000fe40003f75000 */
[----:B------:R-:W-:Y:S01]  /*9340*/  MOV R4, RZ ;  /* 0x000000ff00047202 */ /* 0x000fe20000000f00 */
[----:B---3--:R-:W-:Y:S01]  /*9350*/  FADD.FTZ R7, R7, R3 ;  /* 0x0000000307077221 */ /* 0x008fe20000010000 */
[----:B------:R-:W-:Y:S02]  /*9360*/  FSETP.NE.FTZ.AND P2, PT, R9, RZ, PT ;  /* 0x000000ff0900720b */ /* 0x000fe40003f55000 */
[----:B------:R-:W-:Y:S01]  /*9370*/  MOV R3, RZ ;  /* 0x000000ff00037202 */ /* 0x000fe20000000f00 */
[----:B----4-:R-:W-:Y:S01]  /*9380*/  FADD.FTZ R6, R5, R6 ;  /* 0x0000000605067221 */ /* 0x010fe20000010000 */
[----:B------:R-:W-:-:S04]  /*9390*/  FSETP.NE.FTZ.AND P1, PT, R7, RZ, PT ;  /* 0x000000ff0700720b */ /* 0x000fc80003f35000 */
[----:B------:R-:W-:Y:S01]  /*93a0*/  FSETP.NE.FTZ.AND P0, PT, R6, RZ, PT ;  /* 0x000000ff0600720b */ /* 0x000fe20003f15000 */
[----:B------:R-:W1:Y:S08]  /*93b0*/  @P3 MUFU.RCP R0, R11 ;  /* 0x0000000b00003308 */ /* 0x000e700000001000 */
[----:B------:R-:W2:Y:S04]  /*93c0*/  @P1 MUFU.RCP R3, R7 ;  /* 0x0000000700031308 */ /* 0x000ea80000001000 */
[----:B------:R-:W-:Y:S01]  /*93d0*/  @P0 MOV R8, 0x3f317218 ;  /* 0x3f31721800080802 */ /* 0x000fe20000000f00 */
[----:B-1----:R-:W-:-:S03]  /*93e0*/  FMUL.FTZ R116, R0, R116 ;  /* 0x0000007400747220 */ /* 0x002fc60000410000 */
[----:B------:R-:W1:Y:S01]  /*93f0*/  @P2 MUFU.RCP R4, R9 ;  /* 0x0000000900042308 */ /* 0x000e620000001000 */
[C---:B------:R-:W-:Y:S02]  /*9400*/  FMUL.FTZ R117, R0.reuse, R117 ;  /* 0x0000007500757220 */ /* 0x040fe40000410000 */
[C---:B------:R-:W-:Y:S02]  /*9410*/  FMUL.FTZ R124, R0.reuse, R124 ;  /* 0x0000007c007c7220 */ /* 0x040fe40000410000 */
[C---:B------:R-:W-:Y:S02]  /*9420*/  FMUL.FTZ R125, R0.reuse, R125 ;  /* 0x0000007d007d7220 */ /* 0x040fe40000410000 */
[C---:B------:R-:W-:Y:S01]  /*9430*/  FMUL.FTZ R128, R0.reuse, R128 ;  /* 0x0000008000807220 */ /* 0x040fe20000410000 */
[----:B------:R-:W-:Y:S01]  /*9440*/  @P3 MUFU.LG2 R11, R11 ;  /* 0x0000000b000b3308 */ /* 0x000fe20000000c00 */
[C---:B------:R-:W-:Y:S02]  /*9450*/  FMUL.FTZ R129, R0.reuse, R129 ;  /* 0x0000008100817220 */ /* 0x040fe40000410000 */
[----:B------:R-:W-:-:S02]  /*9460*/  FMUL.FTZ R140, R0, R140 ;  /* 0x0000008c008c7220 */ /* 0x000fc40000410000 */
[C---:B------:R-:W-:Y:S02]  /*9470*/  FMUL.FTZ R141, R0.reuse, R141 ;  /* 0x0000008d008d7220 */ /* 0x040fe40000410000 */
[C---:B------:R-:W-:Y:S01]  /*9480*/  FMUL.FTZ R144, R0.reuse, R144 ;  /* 0x0000009000907220 */ /* 0x040fe20000410000 */
[----:B------:R-:W-:Y:S01]  /*9490*/  @P2 MUFU.LG2 R9, R9 ;  /* 0x0000000900092308 */ /* 0x000fe20000000c00 */
[C---:B------:R-:W-:Y:S02]  /*94a0*/  FMUL.FTZ R145, R0.reuse, R145 ;  /* 0x0000009100917220 */ /* 0x040fe40000410000 */
[C---:B------:R-:W-:Y:S02]  /*94b0*/  FMUL.FTZ R156, R0.reuse, R156 ;  /* 0x0000009c009c7220 */ /* 0x040fe40000410000 */
[C---:B------:R-:W-:Y:S02]  /*94c0*/  FMUL.FTZ R157, R0.reuse, R157 ;  /* 0x0000009d009d7220 */ /* 0x040fe40000410000 */
[C---:B------:R-:W-:Y:S01]  /*94d0*/  FMUL.FTZ R160, R0.reuse, R160 ;  /* 0x000000a000a07220 */ /* 0x040fe20000410000 */
[----:B------:R-:W-:Y:S01]  /*94e0*/  @P1 MUFU.LG2 R7, R7 ;  /* 0x0000000700071308 */ /* 0x000fe20000000c00 */
[----:B------:R-:W-:-:S02]  /*94f0*/  FMUL.FTZ R161, R0, R161 ;  /* 0x000000a100a17220 */ /* 0x000fc40000410000 */
[C---:B------:R-:W-:Y:S02]  /*9500*/  FMUL.FTZ R172, R0.reuse, R172 ;  /* 0x000000ac00ac7220 */ /* 0x040fe40000410000 */
[C---:B------:R-:W-:Y:S02]  /*9510*/  FMUL.FTZ R173, R0.reuse, R173 ;  /* 0x000000ad00ad7220 */ /* 0x040fe40000410000 */
[C---:B------:R-:W-:Y:S02]  /*9520*/  FMUL.FTZ R68, R0.reuse, R68 ;  /* 0x0000004400447220 */ /* 0x040fe40000410000 */
[C---:B------:R-:W-:Y:S02]  /*9530*/  FMUL.FTZ R69, R0.reuse, R69 ;  /* 0x0000004500457220 */ /* 0x040fe40000410000 */
[C---:B------:R-:W-:Y:S02]  /*9540*/  FMUL.FTZ R80, R0.reuse, R80 ;  /* 0x0000005000507220 */ /* 0x040fe40000410000 */
[----:B------:R-:W-:-:S02]  /*9550*/  FMUL.FTZ R81, R0, R81 ;  /* 0x0000005100517220 */ /* 0x000fc40000410000 */
[C---:B------:R-:W-:Y:S02]  /*9560*/  FMUL.FTZ R84, R0.reuse, R84 ;  /* 0x0000005400547220 */ /* 0x040fe40000410000 */
[C---:B------:R-:W-:Y:S02]  /*9570*/  FMUL.FTZ R85, R0.reuse, R85 ;  /* 0x0000005500557220 */ /* 0x040fe40000410000 */
[C---:B------:R-:W-:Y:S02]  /*9580*/  FMUL.FTZ R96, R0.reuse, R96 ;  /* 0x0000006000607220 */ /* 0x040fe40000410000 */
[----:B------:R-:W-:Y:S01]  /*9590*/  FMUL.FTZ R97, R0, R97 ;  /* 0x0000006100617220 */ /* 0x000fe20000410000 */
[----:B------:R-:W-:Y:S01]  /*95a0*/  MOV R0, RZ ;  /* 0x000000ff00007202 */ /* 0x000fe20000000f00 */
[C---:B--2---:R-:W-:Y:S02]  /*95b0*/  FMUL.FTZ R112, R3.reuse, R112 ;  /* 0x0000007003707220 */ /* 0x044fe40000410000 */
[----:B------:R-:W-:-:S02]  /*95c0*/  FMUL.FTZ R113, R3, R113 ;  /* 0x0000007103717220 */ /* 0x000fc40000410000 */
[C---:B------:R-:W-:Y:S01]  /*95d0*/  FMUL.FTZ R120, R3.reuse, R120 ;  /* 0x0000007803787220 */ /* 0x040fe20000410000 */
[----:B------:R-:W2:Y:S01]  /*95e0*/  @P0 MUFU.RCP R0, R6 ;  /* 0x0000000600000308 */ /* 0x000ea20000001000 */
[C---:B------:R-:W-:Y:S02]  /*95f0*/  FMUL.FTZ R121, R3.reuse, R121 ;  /* 0x0000007903797220 */ /* 0x040fe40000410000 */
[C---:B------:R-:W-:Y:S02]  /*9600*/  FMUL.FTZ R132, R3.reuse, R132 ;  /* 0x0000008403847220 */ /* 0x040fe40000410000 */
[C---:B------:R-:W-:Y:S02]  /*9610*/  FMUL.FTZ R133, R3.reuse, R133 ;  /* 0x0000008503857220 */ /* 0x040fe40000410000 */
[C---:B------:R-:W-:Y:S01]  /*9620*/  FMUL.FTZ R136, R3.reuse, R136 ;  /* 0x0000008803887220 */ /* 0x040fe20000410000 */
[----:B------:R-:W3:Y:S01]  /*9630*/  @P0 MUFU.LG2 R6, R6 ;  /* 0x0000000600060308 */ /* 0x000ee20000000c00 */
        /* <DEDUP_REMOVED lines=17> */
[----:B------:R-:W-:Y:S01]  /*9750*/  @P2 MOV R3, 0x3f317218 ;  /* 0x3f31721800032802 */ /* 0x000fe20000000f00 */
[C---:B-1----:R-:W-:Y:S02]  /*9760*/  FMUL.FTZ R118, R4.reuse, R118 ;  /* 0x0000007604767220 */ /* 0x042fe40000410000 */
        /* <DEDUP_REMOVED lines=24> */
[C---:B--2---:R-:W-:Y:S02]  /*98f0*/  FMUL.FTZ R114, R0.reuse, R114 ;  /* 0x0000007200727220 */ /* 0x044fe40000410000 */
        /* <DEDUP_REMOVED lines=24> */
[----:B------:R-:W-:Y:S02]  /*9a80*/  @P2 FMUL.FTZ R5, R3, c[0x0][0x2d0] ;  /* 0x0000b40003052a20 */ /* 0x000fe40000410000 */
[----:B------:R-:W-:-:S02]  /*9a90*/  @P3 FMUL.FTZ R10, R4, c[0x0][0x2d0] ;  /* 0x0000b400040a3a20 */ /* 0x000fc40000410000 */
[----:B------:R-:W-:Y:S02]  /*9aa0*/  @P1 FMUL.FTZ R3, R0, c[0x0][0x2d0] ;  /* 0x0000b40000031a20 */ /* 0x000fe40000410000 */
[----:B------:R-:W-:Y:S02]  /*9ab0*/  @P3 FMUL.FTZ R11, R11, 0.69314718246459960938 ;  /* 0x3f3172180b0b3820 */ /* 0x000fe40000410000 */
[----:B------:R-:W-:Y:S02]  /*9ac0*/  @P2 FMUL.FTZ R9, R9, 0.69314718246459960938 ;  /* 0x3f31721809092820 */ /* 0x000fe40000410000 */
[----:B------:R-:W-:Y:S02]  /*9ad0*/  @P1 FMUL.FTZ R7, R7, 0.69314718246459960938 ;  /* 0x3f31721807071820 */ /* 0x000fe40000410000 */
[----:B---3--:R-:W-:Y:S02]  /*9ae0*/  @P0 FMUL.FTZ R4, R6, 0.69314718246459960938 ;  /* 0x3f31721806040820 */ /* 0x008fe40000410000 */
[----:B------:R-:W-:-:S02]  /*9af0*/  @P0 FMUL.FTZ R0, R8, c[0x0][0x2d0] ;  /* 0x0000b40008000a20 */ /* 0x000fc40000410000 */
[----:B------:R-:W-:Y:S02]  /*9b00*/  @P3 FFMA.FTZ R18, R10, R105, R11 ;  /* 0x000000690a123223 */ /* 0x000fe4000001000b */
[----:B------:R-:W-:Y:S02]  /*9b10*/  @P2 FFMA.FTZ R19, R5, R104, R9 ;  /* 0x0000006805132223 */ /* 0x000fe40000010009 */
[----:B------:R-:W-:Y:S02]  /*9b20*/  @P1 FFMA.FTZ R20, R3, R103, R7 ;  /* 0x0000006703141223 */ /* 0x000fe40000010007 */
[----:B------:R-:W-:Y:S02]  /*9b30*/  @P0 FFMA.FTZ R21, R0, R2, R4 ;  /* 0x0000000200150223 */ /* 0x000fe40000010004 */
.L_x_3:
[----:B--2---:R-:W-:Y:S05]  /*9b40*/  @P4 BRA `(.L_x_15) ;  /* 0x00001a2000004947 */ /* 0x004fea0003800000 */
[----:B------:R-:W2:Y:S01]  /*9b50*/  LDL.LU R14, [R1+0x30] ;  /* 0x00003000010e7983 */ /* 0x000ea20000300800 */
[----:B------:R-:W-:Y:S01]  /*9b60*/  MOV R24, c[0x0][0x4e8] ;  /* 0x00013a0000187a02 */ /* 0x000fe20000000f00 */
[----:B------:R-:W-:Y:S02]  /*9b70*/  BSSY B0, `(.L_x_16) ;  /* 0x00000c1000007945 */ /* 0x000fe40003800000 */
[----:B------:R-:W3:Y:S01]  /*9b80*/  S2R R16, SR_TID.X ;  /* 0x0000000000107919 */ /* 0x000ee20000002100 */
[C---:B------:R-:W-:Y:S01]  /*9b90*/  ISETP.NE.AND P0, PT, R24.reuse, 0x1, PT ;  /* 0x000000011800780c */ /* 0x040fe20003f05270 */
[----:B------:R-:W-:-:S02]  /*9ba0*/  IMAD R24, R24, c[0x0][0x388], RZ ;  /* 0x0000e20018187a24 */ /* 0x000fc400078e02ff */
[----:B------:R-:W4:Y:S04]  /*9bb0*/  S2R R12, SR_CTAID.Y ;  /* 0x00000000000c7919 */ /* 0x000f280000002600 */
[----:B------:R-:W5:Y:S04]  /*9bc0*/  S2R R13, SR_CTAID.Z ;  /* 0x00000000000d7919 */ /* 0x000f680000002700 */
[----:B------:R-:W1:Y:S01]  /*9bd0*/  S2R R15, SR_CTAID.X ;  /* 0x00000000000f7919 */ /* 0x000e620000002500 */
[----:B---3--:R-:W-:-:S04]  /*9be0*/  SHF.R.S32.HI R11, RZ, 0x1f, R16 ;  /* 0x0000001fff0b7819 */ /* 0x008fc80000011410 */
[CC--:B------:R-:W-:Y:S02]  /*9bf0*/  LEA.HI R4, R11.reuse, R16.reuse, RZ, 0x2 ;  /* 0x000000100b047211 */ /* 0x0c0fe400078f10ff */
[----:B------:R-:W-:Y:S02]  /*9c00*/  LEA.HI R11, R11, R16, RZ, 0x5 ;  /* 0x000000100b0b7211 */ /* 0x000fe400078f28ff */
[----:B------:R-:W-:Y:S02]  /*9c10*/  LOP3.LUT R4, R4, 0xfffffffc, RZ, 0xc0, !PT ;  /* 0xfffffffc04047812 */ /* 0x000fe400078ec0ff */
[--C-:B------:R-:W-:Y:S02]  /*9c20*/  SHF.R.S32.HI R6, RZ, 0x5, R11.reuse ;  /* 0x00000005ff067819 */ /* 0x100fe4000001140b */
[----:B------:R-:W-:Y:S02]  /*9c30*/  SHF.R.S32.HI R5, RZ, 0x1f, R11 ;  /* 0x0000001fff057819 */ /* 0x000fe4000001140b */
[----:B------:R-:W-:Y:S01]  /*9c40*/  LOP3.LUT R11, R11, 0xffffffe0, RZ, 0xc0, !PT ;  /* 0xffffffe00b0b7812 */ /* 0x000fe200078ec0ff */
[----:B------:R-:W-:Y:S01]  /*9c50*/  BAR.SYNC.DEFER_BLOCKING 0x1, 0x80 ;  /* 0x0042000000007b1d */ /* 0x000fe20000010000 */
[----:B--2---:R-:W-:Y:S01]  /*9c60*/  SHF.R.S32.HI R10, RZ, 0x1f, R14 ;  /* 0x0000001fff0a7819 */ /* 0x004fe2000001140e */
[----:B------:R-:W-:-:S04]  /*9c70*/  IMAD.WIDE.U32 R2, R14, c[0x0][0x4d0], RZ ;  /* 0x000134000e027a25 */ /* 0x000fc800078e00ff */
[----:B------:R-:W-:Y:S02]  /*9c80*/  IMAD R0, R10, c[0x0][0x4d0], RZ ;  /* 0x000134000a007a24 */ /* 0x000fe400078e02ff */
[----:B------:R-:W-:Y:S02]  /*9c90*/  IMAD.MOV R9, RZ, RZ, -R14 ;  /* 0x000000ffff097224 */ /* 0x000fe400078e0a0e */
[----:B------:R-:W-:Y:S02]  /*9ca0*/  IMAD R8, R14, c[0x0][0x4d4], R0 ;  /* 0x000135000e087a24 */ /* 0x000fe400078e0200 */
[----:B------:R-:W-:Y:S01]  /*9cb0*/  IMAD.IADD R0, R16, 0x1, -R4 ;  /* 0x0000000110007824 */ /* 0x000fe200078e0a04 */
[----:B------:R-:W-:Y:S01]  /*9cc0*/  LEA.HI R4, R5, R6, RZ, 0x2 ;  /* 0x0000000605047211 */ /* 0x000fe200078f10ff */
[----:B------:R-:W-:Y:S01]  /*9cd0*/  IMAD.IADD R5, R3, 0x1, R8 ;  /* 0x0000000103057824 */ /* 0x000fe200078e0208 */
[----:B------:R-:W-:Y:S01]  /*9ce0*/  IADD3 R16, -R11, R16, RZ ;  /* 0x000000100b107210 */ /* 0x000fe20007ffe1ff */
[----:B----4-:R-:W-:Y:S01]  /*9cf0*/  IMAD R12, R9, c[0x0][0x550], R12 ;  /* 0x00015400090c7a24 */ /* 0x010fe200078e020c */
[----:B------:R-:W-:-:S02]  /*9d00*/  LEA.HI R7, R0, R0, RZ, 0x1 ;  /* 0x0000000000077211 */ /* 0x000fc400078f08ff */
[----:B------:R-:W-:Y:S01]  /*9d10*/  LOP3.LUT R8, R4, 0xffffffc, RZ, 0xc0, !PT ;  /* 0x0ffffffc04087812 */ /* 0x000fe200078ec0ff */
[----:B------:R-:W-:Y:S01]  /*9d20*/  IMAD.MOV.U32 R4, RZ, RZ, R2 ;  /* 0x000000ffff047224 */ /* 0x000fe200078e0002 */
[C---:B------:R-:W-:Y:S01]  /*9d30*/  LOP3.LUT R3, R7.reuse, 0x1ffffffe, RZ, 0xc0, !PT ;  /* 0x1ffffffe07037812 */ /* 0x040fe200078ec0ff */
[----:B------:R-:W-:Y:S01]  /*9d40*/  IMAD.SHL.U32 R2, R7, 0x20, RZ ;  /* 0x0000002007027824 */ /* 0x000fe200078e00ff */
[----:B------:R-:W-:Y:S01]  /*9d50*/  SHF.R.S32.HI R7, RZ, 0x1f, R16 ;  /* 0x0000001fff077819 */ /* 0x000fe20000011410 */
[----:B------:R-:W-:Y:S01]  /*9d60*/  IMAD.IADD R9, R6, 0x1, -R8 ;  /* 0x0000000106097824 */ /* 0x000fe200078e0a08 */
[----:B------:R-:W-:Y:S01]  /*9d70*/  IADD3 R8, R0, -R3, RZ ;  /* 0x8000000300087210 */ /* 0x000fe20007ffe0ff */
[----:B------:R-:W-:Y:S01]  /*9d80*/  IMAD R0, R10, c[0x0][0x438], RZ ;  /* 0x00010e000a007a24 */ /* 0x000fe200078e02ff */
[----:B------:R-:W-:Y:S01]  /*9d90*/  LEA.HI R17, R7, R16, RZ, 0x2 ;  /* 0x0000001007117211 */ /* 0x000fe200078f10ff */
[----:B-----5:R-:W-:Y:S01]  /*9da0*/  IMAD.WIDE.U32 R4, R13, c[0x0][0x4d8], R4 ;  /* 0x000136000d047a25 */ /* 0x020fe200078e0004 */
[----:B------:R-:W-:-:S02]  /*9db0*/  SHF.R.S32.HI R10, RZ, 0x1f, R13 ;  /* 0x0000001fff0a7819 */ /* 0x000fc4000001140d */
[----:B------:R-:W-:Y:S01]  /*9dc0*/  SHF.R.S32.HI R7, RZ, 0x2, R17 ;  /* 0x00000002ff077819 */ /* 0x000fe20000011411 */
[----:B------:R-:W-:Y:S01]  /*9dd0*/  IMAD R6, R14, c[0x0][0x43c], R0 ;  /* 0x00010f000e067a24 */ /* 0x000fe200078e0200 */
[----:B------:R-:W-:Y:S01]  /*9de0*/  LOP3.LUT R0, R2, 0xffffffc0, RZ, 0xc0, !PT ;  /* 0xffffffc002007812 */ /* 0x000fe200078ec0ff */
[----:B------:R-:W-:Y:S01]  /*9df0*/  IMAD.WIDE.U32 R2, R14, c[0x0][0x438], RZ ;  /* 0x00010e000e027a25 */ /* 0x000fe200078e00ff */
[----:B------:R-:W-:-:S03]  /*9e00*/  LOP3.LUT P1, RZ, R16, 0x3, RZ, 0xc0, !PT ;  /* 0x0000000310ff7812 */ /* 0x000fc6000782c0ff */
[----:B------:R-:W-:Y:S02]  /*9e10*/  IMAD R8, R8, 0x8, R0 ;  /* 0x0000000808087824 */ /* 0x000fe400078e0200 */
[----:B------:R-:W-:Y:S02]  /*9e20*/  IMAD R14, R9, 0x10, R7 ;  /* 0x00000010090e7824 */ /* 0x000fe400078e0207 */
[----:B------:R-:W-:Y:S02]  /*9e30*/  IMAD R11, R10, c[0x0][0x4d8], RZ ;  /* 0x000136000a0b7a24 */ /* 0x000fe400078e02ff */
[----:B------:R-:W-:Y:S02]  /*9e40*/  IMAD.IADD R8, R14, 0x1, R8 ;  /* 0x000000010e087824 */ /* 0x000fe400078e0208 */
[----:B------:R-:W-:Y:S02]  /*9e50*/  IMAD.IADD R3, R3, 0x1, R6 ;  /* 0x0000000103037824 */ /* 0x000fe400078e0206 */
[----:B------:R-:W-:-:S02]  /*9e60*/  IMAD R6, R10, c[0x0][0x440], RZ ;  /* 0x000110000a067a24 */ /* 0x000fc400078e02ff */
[----:B-1----:R-:W-:Y:S02]  /*9e70*/  IMAD R8, R15, 0x80, R8 ;  /* 0x000000800f087824 */ /* 0x002fe400078e0208 */
[C---:B------:R-:W-:Y:S02]  /*9e80*/  IMAD R0, R13.reuse, c[0x0][0x4dc], R11 ;  /* 0x000137000d007a24 */ /* 0x040fe400078e020b */
[C---:B------:R-:W-:Y:S02]  /*9e90*/  IMAD R6, R13.reuse, c[0x0][0x444], R6 ;  /* 0x000111000d067a24 */ /* 0x040fe400078e0206 */
[----:B------:R-:W-:Y:S01]  /*9ea0*/  IMAD.WIDE.U32 R2, R13, c[0x0][0x440], R2 ;  /* 0x000110000d027a25 */ /* 0x000fe200078e0002 */
[----:B------:R-:W-:Y:S02]  /*9eb0*/  IADD3 R5, R5, R0, RZ ;  /* 0x0000000005057210 */ /* 0x000fe40007ffe0ff */
[----:B------:R-:W-:Y:S01]  /*9ec0*/  SHF.R.S32.HI R0, RZ, 0x1f, R12 ;  /* 0x0000001fff007819 */ /* 0x000fe2000001140c */
[----:B------:R-:W-:Y:S01]  /*9ed0*/  @P0 IMAD.HI.U32 R11, R8, c[0x0][0x4ec], RZ ;  /* 0x00013b00080b0a27 */ /* 0x000fe200078e00ff */
[----:B------:R-:W-:-:S03]  /*9ee0*/  IADD3 R3, R3, R6, RZ ;  /* 0x0000000603037210 */ /* 0x000fc60007ffe0ff */
[----:B------:R-:W-:-:S04]  /*9ef0*/  @P0 IMAD.HI.U32 R10, R8, c[0x0][0x4ec], RZ ;  /* 0x00013b00080a0a27 */ /* 0x000fc800078e00ff */
[--C-:B------:R-:W-:Y:S01]  /*9f00*/  IMAD.MOV.U32 R6, RZ, RZ, R8.reuse ;  /* 0x000000ffff067224 */ /* 0x100fe200078e0008 */
[----:B------:R-:W-:Y:S01]  /*9f10*/  @P0 SHF.R.U32.HI R6, RZ, c[0x0][0x4f0], R11 ;  /* 0x00013c00ff060a19 */ /* 0x000fe2000001160b */
[----:B------:R-:W-:Y:S01]  /*9f20*/  IMAD.MOV.U32 R7, RZ, RZ, R8 ;  /* 0x000000ffff077224 */ /* 0x000fe200078e0008 */
[----:B------:R-:W-:Y:S01]  /*9f30*/  @P0 SHF.R.U32.HI R7, RZ, c[0x0][0x4f0], R10 ;  /* 0x00013c00ff070a19 */ /* 0x000fe2000001160a */
[----:B------:R-:W-:Y:S01]  /*9f40*/  IMAD R9, R0, c[0x0][0x448], RZ ;  /* 0x0001120000097a24 */ /* 0x000fe200078e02ff */
[----:B------:R-:W-:Y:S01]  /*9f50*/  IADD3 R10, -R6, RZ, RZ ;  /* 0x000000ff060a7210 */ /* 0x000fe20007ffe1ff */
[----:B------:R-:W-:Y:S02]  /*9f60*/  IMAD R0, R0, c[0x0][0x4e0], RZ ;  /* 0x0001380000007a24 */ /* 0x000fe400078e02ff */
[C---:B------:R-:W-:Y:S01]  /*9f70*/  IMAD R11, R12.reuse, c[0x0][0x44c], R9 ;  /* 0x000113000c0b7a24 */ /* 0x040fe200078e0209 */
[----:B------:R-:W-:Y:S01]  /*9f80*/  SHF.R.S32.HI R9, RZ, 0x1f, R7 ;  /* 0x0000001fff097819 */ /* 0x000fe20000011407 */
[----:B------:R-:W-:-:S02]  /*9f90*/  IMAD R13, R12, c[0x0][0x4e4], R0 ;  /* 0x000139000c0d7a24 */ /* 0x000fc400078e0200 */
[----:B------:R-:W-:-:S04]  /*9fa0*/  IMAD.WIDE.U32 R4, R12, c[0x0][0x4e0], R4 ;  /* 0x000138000c047a25 */ /* 0x000fc800078e0004 */
[----:B------:R-:W-:Y:S01]  /*9fb0*/  IMAD R0, R10, c[0x0][0x4e8], R8 ;  /* 0x00013a000a007a24 */ /* 0x000fe200078e0208 */
[----:B------:R-:W-:Y:S01]  /*9fc0*/  SHF.R.S32.HI R10, RZ, 0x1f, R6 ;  /* 0x0000001fff0a7819 */ /* 0x000fe20000011406 */
[----:B------:R-:W-:Y:S01]  /*9fd0*/  IMAD R9, R9, c[0x0][0x430], RZ ;  /* 0x00010c0009097a24 */ /* 0x000fe200078e02ff */
[----:B------:R-:W-:Y:S01]  /*9fe0*/  IADD3 R4, P0, R6, R4, RZ ;  /* 0x0000000406047210 */ /* 0x000fe20007f1e0ff */
[----:B------:R-:W-:Y:S01]  /*9ff0*/  IMAD.WIDE.U32 R2, R12, c[0x0][0x448], R2 ;  /* 0x000112000c027a25 */ /* 0x000fe200078e0002 */
[----:B------:R-:W-:Y:S02]  /*a000*/  SHF.R.S32.HI R6, RZ, 0x1f, R0 ;  /* 0x0000001fff067819 */ /* 0x000fe40000011400 */
[----:B------:R-:W-:Y:S01]  /*a010*/  IADD3.X R5, R10, R5, R13, P0, !PT ;  /* 0x000000050a057210 */ /* 0x000fe200007fe40d */
[----:B------:R-:W-:Y:S02]  /*a020*/  IMAD R10, R7, c[0x0][0x434], R9 ;  /* 0x00010d00070a7a24 */ /* 0x000fe400078e0209 */
[----:B------:R-:W-:-:S02]  /*a030*/  IMAD R9, R6, c[0x0][0x4c8], RZ ;  /* 0x0001320006097a24 */ /* 0x000fc400078e02ff */
[----:B------:R-:W-:Y:S02]  /*a040*/  IMAD.MOV R6, RZ, RZ, -R7 ;  /* 0x000000ffff067224 */ /* 0x000fe400078e0a07 */
[----:B------:R-:W-:-:S04]  /*a050*/  IMAD.WIDE.U32 R4, R0, c[0x0][0x4c8], R4 ;  /* 0x0001320000047a25 */ /* 0x000fc800078e0004 */
[----:B------:R-:W-:Y:S02]  /*a060*/  IMAD R0, R0, c[0x0][0x4cc], R9 ;  /* 0x0001330000007a24 */ /* 0x000fe400078e0209 */
[----:B------:R-:W-:Y:S02]  /*a070*/  IMAD.IADD R3, R3, 0x1, R11 ;  /* 0x0000000103037824 */ /* 0x000fe400078e020b */
[----:B------:R-:W-:Y:S01]  /*a080*/  IMAD R13, R6, c[0x0][0x4e8], R8 ;  /* 0x00013a00060d7a24 */ /* 0x000fe200078e0208 */
[C---:B------:R-:W-:Y:S01]  /*a090*/  LEA R6, P0, R4.reuse, c[0x0][0x4a8], 0x2 ;  /* 0x00012a0004067a11 */ /* 0x040fe200078010ff */
[----:B------:R-:W-:Y:S02]  /*a0a0*/  IMAD.IADD R0, R5, 0x1, R0 ;  /* 0x0000000105007824 */ /* 0x000fe400078e0200 */
[----:B------:R-:W-:Y:S01]  /*a0b0*/  IMAD.WIDE.U32 R2, R7, c[0x0][0x430], R2 ;  /* 0x00010c0007027a25 */ /* 0x000fe200078e0002 */
[----:B------:R-:W-:Y:S01]  /*a0c0*/  SHF.R.S32.HI R7, RZ, 0x1f, R13 ;  /* 0x0000001fff077819 */ /* 0x000fe2000001140d */
[----:B------:R-:W-:Y:S01]  /*a0d0*/  SHFL.IDX PT, R8, R6, 0x2, 0x1c1f ;  /* 0x005c1f0006087f89 */ /* 0x000fe200000e0000 */
[----:B------:R-:W-:Y:S01]  /*a0e0*/  LEA.HI.X R0, R4, c[0x0][0x4ac], R0, 0x2, P0 ;  /* 0x00012b0004007a11 */ /* 0x000fe200000f1400 */
[----:B------:R-:W-:Y:S01]  /*a0f0*/  IMAD R12, R15, 0x80, R14 ;  /* 0x000000800f0c7824 */ /* 0x000fe200078e020e */
[----:B------:R-:W-:Y:S01]  /*a100*/  IADD3 R3, R3, R10, RZ ;  /* 0x0000000a03037210 */ /* 0x000fe20007ffe0ff */
[----:B------:R-:W-:Y:S01]  /*a110*/  IMAD R7, R7, c[0x0][0x428], RZ ;  /* 0x00010a0007077a24 */ /* 0x000fe200078e02ff */
[----:B------:R-:W-:Y:S02]  /*a120*/  SHFL.IDX PT, R4, R6, RZ, 0x1c1f ;  /* 0x001c1fff06047589 */ /* 0x000fe400000e0000 */
[C---:B------:R-:W-:Y:S01]  /*a130*/  IADD3 R14, R12.reuse, 0x40, RZ ;  /* 0x000000400c0e7810 */ /* 0x040fe20007ffe0ff */
[C---:B------:R-:W-:Y:S01]  /*a140*/  IMAD R15, R13.reuse, c[0x0][0x42c], R7 ;  /* 0x00010b000d0f7a24 */ /* 0x040fe200078e0207 */
[----:B------:R-:W1:Y:S01]  /*a150*/  SHFL.IDX PT, R5, R0, RZ, 0x1c1f ;  /* 0x001c1fff00057589 */ /* 0x000e6200000e0000 */
[----:B------:R-:W-:Y:S01]  /*a160*/  IMAD.WIDE.U32 R2, R13, c[0x0][0x428], R2 ;  /* 0x00010a000d027a25 */ /* 0x000fe200078e0002 */
[----:B------:R-:W-:-:S02]  /*a170*/  IADD3 R13, R12, 0x48, RZ ;  /* 0x000000480c0d7810 */ /* 0x000fc40007ffe0ff */
[----:B------:R-:W-:Y:S01]  /*a180*/  SHFL.IDX PT, R10, R6, 0x1, 0x1c1f ;  /* 0x003c1f00060a7f89 */ /* 0x000fe200000e0000 */
[-C--:B------:R-:W-:Y:S02]  /*a190*/  ISETP.GE.OR P4, PT, R12, R24.reuse, P1 ;  /* 0x000000180c00720c */ /* 0x080fe40000f86670 */
[-C--:B------:R-:W-:Y:S01]  /*a1a0*/  ISETP.GE.OR P2, PT, R14, R24.reuse, P1 ;  /* 0x000000180e00720c */ /* 0x080fe20000f46670 */
[----:B------:R-:W2:Y:S01]  /*a1b0*/  SHFL.IDX PT, R11, R0, 0x1, 0x1c1f ;  /* 0x003c1f00000b7f89 */ /* 0x000ea200000e0000 */
[----:B------:R-:W-:Y:S02]  /*a1c0*/  IADD3 R3, R3, R15, RZ ;  /* 0x0000000f03037210 */ /* 0x000fe40007ffe0ff */
[----:B------:R-:W-:Y:S01]  /*a1d0*/  LEA R23, P0, R2, c[0x0][0x400], 0x2 ;  /* 0x0001000002177a11 */ /* 0x000fe200078010ff */
[----:B------:R-:W3:Y:S01]  /*a1e0*/  SHFL.IDX PT, R9, R0, 0x2, 0x1c1f ;  /* 0x005c1f0000097f89 */ /* 0x000ee200000e0000 */
[-C--:B------:R-:W-:Y:S02]  /*a1f0*/  ISETP.GE.AND P5, PT, R14, R24.reuse, PT ;  /* 0x000000180e00720c */ /* 0x080fe40003fa6270 */
[----:B------:R-:W-:Y:S01]  /*a200*/  LEA.HI.X R22, R2, c[0x0][0x404], R3, 0x2, P0 ;  /* 0x0001010002167a11 */ /* 0x000fe200000f1403 */
[----:B------:R-:W-:Y:S01]  /*a210*/  SHFL.IDX PT, R6, R6, 0x3, 0x1c1f ;  /* 0x007c1f0006067f89 */ /* 0x000fe200000e0000 */
[----:B------:R-:W-:-:S03]  /*a220*/  ISETP.GE.AND P6, PT, R13, R24, PT ;  /* 0x000000180d00720c */ /* 0x000fc60003fc6270 */
[----:B------:R4:W5:Y:S04]  /*a230*/  SHFL.IDX PT, R7, R0, 0x3, 0x1c1f ;  /* 0x007c1f0000077f89 */ /* 0x00096800000e0000 */
[----:B-1----:R1:W-:Y:S04]  /*a240*/  @!P4 ST.E [R4.64], R18 ;  /* 0x000000120400c985 */ /* 0x0023e8000c101906 */
[----:B------:R1:W1:Y:S04]  /*a250*/  SHFL.IDX PT, R2, R23, RZ, 0x1c1f ;  /* 0x001c1fff17027589 */ /* 0x00026800000e0000 */
[----:B------:R1:W1:Y:S01]  /*a260*/  SHFL.IDX PT, R3, R22, RZ, 0x1c1f ;  /* 0x001c1fff16037589 */ /* 0x00026200000e0000 */
[----:B----4-:R-:W-:-:S04]  /*a270*/  IADD3 R0, R12, 0x8, RZ ;  /* 0x000000080c007810 */ /* 0x010fc80007ffe0ff */
[CC--:B------:R-:W-:Y:S02]  /*a280*/  ISETP.GE.OR P3, PT, R0.reuse, R24.reuse, P1 ;  /* 0x000000180000720c */ /* 0x0c0fe40000f66670 */
[-C--:B------:R-:W-:Y:S02]  /*a290*/  ISETP.GE.OR P1, PT, R13, R24.reuse, P1 ;  /* 0x000000180d00720c */ /* 0x080fe40000f26670 */
[----:B------:R-:W-:Y:S02]  /*a2a0*/  ISETP.GE.AND P0, PT, R0, R24, PT ;  /* 0x000000180000720c */ /* 0x000fe40003f06270 */
[----:B------:R-:W-:-:S05]  /*a2b0*/  LOP3.LUT R0, R17, 0x7ffffffc, RZ, 0xc0, !PT ;  /* 0x7ffffffc11007812 */ /* 0x000fca00078ec0ff */
[----:B------:R-:W-:Y:S02]  /*a2c0*/  IMAD.IADD R0, R16, 0x1, -R0 ;  /* 0x0000000110007824 */ /* 0x000fe400078e0a00 */
[----:B--2---:R2:W-:Y:S03]  /*a2d0*/  @!P3 ST.E [R10.64], R19 ;  /* 0x000000130a00b985 */ /* 0x0045e6000c101906 */
[----:B------:R-:W-:Y:S01]  /*a2e0*/  SHF.L.U32 R0, R0, 0x1, RZ ;  /* 0x0000000100007819 */ /* 0x000fe200000006ff */
[----:B---3--:R2:W-:Y:S04]  /*a2f0*/  @!P2 ST.E [R8.64], R20 ;  /* 0x000000140800a985 */ /* 0x0085e8000c101906 */
[----:B-----5:R2:W-:Y:S01]  /*a300*/  @!P1 ST.E [R6.64], R21 ;  /* 0x0000001506009985 */ /* 0x0205e2000c101906 */
[----:B------:R-:W-:-:S13]  /*a310*/  ISETP.GE.AND P1, PT, R12, R24, PT ;  /* 0x000000180c00720c */ /* 0x000fda0003f26270 */
[----:B------:R-:W-:Y:S05]  /*a320*/  @P1 BRA `(.L_x_17) ;  /* 0x0000045000001947 */ /* 0x000fea0003800000 */
[C---:B-12---:R-:W-:Y:S02]  /*a330*/  IADD3 R6, R0.reuse, 0x8, RZ ;  /* 0x0000000800067810 */ /* 0x046fe40007ffe0ff */
[----:B------:R-:W-:Y:S02]  /*a340*/  IADD3 R5, R0, 0x10, RZ ;  /* 0x0000001000057810 */ /* 0x000fe40007ffe0ff */
[----:B------:R-:W-:Y:S02]  /*a350*/  ISETP.GE.AND P3, PT, R6, c[0x0][0x3c8], PT ;  /* 0x0000f20006007a0c */ /* 0x000fe40003f66270 */
[----:B------:R-:W-:Y:S02]  /*a360*/  ISETP.GE.AND P2, PT, R5, c[0x0][0x3c8], PT ;  /* 0x0000f20005007a0c */ /* 0x000fe40003f46270 */
[C---:B------:R-:W-:Y:S02]  /*a370*/  IADD3 R4, R0.reuse, 0x18, RZ ;  /* 0x0000001800047810 */ /* 0x040fe40007ffe0ff */
[----:B------:R-:W-:-:S02]  /*a380*/  ISETP.GE.AND P4, PT, R0, c[0x0][0x3c8], PT ;  /* 0x0000f20000007a0c */ /* 0x000fc40003f86270 */
[----:B------:R-:W-:-:S05]  /*a390*/  ISETP.GE.AND P1, PT, R4, c[0x0][0x3c8], PT ;  /* 0x0000f20004007a0c */ /* 0x000fca0003f26270 */
[----:B------:R-:W-:Y:S02]  /*a3a0*/  @!P3 LEA.HI R6, R6, R6, RZ, 0x1 ;  /* 0x000000060606b211 */ /* 0x000fe400078f08ff */
[----:B------:R-:W-:Y:S02]  /*a3b0*/  @!P2 LEA.HI R5, R5, R5, RZ, 0x1 ;  /* 0x000000050505a211 */ /* 0x000fe400078f08ff */
[----:B------:R-:W-:Y:S02]  /*a3c0*/  @!P3 LOP3.LUT R6, R6, 0xfffffffe, RZ, 0xc0, !PT ;  /* 0xfffffffe0606b812 */ /* 0x000fe400078ec0ff */
[----:B------:R-:W-:Y:S01]  /*a3d0*/  @!P2 LOP3.LUT R5, R5, 0xfffffffe, RZ, 0xc0, !PT ;  /* 0xfffffffe0505a812 */ /* 0x000fe200078ec0ff */
[----:B------:R-:W-:Y:S01]  /*a3e0*/  @!P4 IMAD.WIDE R8, R0, 0x4, R2 ;  /* 0x000000040008c825 */ /* 0x000fe200078e0202 */
[----:B------:R-:W-:-:S03]  /*a3f0*/  @!P1 LEA.HI R10, R4, R4, RZ, 0x1 ;  /* 0x00000004040a9211 */ /* 0x000fc600078f08ff */
[--C-:B------:R-:W-:Y:S01]  /*a400*/  @!P3 IMAD.WIDE R6, R6, 0x4, R2.reuse ;  /* 0x000000040606b825 */ /* 0x100fe200078e0202 */
[----:B------:R1:W-:Y:S03]  /*a410*/  @!P4 ST.E.64 [R8.64], R116 ;  /* 0x000000740800c985 */ /* 0x0003e6000c101b06 */
[----:B------:R-:W-:Y:S01]  /*a420*/  @!P2 IMAD.WIDE R4, R5, 0x4, R2 ;  /* 0x000000040504a825 */ /* 0x000fe200078e0202 */
[----:B------:R2:W-:Y:S04]  /*a430*/  @!P3 ST.E.64 [R6.64], R124 ;  /* 0x0000007c0600b985 */ /* 0x0005e8000c101b06 */
[----:B------:R3:W-:Y:S01]  /*a440*/  @!P2 ST.E.64 [R4.64], R128 ;  /* 0x000000800400a985 */ /* 0x0007e2000c101b06 */
[----:B-1----:R-:W-:-:S02]  /*a450*/  @!P1 LOP3.LUT R8, R10, 0xfffffffe, RZ, 0xc0, !PT ;  /* 0xfffffffe0a089812 */ /* 0x002fc400078ec0ff */
[----:B------:R-:W-:-:S03]  /*a460*/  IADD3 R9, R0, 0x20, RZ ;  /* 0x0000002000097810 */ /* 0x000fc60007ffe0ff */
[----:B--2---:R-:W-:Y:S01]  /*a470*/  @!P1 IMAD.WIDE R6, R8, 0x4, R2 ;  /* 0x0000000408069825 */ /* 0x004fe200078e0202 */
[----:B------:R-:W-:Y:S02]  /*a480*/  ISETP.GE.AND P4, PT, R9, c[0x0][0x3c8], PT ;  /* 0x0000f20009007a0c */ /* 0x000fe40003f86270 */
[C---:B---3--:R-:W-:Y:S02]  /*a490*/  IADD3 R5, R0.reuse, 0x28, RZ ;  /* 0x0000002800057810 */ /* 0x048fe40007ffe0ff */
[C---:B------:R-:W-:Y:S01]  /*a4a0*/  IADD3 R4, R0.reuse, 0x30, RZ ;  /* 0x0000003000047810 */ /* 0x040fe20007ffe0ff */
[----:B------:R1:W-:Y:S01]  /*a4b0*/  @!P1 ST.E.64 [R6.64], R140 ;  /* 0x0000008c06009985 */ /* 0x0003e2000c101b06 */
[----:B------:R-:W-:Y:S02]  /*a4c0*/  IADD3 R8, R0, 0x38, RZ ;  /* 0x0000003800087810 */ /* 0x000fe40007ffe0ff */
[----:B------:R-:W-:Y:S02]  /*a4d0*/  ISETP.GE.AND P3, PT, R5, c[0x0][0x3c8], PT ;  /* 0x0000f20005007a0c */ /* 0x000fe40003f66270 */
[----:B------:R-:W-:-:S02]  /*a4e0*/  ISETP.GE.AND P2, PT, R4, c[0x0][0x3c8], PT ;  /* 0x0000f20004007a0c */ /* 0x000fc40003f46270 */
[----:B------:R-:W-:Y:S02]  /*a4f0*/  ISETP.GE.AND P1, PT, R8, c[0x0][0x3c8], PT ;  /* 0x0000f20008007a0c */ /* 0x000fe40003f26270 */
[----:B------:R-:W-:-:S09]  /*a500*/  @!P4 LEA.HI R9, R9, R9, RZ, 0x1 ;  /* 0x000000090909c211 */ /* 0x000fd200078f08ff */
[----:B------:R-:W-:Y:S02]  /*a510*/  @!P2 LEA.HI R4, R4, R4, RZ, 0x1 ;  /* 0x000000040404a211 */ /* 0x000fe400078f08ff */
[----:B------:R-:W-:-:S04]  /*a520*/  @!P1 LEA.HI R8, R8, R8, RZ, 0x1 ;  /* 0x0000000808089211 */ /* 0x000fc800078f08ff */
[----:B------:R-:W-:Y:S02]  /*a530*/  @!P1 LOP3.LUT R10, R8, 0xfffffffe, RZ, 0xc0, !PT ;  /* 0xfffffffe080a9812 */ /* 0x000fe400078ec0ff */
[----:B-1----:R-:W-:Y:S02]  /*a540*/  @!P3 LEA.HI R6, R5, R5, RZ, 0x1 ;  /* 0x000000050506b211 */ /* 0x002fe400078f08ff */
[----:B------:R-:W-:Y:S02]  /*a550*/  @!P4 LOP3.LUT R5, R9, 0xfffffffe, RZ, 0xc0, !PT ;  /* 0xfffffffe0905c812 */ /* 0x000fe400078ec0ff */
[----:B------:R-:W-:Y:S02]  /*a560*/  @!P3 LOP3.LUT R9, R6, 0xfffffffe, RZ, 0xc0, !PT ;  /* 0xfffffffe0609b812 */ /* 0x000fe400078ec0ff */
[----:B------:R-:W-:Y:S01]  /*a570*/  @!P2 LOP3.LUT R6, R4, 0xfffffffe, RZ, 0xc0, !PT ;  /* 0xfffffffe0406a812 */ /* 0x000fe200078ec0ff */
[----:B------:R-:W-:-:S04]  /*a580*/  @!P4 IMAD.WIDE R4, R5, 0x4, R2 ;  /* 0x000000040504c825 */ /* 0x000fc800078e0202 */
[--C-:B------:R-:W-:Y:S01]  /*a590*/  @!P3 IMAD.WIDE R8, R9, 0x4, R2.reuse ;  /* 0x000000040908b825 */ /* 0x100fe200078e0202 */
[----:B------:R1:W-:Y:S03]  /*a5a0*/  @!P4 ST.E.64 [R4.64], R144 ;  /* 0x000000900400c985 */ /* 0x0003e6000c101b06 */
[--C-:B------:R-:W-:Y:S01]  /*a5b0*/  @!P2 IMAD.WIDE R6, R6, 0x4, R2.reuse ;  /* 0x000000040606a825 */ /* 0x100fe200078e0202 */
[----:B------:R2:W-:Y:S04]  /*a5c0*/  @!P3 ST.E.64 [R8.64], R156 ;  /* 0x0000009c0800b985 */ /* 0x0005e8000c101b06 */
[----:B------:R3:W-:Y:S01]  /*a5d0*/  @!P2 ST.E.64 [R6.64], R160 ;  /* 0x000000a00600a985 */ /* 0x0007e2000c101b06 */
[----:B-1----:R-:W-:Y:S01]  /*a5e0*/  @!P1 IMAD.WIDE R4, R10, 0x4, R2 ;  /* 0x000000040a049825 */ /* 0x002fe200078e0202 */
[----:B--2---:R-:W-:-:S04]  /*a5f0*/  IADD3 R8, R0, 0x40, RZ ;  /* 0x0000004000087810 */ /* 0x004fc80007ffe0ff */
[----:B------:R1:W-:Y:S01]  /*a600*/  @!P1 ST.E.64 [R4.64], R172 ;  /* 0x000000ac04009985 */ /* 0x0003e2000c101b06 */
[----:B---3--:R-:W-:Y:S02]  /*a610*/  IADD3 R6, R0, 0x48, RZ ;  /* 0x0000004800067810 */ /* 0x008fe40007ffe0ff */
[----:B------:R-:W-:Y:S02]  /*a620*/  ISETP.GE.AND P4, PT, R8, c[0x0][0x3c8], PT ;  /* 0x0000f20008007a0c */ /* 0x000fe40003f86270 */
[----:B------:R-:W-:-:S11]  /*a630*/  ISETP.GE.AND P3, PT, R6, c[0x0][0x3c8], PT ;  /* 0x0000f20006007a0c */ /* 0x000fd60003f66270 */
[----:B------:R-:W-:Y:S02]  /*a640*/  @!P4 LEA.HI R8, R8, R8, RZ, 0x1 ;  /* 0x000000080808c211 */ /* 0x000fe400078f08ff */
[----:B------:R-:W-:-:S04]  /*a650*/  @!P3 LEA.HI R7, R6, R6, RZ, 0x1 ;  /* 0x000000060607b211 */ /* 0x000fc800078f08ff */
[----:B------:R-:W-:Y:S02]  /*a660*/  @!P3 LOP3.LUT R7, R7, 0xfffffffe, RZ, 0xc0, !PT ;  /* 0xfffffffe0707b812 */ /* 0x000fe400078ec0ff */
[C---:B-1----:R-:W-:Y:S02]  /*a670*/  IADD3 R5, R0.reuse, 0x50, RZ ;  /* 0x0000005000057810 */ /* 0x042fe40007ffe0ff */
[----:B------:R-:W-:Y:S02]  /*a680*/  IADD3 R4, R0, 0x58, RZ ;  /* 0x0000005800047810 */ /* 0x000fe40007ffe0ff */
[----:B------:R-:W-:Y:S02]  /*a690*/  ISETP.GE.AND P2, PT, R5, c[0x0][0x3c8], PT ;  /* 0x0000f20005007a0c */ /* 0x000fe40003f46270 */
[----:B------:R-:W-:-:S11]  /*a6a0*/  ISETP.GE.AND P1, PT, R4, c[0x0][0x3c8], PT ;  /* 0x0000f20004007a0c */ /* 0x000fd60003f26270 */
[----:B------:R-:W-:Y:S02]  /*a6b0*/  @!P2 LEA.HI R6, R5, R5, RZ, 0x1 ;  /* 0x000000050506a211 */ /* 0x000fe400078f08ff */
[----:B------:R-:W-:Y:S02]  /*a6c0*/  @!P1 LEA.HI R4, R4, R4, RZ, 0x1 ;  /* 0x0000000404049211 */ /* 0x000fe400078f08ff */
[----:B------:R-:W-:Y:S02]  /*a6d0*/  @!P4 LOP3.LUT R5, R8, 0xfffffffe, RZ, 0xc0, !PT ;  /* 0xfffffffe0805c812 */ /* 0x000fe400078ec0ff */
[----:B------:R-:W-:Y:S01]  /*a6e0*/  @!P2 LOP3.LUT R10, R6, 0xfffffffe, RZ, 0xc0, !PT ;  /* 0xfffffffe060aa812 */ /* 0x000fe200078ec0ff */
[----:B------:R-:W-:Y:S01]  /*a6f0*/  @!P3 IMAD.WIDE R6, R7, 0x4, R2 ;  /* 0x000000040706b825 */ /* 0x000fe200078e0202 */
[----:B------:R-:W-:-:S03]  /*a700*/  @!P1 LOP3.LUT R11, R4, 0xfffffffe, RZ, 0xc0, !PT ;  /* 0xfffffffe040b9812 */ /* 0x000fc600078ec0ff */
[----:B------:R-:W-:-:S04]  /*a710*/  @!P4 IMAD.WIDE R8, R5, 0x4, R2 ;  /* 0x000000040508c825 */ /* 0x000fc800078e0202 */
[--C-:B------:R-:W-:Y:S01]  /*a720*/  @!P2 IMAD.WIDE R4, R10, 0x4, R2.reuse ;  /* 0x000000040a04a825 */ /* 0x100fe200078e0202 */
[----:B------:R1:W-:Y:S03]  /*a730*/  @!P4 ST.E.64 [R8.64], R68 ;  /* 0x000000440800c985 */ /* 0x0003e6000c101b06 */
[----:B------:R-:W-:Y:S01]  /*a740*/  @!P1 IMAD.WIDE R2, R11, 0x4, R2 ;  /* 0x000000040b029825 */ /* 0x000fe200078e0202 */
[----:B------:R1:W-:Y:S04]  /*a750*/  @!P3 ST.E.64 [R6.64], R80 ;  /* 0x000000500600b985 */ /* 0x0003e8000c101b06 */
[----:B------:R1:W-:Y:S04]  /*a760*/  @!P2 ST.E.64 [R4.64], R84 ;  /* 0x000000540400a985 */ /* 0x0003e8000c101b06 */
[----:B------:R1:W-:Y:S02]  /*a770*/  @!P1 ST.E.64 [R2.64], R96 ;  /* 0x0000006002009985 */ /* 0x0003e4000c101b06 */
.L_x_17:
[----:B-1----:R-:W-:Y:S05]  /*a780*/  BSYNC B0 ;  /* 0x0000000000007941 */ /* 0x002fea0003800000 */
.L_x_16:
[----:B------:R1:W3:Y:S01]  /*a790*/  SHFL.IDX PT, R3, R22, 0x1, 0x1c1f ;  /* 0x003c1f0016037f89 */ /* 0x0002e200000e0000 */
[----:B------:R-:W-:Y:S03]  /*a7a0*/  BSSY B0, `(.L_x_18) ;  /* 0x0000048000007945 */ /* 0x000fe60003800000 */
[----:B------:R1:W4:Y:S01]  /*a7b0*/  SHFL.IDX PT, R2, R23, 0x1, 0x1c1f ;  /* 0x003c1f0017027f89 */ /* 0x00032200000e0000 */
[----:B------:R-:W-:Y:S05]  /*a7c0*/  @P0 BRA `(.L_x_19) ;  /* 0x0000045000000947 */ /* 0x000fea0003800000 */
[C---:B------:R-:W-:Y:S02]  /*a7d0*/  IADD3 R4, R0.reuse, 0x8, RZ ;  /* 0x0000000800047810 */ /* 0x040fe40007ffe0ff */
[----:B------:R-:W-:-:S02]  /*a7e0*/  ISETP.GE.AND P1, PT, R0, c[0x0][0x3c8], PT ;  /* 0x0000f20000007a0c */ /* 0x000fc40003f26270 */
[----:B------:R-:W-:Y:S02]  /*a7f0*/  ISETP.GE.AND P0, PT, R4, c[0x0][0x3c8], PT ;  /* 0x0000f20004007a0c */ /* 0x000fe40003f06270 */
[C---:B--2---:R-:W-:Y:S02]  /*a800*/  IADD3 R8, R0.reuse, 0x10, RZ ;  /* 0x0000001000087810 */ /* 0x044fe40007ffe0ff */
[C---:B------:R-:W-:Y:S02]  /*a810*/  IADD3 R9, R0.reuse, 0x18, RZ ;  /* 0x0000001800097810 */ /* 0x040fe40007ffe0ff */
[C---:B------:R-:W-:Y:S02]  /*a820*/  IADD3 R10, R0.reuse, 0x20, RZ ;  /* 0x00000020000a7810 */ /* 0x040fe40007ffe0ff */
[----:B------:R-:W-:Y:S02]  /*a830*/  IADD3 R11, R0, 0x28, RZ ;  /* 0x00000028000b7810 */ /* 0x000fe40007ffe0ff */
[----:B------:R-:W-:Y:S01]  /*a840*/  ISETP.GE.AND P4, PT, R8, c[0x0][0x3c8], PT ;  /* 0x0000f20008007a0c */ /* 0x000fe20003f86270 */
[C---:B---34-:R-:W-:Y:S01]  /*a850*/  @!P1 IMAD.WIDE R6, R0.reuse, 0x4, R2 ;  /* 0x0000000400069825 */ /* 0x058fe200078e0202 */
[----:B------:R-:W-:-:S02]  /*a860*/  IADD3 R12, R0, 0x30, RZ ;  /* 0x00000030000c7810 */ /* 0x000fc40007ffe0ff */
[----:B------:R-:W-:Y:S02]  /*a870*/  @!P0 LEA.HI R4, R4, R4, RZ, 0x1 ;  /* 0x0000000404048211 */ /* 0x000fe400078f08ff */
[----:B------:R-:W-:Y:S01]  /*a880*/  ISETP.GE.AND P3, PT, R9, c[0x0][0x3c8], PT ;  /* 0x0000f20009007a0c */ /* 0x000fe20003f66270 */
[----:B------:R2:W-:Y:S01]  /*a890*/  @!P1 ST.E.64 [R6.64], R118 ;  /* 0x0000007606009985 */ /* 0x0005e2000c101b06 */
[----:B------:R-:W-:Y:S02]  /*a8a0*/  @!P0 LOP3.LUT R4, R4, 0xfffffffe, RZ, 0xc0, !PT ;  /* 0xfffffffe04048812 */ /* 0x000fe400078ec0ff */
[----:B------:R-:W-:Y:S02]  /*a8b0*/  ISETP.GE.AND P2, PT, R10, c[0x0][0x3c8], PT ;  /* 0x0000f2000a007a0c */ /* 0x000fe40003f46270 */
[----:B------:R-:W-:Y:S01]  /*a8c0*/  ISETP.GE.AND P1, PT, R11, c[0x0][0x3c8], PT ;  /* 0x0000f2000b007a0c */ /* 0x000fe20003f26270 */
[----:B------:R-:W-:-:S05]  /*a8d0*/  @!P0 IMAD.WIDE R4, R4, 0x4, R2 ;  /* 0x0000000404048825 */ /* 0x000fca00078e0202 */
[----:B------:R3:W-:Y:S01]  /*a8e0*/  @!P0 ST.E.64 [R4.64], R126 ;  /* 0x0000007e04008985 */ /* 0x0007e2000c101b06 */
[----:B------:R-:W-:-:S13]  /*a8f0*/  ISETP.GE.AND P0, PT, R12, c[0x0][0x3c8], PT ;  /* 0x0000f2000c007a0c */ /* 0x000fda0003f06270 */
[----:B------:R-:W-:Y:S02]  /*a900*/  @!P0 LEA.HI R12, R12, R12, RZ, 0x1 ;  /* 0x0000000c0c0c8211 */ /* 0x000fe400078f08ff */
[----:B--2---:R-:W-:Y:S02]  /*a910*/  @!P3 LEA.HI R6, R9, R9, RZ, 0x1 ;  /* 0x000000090906b211 */ /* 0x004fe400078f08ff */
[----:B------:R-:W-:Y:S02]  /*a920*/  @!P1 LEA.HI R7, R11, R11, RZ, 0x1 ;  /* 0x0000000b0b079211 */ /* 0x000fe400078f08ff */
[----:B------:R-:W-:Y:S02]  /*a930*/  @!P3 LOP3.LUT R6, R6, 0xfffffffe, RZ, 0xc0, !PT ;  /* 0xfffffffe0606b812 */ /* 0x000fe400078ec0ff */
[----:B------:R-:W-:Y:S02]  /*a940*/  @!P1 LOP3.LUT R7, R7, 0xfffffffe, RZ, 0xc0, !PT ;  /* 0xfffffffe07079812 */ /* 0x000fe400078ec0ff */
[----:B------:R-:W-:-:S02]  /*a950*/  @!P0 LOP3.LUT R12, R12, 0xfffffffe, RZ, 0xc0, !PT ;  /* 0xfffffffe0c0c8812 */ /* 0x000fc400078ec0ff */
[----:B---3--:R-:W-:Y:S01]  /*a960*/  @!P4 LEA.HI R4, R8, R8, RZ, 0x1 ;  /* 0x000000080804c211 */ /* 0x008fe200078f08ff */
[--C-:B------:R-:W-:Y:S01]  /*a970*/  @!P3 IMAD.WIDE R8, R6, 0x4, R2.reuse ;  /* 0x000000040608b825 */ /* 0x100fe200078e0202 */
[----:B------:R-:W-:Y:S02]  /*a980*/  @!P2 LEA.HI R5, R10, R10, RZ, 0x1 ;  /* 0x0000000a0a05a211 */ /* 0x000fe400078f08ff */
[----:B------:R-:W-:Y:S01]  /*a990*/  @!P4 LOP3.LUT R4, R4, 0xfffffffe, RZ, 0xc0, !PT ;  /* 0xfffffffe0404c812 */ /* 0x000fe200078ec0ff */
[----:B------:R-:W-:Y:S01]  /*a9a0*/  @!P1 IMAD.WIDE R6, R7, 0x4, R2 ;  /* 0x0000000407069825 */ /* 0x000fe200078e0202 */
[----:B------:R-:W-:-:S03]  /*a9b0*/  @!P2 LOP3.LUT R10, R5, 0xfffffffe, RZ, 0xc0, !PT ;  /* 0xfffffffe050aa812 */ /* 0x000fc600078ec0ff */
[----:B------:R-:W-:-:S04]  /*a9c0*/  @!P4 IMAD.WIDE R4, R4, 0x4, R2 ;  /* 0x000000040404c825 */ /* 0x000fc800078e0202 */
[--C-:B------:R-:W-:Y:S01]  /*a9d0*/  @!P2 IMAD.WIDE R10, R10, 0x4, R2.reuse ;  /* 0x000000040a0aa825 */ /* 0x100fe200078e0202 */
[----:B------:R2:W-:Y:S04]  /*a9e0*/  @!P4 ST.E.64 [R4.64], R130 ;  /* 0x000000820400c985 */ /* 0x0005e8000c101b06 */
[----:B------:R3:W-:Y:S04]  /*a9f0*/  @!P3 ST.E.64 [R8.64], R142 ;  /* 0x0000008e0800b985 */ /* 0x0007e8000c101b06 */
[----:B------:R-:W-:Y:S04]  /*aa00*/  @!P2 ST.E.64 [R10.64], R146 ;  /* 0x000000920a00a985 */ /* 0x000fe8000c101b06 */
[----:B------:R4:W-:Y:S01]  /*aa10*/  @!P1 ST.E.64 [R6.64], R158 ;  /* 0x0000009e06009985 */ /* 0x0009e2000c101b06 */
[----:B--2---:R-:W-:Y:S01]  /*aa20*/  @!P0 IMAD.WIDE R4, R12, 0x4, R2 ;  /* 0x000000040c048825 */ /* 0x004fe200078e0202 */
[----:B---3--:R-:W-:-:S04]  /*aa30*/  IADD3 R8, R0, 0x38, RZ ;  /* 0x0000003800087810 */ /* 0x008fc80007ffe0ff */
[----:B------:R2:W-:Y:S01]  /*aa40*/  @!P0 ST.E.64 [R4.64], R162 ;  /* 0x000000a204008985 */ /* 0x0005e2000c101b06 */
[----:B------:R-:W-:Y:S02]  /*aa50*/  ISETP.GE.AND P4, PT, R8, c[0x0][0x3c8], PT ;  /* 0x0000f20008007a0c */ /* 0x000fe40003f86270 */
[C---:B----4-:R-:W-:Y:S02]  /*aa60*/  IADD3 R7, R0.reuse, 0x40, RZ ;  /* 0x0000004000077810 */ /* 0x050fe40007ffe0ff */
[----:B------:R-:W-:Y:S02]  /*aa70*/  IADD3 R6, R0, 0x48, RZ ;  /* 0x0000004800067810 */ /* 0x000fe40007ffe0ff */
[----:B------:R-:W-:Y:S02]  /*aa80*/  ISETP.GE.AND P3, PT, R7, c[0x0][0x3c8], PT ;  /* 0x0000f20007007a0c */ /* 0x000fe40003f66270 */
[----:B------:R-:W-:-:S05]  /*aa90*/  ISETP.GE.AND P2, PT, R6, c[0x0][0x3c8], PT ;  /* 0x0000f20006007a0c */ /* 0x000fca0003f46270 */
[----:B------:R-:W-:-:S06]  /*aaa0*/  @!P4 LEA.HI R9, R8, R8, RZ, 0x1 ;  /* 0x000000080809c211 */ /* 0x000fcc00078f08ff */
[----:B------:R-:W-:Y:S02]  /*aab0*/  @!P3 LEA.HI R8, R7, R7, RZ, 0x1 ;  /* 0x000000070708b211 */ /* 0x000fe400078f08ff */
[----:B------:R-:W-:Y:S02]  /*aac0*/  @!P2 LEA.HI R7, R6, R6, RZ, 0x1 ;  /* 0x000000060607a211 */ /* 0x000fe400078f08ff */
[----:B------:R-:W-:Y:S02]  /*aad0*/  @!P3 LOP3.LUT R8, R8, 0xfffffffe, RZ, 0xc0, !PT ;  /* 0xfffffffe0808b812 */ /* 0x000fe400078ec0ff */
[C---:B--2---:R-:W-:Y:S02]  /*aae0*/  IADD3 R5, R0.reuse, 0x50, RZ ;  /* 0x0000005000057810 */ /* 0x044fe40007ffe0ff */
[----:B------:R-:W-:Y:S02]  /*aaf0*/  IADD3 R4, R0, 0x58, RZ ;  /* 0x0000005800047810 */ /* 0x000fe40007ffe0ff */
[----:B------:R-:W-:-:S02]  /*ab00*/  ISETP.GE.AND P1, PT, R5, c[0x0][0x3c8], PT ;  /* 0x0000f20005007a0c */ /* 0x000fc40003f26270 */
[----:B------:R-:W-:Y:S02]  /*ab10*/  ISETP.GE.AND P0, PT, R4, c[0x0][0x3c8], PT ;  /* 0x0000f20004007a0c */ /* 0x000fe40003f06270 */
[----:B------:R-:W-:-:S09]  /*ab20*/  @!P2 LOP3.LUT R7, R7, 0xfffffffe, RZ, 0xc0, !PT ;  /* 0xfffffffe0707a812 */ /* 0x000fd200078ec0ff */
[----:B------:R-:W-:Y:S02]  /*ab30*/  @!P1 LEA.HI R6, R5, R5, RZ, 0x1 ;  /* 0x0000000505069211 */ /* 0x000fe400078f08ff */
[----:B------:R-:W-:Y:S02]  /*ab40*/  @!P0 LEA.HI R4, R4, R4, RZ, 0x1 ;  /* 0x0000000404048211 */ /* 0x000fe400078f08ff */
[----:B------:R-:W-:Y:S01]  /*ab50*/  @!P4 LOP3.LUT R5, R9, 0xfffffffe, RZ, 0xc0, !PT ;  /* 0xfffffffe0905c812 */ /* 0x000fe200078ec0ff */
[--C-:B------:R-:W-:Y:S01]  /*ab60*/  @!P3 IMAD.WIDE R8, R8, 0x4, R2.reuse ;  /* 0x000000040808b825 */ /* 0x100fe200078e0202 */
[----:B------:R-:W-:Y:S02]  /*ab70*/  @!P1 LOP3.LUT R12, R6, 0xfffffffe, RZ, 0xc0, !PT ;  /* 0xfffffffe060c9812 */ /* 0x000fe400078ec0ff */
[----:B------:R-:W-:Y:S01]  /*ab80*/  @!P0 LOP3.LUT R13, R4, 0xfffffffe, RZ, 0xc0, !PT ;  /* 0xfffffffe040d8812 */ /* 0x000fe200078ec0ff */
[----:B------:R-:W-:-:S04]  /*ab90*/  @!P4 IMAD.WIDE R10, R5, 0x4, R2 ;  /* 0x00000004050ac825 */ /* 0x000fc800078e0202 */
[--C-:B------:R-:W-:Y:S01]  /*aba0*/  @!P2 IMAD.WIDE R6, R7, 0x4, R2.reuse ;  /* 0x000000040706a825 */ /* 0x100fe200078e0202 */
[----:B------:R2:W-:Y:S03]  /*abb0*/  @!P4 ST.E.64 [R10.64], R174 ;  /* 0x000000ae0a00c985 */ /* 0x0005e6000c101b06 */
[--C-:B------:R-:W-:Y:S01]  /*abc0*/  @!P1 IMAD.WIDE R4, R12, 0x4, R2.reuse ;  /* 0x000000040c049825 */ /* 0x100fe200078e0202 */
[----:B------:R2:W-:Y:S03]  /*abd0*/  @!P3 ST.E.64 [R8.64], R70 ;  /* 0x000000460800b985 */ /* 0x0005e6000c101b06 */
[----:B------:R-:W-:Y:S01]  /*abe0*/  @!P0 IMAD.WIDE R2, R13, 0x4, R2 ;  /* 0x000000040d028825 */ /* 0x000fe200078e0202 */
[----:B------:R2:W-:Y:S04]  /*abf0*/  @!P2 ST.E.64 [R6.64], R82 ;  /* 0x000000520600a985 */ /* 0x0005e8000c101b06 */
[----:B------:R2:W-:Y:S04]  /*ac00*/  @!P1 ST.E.64 [R4.64], R86 ;  /* 0x0000005604009985 */ /* 0x0005e8000c101b06 */
[----:B------:R2:W-:Y:S02]  /*ac10*/  @!P0 ST.E.64 [R2.64], R98 ;  /* 0x0000006202008985 */ /* 0x0005e4000c101b06 */
.L_x_19:
[----:B------:R-:W-:Y:S05]  /*ac20*/  BSYNC B0 ;  /* 0x0000000000007941 */ /* 0x000fea0003800000 */
.L_x_18:
[----:B--23--:R2:W3:Y:S01]  /*ac30*/  SHFL.IDX PT, R3, R22, 0x2, 0x1c1f ;  /* 0x005c1f0016037f89 */ /* 0x00c4e200000e0000 */
[----:B------:R-:W-:Y:S03]  /*ac40*/  BSSY B0, `(.L_x_20) ;  /* 0x0000048000007945 */ /* 0x000fe60003800000 */
[----:B----4-:R2:W4:Y:S01]  /*ac50*/  SHFL.IDX PT, R2, R23, 0x2, 0x1c1f ;  /* 0x005c1f0017027f89 */ /* 0x01052200000e0000 */
[----:B------:R-:W-:Y:S05]  /*ac60*/  @P5 BRA `(.L_x_21) ;  /* 0x0000045000005947 */ /* 0x000fea0003800000 */
[C---:B------:R-:W-:Y:S02]  /*ac70*/  IADD3 R6, R0.reuse, 0x8, RZ ;  /* 0x0000000800067810 */ /* 0x040fe40007ffe0ff */
[----:B------:R-:W-:-:S02]  /*ac80*/  IADD3 R5, R0, 0x10, RZ ;  /* 0x0000001000057810 */ /* 0x000fc40007ffe0ff */
[C---:B------:R-:W-:Y:S02]  /*ac90*/  IADD3 R4, R0.reuse, 0x18, RZ ;  /* 0x0000001800047810 */ /* 0x040fe40007ffe0ff */
[C---:B------:R-:W-:Y:S02]  /*aca0*/  ISETP.GE.AND P5, PT, R0.reuse, c[0x0][0x3c8], PT ;  /* 0x0000f20000007a0c */ /* 0x040fe40003fa6270 */
[----:B------:R-:W-:Y:S02]  /*acb0*/  IADD3 R7, R0, 0x20, RZ ;  /* 0x0000002000077810 */ /* 0x000fe40007ffe0ff */
[----:B------:R-:W-:Y:S02]  /*acc0*/  ISETP.GE.AND P4, PT, R6, c[0x0][0x3c8], PT ;  /* 0x0000f20006007a0c */ /* 0x000fe40003f86270 */
[----:B------:R-:W-:Y:S02]  /*acd0*/  IADD3 R10, R0, 0x28, RZ ;  /* 0x00000028000a7810 */ /* 0x000fe40007ffe0ff */
[----:B------:R-:W-:-:S02]  /*ace0*/  ISETP.GE.AND P3, PT, R5, c[0x0][0x3c8], PT ;  /* 0x0000f20005007a0c */ /* 0x000fc40003f66270 */
[----:B------:R-:W-:Y:S02]  /*acf0*/  ISETP.GE.AND P2, PT, R4, c[0x0][0x3c8], PT ;  /* 0x0000f20004007a0c */ /* 0x000fe40003f46270 */
[----:B------:R-:W-:Y:S01]  /*ad00*/  ISETP.GE.AND P1, PT, R7, c[0x0][0x3c8], PT ;  /* 0x0000f20007007a0c */ /* 0x000fe20003f26270 */
[----:B---34-:R-:W-:Y:S01]  /*ad10*/  @!P5 IMAD.WIDE R8, R0, 0x4, R2 ;  /* 0x000000040008d825 */ /* 0x018fe200078e0202 */
[----:B------:R-:W-:-:S03]  /*ad20*/  ISETP.GE.AND P0, PT, R10, c[0x0][0x3c8], PT ;  /* 0x0000f2000a007a0c */ /* 0x000fc60003f06270 */
[----:B------:R-:W-:Y:S01]  /*ad30*/  @!P4 LEA.HI R6, R6, R6, RZ, 0x1 ;  /* 0x000000060606c211 */ /* 0x000fe200078f08ff */
[----:B------:R3:W-:Y:S03]  /*ad40*/  @!P5 ST.E.64 [R8.64], R112 ;  /* 0x000000700800d985 */ /* 0x0007e6000c101b06 */
[----:B------:R-:W-:Y:S02]  /*ad50*/  @!P3 LEA.HI R5, R5, R5, RZ, 0x1 ;  /* 0x000000050505b211 */ /* 0x000fe400078f08ff */
[----:B------:R-:W-:Y:S02]  /*ad60*/  @!P2 LEA.HI R4, R4, R4, RZ, 0x1 ;  /* 0x000000040404a211 */ /* 0x000fe400078f08ff */
[----:B------:R-:W-:Y:S02]  /*ad70*/  @!P4 LOP3.LUT R6, R6, 0xfffffffe, RZ, 0xc0, !PT ;  /* 0xfffffffe0606c812 */ /* 0x000fe400078ec0ff */
[----:B------:R-:W-:-:S02]  /*ad80*/  @!P1 LEA.HI R7, R7, R7, RZ, 0x1 ;  /* 0x0000000707079211 */ /* 0x000fc400078f08ff */
[----:B------:R-:W-:Y:S02]  /*ad90*/  @!P0 LEA.HI R10, R10, R10, RZ, 0x1 ;  /* 0x0000000a0a0a8211 */ /* 0x000fe400078f08ff */
[----:B------:R-:W-:Y:S02]  /*ada0*/  @!P2 LOP3.LUT R11, R4, 0xfffffffe, RZ, 0xc0, !PT ;  /* 0xfffffffe040ba812 */ /* 0x000fe400078ec0ff */
[----:B------:R-:W-:Y:S02]  /*adb0*/  @!P1 LOP3.LUT R7, R7, 0xfffffffe, RZ, 0xc0, !PT ;  /* 0xfffffffe07079812 */ /* 0x000fe400078ec0ff */
[----:B------:R-:W-:Y:S01]  /*adc0*/  @!P0 LOP3.LUT R12, R10, 0xfffffffe, RZ, 0xc0, !PT ;  /* 0xfffffffe0a0c8812 */ /* 0x000fe200078ec0ff */
[----:B------:R-:W-:Y:S01]  /*add0*/  @!P2 IMAD.WIDE R10, R11, 0x4, R2 ;  /* 0x000000040b0aa825 */ /* 0x000fe200078e0202 */
[----:B---3--:R-:W-:-:S03]  /*ade0*/  @!P3 LOP3.LUT R8, R5, 0xfffffffe, RZ, 0xc0, !PT ;  /* 0xfffffffe0508b812 */ /* 0x008fc600078ec0ff */
[----:B------:R-:W-:-:S04]  /*adf0*/  @!P4 IMAD.WIDE R4, R6, 0x4, R2 ;  /* 0x000000040604c825 */ /* 0x000fc800078e0202 */
[--C-:B------:R-:W-:Y:S01]  /*ae00*/  @!P3 IMAD.WIDE R8, R8, 0x4, R2.reuse ;  /* 0x000000040808b825 */ /* 0x100fe200078e0202 */
[----:B------:R3:W-:Y:S03]  /*ae10*/  @!P4 ST.E.64 [R4.64], R120 ;  /* 0x000000780400c985 */ /* 0x0007e6000c101b06 */
[--C-:B------:R-:W-:Y:S01]  /*ae20*/  @!P1 IMAD.WIDE R6, R7, 0x4, R2.reuse ;  /* 0x0000000407069825 */ /* 0x100fe200078e0202 */
[----:B------:R4:W-:Y:S04]  /*ae30*/  @!P3 ST.E.64 [R8.64], R132 ;  /* 0x000000840800b985 */ /* 0x0009e8000c101b06 */
[----:B------:R-:W-:Y:S04]  /*ae40*/  @!P2 ST.E.64 [R10.64], R136 ;  /* 0x000000880a00a985 */ /* 0x000fe8000c101b06 */
[----:B------:R5:W-:Y:S01]  /*ae50*/  @!P1 ST.E.64 [R6.64], R148 ;  /* 0x0000009406009985 */ /* 0x000be2000c101b06 */
[----:B---3--:R-:W-:Y:S01]  /*ae60*/  @!P0 IMAD.WIDE R4, R12, 0x4, R2 ;  /* 0x000000040c048825 */ /* 0x008fe200078e0202 */
[----:B----4-:R-:W-:-:S04]  /*ae70*/  IADD3 R9, R0, 0x30, RZ ;  /* 0x0000003000097810 */ /* 0x010fc80007ffe0ff */
[----:B------:R3:W-:Y:S01]  /*ae80*/  @!P0 ST.E.64 [R4.64], R152 ;  /* 0x0000009804008985 */ /* 0x0007e2000c101b06 */
[----:B------:R-:W-:Y:S02]  /*ae90*/  IADD3 R8, R0, 0x38, RZ ;  /* 0x0000003800087810 */ /* 0x000fe40007ffe0ff */
[----:B------:R-:W-:Y:S02]  /*aea0*/  ISETP.GE.AND P5, PT, R9, c[0x0][0x3c8], PT ;  /* 0x0000f20009007a0c */ /* 0x000fe40003fa6270 */
[----:B------:R-:W-:Y:S02]  /*aeb0*/  ISETP.GE.AND P4, PT, R8, c[0x0][0x3c8], PT ;  /* 0x0000f20008007a0c */ /* 0x000fe40003f86270 */
[C---:B-----5:R-:W-:Y:S02]  /*aec0*/  IADD3 R7, R0.reuse, 0x40, RZ ;  /* 0x0000004000077810 */ /* 0x060fe40007ffe0ff */
[----:B------:R-:W-:Y:S02]  /*aed0*/  IADD3 R6, R0, 0x48, RZ ;  /* 0x0000004800067810 */ /* 0x000fe40007ffe0ff */
[----:B------:R-:W-:-:S02]  /*aee0*/  ISETP.GE.AND P3, PT, R7, c[0x0][0x3c8], PT ;  /* 0x0000f20007007a0c */ /* 0x000fc40003f66270 */
[----:B------:R-:W-:-:S03]  /*aef0*/  ISETP.GE.AND P2, PT, R6, c[0x0][0x3c8], PT ;  /* 0x0000f20006007a0c */ /* 0x000fc60003f46270 */
[----:B------:R-:W-:Y:S02]  /*af00*/  @!P5 LEA.HI R9, R9, R9, RZ, 0x1 ;  /* 0x000000090909d211 */ /* 0x000fe400078f08ff */
[----:B------:R-:W-:-:S04]  /*af10*/  @!P4 LEA.HI R10, R8, R8, RZ, 0x1 ;  /* 0x00000008080ac211 */ /* 0x000fc800078f08ff */
[----:B------:R-:W-:Y:S02]  /*af20*/  @!P4 LOP3.LUT R10, R10, 0xfffffffe, RZ, 0xc0, !PT ;  /* 0xfffffffe0a0ac812 */ /* 0x000fe400078ec0ff */
[----:B------:R-:W-:Y:S02]  /*af30*/  @!P3 LEA.HI R8, R7, R7, RZ, 0x1 ;  /* 0x000000070708b211 */ /* 0x000fe400078f08ff */
[----:B------:R-:W-:Y:S01]  /*af40*/  @!P2 LEA.HI R7, R6, R6, RZ, 0x1 ;  /* 0x000000060607a211 */ /* 0x000fe200078f08ff */
[----:B------:R-:W-:Y:S01]  /*af50*/  @!P4 IMAD.WIDE R10, R10, 0x4, R2 ;  /* 0x000000040a0ac825 */ /* 0x000fe200078e0202 */
[----:B------:R-:W-:Y:S02]  /*af60*/  @!P3 LOP3.LUT R8, R8, 0xfffffffe, RZ, 0xc0, !PT ;  /* 0xfffffffe0808b812 */ /* 0x000fe400078ec0ff */
[C---:B---3--:R-:W-:Y:S02]  /*af70*/  IADD3 R5, R0.reuse, 0x50, RZ ;  /* 0x0000005000057810 */ /* 0x048fe40007ffe0ff */
[----:B------:R-:W-:-:S02]  /*af80*/  IADD3 R4, R0, 0x58, RZ ;  /* 0x0000005800047810 */ /* 0x000fc40007ffe0ff */
[----:B------:R-:W-:Y:S02]  /*af90*/  ISETP.GE.AND P1, PT, R5, c[0x0][0x3c8], PT ;  /* 0x0000f20005007a0c */ /* 0x000fe40003f26270 */
[----:B------:R-:W-:Y:S02]  /*afa0*/  ISETP.GE.AND P0, PT, R4, c[0x0][0x3c8], PT ;  /* 0x0000f20004007a0c */ /* 0x000fe40003f06270 */
[----:B------:R-:W-:-:S09]  /*afb0*/  @!P2 LOP3.LUT R7, R7, 0xfffffffe, RZ, 0xc0, !PT ;  /* 0xfffffffe0707a812 */ /* 0x000fd200078ec0ff */
[----:B------:R-:W-:Y:S02]  /*afc0*/  @!P1 LEA.HI R6, R5, R5, RZ, 0x1 ;  /* 0x0000000505069211 */ /* 0x000fe400078f08ff */
[----:B------:R-:W-:Y:S01]  /*afd0*/  @!P5 LOP3.LUT R5, R9, 0xfffffffe, RZ, 0xc0, !PT ;  /* 0xfffffffe0905d812 */ /* 0x000fe200078ec0ff */
[--C-:B------:R-:W-:Y:S01]  /*afe0*/  @!P3 IMAD.WIDE R8, R8, 0x4, R2.reuse ;  /* 0x000000040808b825 */ /* 0x100fe200078e0202 */
[----:B------:R-:W-:Y:S02]  /*aff0*/  @!P0 LEA.HI R4, R4, R4, RZ, 0x1 ;  /* 0x0000000404048211 */ /* 0x000fe400078f08ff */
[----:B------:R-:W-:Y:S01]  /*b000*/  @!P1 LOP3.LUT R14, R6, 0xfffffffe, RZ, 0xc0, !PT ;  /* 0xfffffffe060e9812 */ /* 0x000fe200078ec0ff */
[----:B------:R-:W-:Y:S01]  /*b010*/  @!P5 IMAD.WIDE R12, R5, 0x4, R2 ;  /* 0x00000004050cd825 */ /* 0x000fe200078e0202 */
[----:B------:R-:W-:-:S03]  /*b020*/  @!P0 LOP3.LUT R15, R4, 0xfffffffe, RZ, 0xc0, !PT ;  /* 0xfffffffe040f8812 */ /* 0x000fc600078ec0ff */
[--C-:B------:R-:W-:Y:S01]  /*b030*/  @!P2 IMAD.WIDE R6, R7, 0x4, R2.reuse ;  /* 0x000000040706a825 */ /* 0x100fe200078e0202 */
[----:B------:R3:W-:Y:S03]  /*b040*/  @!P5 ST.E.64 [R12.64], R164 ;  /* 0x000000a40c00d985 */ /* 0x0007e6000c101b06 */
[--C-:B------:R-:W-:Y:S01]  /*b050*/  @!P1 IMAD.WIDE R4, R14, 0x4, R2.reuse ;  /* 0x000000040e049825 */ /* 0x100fe200078e0202 */
[----:B------:R3:W-:Y:S03]  /*b060*/  @!P4 ST.E.64 [R10.64], R168 ;  /* 0x000000a80a00c985 */ /* 0x0007e6000c101b06 */
[----:B------:R-:W-:Y:S01]  /*b070*/  @!P0 IMAD.WIDE R2, R15, 0x4, R2 ;  /* 0x000000040f028825 */ /* 0x000fe200078e0202 */
[----:B------:R3:W-:Y:S04]  /*b080*/  @!P3 ST.E.64 [R8.64], R72 ;  /* 0x000000480800b985 */ /* 0x0007e8000c101b06 */
[----:B------:R3:W-:Y:S04]  /*b090*/  @!P2 ST.E.64 [R6.64], R76 ;  /* 0x0000004c0600a985 */ /* 0x0007e8000c101b06 */
[----:B------:R3:W-:Y:S04]  /*b0a0*/  @!P1 ST.E.64 [R4.64], R88 ;  /* 0x0000005804009985 */ /* 0x0007e8000c101b06 */
[----:B------:R3:W-:Y:S02]  /*b0b0*/  @!P0 ST.E.64 [R2.64], R92 ;  /* 0x0000005c02008985 */ /* 0x0007e4000c101b06 */
.L_x_21:
[----:B------:R-:W-:Y:S05]  /*b0c0*/  BSYNC B0 ;  /* 0x0000000000007941 */ /* 0x000fea0003800000 */
.L_x_20:
[----:B---3--:R3:W1:Y:S04]  /*b0d0*/  SHFL.IDX PT, R3, R22, 0x3, 0x1c1f ;  /* 0x007c1f0016037f89 */ /* 0x00866800000e0000 */
[----:B----4-:R3:W4:Y:S01]  /*b0e0*/  SHFL.IDX PT, R2, R23, 0x3, 0x1c1f ;  /* 0x007c1f0017027f89 */ /* 0x01072200000e0000 */
[----:B------:R-:W-:Y:S05]  /*b0f0*/  @P6 EXIT ;  /* 0x000000000000694d */ /* 0x000fea0003800000 */
[C---:B------:R-:W-:Y:S02]  /*b100*/  IADD3 R6, R0.reuse, 0x8, RZ ;  /* 0x0000000800067810 */ /* 0x040fe40007ffe0ff */
[----:B------:R-:W-:-:S02]  /*b110*/  IADD3 R5, R0, 0x10, RZ ;  /* 0x0000001000057810 */ /* 0x000fc40007ffe0ff */
[----:B------:R-:W-:Y:S02]  /*b120*/  IADD3 R4, R0, 0x18, RZ ;  /* 0x0000001800047810 */ /* 0x000fe40007ffe0ff */
[----:B------:R-:W-:Y:S02]  /*b130*/  ISETP.GE.AND P2, PT, R6, c[0x0][0x3c8], PT ;  /* 0x0000f20006007a0c */ /* 0x000fe40003f46270 */
[----:B------:R-:W-:Y:S02]  /*b140*/  ISETP.GE.AND P1, PT, R5, c[0x0][0x3c8], PT ;  /* 0x0000f20005007a0c */ /* 0x000fe40003f26270 */
[----:B------:R-:W-:Y:S02]  /*b150*/  ISETP.GE.AND P0, PT, R4, c[0x0][0x3c8], PT ;  /* 0x0000f20004007a0c */ /* 0x000fe40003f06270 */
[C---:B------:R-:W-:Y:S02]  /*b160*/  ISETP.GE.AND P3, PT, R0.reuse, c[0x0][0x3c8], PT ;  /* 0x0000f20000007a0c */ /* 0x040fe40003f66270 */
[----:B------:R-:W-:-:S02]  /*b170*/  IADD3 R13, R0, 0x20, RZ ;  /* 0x00000020000d7810 */ /* 0x000fc40007ffe0ff */
[----:B------:R-:W-:Y:S02]  /*b180*/  IADD3 R14, R0, 0x28, RZ ;  /* 0x00000028000e7810 */ /* 0x000fe40007ffe0ff */
[----:B------:R-:W-:Y:S02]  /*b190*/  ISETP.GE.AND P6, PT, R13, c[0x0][0x3c8], PT ;  /* 0x0000f2000d007a0c */ /* 0x000fe40003fc6270 */
[----:B------:R-:W-:Y:S02]  /*b1a0*/  @!P2 LEA.HI R8, R6, R6, RZ, 0x1 ;  /* 0x000000060608a211 */ /* 0x000fe400078f08ff */
[----:B------:R-:W-:Y:S02]  /*b1b0*/  @!P1 LEA.HI R5, R5, R5, RZ, 0x1 ;  /* 0x0000000505059211 */ /* 0x000fe400078f08ff */
[----:B------:R-:W-:Y:S01]  /*b1c0*/  @!P0 LEA.HI R4, R4, R4, RZ, 0x1 ;  /* 0x0000000404048211 */ /* 0x000fe200078f08ff */
[----:B-1--4-:R-:W-:Y:S01]  /*b1d0*/  @!P3 IMAD.WIDE R10, R0, 0x4, R2 ;  /* 0x00000004000ab825 */ /* 0x012fe200078e0202 */
[----:B------:R-:W-:-:S02]  /*b1e0*/  @!P2 LOP3.LUT R8, R8, 0xfffffffe, RZ, 0xc0, !PT ;  /* 0xfffffffe0808a812 */ /* 0x000fc400078ec0ff */
[----:B------:R-:W-:Y:S02]  /*b1f0*/  @!P1 LOP3.LUT R5, R5, 0xfffffffe, RZ, 0xc0, !PT ;  /* 0xfffffffe05059812 */ /* 0x000fe400078ec0ff */
[----:B------:R-:W-:Y:S01]  /*b200*/  ISETP.GE.AND P5, PT, R14, c[0x0][0x3c8], PT ;  /* 0x0000f2000e007a0c */ /* 0x000fe20003fa6270 */
[--C-:B------:R-:W-:Y:S01]  /*b210*/  @!P2 IMAD.WIDE R8, R8, 0x4, R2.reuse ;  /* 0x000000040808a825 */ /* 0x100fe200078e0202 */
[----:B------:R-:W-:Y:S01]  /*b220*/  @!P0 LOP3.LUT R4, R4, 0xfffffffe, RZ, 0xc0, !PT ;  /* 0xfffffffe04048812 */ /* 0x000fe200078ec0ff */
[----:B------:R1:W-:Y:S01]  /*b230*/  @!P3 ST.E.64 [R10.64], R114 ;  /* 0x000000720a00b985 */ /* 0x0003e2000c101b06 */
[----:B------:R-:W-:Y:S01]  /*b240*/  IADD3 R12, R0, 0x50, RZ ;  /* 0x00000050000c7810 */ /* 0x000fe20007ffe0ff */
[--C-:B------:R-:W-:Y:S02]  /*b250*/  @!P1 IMAD.WIDE R6, R5, 0x4, R2.reuse ;  /* 0x0000000405069825 */ /* 0x100fe400078e0202 */
[----:B------:R4:W-:Y:S02]  /*b260*/  @!P2 ST.E.64 [R8.64], R122 ;  /* 0x0000007a0800a985 */ /* 0x0009e4000c101b06 */
[----:B------:R-:W-:-:S02]  /*b270*/  @!P0 IMAD.WIDE R4, R4, 0x4, R2 ;  /* 0x0000000404048825 */ /* 0x000fc400078e0202 */
[----:B------:R-:W-:Y:S04]  /*b280*/  @!P1 ST.E.64 [R6.64], R134 ;  /* 0x0000008606009985 */ /* 0x000fe8000c101b06 */
[----:B------:R5:W-:Y:S01]  /*b290*/  @!P0 ST.E.64 [R4.64], R138 ;  /* 0x0000008a04008985 */ /* 0x000be2000c101b06 */
[----:B------:R-:W-:Y:S02]  /*b2a0*/  ISETP.GE.AND P0, PT, R12, c[0x0][0x3c8], PT ;  /* 0x0000f2000c007a0c */ /* 0x000fe40003f06270 */
[C---:B-1----:R-:W-:Y:S02]  /*b2b0*/  IADD3 R10, R0.reuse, 0x40, RZ ;  /* 0x00000040000a7810 */ /* 0x042fe40007ffe0ff */
[C---:B------:R-:W-:Y:S02]  /*b2c0*/  IADD3 R11, R0.reuse, 0x48, RZ ;  /* 0x00000048000b7810 */ /* 0x040fe40007ffe0ff */
[----:B----4-:R-:W-:-:S02]  /*b2d0*/  IADD3 R8, R0, 0x30, RZ ;  /* 0x0000003000087810 */ /* 0x010fc40007ffe0ff */
[----:B------:R-:W-:Y:S02]  /*b2e0*/  IADD3 R9, R0, 0x38, RZ ;  /* 0x0000003800097810 */ /* 0x000fe40007ffe0ff */
[----:B------:R-:W-:Y:S02]  /*b2f0*/  ISETP.GE.AND P4, PT, R8, c[0x0][0x3c8], PT ;  /* 0x0000f20008007a0c */ /* 0x000fe40003f86270 */
[----:B------:R-:W-:Y:S02]  /*b300*/  ISETP.GE.AND P3, PT, R9, c[0x0][0x3c8], PT ;  /* 0x0000f20009007a0c */ /* 0x000fe40003f66270 */
[----:B-----5:R-:W-:Y:S02]  /*b310*/  @!P6 LEA.HI R4, R13, R13, RZ, 0x1 ;  /* 0x0000000d0d04e211 */ /* 0x020fe400078f08ff */
[----:B------:R-:W-:Y:S02]  /*b320*/  @!P5 LEA.HI R5, R14, R14, RZ, 0x1 ;  /* 0x0000000e0e05d211 */ /* 0x000fe400078f08ff */
[----:B------:R-:W-:-:S02]  /*b330*/  @!P6 LOP3.LUT R4, R4, 0xfffffffe, RZ, 0xc0, !PT ;  /* 0xfffffffe0404e812 */ /* 0x000fc400078ec0ff */
[----:B------:R-:W-:Y:S02]  /*b340*/  ISETP.GE.AND P2, PT, R10, c[0x0][0x3c8], PT ;  /* 0x0000f2000a007a0c */ /* 0x000fe40003f46270 */
[----:B------:R-:W-:Y:S01]  /*b350*/  @!P5 LOP3.LUT R5, R5, 0xfffffffe, RZ, 0xc0, !PT ;  /* 0xfffffffe0505d812 */ /* 0x000fe200078ec0ff */
[--C-:B------:R-:W-:Y:S01]  /*b360*/  @!P6 IMAD.WIDE R6, R4, 0x4, R2.reuse ;  /* 0x000000040406e825 */ /* 0x100fe200078e0202 */
[----:B------:R-:W-:Y:S02]  /*b370*/  ISETP.GE.AND P1, PT, R11, c[0x0][0x3c8], PT ;  /* 0x0000f2000b007a0c */ /* 0x000fe40003f26270 */
[----:B------:R-:W-:Y:S01]  /*b380*/  IADD3 R0, R0, 0x58, RZ ;  /* 0x0000005800007810 */ /* 0x000fe20007ffe0ff */
[----:B------:R-:W-:Y:S01]  /*b390*/  @!P5 IMAD.WIDE R4, R5, 0x4, R2 ;  /* 0x000000040504d825 */ /* 0x000fe200078e0202 */
[----:B------:R1:W-:Y:S04]  /*b3a0*/  @!P6 ST.E.64 [R6.64], R150 ;  /* 0x000000960600e985 */ /* 0x0003e8000c101b06 */
[----:B------:R4:W-:Y:S01]  /*b3b0*/  @!P5 ST.E.64 [R4.64], R154 ;  /* 0x0000009a0400d985 */ /* 0x0009e2000c101b06 */
[----:B-1----:R-:W-:-:S04]  /*b3c0*/  @!P2 LEA.HI R7, R10, R10, RZ, 0x1 ;  /* 0x0000000a0a07a211 */ /* 0x002fc800078f08ff */
[----:B------:R-:W-:Y:S02]  /*b3d0*/  @!P1 LEA.HI R6, R11, R11, RZ, 0x1 ;  /* 0x0000000b0b069211 */ /* 0x000fe400078f08ff */
[----:B----4-:R-:W-:Y:S02]  /*b3e0*/  @!P4 LEA.HI R4, R8, R8, RZ, 0x1 ;  /* 0x000000080804c211 */ /* 0x010fe400078f08ff */
[----:B------:R-:W-:Y:S02]  /*b3f0*/  @!P3 LEA.HI R8, R9, R9, RZ, 0x1 ;  /* 0x000000090908b211 */ /* 0x000fe400078f08ff */
[----:B------:R-:W-:Y:S02]  /*b400*/  @!P0 LEA.HI R5, R12, R12, RZ, 0x1 ;  /* 0x0000000c0c058211 */ /* 0x000fe400078f08ff */
[----:B------:R-:W-:Y:S02]  /*b410*/  @!P4 LOP3.LUT R4, R4, 0xfffffffe, RZ, 0xc0, !PT ;  /* 0xfffffffe0404c812 */ /* 0x000fe400078ec0ff */
[----:B------:R-:W-:-:S02]  /*b420*/  @!P3 LOP3.LUT R8, R8, 0xfffffffe, RZ, 0xc0, !PT ;  /* 0xfffffffe0808b812 */ /* 0x000fc400078ec0ff */
[----:B------:R-:W-:Y:S01]  /*b430*/  @!P2 LOP3.LUT R7, R7, 0xfffffffe, RZ, 0xc0, !PT ;  /* 0xfffffffe0707a812 */ /* 0x000fe200078ec0ff */
[--C-:B------:R-:W-:Y:S01]  /*b440*/  @!P4 IMAD.WIDE R12, R4, 0x4, R2.reuse ;  /* 0x00000004040cc825 */ /* 0x100fe200078e0202 */
[----:B------:R-:W-:Y:S02]  /*b450*/  @!P1 LOP3.LUT R6, R6, 0xfffffffe, RZ, 0xc0, !PT ;  /* 0xfffffffe06069812 */ /* 0x000fe400078ec0ff */
[----:B------:R-:W-:Y:S01]  /*b460*/  @!P0 LOP3.LUT R5, R5, 0xfffffffe, RZ, 0xc0, !PT ;  /* 0xfffffffe05058812 */ /* 0x000fe200078ec0ff */
[--C-:B------:R-:W-:Y:S01]  /*b470*/  @!P3 IMAD.WIDE R10, R8, 0x4, R2.reuse ;  /* 0x00000004080ab825 */ /* 0x100fe200078e0202 */
[----:B------:R1:W-:Y:S03]  /*b480*/  @!P4 ST.E.64 [R12.64], R166 ;  /* 0x000000a60c00c985 */ /* 0x0003e6000c101b06 */
[--C-:B------:R-:W-:Y:S01]  /*b490*/  @!P2 IMAD.WIDE R8, R7, 0x4, R2.reuse ;  /* 0x000000040708a825 */ /* 0x100fe200078e0202 */
[----:B------:R1:W-:Y:S03]  /*b4a0*/  @!P3 ST.E.64 [R10.64], R170 ;  /* 0x000000aa0a00b985 */ /* 0x0003e6000c101b06 */
[--C-:B------:R-:W-:Y:S01]  /*b4b0*/  @!P1 IMAD.WIDE R6, R6, 0x4, R2.reuse ;  /* 0x0000000406069825 */ /* 0x100fe200078e0202 */
[----:B------:R1:W-:Y:S03]  /*b4c0*/  @!P2 ST.E.64 [R8.64], R74 ;  /* 0x0000004a0800a985 */ /* 0x0003e6000c101b06 */
[----:B------:R-:W-:Y:S01]  /*b4d0*/  @!P0 IMAD.WIDE R4, R5, 0x4, R2 ;  /* 0x0000000405048825 */ /* 0x000fe200078e0202 */
[----:B------:R1:W-:Y:S04]  /*b4e0*/  @!P1 ST.E.64 [R6.64], R78 ;  /* 0x0000004e06009985 */ /* 0x0003e8000c101b06 */
[----:B------:R1:W-:Y:S01]  /*b4f0*/  @!P0 ST.E.64 [R4.64], R90 ;  /* 0x0000005a04008985 */ /* 0x0003e2000c101b06 */
[----:B------:R-:W-:-:S13]  /*b500*/  ISETP.GE.AND P0, PT, R0, c[0x0][0x3c8], PT ;  /* 0x0000f20000007a0c */ /* 0x000fda0003f06270 */
[----:B------:R-:W-:Y:S05]  /*b510*/  @P0 EXIT ;  /* 0x000000000000094d */ /* 0x000fea0003800000 */
[----:B------:R-:W-:-:S04]  /*b520*/  LEA.HI R0, R0, R0, RZ, 0x1 ;  /* 0x0000000000007211 */ /* 0x000fc800078f08ff */
[----:B------:R-:W-:-:S05]  /*b530*/  LOP3.LUT R0, R0, 0xfffffffe, RZ, 0xc0, !PT ;  /* 0xfffffffe00007812 */ /* 0x000fca00078ec0ff */
[----:B------:R-:W-:-:S05]  /*b540*/  IMAD.WIDE R2, R0, 0x4, R2 ;  /* 0x0000000400027825 */ /* 0x000fca00078e0202 */
[----:B------:R-:W-:Y:S01]  /*b550*/  ST.E.64 [R2.64], R94 ;  /* 0x0000005e02007985 */ /* 0x000fe2000c101b06 */
[----:B------:R-:W-:Y:S05]  /*b560*/  EXIT ;  /* 0x000000000000794d */ /* 0x000fea0003800000 */
.L_x_15:
[----:B------:R-:W2:Y:S02]  /*b570*/  S2R R0, SR_TID.X ;  /* 0x0000000000007919 */ /* 0x000ea40000002100 */
[----:B--2---:R-:W-:-:S13]  /*b580*/  ISETP.GT.AND P0, PT, R0, 0x7f, PT ;  /* 0x0000007f0000780c */ /* 0x004fda0003f04270 */
[----:B------:R-:W-:Y:S05]  /*b590*/  @P0 EXIT ;  /* 0x000000000000094d */ /* 0x000fea0003800000 */
[----:B------:R-:W2:Y:S01]  /*b5a0*/  S2R R8, SR_CTAID.X ;  /* 0x0000000000087919 */ /* 0x000ea20000002500 */
[----:B------:R-:W-:-:S05]  /*b5b0*/  MOV R3, c[0x0][0x4e8] ;  /* 0x00013a0000037a02 */ /* 0x000fca0000000f00 */
[----:B------:R-:W-:Y:S01]  /*b5c0*/  IMAD R2, R3, c[0x0][0x388], RZ ;  /* 0x0000e20003027a24 */ /* 0x000fe200078e02ff */
[----:B--2---:R-:W-:-:S04]  /*b5d0*/  LEA R8, R8, R0, 0x7 ;  /* 0x0000000008087211 */ /* 0x004fc800078e38ff */
[----:B------:R-:W-:-:S13]  /*b5e0*/  ISETP.GE.AND P0, PT, R8, R2, PT ;  /* 0x000000020800720c */ /* 0x000fda0003f06270 */
[----:B------:R-:W-:Y:S05]  /*b5f0*/  @P0 EXIT ;  /* 0x000000000000094d */ /* 0x000fea0003800000 */
[----:B------:R-:W2:Y:S01]  /*b600*/  LDL.LU R4, [R1+0x30] ;  /* 0x0000300001047983 */ /* 0x000ea20000300800 */
[----:B------:R-:W-:-:S03]  /*b610*/  ISETP.NE.AND P0, PT, R3, 0x1, PT ;  /* 0x000000010300780c */ /* 0x000fc60003f05270 */
[----:B------:R-:W3:Y:S04]  /*b620*/  S2R R9, SR_CTAID.Z ;  /* 0x0000000000097919 */ /* 0x000ee80000002700 */
[----:B------:R-:W4:Y:S06]  /*b630*/  S2R R10, SR_CTAID.Y ;  /* 0x00000000000a7919 */ /* 0x000f2c0000002600 */
[----:B------:R-:W-:Y:S01]  /*b640*/  @P0 IMAD.HI.U32 R6, R8, c[0x0][0x4ec], RZ ;  /* 0x00013b0008060a27 */ /* 0x000fe200078e00ff */
[----:B---3--:R-:W-:-:S02]  /*b650*/  SHF.R.S32.HI R7, RZ, 0x1f, R9 ;  /* 0x0000001fff077819 */ /* 0x008fc40000011409 */
[----:B--2---:R-:W-:Y:S01]  /*b660*/  SHF.R.S32.HI R0, RZ, 0x1f, R4 ;  /* 0x0000001fff007819 */ /* 0x004fe20000011404 */
[C---:B------:R-:W-:Y:S01]  /*b670*/  IMAD.WIDE.U32 R2, R4.reuse, c[0x0][0x4d0], RZ ;  /* 0x0001340004027a25 */ /* 0x040fe200078e00ff */
[----:B------:R-:W-:-:S03]  /*b680*/  IADD3 R5, -R4, RZ, RZ ;  /* 0x000000ff04057210 */ /* 0x000fc60007ffe1ff */
[----:B------:R-:W-:-:S04]  /*b690*/  IMAD R0, R0, c[0x0][0x4d0], RZ ;  /* 0x0001340000007a24 */ /* 0x000fc800078e02ff */
[----:B------:R-:W-:Y:S01]  /*b6a0*/  IMAD R0, R4, c[0x0][0x4d4], R0 ;  /* 0x0001350004007a24 */ /* 0x000fe200078e0200 */
[----:B------:R-:W-:Y:S02]  /*b6b0*/  MOV R4, R8 ;  /* 0x0000000800047202 */ /* 0x000fe40000000f00 */
[----:B------:R-:W-:Y:S02]  /*b6c0*/  @P0 SHF.R.U32.HI R4, RZ, c[0x0][0x4f0], R6 ;  /* 0x00013c00ff040a19 */ /* 0x000fe40000011606 */
[----:B------:R-:W-:Y:S01]  /*b6d0*/  IADD3 R3, R3, R0, RZ ;  /* 0x0000000003037210 */ /* 0x000fe20007ffe0ff */
[----:B------:R-:W-:Y:S02]  /*b6e0*/  IMAD R0, R7, c[0x0][0x4d8], RZ ;  /* 0x0001360007007a24 */ /* 0x000fe400078e02ff */
[----:B----4-:R-:W-:Y:S01]  /*b6f0*/  IMAD R7, R5, c[0x0][0x550], R10 ;  /* 0x0001540005077a24 */ /* 0x010fe200078e020a */
[----:B------:R-:W-:Y:S01]  /*b700*/  IADD3 R5, -R4, RZ, RZ ;  /* 0x000000ff04057210 */ /* 0x000fe20007ffe1ff */
[----:B------:R-:W-:-:S02]  /*b710*/  IMAD R0, R9, c[0x0][0x4dc], R0 ;  /* 0x0001370009007a24 */ /* 0x000fc400078e0200 */
[----:B------:R-:W-:Y:S01]  /*b720*/  IMAD.WIDE.U32 R2, R9, c[0x0][0x4d8], R2 ;  /* 0x0001360009027a25 */ /* 0x000fe200078e0002 */
[----:B------:R-:W-:-:S03]  /*b730*/  SHF.R.S32.HI R6, RZ, 0x1f, R7 ;  /* 0x0000001fff067819 */ /* 0x000fc60000011407 */
[----:B------:R-:W-:Y:S01]  /*b740*/  IMAD R5, R5, c[0x0][0x4e8], R8 ;  /* 0x00013a0005057a24 */ /* 0x000fe200078e0208 */
[----:B------:R-:W-:Y:S01]  /*b750*/  IADD3 R3, R0, R3, RZ ;  /* 0x0000000300037210 */ /* 0x000fe20007ffe0ff */
[----:B------:R-:W-:-:S03]  /*b760*/  IMAD R6, R6, c[0x0][0x4e0], RZ ;  /* 0x0001380006067a24 */ /* 0x000fc600078e02ff */
[----:B------:R-:W-:Y:S01]  /*b770*/  SHF.R.S32.HI R0, RZ, 0x1f, R5 ;  /* 0x0000001fff007819 */ /* 0x000fe20000011405 */
[----:B------:R-:W-:-:S04]  /*b780*/  IMAD.WIDE.U32 R2, R7, c[0x0][0x4e0], R2 ;  /* 0x0001380007027a25 */ /* 0x000fc800078e0002 */
[----:B------:R-:W-:Y:S01]  /*b790*/  IMAD R7, R7, c[0x0][0x4e4], R6 ;  /* 0x0001390007077a24 */ /* 0x000fe200078e0206 */
[----:B------:R-:W-:Y:S01]  /*b7a0*/  SHF.R.S32.HI R6, RZ, 0x1f, R4 ;  /* 0x0000001fff067819 */ /* 0x000fe20000011404 */
[----:B------:R-:W-:Y:S01]  /*b7b0*/  IMAD R0, R0, c[0x0][0x4c8], RZ ;  /* 0x0001320000007a24 */ /* 0x000fe200078e02ff */
[----:B------:R-:W-:-:S03]  /*b7c0*/  IADD3 R2, P0, R4, R2, RZ ;  /* 0x0000000204027210 */ /* 0x000fc60007f1e0ff */
[----:B------:R-:W-:Y:S01]  /*b7d0*/  IMAD R0, R5, c[0x0][0x4cc], R0 ;  /* 0x0001330005007a24 */ /* 0x000fe200078e0200 */
[----:B------:R-:W-:-:S05]  /*b7e0*/  IADD3.X R3, R6, R3, R7, P0, !PT ;  /* 0x0000000306037210 */ /* 0x000fca00007fe407 */
[----:B------:R-:W-:-:S05]  /*b7f0*/  IMAD.WIDE.U32 R2, R5, c[0x0][0x4c8], R2 ;  /* 0x0001320005027a25 */ /* 0x000fca00078e0002 */
[----:B------:R-:W-:Y:S02]  /*b800*/  IADD3 R0, R3, R0, RZ ;  /* 0x0000000003007210 */ /* 0x000fe40007ffe0ff */
[----:B------:R-:W-:-:S04]  /*b810*/  LEA R4, P0, R2, c[0x0][0x4a8], 0x2 ;  /* 0x00012a0002047a11 */ /* 0x000fc800078010ff */
[----:B------:R-:W-:Y:S02]  /*b820*/  LEA.HI.X R5, R2, c[0x0][0x4ac], R0, 0x2, P0 ;  /* 0x00012b0002057a11 */ /* 0x000fe400000f1400 */
[----:B------:R-:W-:-:S05]  /*b830*/  MOV R0, 0xff800000 ;  /* 0xff80000000007802 */ /* 0x000fca0000000f00 */
[----:B------:R-:W-:Y:S01]  /*b840*/  STG.E [R4.64], R0 ;  /* 0x0000000004007986 */ /* 0x000fe2000c101906 */
[----:B------:R-:W-:Y:S05]  /*b850*/  EXIT ;  /* 0x000000000000794d */ /* 0x000fea0003800000 */
.L_x_22:
[----:B------:R-:W-:-:S00]  /*b860*/  BRA `(.L_x_22) ;  /* 0xfffffff000007947 */ /* 0x000fc0000383ffff */
[----:B------:R-:W-:-:S00]  /*b870*/  NOP ;  /* 0x0000000000007918 */ /* 0x000fc00000000000 */
        /* <DEDUP_REMOVED lines=8> */
.L_x_1814:


//--------------------- .text._ZN7cutlass13device_kernelIN5flash19enable_sm80_to_sm89INS1_16FlashAttnFwdSm80INS1_25CollectiveMainloopFwdSm80ILi4ELi1ELb0EN4cute5tupleIJNS5_1CILi128EEENS7_ILi48EEENS7_ILi96EEEEEELi96ENS_6half_tEfNS_4arch4Sm80ELb0ELb0ELb1ELb1ELb1ELb0ELb1ELb1EEENS1_21CollectiveEpilogueFwdINS6_IJS8_SA_S9_EEENS6_IJNS7_ILi1EEESI_SI_EEESC_SE_Li128ELb1ELb1ELb1ELb0EEENS1_36VarlenDynamicPersistentTileSchedulerILi128ELi48ELi128ELi128ELb1ELb1ELb0ELb0ELb1ELb1EEEEEEEEEvNT_6ParamsE --------------------------
	.section	.text._ZN7cutlass13device_kernelIN5flash19enable_sm80_to_sm89INS1_16FlashAttnFwdSm80INS1_25CollectiveMainloopFwdSm80ILi4ELi1ELb0EN4cute5tupleIJNS5_1CILi128EEENS7_ILi48EEENS7_ILi96EEEEEELi96ENS_6half_tEfNS_4arch4Sm80ELb0ELb0ELb1ELb1ELb1ELb0ELb1ELb1EEENS1_21CollectiveEpilogueFwdINS6_IJS8_SA_S9_EEENS6_IJNS7_ILi1EEESI_SI_EEESC_SE_Li128ELb1ELb1ELb1ELb0EEENS1_36VarlenDynamicPersistentTileSchedulerILi128ELi48ELi128ELi128ELb1ELb1ELb0ELb0ELb1ELb1EEEEEEEEEvNT_6ParamsE,"ax",@progbits
	.sectioninfo	@"SHI_REGISTERS=255"
	.align	128
.text._ZN7cutlass13device_kernelIN5flash19enable_sm80_to_sm89INS1_16FlashAttnFwdSm80INS1_25CollectiveMainloopFwdSm80ILi4ELi1ELb0EN4cute5tupleIJNS5_1CILi128EEENS7_ILi48EEENS7_ILi96EEEEEELi96ENS_6half_tEfNS_4arch4Sm80ELb0ELb0ELb1ELb1ELb1ELb0ELb1ELb1EEENS1_21CollectiveEpilogueFwdINS6_IJS8_SA_S9_EEENS6_IJNS7_ILi1EEESI_SI_EEESC_SE_Li128ELb1ELb1ELb1ELb0EEENS1_36VarlenDynamicPersistentTileSchedulerILi128ELi48ELi128ELi128ELb1ELb1ELb0ELb0ELb1ELb1EEEEEEEEEvNT_6ParamsE:
        .type           _ZN7cutlass13device_kernelIN5flash19enable_sm80_to_sm89INS1_16FlashAttnFwdSm80INS1_25CollectiveMainloopFwdSm80ILi4ELi1ELb0EN4cute5tupleIJNS5_1CILi128EEENS7_ILi48EEENS7_ILi96EEEEEELi96ENS_6half_tEfNS_4arch4Sm80ELb0ELb0ELb1ELb1ELb1ELb0ELb1ELb1EEENS1_21CollectiveEpilogueFwdINS6_IJS8_SA_S9_EEENS6_IJNS7_ILi1EEESI_SI_EEESC_SE_Li128ELb1ELb1ELb1ELb0EEENS1_36VarlenDynamicPersistentTileSchedulerILi128ELi48ELi128ELi128ELb1ELb1ELb0ELb0ELb1ELb1EEEEEEEEEvNT_6ParamsE,@function
        .size           _ZN7cutlass13device_kernelIN5flash19enable_sm80_to_sm89INS1_16FlashAttnFwdSm80INS1_25CollectiveMainloopFwdSm80ILi4ELi1ELb0EN4cute5tupleIJNS5_1CILi128EEENS7_ILi48EEENS7_ILi96EEEEEELi96ENS_6half_tEfNS_4arch4Sm80ELb0ELb0ELb1ELb1ELb1ELb0ELb1ELb1EEENS1_21CollectiveEpilogueFwdINS6_IJS8_SA_S9_EEENS6_IJNS7_ILi1EEESI_SI_EEESC_SE_Li128ELb1ELb1ELb1ELb0EEENS1_36VarlenDynamicPersistentTileSchedulerILi128ELi48ELi128ELi128ELb1ELb1ELb0ELb0ELb1ELb1EEEEEEEEEvNT_6ParamsE,(.L_x_1815 - _ZN7cutlass13device_kernelIN5flash19enable_sm80_to_sm89INS1_16FlashAttnFwdSm80INS1_25CollectiveMainloopFwdSm80ILi4ELi1ELb0EN4cute5tupleIJNS5_1CILi128EEENS7_ILi48EEENS7_ILi96EEEEEELi96ENS_6half_tEfNS_4arch4Sm80ELb0ELb0ELb1ELb1ELb1ELb0ELb1ELb1EEENS1_21CollectiveEpilogueFwdINS6_IJS8_SA_S9_EEENS6_IJNS7_ILi1EEESI_SI_EEESC_SE_Li128ELb1ELb1ELb1ELb0EEENS1_36VarlenDynamicPersistentTileSchedulerILi128ELi48ELi128ELi128ELb1ELb1ELb0ELb0ELb1ELb1EEEEEEEEEvNT_6ParamsE)
        .other          _ZN7cutlass13device_kernelIN5flash19enable_sm80_to_sm89INS1_16FlashAttnFwdSm80INS1_25CollectiveMainloopFwdSm80ILi4ELi1ELb0EN4cute5tupleIJNS5_1CILi128EEENS7_ILi48EEENS7_ILi96EEEEEELi96ENS_6half_tEfNS_4arch4Sm80ELb0ELb0ELb1ELb1ELb1ELb0ELb1ELb1EEENS1_21CollectiveEpilogueFwdINS6_IJS8_SA_S9_EEENS6_IJNS7_ILi1EEESI_SI_EEESC_SE_Li128ELb1ELb1ELb1ELb0EEENS1_36VarlenDynamicPersistentTileSchedulerILi128ELi48ELi128ELi128ELb1ELb1ELb0ELb0ELb1ELb1EEEEEEEEEvNT_6ParamsE,@"STO_CUDA_ENTRY STV_DEFAULT"
_ZN7cutlass13device_kernelIN5flash19enable_sm80_to_sm89INS1_16FlashAttnFwdSm80INS1_25CollectiveMainloopFwdSm80ILi4ELi1ELb0EN4cute5tupleIJNS5_1CILi128EEENS7_ILi48EEENS7_ILi96EEEEEELi96ENS_6half_tEfNS_4arch4Sm80ELb0ELb0ELb1ELb1ELb1ELb0ELb1ELb1EEENS1_21CollectiveEpilogueFwdINS6_IJS8_SA_S9_EEENS6_IJNS7_ILi1EEESI_SI_EEESC_SE_Li128ELb1ELb1ELb1ELb0EEENS1_36VarlenDynamicPersistentTileSchedulerILi128ELi48ELi128ELi128ELb1ELb1ELb0ELb0ELb1ELb1EEEEEEEEEvNT_6ParamsE:
[----:B------:R-:W-:-:S03]  /*0000*/  MOV R1, c[0x0][0x28] ;  /* 0x00000a0000017a02 */ /* 0x000fc60000000f00 */
[----:B------:R-:W1:Y:S01]  /*0010*/  S2R R2, SR_TID.X ;  /* 0x0000000000027919 */ /* 0x000e620000002100 */
[----:B------:R-:W-:Y:S01]  /*0020*/  IADD3 R1, R1, -0x98, RZ ;  /* 0xffffff6801017810 */ /* 0x000fe20007ffe0ff */
[----:B------:R-:W-:Y:S01]  /*0030*/  ULDC.64 UR6, c[0x0][0x118] ;  /* 0x0000460000067ab9 */ /* 0x000fe20000000a00 */
[----:B-1----:R-:W-:-:S05]  /*0040*/  SHF.R.U32.HI R0, RZ, 0x5, R2 ;  /* 0x00000005ff007819 */ /* 0x002fca0000011602 */
[----:B------:R-:W1:Y:S02]  /*0050*/  SHFL.IDX PT, R3, R0, RZ, 0x1f ;  /* 0x00001fff00037589 */ /* 0x000e6400000e0000 */
[----:B-1----:R-:W-:Y:S02]  /*0060*/  ISETP.NE.AND P0, PT, R3, RZ, PT ;  /* 0x000000ff0300720c */ /* 0x002fe40003f05270 */
[----:B------:R-:W-:Y:S11]  /*0070*/  STL [R1+0x8c], R3 ;  /* 0x00008c0301007387 */ /* 0x000ff60000100800 */
[----:B------:R-:W-:Y:S06]  /*0080*/  @P0 BAR.SYNC.DEFER_BLOCKING 0x5, 0x80 ;  /* 0x0142000000000b1d */ /* 0x000fec0000010000 */
[----:B------:R-:W1:Y:S04]  /*0090*/  @P0 LDS.128 R4, [0xc080] ;  /* 0x00c08000ff040984 */ /* 0x000e680000000c00 */
[----:B-1----:R1:W-:Y:S04]  /*00a0*/  @P0 STL.64 [R1], R4 ;  /* 0x0000000401000387 */ /* 0x0023e80000100a00 */
[----:B------:R1:W-:Y:S04]  /*00b0*/  @P0 STL.64 [R1+0x8], R6 ;  /* 0x0000080601000387 */ /* 0x0003e80000100a00 */
[----:B------:R-:W-:Y:S06]  /*00c0*/  @P0 BAR.ARV 0x4, 0x80 ;  /* 0x0102000000000b1d */ /* 0x000fec0000002000 */
[----:B------:R-:W-:Y:S05]  /*00d0*/  @P0 BRA `(.L_x_23) ;  /* 0x00000b1000000947 */ /* 0x000fea0003800000 */
[----:B------:R-:W-:Y:S01]  /*00e0*/  LOP3.LUT R14, R2, 0x1f, RZ, 0xc0, !PT ;  /* 0x0000001f020e7812 */ /* 0x000fe200078ec0ff */
[----:B------:R-:W-:Y:S01]  /*00f0*/  CS2R R8, SRZ ;  /* 0x0000000000087805 */ /* 0x000fe2000001ff00 */
[----:B-1----:R-:W-:-:S02]  /*0100*/  IMAD.MOV.U32 R7, RZ, RZ, RZ ;  /* 0x000000ffff077224 */ /* 0x002fc400078e00ff */
[----:B------:R-:W-:-:S04]  /*0110*/  ISETP.NE.AND P6, PT, R14, 0x1f, PT ;  /* 0x0000001f0e00780c */ /* 0x000fc80003fc5270 */
[----:B------:R-:W-:-:S13]  /*0120*/  ISETP.GE.OR P0, PT, R14, c[0x0][0x53c], !P6 ;  /* 0x00014f000e007a0c */ /* 0x000fda0007706670 */
[----:B------:R-:W-:Y:S02]  /*0130*/  @!P0 IMAD.MOV.U32 R4, RZ, RZ, 0x4 ;  /* 0x00000004ff048424 */ /* 0x000fe400078e00ff */
[----:B------:R-:W-:Y:S02]  /*0140*/  @!P0 IMAD.MOV.U32 R2, RZ, RZ, 0x4 ;  /* 0x00000004ff028424 */ /* 0x000fe400078e00ff */
[----:B------:R-:W-:-:S04]  /*0150*/  @!P0 IMAD.WIDE.U32 R4, R14, R4, c[0x0][0x580] ;  /* 0x000160000e048625 */ /* 0x000fc800078e0004 */
[C---:B------:R-:W-:Y:S01]  /*0160*/  @!P0 IMAD.WIDE.U32 R2, R14.reuse, R2, c[0x0][0x578] ;  /* 0x00015e000e028625 */ /* 0x040fe200078e0002 */
[----:B------:R-:W2:Y:S04]  /*0170*/  @!P0 LDG.E R8, [R4.64] ;  /* 0x0000000604088981 */ /* 0x000ea8000c1e1900 */
[----:B------:R-:W2:Y:S01]  /*0180*/  @!P0 LDG.E R7, [R2.64] ;  /* 0x0000000602078981 */ /* 0x000ea2000c1e1900 */
[C---:B------:R-:W-:Y:S01]  /*0190*/  ISETP.NE.AND P5, PT, R14.reuse, RZ, PT ;  /* 0x000000ff0e00720c */ /* 0x040fe20003fa5270 */
[----:B------:R-:W1:Y:S01]  /*01a0*/  S2UR UR4, SR_CTAID.X ;  /* 0x00000000000479c3 */ /* 0x000e620000002500 */
[C---:B------:R-:W-:Y:S02]  /*01b0*/  ISETP.GE.U32.AND P4, PT, R14.reuse, 0x2, PT ;  /* 0x000000020e00780c */ /* 0x040fe40003f86070 */
[----:B------:R-:W-:-:S02]  /*01c0*/  ISETP.GE.U32.AND P3, PT, R14, 0x4, PT ;  /* 0x000000040e00780c */ /* 0x000fc40003f66070 */
[C---:B------:R-:W-:Y:S02]  /*01d0*/  ISETP.GE.U32.AND P2, PT, R14.reuse, 0x8, PT ;  /* 0x000000080e00780c */ /* 0x040fe40003f46070 */
[----:B------:R-:W-:Y:S01]  /*01e0*/  ISETP.GE.U32.AND P1, PT, R14, 0x10, PT ;  /* 0x000000100e00780c */ /* 0x000fe20003f26070 */
[----:B--2---:R-:W-:-:S05]  /*01f0*/  IMAD R4, R8, R7, RZ ;  /* 0x0000000708047224 */ /* 0x004fca00078e02ff */
[----:B------:R-:W2:Y:S02]  /*0200*/  SHFL.UP PT, R0, R4, 0x1, RZ ;  /* 0x0420000004007989 */ /* 0x000ea400000e00ff */
[----:B--2---:R-:W-:-:S05]  /*0210*/  SEL R0, R0, RZ, P5 ;  /* 0x000000ff00007207 */ /* 0x004fca0002800000 */
[----:B------:R-:W-:-:S05]  /*0220*/  IMAD.IADD R4, R4, 0x1, R0 ;  /* 0x0000000104047824 */ /* 0x000fca00078e0200 */
        /* <DEDUP_REMOVED lines=12> */
[----:B------:R-:W2:Y:S02]  /*02f0*/  SHFL.IDX PT, R6, R4, 0x1f, 0x1f ;  /* 0x03e01f0004067f89 */ /* 0x000ea400000e0000 */
[----:B--2---:R-:W-:-:S04]  /*0300*/  IMAD R6, R6, c[0x0][0x538], RZ ;  /* 0x00014e0006067a24 */ /* 0x004fc800078e02ff */
[----:B------:R-:W-:Y:S01]  /*0310*/  IMAD.MOV.U32 R0, RZ, RZ, R6 ;  /* 0x000000ffff007224 */ /* 0x000fe200078e0006 */
[----:B-1----:R-:W-:-:S13]  /*0320*/  ISETP.GT.AND P0, PT, R6, UR4, PT ;  /* 0x0000000406007c0c */ /* 0x002fda000bf04270 */
[----:B------:R-:W-:Y:S05]  /*0330*/  @P0 BRA `(.L_x_24) ;  /* 0x0000027000000947 */ /* 0x000fea0003800000 */
[----:B------:R-:W-:Y:S02]  /*0340*/  MOV R6, R0 ;  /* 0x0000000000067202 */ /* 0x000fe40000000f00 */
[----:B------:R-:W-:-:S04]  /*0350*/  MOV R9, RZ ;  /* 0x000000ff00097202 */ /* 0x000fc80000000f00 */
.L_x_28:
[----:B------:R-:W-:-:S04]  /*0360*/  IADD3 R0, R9, 0x1f, RZ ;  /* 0x0000001f09007810 */ /* 0x000fc80007ffe0ff */
[----:B------:R-:W-:-:S13]  /*0370*/  ISETP.GE.AND P0, PT, R0, c[0x0][0x53c], PT ;  /* 0x00014f0000007a0c */ /* 0x000fda0003f06270 */
[----:B------:R-:W-:Y:S05]  /*0380*/  @P0 BRA `(.L_x_25) ;  /* 0x0000078000000947 */ /* 0x000fea0003800000 */
[----:B------:R-:W-:Y:S01]  /*0390*/  MOV R9, R0 ;  /* 0x0000000000097202 */ /* 0x000fe20000000f00 */
[----:B------:R-:W-:Y:S01]  /*03a0*/  IMAD.MOV.U32 R7, RZ, RZ, RZ ;  /* 0x000000ffff077224 */ /* 0x000fe200078e00ff */
[----:B------:R-:W-:Y:S02]  /*03b0*/  MOV R8, RZ ;  /* 0x000000ff00087202 */ /* 0x000fe40000000f00 */
[----:B------:R-:W-:-:S04]  /*03c0*/  IADD3 R0, R14, R9, RZ ;  /* 0x000000090e007210 */ /* 0x000fc80007ffe0ff */
[----:B------:R-:W-:-:S13]  /*03d0*/  ISETP.GE.OR P0, PT, R0, c[0x0][0x53c], !P6 ;  /* 0x00014f0000007a0c */ /* 0x000fda0007706670 */
[----:B------:R-:W-:Y:S01]  /*03e0*/  @!P0 MOV R2, 0x4 ;  /* 0x0000000400028802 */ /* 0x000fe20000000f00 */
[----:B------:R-:W-:-:S04]  /*03f0*/  @!P0 IMAD.MOV.U32 R3, RZ, RZ, 0x4 ;  /* 0x00000004ff038424 */ /* 0x000fc800078e00ff */
[----:B------:R-:W-:-:S04]  /*0400*/  @!P0 IMAD.WIDE R4, R0, R2, c[0x0][0x580] ;  /* 0x0001600000048625 */ /* 0x000fc800078e0202 */
[----:B------:R-:W-:Y:S01]  /*0410*/  @!P0 IMAD.WIDE R2, R0, R3, c[0x0][0x578] ;  /* 0x00015e0000028625 */ /* 0x000fe200078e0203 */
[----:B------:R-:W2:Y:S04]  /*0420*/  @!P0 LDG.E R8, [R4.64] ;  /* 0x0000000604088981 */ /* 0x000ea8000c1e1900 */
[----:B------:R-:W2:Y:S02]  /*0430*/  @!P0 LDG.E R7, [R2.64] ;  /* 0x0000000602078981 */ /* 0x000ea4000c1e1900 */
[----:B--2---:R-:W-:Y:S01]  /*0440*/  IMAD R5, R8, R7, RZ ;  /* 0x0000000708057224 */ /* 0x004fe200078e02ff */
[----:B------:R-:W-:Y:S05]  /*0450*/  BRA.DIV ~URZ, `(.L_x_26) ;  /* 0x0000d9f27f007947 */ /* 0x000fea000b800000 */
[----:B------:R1:W2:Y:S02]  /*0460*/  SHFL.UP PT, R0, R5, 0x1, RZ ;  /* 0x0420000005007989 */ /* 0x0002a400000e00ff */
.L_x_144:
[----:B--2---:R-:W-:-:S04]  /*0470*/  SEL R0, R0, RZ, P5 ;  /* 0x000000ff00007207 */ /* 0x004fc80002800000 */
[----:B-1----:R-:W-:Y:S01]  /*0480*/  IADD3 R5, R5, R0, RZ ;  /* 0x0000000005057210 */ /* 0x002fe20007ffe0ff */
[----:B------:R-:W-:Y:S05]  /*0490*/  BRA.DIV ~URZ, `(.L_x_27) ;  /* 0x0000da127f007947 */ /* 0x000fea000b800000 */
[----:B------:R-:W1:Y:S02]  /*04a0*/  SHFL.UP PT, R0, R5, 0x2, RZ ;  /* 0x0440000005007989 */ /* 0x000e6400000e00ff */
[----:B-1----:R-:W-:-:S05]  /*04b0*/  SEL R0, R0, RZ, P4 ;  /* 0x000000ff00007207 */ /* 0x002fca0002000000 */
[----:B------:R-:W-:-:S05]  /*04c0*/  IMAD.IADD R0, R5, 0x1, R0 ;  /* 0x0000000105007824 */ /* 0x000fca00078e0200 */
        /* <DEDUP_REMOVED lines=9> */
[----:B------:R1:W2:Y:S02]  /*0560*/  SHFL.IDX PT, R0, R4, 0x1f, 0x1f ;  /* 0x03e01f0004007f89 */ /* 0x0002a400000e0000 */
.L_x_145:
[----:B--2---:R-:W-:-:S05]  /*0570*/  IMAD R0, R0, c[0x0][0x538], RZ ;  /* 0x00014e0000007a24 */ /* 0x004fca00078e02ff */
[----:B------:R-:W-:-:S04]  /*0580*/  IADD3 R6, R0, R6, RZ ;  /* 0x0000000600067210 */ /* 0x000fc80007ffe0ff */
[----:B------:R-:W-:-:S13]  /*0590*/  ISETP.GT.AND P0, PT, R6, UR4, PT ;  /* 0x0000000406007c0c */ /* 0x000fda000bf04270 */
[----:B-1----:R-:W-:Y:S05]  /*05a0*/  @!P0 BRA `(.L_x_28) ;  /* 0xfffffdb000008947 */ /* 0x002fea000383ffff */
.L_x_24:
[----:B------:R-:W-:-:S05]  /*05b0*/  IADD3 R12, -R0, R6, RZ ;  /* 0x00000006000c7210 */ /* 0x000fca0007ffe1ff */
[----:B------:R-:W-:-:S05]  /*05c0*/  IMAD R0, R4, c[0x0][0x538], R12 ;  /* 0x00014e0004007a24 */ /* 0x000fca00078e020c */
[----:B------:R-:W-:Y:S01]  /*05d0*/  ISETP.GT.AND P0, PT, R0, UR4, PT ;  /* 0x0000000400007c0c */ /* 0x000fe2000bf04270 */
[----:B------:R-:W-:-:S12]  /*05e0*/  BRA.DIV ~URZ, `(.L_x_29) ;  /* 0x0000da827f007947 */ /* 0x000fd8000b800000 */
[----:B------:R-:W-:-:S04]  /*05f0*/  VOTE.ANY R0, PT, !P0 ;  /* 0x0000000000007806 */ /* 0x000fc800040e0100 */
.L_x_146:
[----:B------:R1:W2:Y:S01]  /*0600*/  POPC R13, R0 ;  /* 0x00000000000d7309 */ /* 0x0002a20000000000 */
[----:B------:R-:W-:Y:S05]  /*0610*/  BRA.DIV ~URZ, `(.L_x_30) ;  /* 0x0000da927f007947 */ /* 0x000fea000b800000 */
[----:B--2---:R2:W3:Y:S01]  /*0620*/  SHFL.IDX PT, R11, R8, R13, 0x1f ;  /* 0x00001f0d080b7589 */ /* 0x0044e200000e0000 */
[----:B------:R-:W-:-:S03]  /*0630*/  MOV R6, RZ ;  /* 0x000000ff00067202 */ /* 0x000fc60000000f00 */
[----:B------:R2:W4:Y:S04]  /*0640*/  SHFL.IDX PT, R10, R7, R13, 0x1f ;  /* 0x00001f0d070a7589 */ /* 0x00052800000e0000 */
.L_x_147:
[----:B------:R-:W-:Y:S01]  /*0650*/  ISETP.NE.AND P0, PT, R0, RZ, PT ;  /* 0x000000ff0000720c */ /* 0x000fe20003f05270 */
[----:B------:R-:W-:-:S12]  /*0660*/  BSSY B0, `(.L_x_31) ;  /* 0x0000005000007945 */ /* 0x000fd80003800000 */
[----:B------:R-:W-:Y:S05]  /*0670*/  @!P0 BRA `(.L_x_32) ;  /* 0x0000003000008947 */ /* 0x000fea0003800000 */
[----:B------:R-:W-:Y:S01]  /*0680*/  IADD3 R29, R13, -0x1, RZ ;  /* 0xffffffff0d1d7810 */ /* 0x000fe20007ffe0ff */
[----:B------:R-:W-:Y:S05]  /*0690*/  BRA.DIV ~URZ, `(.L_x_33) ;  /* 0x0000daf27f007947 */ /* 0x000fea000b800000 */
[----:B------:R1:W2:Y:S02]  /*06a0*/  SHFL.IDX PT, R6, R4, R29, 0x1f ;  /* 0x00001f1d04067589 */ /* 0x0002a400000e0000 */
.L_x_32:
[----:B------:R-:W-:Y:S05]  /*06b0*/  BSYNC B0 ;  /* 0x0000000000007941 */ /* 0x000fea0003800000 */
.L_x_31:
[----:B-1-3--:R-:W-:Y:S01]  /*06c0*/  IABS R0, R11 ;  /* 0x0000000b00007213 */ /* 0x00afe20000000000 */
[----:B--2---:R-:W-:-:S04]  /*06d0*/  IMAD R4, R6, c[0x0][0x538], R12 ;  /* 0x00014e0006047a24 */ /* 0x004fc800078e020c */
[----:B------:R-:W-:Y:S01]  /*06e0*/  IMAD.MOV.U32 R5, RZ, RZ, R0 ;  /* 0x000000ffff057224 */ /* 0x000fe200078e0000 */
[----:B----4-:R-:W-:Y:S01]  /*06f0*/  IABS R0, R10 ;  /* 0x0000000a00007213 */ /* 0x010fe20000000000 */
[----:B------:R1:W-:Y:S01]  /*0700*/  STL [R1], R4 ;  /* 0x0000000401007387 */ /* 0x0003e20000100800 */
[----:B------:R-:W-:Y:S01]  /*0710*/  IADD3 R12, -R4, UR4, RZ ;  /* 0x00000004040c7c10 */ /* 0x000fe2000fffe1ff */
[----:B------:R-:W2:Y:S02]  /*0720*/  I2F.RP R2, R5 ;  /* 0x0000000500027306 */ /* 0x000ea40000209400 */
[----:B------:R-:W-:Y:S01]  /*0730*/  IMAD.MOV.U32 R7, RZ, RZ, R0 ;  /* 0x000000ffff077224 */ /* 0x000fe200078e0000 */
[----:B------:R-:W-:Y:S02]  /*0740*/  IABS R6, R12 ;  /* 0x0000000c00067213 */ /* 0x000fe40000000000 */
[----:B------:R-:W-:-:S03]  /*0750*/  IABS R0, R11 ;  /* 0x0000000b00007213 */ /* 0x000fc60000000000 */
[----:B------:R-:W-:Y:S01]  /*0760*/  I2F.RP R8, R7 ;  /* 0x0000000700087306 */ /* 0x000fe20000209400 */
[----:B------:R-:W-:-:S07]  /*0770*/  IADD3 R0, RZ, -R0, RZ ;  /* 0x80000000ff007210 */ /* 0x000fce0007ffe0ff */
[----:B--2---:R-:W2:Y:S02]  /*0780*/  MUFU.RCP R2, R2 ;  /* 0x0000000200027308 */ /* 0x004ea40000001000 */
[----:B--2---:R-:W-:-:S06]  /*0790*/  IADD3 R2, R2, 0xffffffe, RZ ;  /* 0x0ffffffe02027810 */ /* 0x004fcc0007ffe0ff */
[----:B------:R-:W2:Y:S02]  /*07a0*/  F2I.FTZ.U32.TRUNC.NTZ R3, R2 ;  /* 0x0000000200037305 */ /* 0x000ea4000021f000 */
[----:B--2---:R-:W-:-:S04]  /*07b0*/  IMAD.MOV R2, RZ, RZ, -R3 ;  /* 0x000000ffff027224 */ /* 0x004fc800078e0a03 */
[----:B-1----:R-:W-:Y:S02]  /*07c0*/  IMAD R4, R2, R5, RZ ;  /* 0x0000000502047224 */ /* 0x002fe400078e02ff */
[----:B------:R-:W-:-:S04]  /*07d0*/  IMAD.MOV.U32 R2, RZ, RZ, RZ ;  /* 0x000000ffff027224 */ /* 0x000fc800078e00ff */
[----:B------:R-:W-:-:S04]  /*07e0*/  IMAD.HI.U32 R2, R3, R4, R2 ;  /* 0x0000000403027227 */ /* 0x000fc800078e0002 */
[----:B------:R-:W-:-:S04]  /*07f0*/  IMAD.MOV.U32 R3, RZ, RZ, R6 ;  /* 0x000000ffff037224 */ /* 0x000fc800078e0006 */
[----:B------:R-:W-:-:S04]  /*0800*/  IMAD.HI.U32 R2, R2, R3, RZ ;  /* 0x0000000302027227 */ /* 0x000fc800078e00ff */
[----:B------:R-:W-:Y:S02]  /*0810*/  IMAD R0, R2, R0, R3 ;  /* 0x0000000002007224 */ /* 0x000fe400078e0203 */
[----:B------:R-:W1:Y:S03]  /*0820*/  MUFU.RCP R3, R8 ;  /* 0x0000000800037308 */ /* 0x000e660000001000 */
[----:B------:R-:W-:-:S13]  /*0830*/  ISETP.GT.U32.AND P1, PT, R5, R0, PT ;  /* 0x000000000500720c */ /* 0x000fda0003f24070 */
[----:B------:R-:W-:Y:S01]  /*0840*/  @!P1 IMAD.IADD R0, R0, 0x1, -R5 ;  /* 0x0000000100009824 */ /* 0x000fe200078e0a05 */
[----:B-1----:R-:W-:Y:S02]  /*0850*/  IADD3 R3, R3, 0xffffffe, RZ ;  /* 0x0ffffffe03037810 */ /* 0x002fe40007ffe0ff */
[----:B------:R-:W-:Y:S02]  /*0860*/  @!P1 IADD3 R2, R2, 0x1, RZ ;  /* 0x0000000102029810 */ /* 0x000fe40007ffe0ff */
[----:B------:R-:W-:Y:S02]  /*0870*/  ISETP.GE.U32.AND P2, PT, R0, R5, PT ;  /* 0x000000050000720c */ /* 0x000fe40003f46070 */
[----:B------:R-:W1:Y:S01]  /*0880*/  F2I.FTZ.U32.TRUNC.NTZ R3, R3 ;  /* 0x0000000300037305 */ /* 0x000e62000021f000 */
[----:B------:R-:W-:Y:S02]  /*0890*/  LOP3.LUT R0, R12, R11, RZ, 0x3c, !PT ;  /* 0x0000000b0c007212 */ /* 0x000fe400078e3cff */
[----:B------:R-:W-:-:S02]  /*08a0*/  ISETP.NE.AND P1, PT, R11, RZ, PT ;  /* 0x000000ff0b00720c */ /* 0x000fc40003f25270 */
[----:B------:R-:W-:-:S06]  /*08b0*/  ISETP.GE.AND P0, PT, R0, RZ, PT ;  /* 0x000000ff0000720c */ /* 0x000fcc0003f06270 */
[----:B------:R-:W-:Y:S02]  /*08c0*/  @P2 IADD3 R2, R2, 0x1, RZ ;  /* 0x0000000102022810 */ /* 0x000fe40007ffe0ff */
[----:B-1----:R-:W-:-:S03]  /*08d0*/  IADD3 R0, RZ, -R3, RZ ;  /* 0x80000003ff007210 */ /* 0x002fc60007ffe0ff */
[----:B------:R-:W-:Y:S01]  /*08e0*/  IMAD.MOV.U32 R4, RZ, RZ, R2 ;  /* 0x000000ffff047224 */ /* 0x000fe200078e0002 */
[----:B------:R-:W-:-:S03]  /*08f0*/  MOV R2, RZ ;  /* 0x000000ff00027202 */ /* 0x000fc60000000f00 */
[----:B------:R-:W-:Y:S01]  /*0900*/  @!P0 IMAD.MOV R4, RZ, RZ, -R4 ;  /* 0x000000ffff048224 */ /* 0x000fe200078e0a04 */
[----:B------:R-:W-:Y:S01]  /*0910*/  @!P1 LOP3.LUT R4, RZ, R11, RZ, 0x33, !PT ;  /* 0x0000000bff049212 */ /* 0x000fe200078e33ff */
[----:B------:R-:W-:Y:S01]  /*0920*/  IMAD.MOV.U32 R5, RZ, RZ, R0 ;  /* 0x000000ffff057224 */ /* 0x000fe200078e0000 */
[----:B------:R-:W-:Y:S02]  /*0930*/  IABS R0, R10 ;  /* 0x0000000a00007213 */ /* 0x000fe40000000000 */
[----:B------:R-:W-:Y:S01]  /*0940*/  IABS R8, R4 ;  /* 0x0000000400087213 */ /* 0x000fe20000000000 */
[----:B------:R-:W-:Y:S02]  /*0950*/  IMAD R5, R5, R7, RZ ;  /* 0x0000000705057224 */ /* 0x000fe400078e02ff */
[----:B------:R-:W-:Y:S02]  /*0960*/  IMAD.MOV R6, RZ, RZ, -R0 ;  /* 0x000000ffff067224 */ /* 0x000fe400078e0a00 */
[----:B------:R-:W-:-:S04]  /*0970*/  IMAD.HI.U32 R0, R3, R5, R2 ;  /* 0x0000000503007227 */ /* 0x000fc800078e0002 */
[----:B------:R-:W-:Y:S02]  /*0980*/  IMAD.MOV.U32 R2, RZ, RZ, R8 ;  /* 0x000000ffff027224 */ /* 0x000fe400078e0008 */
[----:B------:R-:W-:Y:S02]  /*0990*/  IMAD.MOV.U32 R3, RZ, RZ, R6 ;  /* 0x000000ffff037224 */ /* 0x000fe400078e0006 */
[----:B------:R-:W-:-:S04]  /*09a0*/  IMAD.HI.U32 R0, R0, R2, RZ ;  /* 0x0000000200007227 */ /* 0x000fc800078e00ff */
[----:B------:R-:W-:Y:S02]  /*09b0*/  IMAD R2, R0, R3, R2 ;  /* 0x0000000300027224 */ /* 0x000fe400078e0202 */
[----:B------:R-:W-:-:S03]  /*09c0*/  IMAD R3, R4, R11, RZ ;  /* 0x0000000b04037224 */ /* 0x000fc600078e02ff */
[----:B------:R-:W-:Y:S02]  /*09d0*/  ISETP.GT.U32.AND P1, PT, R7, R2, PT ;  /* 0x000000020700720c */ /* 0x000fe40003f24070 */
[----:B------:R-:W-:-:S11]  /*09e0*/  IADD3 R3, R12, -R3, RZ ;  /* 0x800000030c037210 */ /* 0x000fd60007ffe0ff */
[----:B------:R-:W-:Y:S01]  /*09f0*/  @!P1 IMAD.IADD R2, R2, 0x1, -R7 ;  /* 0x0000000102029824 */ /* 0x000fe200078e0a07 */
[----:B------:R-:W-:Y:S02]  /*0a00*/  @!P1 IADD3 R0, R0, 0x1, RZ ;  /* 0x0000000100009810 */ /* 0x000fe40007ffe0ff */
[----:B------:R-:W-:Y:S02]  /*0a10*/  ISETP.NE.AND P1, PT, R10, RZ, PT ;  /* 0x000000ff0a00720c */ /* 0x000fe40003f25270 */
[----:B------:R-:W-:Y:S02]  /*0a20*/  ISETP.GE.U32.AND P2, PT, R2, R7, PT ;  /* 0x000000070200720c */ /* 0x000fe40003f46070 */
[----:B------:R-:W-:-:S04]  /*0a30*/  LOP3.LUT R2, R4, R10, RZ, 0x3c, !PT ;  /* 0x0000000a04027212 */ /* 0x000fc800078e3cff */
[----:B------:R-:W-:-:S07]  /*0a40*/  ISETP.GE.AND P0, PT, R2, RZ, PT ;  /* 0x000000ff0200720c */ /* 0x000fce0003f06270 */
[----:B------:R-:W-:-:S06]  /*0a50*/  @P2 IADD3 R0, R0, 0x1, RZ ;  /* 0x0000000100002810 */ /* 0x000fcc0007ffe0ff */
[----:B------:R-:W-:Y:S02]  /*0a60*/  @!P0 IADD3 R0, -R0, RZ, RZ ;  /* 0x000000ff00008210 */ /* 0x000fe40007ffe1ff */
[----:B------:R-:W-:-:S05]  /*0a70*/  @!P1 LOP3.LUT R0, RZ, R10, RZ, 0x33, !PT ;  /* 0x0000000aff009212 */ /* 0x000fca00078e33ff */
[--C-:B------:R-:W-:Y:S02]  /*0a80*/  IMAD.MOV R2, RZ, RZ, -R0.reuse ;  /* 0x000000ffff027224 */ /* 0x100fe400078e0a00 */
[C---:B------:R-:W-:Y:S02]  /*0a90*/  IMAD R0, R10.reuse, 0x1000000, R0 ;  /* 0x010000000a007824 */ /* 0x040fe400078e0200 */
[----:B------:R-:W-:Y:S02]  /*0aa0*/  IMAD R2, R10, R2, R4 ;  /* 0x000000020a027224 */ /* 0x000fe400078e0204 */
[----:B------:R-:W-:Y:S02]  /*0ab0*/  IMAD.IADD R4, R13, 0x1, R9 ;  /* 0x000000010d047824 */ /* 0x000fe400078e0209 */
[----:B------:R-:W-:-:S03]  /*0ac0*/  IMAD R0, R2, 0x10000, R0 ;  /* 0x0001000002007824 */ /* 0x000fc600078e0200 */
[----:B------:R1:W-:Y:S04]  /*0ad0*/  STL [R1+0xc], R4 ;  /* 0x00000c0401007387 */ /* 0x0003e80000100800 */
[----:B------:R1:W-:Y:S04]  /*0ae0*/  STL [R1+0x8], R0 ;  /* 0x0000080001007387 */ /* 0x0003e80000100800 */
[----:B------:R1:W-:Y:S01]  /*0af0*/  STL [R1+0x4], R3 ;  /* 0x0000040301007387 */ /* 0x0003e20000100800 */
[----:B------:R-:W-:Y:S05]  /*0b00*/  BRA `(.L_x_34) ;  /* 0x0000006000007947 */ /* 0x000fea0003800000 */
.L_x_25:
[----:B------:R-:W-:Y:S01]  /*0b10*/  MOV R0, UR4 ;  /* 0x0000000400007c02 */ /* 0x000fe20008000f00 */
[----:B------:R-:W-:Y:S04]  /*0b20*/  STL [R1+0x4], RZ ;  /* 0x000004ff01007387 */ /* 0x000fe80000100800 */
[----:B------:R1:W-:Y:S04]  /*0b30*/  STL [R1], R0 ;  /* 0x0000000001007387 */ /* 0x0003e80000100800 */
[----:B------:R2:W-:Y:S01]  /*0b40*/  STL [R1+0x8], RZ ;  /* 0x000008ff01007387 */ /* 0x0005e20000100800 */
[----:B-1----:R-:W-:-:S05]  /*0b50*/  MOV R0, c[0x0][0x53c] ;  /* 0x00014f0000007a02 */ /* 0x002fca0000000f00 */
[----:B------:R2:W-:Y:S02]  /*0b60*/  STL [R1+0xc], R0 ;  /* 0x00000c0001007387 */ /* 0x0005e40000100800 */
.L_x_34:
[----:B-1----:R-:W3:Y:S04]  /*0b70*/  LDL R4, [R1] ;  /* 0x0000000001047983 */ /* 0x002ee80000100800 */
[----:B------:R-:W3:Y:S04]  /*0b80*/  LDL R5, [R1+0x4] ;  /* 0x0000040001057983 */ /* 0x000ee80000100800 */
[----:B------:R-:W3:Y:S04]  /*0b90*/  LDL R6, [R1+0x8] ;  /* 0x0000080001067983 */ /* 0x000ee80000100800 */
[----:B------:R-:W3:Y:S01]  /*0ba0*/  LDL R7, [R1+0xc] ;  /* 0x00000c0001077983 */ /* 0x000ee20000100800 */
[----:B------:R-:W-:Y:S01]  /*0bb0*/  ISETP.NE.AND P0, PT, R14, RZ, PT ;  /* 0x000000ff0e00720c */ /* 0x000fe20003f05270 */
[----:B------:R-:W-:-:S12]  /*0bc0*/  WARPSYNC 0xffffffff ;  /* 0xffffffff00007948 */ /* 0x000fd80003800000 */
[----:B---3--:R1:W-:Y:S04]  /*0bd0*/  @!P0 STS.128 [0xc080], R4 ;  /* 0x00c08004ff008388 */ /* 0x0083e80000000c00 */
[----:B------:R-:W-:Y:S06]  /*0be0*/  BAR.ARV 0x5, 0x80 ;  /* 0x0142000000007b1d */ /* 0x000fec0000002000 */
.L_x_23:
[----:B--2---:R-:W2:Y:S02]  /*0bf0*/  LDL R0, [R1+0xc] ;  /* 0x00000c0001007983 */ /* 0x004ea40000100800 */
[----:B--2---:R-:W-:-:S13]  /*0c00*/  ISETP.GE.AND P0, PT, R0, c[0x0][0x53c], PT ;  /* 0x00014f0000007a0c */ /* 0x004fda0003f06270 */
[----:B------:R-:W-:Y:S05]  /*0c10*/  @P0 EXIT ;  /* 0x000000000000094d */ /* 0x000fea0003800000 */
[----:B------:R-:W2:Y:S01]  /*0c20*/  S2R R11, SR_TID.X ;  /* 0x00000000000b7919 */ /* 0x000ea20000002100 */
[----:B------:R-:W-:Y:S02]  /*0c30*/  ULDC UR5, c[0x0][0x2ac] ;  /* 0x0000ab0000057ab9 */ /* 0x000fe40000000800 */
[----:B------:R-:W-:Y:S02]  /*0c40*/  ULDC UR4, c[0x0][0x1d0] ;  /* 0x0000740000047ab9 */ /* 0x000fe40000000800 */
[----:B------:R-:W-:Y:S01]  /*0c50*/  UIMAD UR5, UR5, UR4, URZ ;  /* 0x00000004050572a4 */ /* 0x000fe2000f8e023f */
[----:B--2---:R-:W-:-:S04]  /*0c60*/  SHF.R.S32.HI R9, RZ, 0x1f, R11 ;  /* 0x0000001fff097819 */ /* 0x004fc8000001140b */
[CC--:B------:R-:W-:Y:S02]  /*0c70*/  LEA.HI R2, R9.reuse, R11.reuse, RZ, 0x4 ;  /* 0x0000000b09027211 */ /* 0x0c0fe400078f20ff */
[CC--:B------:R-:W-:Y:S02]  /*0c80*/  LEA.HI R17, R9.reuse, R11.reuse, RZ, 0x3 ;  /* 0x0000000b09117211 */ /* 0x0c0fe400078f18ff */
[----:B-1----:R-:W-:Y:S02]  /*0c90*/  SHF.R.S32.HI R4, RZ, 0x4, R2 ;  /* 0x00000004ff047819 */ /* 0x002fe40000011402 */
[----:B------:R-:W-:Y:S02]  /*0ca0*/  LEA.HI R8, R9, R11, RZ, 0x2 ;  /* 0x0000000b09087211 */ /* 0x000fe400078f10ff */
[C---:B------:R-:W-:Y:S02]  /*0cb0*/  LEA.HI R0, R2.reuse, R4, RZ, 0x1 ;  /* 0x0000000402007211 */ /* 0x040fe400078f08ff */
[----:B------:R-:W-:-:S02]  /*0cc0*/  LOP3.LUT R2, R2, 0xfffffff0, RZ, 0xc0, !PT ;  /* 0xfffffff002027812 */ /* 0x000fc400078ec0ff */
[----:B------:R-:W-:Y:S02]  /*0cd0*/  SHF.R.S32.HI R5, RZ, 0x3, R17 ;  /* 0x00000003ff057819 */ /* 0x000fe40000011411 */
[----:B------:R-:W-:Y:S01]  /*0ce0*/  LOP3.LUT R3, R0, 0xfffffffe, RZ, 0xc0, !PT ;  /* 0xfffffffe00037812 */ /* 0x000fe200078ec0ff */
[----:B------:R-:W-:Y:S01]  /*0cf0*/  IMAD.IADD R0, R11, 0x1, -R2 ;  /* 0x000000010b007824 */ /* 0x000fe200078e0a02 */
[----:B------:R-:W-:Y:S01]  /*0d00*/  LOP3.LUT R235, R8, 0xfffffffc, RZ, 0xc0, !PT ;  /* 0xfffffffc08eb7812 */ /* 0x000fe200078ec0ff */
[----:B------:R-:W-:Y:S01]  /*0d10*/  IMAD.SHL.U32 R2, R5, 0x40, RZ ;  /* 0x0000004005027824 */ /* 0x000fe200078e00ff */
[----:B------:R-:W-:Y:S01]  /*0d20*/  LEA.HI R5, R9, R11, RZ, 0x5 ;  /* 0x0000000b09057211 */ /* 0x000fe200078f28ff */
[----:B------:R-:W-:Y:S01]  /*0d30*/  IMAD.IADD R12, R4, 0x1, -R3 ;  /* 0x00000001040c7824 */ /* 0x000fe200078e0a03 */
[----:B------:R-:W-:Y:S01]  /*0d40*/  LEA.HI R7, R0, R0, RZ, 0x1 ;  /* 0x0000000000077211 */ /* 0x000fe200078f08ff */
[----:B------:R-:W-:Y:S01]  /*0d50*/  IMAD.IADD R235, R11, 0x1, -R235 ;  /* 0x000000010beb7824 */ /* 0x000fe200078e0aeb */
[----:B------:R-:W-:-:S02]  /*0d60*/  LOP3.LUT R2, R2, 0xc0, RZ, 0xc0, !PT ;  /* 0x000000c002027812 */ /* 0x000fc400078ec0ff */
[----:B------:R-:W-:Y:S01]  /*0d70*/  LOP3.LUT R4, R7, 0x7fffffe, RZ, 0xc0, !PT ;  /* 0x07fffffe07047812 */ /* 0x000fe200078ec0ff */
[----:B------:R-:W-:Y:S01]  /*0d80*/  IMAD.SHL.U32 R204, R235, 0x8, RZ ;  /* 0x00000008ebcc7824 */ /* 0x000fe200078e00ff */
[----:B------:R-:W-:Y:S02]  /*0d90*/  SHF.R.S32.HI R6, RZ, 0x1f, R0 ;  /* 0x0000001fff067819 */ /* 0x000fe40000011400 */
[----:B------:R-:W-:Y:S01]  /*0da0*/  SHF.R.U32.HI R3, RZ, 0x3, R2 ;  /* 0x00000003ff037819 */ /* 0x000fe20000011602 */
[----:B------:R-:W-:Y:S01]  /*0db0*/  IMAD.IADD R14, R0, 0x1, -R4 ;  /* 0x00000001000e7824 */ /* 0x000fe200078e0a04 */
[----:B------:R-:W-:Y:S02]  /*0dc0*/  LOP3.LUT R2, R2, 0x18, R204, 0xf8, !PT ;  /* 0x0000001802027812 */ /* 0x000fe400078ef8cc */
[----:B------:R-:W-:Y:S02]  /*0dd0*/  LEA.HI R16, R6, R0, RZ, 0x3 ;  /* 0x0000000006107211 */ /* 0x000fe400078f18ff */
[----:B------:R-:W-:-:S02]  /*0de0*/  LOP3.LUT R0, R5, 0xffffffe0, RZ, 0xc0, !PT ;  /* 0xffffffe005007812 */ /* 0x000fc400078ec0ff */
[----:B------:R-:W-:Y:S02]  /*0df0*/  SHF.R.S32.HI R238, RZ, 0x2, R8 ;  /* 0x00000002ffee7819 */ /* 0x000fe40000011408 */
[----:B------:R-:W-:Y:S01]  /*0e00*/  LOP3.LUT R4, R17, 0xfffffff8, RZ, 0xc0, !PT ;  /* 0xfffffff811047812 */ /* 0x000fe200078ec0ff */
[C---:B------:R-:W-:Y:S01]  /*0e10*/  IMAD.IADD R19, R11.reuse, 0x1, -R0 ;  /* 0x000000010b137824 */ /* 0x040fe200078e0a00 */
[----:B------:R-:W-:Y:S02]  /*0e20*/  LOP3.LUT R10, R2, R3, RZ, 0x3c, !PT ;  /* 0x00000003020a7212 */ /* 0x000fe400078e3cff */
[--C-:B------:R-:W-:Y:S01]  /*0e30*/  SHF.R.S32.HI R6, RZ, 0x5, R5.reuse ;  /* 0x00000005ff067819 */ /* 0x100fe20000011405 */
[----:B------:R-:W-:Y:S01]  /*0e40*/  IMAD.IADD R4, R11, 0x1, -R4 ;  /* 0x000000010b047824 */ /* 0x000fe200078e0a04 */
[----:B------:R-:W-:Y:S02]  /*0e50*/  SHF.R.S32.HI R2, RZ, 0x1f, R5 ;  /* 0x0000001fff027819 */ /* 0x000fe40000011405 */
[----:B------:R-:W-:-:S02]  /*0e60*/  LEA.HI R3, R8, R238, RZ, 0x1 ;  /* 0x000000ee08037211 */ /* 0x000fc400078f08ff */
[----:B------:R-:W-:Y:S02]  /*0e70*/  LEA.HI R0, R2, R6, RZ, 0x2 ;  /* 0x0000000602007211 */ /* 0x000fe400078f10ff */
[----:B------:R-:W-:Y:S02]  /*0e80*/  LOP3.LUT R2, R3, 0x7fffffe, RZ, 0xc0, !PT ;  /* 0x07fffffe03027812 */ /* 0x000fe400078ec0ff */
[----:B------:R-:W-:Y:S02]  /*0e90*/  SHF.R.S32.HI R9, RZ, 0x1f, R8 ;  /* 0x0000001fff097819 */ /* 0x000fe40000011408 */
[----:B------:R-:W-:Y:S01]  /*0ea0*/  SHF.R.S32.HI R3, RZ, 0x1f, R19 ;  /* 0x0000001fff037819 */ /* 0x000fe20000011413 */
[----:B------:R-:W-:Y:S01]  /*0eb0*/  IMAD.IADD R2, R238, 0x1, -R2 ;  /* 0x00000001ee027824 */ /* 0x000fe200078e0a02 */
[----:B------:R-:W-:Y:S02]  /*0ec0*/  LEA.HI R8, R4, R4, RZ, 0x1 ;  /* 0x0000000404087211 */ /* 0x000fe400078f08ff */
[----:B------:R-:W-:-:S02]  /*0ed0*/  LOP3.LUT R0, R0, 0xffffffc, RZ, 0xc0, !PT ;  /* 0x0ffffffc00007812 */ /* 0x000fc400078ec0ff */
[----:B------:R-:W-:Y:S02]  /*0ee0*/  LEA.HI R13, R3, R19, RZ, 0x2 ;  /* 0x00000013030d7211 */ /* 0x000fe400078f10ff */
[----:B------:R-:W-:Y:S01]  /*0ef0*/  LOP3.LUT R3, R8, 0x3fffffe, RZ, 0xc0, !PT ;  /* 0x03fffffe08037812 */ /* 0x000fe200078ec0ff */
[----:B------:R-:W-:Y:S01]  /*0f00*/  IMAD.IADD R5, R6, 0x1, -R0 ;  /* 0x0000000106057824 */ /* 0x000fe200078e0a00 */
[----:B------:R-:W-:Y:S01]  /*0f10*/  IADD3 R237, R204, 0x40, RZ ;  /* 0x00000040cced7810 */ /* 0x000fe20007ffe0ff */
[----:B------:R-:W-:Y:S01]  /*0f20*/  IMAD R0, R6, 0x8, R2 ;  /* 0x0000000806007824 */ /* 0x000fe200078e0202 */
[----:B------:R-:W-:Y:S01]  /*0f30*/  SHF.R.S32.HI R2, RZ, 0x2, R13 ;  /* 0x00000002ff027819 */ /* 0x000fe2000001140d */
[----:B------:R-:W-:Y:S01]  /*0f40*/  IMAD.IADD R11, R4, 0x1, -R3 ;  /* 0x00000001040b7824 */ /* 0x000fe200078e0a03 */
[----:B------:R-:W-:Y:S01]  /*0f50*/  LEA.HI R3, R9, R238, RZ, 0x3 ;  /* 0x000000ee09037211 */ /* 0x000fe200078f18ff */
[----:B------:R-:W-:Y:S01]  /*0f60*/  IMAD.U32 R4, R0, 0x20, R10 ;  /* 0x0000002000047824 */ /* 0x000fe200078e000a */
[----:B------:R-:W-:Y:S01]  /*0f70*/  LEA.HI R0, R235, R235, RZ, 0x1 ;  /* 0x000000ebeb007211 */ /* 0x000fe200078f08ff */
[----:B------:R-:W-:Y:S01]  /*0f80*/  IMAD R18, R5, 0x10, R2 ;  /* 0x0000001005127824 */ /* 0x000fe200078e0202 */
[----:B------:R-:W-:Y:S01]  /*0f90*/  LOP3.LUT R2, R3, 0xfffffff8, RZ, 0xc0, !PT ;  /* 0xfffffff803027812 */ /* 0x000fe200078ec0ff */
[----:B------:R-:W-:Y:S01]  /*0fa0*/  IMAD.SHL.U32 R6, R6, 0x200, RZ ;  /* 0x0000020006067824 */ /* 0x000fe200078e00ff */
[----:B------:R1:W-:Y:S01]  /*0fb0*/  STL [R1+0x5c], R4 ;  /* 0x00005c0401007387 */ /* 0x0003e20000100800 */
[----:B------:R-:W-:-:S02]  /*0fc0*/  SHF.R.S32.HI R9, RZ, 0x1, R7 ;  /* 0x00000001ff097819 */ /* 0x000fc40000011407 */
[----:B------:R-:W-:Y:S01]  /*0fd0*/  IMAD.IADD R3, R238, 0x1, -R2 ;  /* 0x00000001ee037824 */ /* 0x000fe200078e0a02 */
[----:B------:R-:W-:Y:S01]  /*0fe0*/  SHF.R.S32.HI R10, RZ, 0x1f, R7 ;  /* 0x0000001fff0a7819 */ /* 0x000fe20000011407 */
[----:B------:R-:W-:Y:S01]  /*0ff0*/  IMAD.SHL.U32 R2, R0, 0x20, RZ ;  /* 0x0000002000027824 */ /* 0x000fe200078e00ff */
[----:B------:R2:W-:Y:S01]  /*1000*/  STL [R1+0x90], R18 ;  /* 0x0000901201007387 */ /* 0x0005e20000100800 */
[----:B------:R-:W-:Y:S02]  /*1010*/  IADD3 R236, R204, 0x20, RZ ;  /* 0x00000020ccec7810 */ /* 0x000fe40007ffe0ff */
[----:B------:R-:W-:Y:S02]  /*1020*/  LEA.HI R7, R3, R3, RZ, 0x1 ;  /* 0x0000000303077211 */ /* 0x000fe400078f08ff */
[----:B------:R-:W-:Y:S02]  /*1030*/  LOP3.LUT R2, R2, 0xffffffc0, RZ, 0xc0, !PT ;  /* 0xffffffc002027812 */ /* 0x000fe400078ec0ff */
[----:B------:R-:W-:-:S02]  /*1040*/  LOP3.LUT R5, R7, 0x3fffffe, RZ, 0xc0, !PT ;  /* 0x03fffffe07057812 */ /* 0x000fc400078ec0ff */
[----:B-1----:R-:W-:Y:S02]  /*1050*/  LOP3.LUT R4, R0, 0x1ffffffe, RZ, 0xc0, !PT ;  /* 0x1ffffffe00047812 */ /* 0x002fe400078ec0ff */
[----:B------:R-:W-:Y:S01]  /*1060*/  SHF.R.S32.HI R0, RZ, 0x1, R8 ;  /* 0x00000001ff007819 */ /* 0x000fe20000011408 */
[----:B------:R-:W-:Y:S02]  /*1070*/  IMAD.IADD R8, R3, 0x1, -R5 ;  /* 0x0000000103087824 */ /* 0x000fe400078e0a05 */
[C---:B------:R-:W-:Y:S01]  /*1080*/  IMAD.IADD R4, R235.reuse, 0x1, -R4 ;  /* 0x00000001eb047824 */ /* 0x040fe200078e0a04 */
[C---:B------:R-:W-:Y:S01]  /*1090*/  LOP3.LUT P2, RZ, R0.reuse, 0x2, RZ, 0xc0, !PT ;  /* 0x0000000200ff7812 */ /* 0x040fe2000784c0ff */
[----:B------:R-:W-:Y:S02]  /*10a0*/  IMAD.SHL.U32 R0, R0, 0x40, RZ ;  /* 0x0000004000007824 */ /* 0x000fe400078e00ff */
[----:B------:R-:W-:Y:S01]  /*10b0*/  IMAD R15, R4, 0x8, R2 ;  /* 0x00000008040f7824 */ /* 0x000fe200078e0202 */
[----:B------:R-:W-:Y:S01]  /*10c0*/  LEA.HI R2, R10, R9, RZ, 0x2 ;  /* 0x000000090a027211 */ /* 0x000fe200078f10ff */
[----:B------:R-:W-:Y:S01]  /*10d0*/  IMAD R3, R235, 0x2, R6 ;  /* 0x00000002eb037824 */ /* 0x000fe200078e0206 */
[----:B------:R-:W-:-:S02]  /*10e0*/  LOP3.LUT R0, R0, 0xc0, RZ, 0xc0, !PT ;  /* 0x000000c000007812 */ /* 0x000fc400078ec0ff */
[----:B------:R-:W-:Y:S02]  /*10f0*/  LOP3.LUT R2, R2, 0xfffffffc, RZ, 0xc0, !PT ;  /* 0xfffffffc02027812 */ /* 0x000fe400078ec0ff */
[----:B------:R-:W-:Y:S02]  /*1100*/  LOP3.LUT R5, R0, 0x8, R17, 0xf8, !PT ;  /* 0x0000000800057812 */ /* 0x000fe400078ef811 */
[----:B------:R-:W-:Y:S01]  /*1110*/  SHF.R.U32.HI R4, RZ, 0x3, R0 ;  /* 0x00000003ff047819 */ /* 0x000fe20000011600 */
[----:B------:R-:W-:Y:S01]  /*1120*/  IMAD.IADD R2, R9, 0x1, -R2 ;  /* 0x0000000109027824 */ /* 0x000fe200078e0a02 */
[----:B------:R-:W-:Y:S01]  /*1130*/  SHF.R.S32.HI R0, RZ, 0x1, R7 ;  /* 0x00000001ff007819 */ /* 0x000fe20000011407 */
[----:B------:R-:W-:Y:S01]  /*1140*/  IMAD R7, R8, 0x20, R3 ;  /* 0x0000002008077824 */ /* 0x000fe200078e0203 */
[----:B------:R-:W-:Y:S01]  /*1150*/  LOP3.LUT R10, R5, R4, RZ, 0x3c, !PT ;  /* 0x00000004050a7212 */ /* 0x000fe200078e3cff */
[----:B------:R-:W-:Y:S01]  /*1160*/  IMAD.SHL.U32 R5, R16, 0x20, RZ ;  /* 0x0000002010057824 */ /* 0x000fe200078e00ff */
[C---:B------:R-:W-:Y:S01]  /*1170*/  LOP3.LUT R4, R0.reuse, 0x1, RZ, 0xc0, !PT ;  /* 0x0000000100047812 */ /* 0x040fe200078ec0ff */
[----:B------:R-:W-:Y:S01]  /*1180*/  IMAD.SHL.U32 R3, R0, 0x40, RZ ;  /* 0x0000004000037824 */ /* 0x000fe200078e00ff */
[C---:B------:R-:W-:Y:S01]  /*1190*/  LOP3.LUT P3, RZ, R2.reuse, 0x2, RZ, 0xc0, !PT ;  /* 0x0000000202ff7812 */ /* 0x040fe2000786c0ff */
[----:B------:R-:W-:Y:S01]  /*11a0*/  IMAD.SHL.U32 R2, R2, 0x40, RZ ;  /* 0x0000004002027824 */ /* 0x000fe200078e00ff */
[----:B------:R-:W-:Y:S01]  /*11b0*/  LOP3.LUT P0, RZ, R0, 0x2, RZ, 0xc0, !PT ;  /* 0x0000000200ff7812 */ /* 0x000fe2000780c0ff */
[C---:B------:R-:W-:Y:S01]  /*11c0*/  IMAD.SHL.U32 R8, R12.reuse, 0x8, RZ ;  /* 0x000000080c087824 */ /* 0x040fe200078e00ff */
[----:B------:R-:W-:Y:S01]  /*11d0*/  LOP3.LUT R3, R3, 0xc0, RZ, 0xc0, !PT ;  /* 0x000000c003037812 */ /* 0x000fe200078ec0ff */
[----:B------:R-:W-:Y:S01]  /*11e0*/  IMAD R9, R12, 0x8, R11 ;  /* 0x000000080c097824 */ /* 0x000fe200078e020b */
[----:B------:R-:W-:-:S02]  /*11f0*/  LOP3.LUT R0, R5, 0xffffff00, RZ, 0xc0, !PT ;  /* 0xffffff0005007812 */ /* 0x000fc400078ec0ff */
[----:B------:R-:W-:Y:S02]  /*1200*/  LEA.HI R3, R3, R3, RZ, 0x1d ;  /* 0x0000000303037211 */ /* 0x000fe400078fe8ff */
[----:B------:R-:W-:Y:S01]  /*1210*/  ISETP.NE.U32.AND P1, PT, R4, 0x1, PT ;  /* 0x000000010400780c */ /* 0x000fe20003f25070 */
[----:B------:R-:W-:Y:S01]  /*1220*/  IMAD.IADD R4, R0, 0x1, R6 ;  /* 0x0000000100047824 */ /* 0x000fe200078e0206 */
[----:B------:R-:W-:Y:S01]  /*1230*/  LOP3.LUT R2, R2, 0xc0, RZ, 0xc0, !PT ;  /* 0x000000c002027812 */ /* 0x000fe200078ec0ff */
[----:B------:R-:W-:Y:S02]  /*1240*/  IMAD.IADD R3, R3, 0x1, R7 ;  /* 0x0000000103037824 */ /* 0x000fe400078e0207 */
[----:B------:R-:W-:Y:S01]  /*1250*/  IMAD R7, R14, 0x20, R0 ;  /* 0x000000200e077824 */ /* 0x000fe200078e0200 */
[----:B------:R-:W-:Y:S01]  /*1260*/  LOP3.LUT R6, R2, 0x8, R8, 0xf8, !PT ;  /* 0x0000000802067812 */ /* 0x000fe200078ef808 */
[----:B------:R-:W-:Y:S01]  /*1270*/  IMAD.SHL.U32 R251, R3, 0x2, RZ ;  /* 0x0000000203fb7824 */ /* 0x000fe200078e00ff */
[----:B------:R-:W-:Y:S01]  /*1280*/  SHF.R.U32.HI R5, RZ, 0x3, R2 ;  /* 0x00000003ff057819 */ /* 0x000fe20000011602 */
[----:B------:R-:W-:Y:S01]  /*1290*/  IMAD R2, R14, 0x20, R4 ;  /* 0x000000200e027824 */ /* 0x000fe200078e0204 */
[----:B------:R-:W-:Y:S01]  /*12a0*/  SHF.R.S32.HI R8, RZ, 0x1f, R237 ;  /* 0x0000001fff087819 */ /* 0x000fe200000114ed */
[----:B------:R-:W-:Y:S01]  /*12b0*/  IMAD.U32 R0, R9, 0x20, R10 ;  /* 0x0000002009007824 */ /* 0x000fe200078e000a */
[----:B------:R-:W-:-:S02]  /*12c0*/  IADD3 R4, R251, 0x80, RZ ;  /* 0x00000080fb047810 */ /* 0x000fc40007ffe0ff */
[----:B------:R-:W-:Y:S02]  /*12d0*/  IADD3 R252, R251, 0x70, RZ ;  /* 0x00000070fbfc7810 */ /* 0x000fe40007ffe0ff */
[----:B------:R-:W-:Y:S02]  /*12e0*/  @P1 IADD3 R252, R4, 0x10, RZ ;  /* 0x0000001004fc1810 */ /* 0x000fe40007ffe0ff */
[----:B------:R-:W-:Y:S02]  /*12f0*/  LOP3.LUT R4, R13, 0x7ffffffc, RZ, 0xc0, !PT ;  /* 0x7ffffffc0d047812 */ /* 0x000fe400078ec0ff */
[----:B------:R-:W-:Y:S01]  /*1300*/  LOP3.LUT R3, R6, R5, RZ, 0x3c, !PT ;  /* 0x0000000506037212 */ /* 0x000fe200078e3cff */
[----:B------:R-:W-:Y:S01]  /*1310*/  IMAD.MOV.U32 R6, RZ, RZ, 0x20 ;  /* 0x00000020ff067424 */ /* 0x000fe200078e00ff */
[----:B------:R-:W-:Y:S01]  /*1320*/  SHF.R.S32.HI R5, RZ, 0x1f, R236 ;  /* 0x0000001fff057819 */ /* 0x000fe200000114ec */
[----:B------:R-:W-:Y:S01]  /*1330*/  IMAD.IADD R4, R19, 0x1, -R4 ;  /* 0x0000000113047824 */ /* 0x000fe200078e0a04 */
[----:B------:R-:W-:Y:S01]  /*1340*/  LEA R106, R0, 0x3c80, 0x1 ;  /* 0x00003c80006a7811 */ /* 0x000fe200078e08ff */
[C---:B------:R-:W-:Y:S01]  /*1350*/  IMAD.IADD R2, R3.reuse, 0x1, R2 ;  /* 0x0000000103027824 */ /* 0x040fe200078e0202 */
[----:B------:R-:W-:Y:S01]  /*1360*/  SEL R5, R6, 0xffffffe0, !P0 ;  /* 0xffffffe006057807 */ /* 0x000fe20004000000 */
[----:B------:R-:W-:Y:S01]  /*1370*/  IMAD.SHL.U32 R4, R4, 0x2, RZ ;  /* 0x0000000204047824 */ /* 0x000fe200078e00ff */
[----:B------:R-:W-:Y:S01]  /*1380*/  IADD3 R183, R106, 0x20, RZ ;  /* 0x000000206ab77810 */ /* 0x000fe20007ffe0ff */
[----:B------:R-:W-:Y:S01]  /*1390*/  IMAD.IADD R3, R3, 0x1, R7 ;  /* 0x0000000103037824 */ /* 0x000fe200078e0207 */
[----:B------:R-:W-:Y:S01]  /*13a0*/  SHF.R.S32.HI R7, RZ, 0x1f, R204 ;  /* 0x0000001fff077819 */ /* 0x000fe200000114cc */
[----:B------:R-:W-:Y:S01]  /*13b0*/  IMAD.IADD R7, R18, 0x1, R15 ;  /* 0x0000000112077824 */ /* 0x000fe200078e020f */
[C---:B--2---:R-:W-:Y:S01]  /*13c0*/  IADD3 R18, R4.reuse, 0x8, RZ ;  /* 0x0000000804127810 */ /* 0x044fe20007ffe0ff */
[----:B------:R-:W-:Y:S01]  /*13d0*/  STL [R1+0x4c], R4 ;  /* 0x00004c0401007387 */ /* 0x000fe20000100800 */
[----:B------:R-:W-:-:S02]  /*13e0*/  IADD3 R17, R4, 0x10, RZ ;  /* 0x0000001004117810 */ /* 0x000fc40007ffe0ff */
[C---:B------:R-:W-:Y:S01]  /*13f0*/  IADD3 R16, R4.reuse, 0x18, RZ ;  /* 0x0000001804107810 */ /* 0x040fe20007ffe0ff */
[----:B------:R1:W-:Y:S01]  /*1400*/  STL [R1+0x94], R7 ;  /* 0x0000940701007387 */ /* 0x0003e20000100800 */
[C---:B------:R-:W-:Y:S02]  /*1410*/  IADD3 R14, R4.reuse, 0x20, RZ ;  /* 0x00000020040e7810 */ /* 0x040fe40007ffe0ff */
[C---:B------:R-:W-:Y:S01]  /*1420*/  IADD3 R13, R4.reuse, 0x28, RZ ;  /* 0x00000028040d7810 */ /* 0x040fe20007ffe0ff */
[----:B------:R-:W-:Y:S01]  /*1430*/  STL [R1+0x38], R18 ;  /* 0x0000381201007387 */ /* 0x000fe20000100800 */
[C---:B------:R-:W-:Y:S02]  /*1440*/  IADD3 R12, R4.reuse, 0x30, RZ ;  /* 0x00000030040c7810 */ /* 0x040fe40007ffe0ff */
[C---:B------:R-:W-:Y:S01]  /*1450*/  IADD3 R11, R4.reuse, 0x38, RZ ;  /* 0x00000038040b7810 */ /* 0x040fe20007ffe0ff */
[----:B------:R-:W-:Y:S01]  /*1460*/  STL [R1+0x34], R17 ;  /* 0x0000341101007387 */ /* 0x000fe20000100800 */
[----:B------:R-:W-:-:S02]  /*1470*/  IADD3 R10, R4, 0x40, RZ ;  /* 0x00000040040a7810 */ /* 0x000fc40007ffe0ff */
[C---:B------:R-:W-:Y:S01]  /*1480*/  IADD3 R9, R4.reuse, 0x48, RZ ;  /* 0x0000004804097810 */ /* 0x040fe20007ffe0ff */
[----:B------:R-:W-:Y:S01]  /*1490*/  STL [R1+0x30], R16 ;  /* 0x0000301001007387 */ /* 0x000fe20000100800 */
[----:B------:R-:W-:Y:S02]  /*14a0*/  IADD3 R8, R4, 0x50, RZ ;  /* 0x0000005004087810 */ /* 0x000fe40007ffe0ff */
[----:B------:R-:W-:Y:S01]  /*14b0*/  SHF.R.S32.HI R15, RZ, 0x1f, R18 ;  /* 0x0000001fff0f7819 */ /* 0x000fe20000011412 */
[----:B------:R2:W-:Y:S01]  /*14c0*/  STL [R1+0x2c], R14 ;  /* 0x00002c0e01007387 */ /* 0x0005e20000100800 */
[----:B------:R-:W-:Y:S02]  /*14d0*/  SHF.R.S32.HI R0, RZ, 0x1f, R10 ;  /* 0x0000001fff007819 */ /* 0x000fe4000001140a */
[----:B------:R-:W-:Y:S01]  /*14e0*/  LEA R181, R2, 0x6080, 0x1 ;  /* 0x0000608002b57811 */ /* 0x000fe200078e08ff */
[----:B------:R-:W-:Y:S01]  /*14f0*/  STL [R1+0x28], R13 ;  /* 0x0000280d01007387 */ /* 0x000fe20000100800 */
[----:B------:R-:W-:-:S02]  /*1500*/  LEA R107, R3, 0x1880, 0x1 ;  /* 0x00001880036b7811 */ /* 0x000fc400078e08ff */
[----:B------:R-:W-:Y:S01]  /*1510*/  @P2 IADD3 R183, R106, -0x20, RZ ;  /* 0xffffffe06ab72810 */ /* 0x000fe20007ffe0ff */
[----:B------:R3:W-:Y:S01]  /*1520*/  STL [R1+0x24], R12 ;  /* 0x0000240c01007387 */ /* 0x0007e20000100800 */
[----:B-1----:R-:W-:Y:S02]  /*1530*/  IADD3 R7, R4, 0x58, RZ ;  /* 0x0000005804077810 */ /* 0x002fe40007ffe0ff */
[----:B------:R-:W-:Y:S01]  /*1540*/  SEL R4, R6, 0xffffffe0, !P3 ;  /* 0xffffffe006047807 */ /* 0x000fe20005800000 */
[----:B------:R-:W-:Y:S01]  /*1550*/  STL [R1+0x20], R11 ;  /* 0x0000200b01007387 */ /* 0x000fe20000100800 */
[----:B------:R-:W-:Y:S02]  /*1560*/  SHF.R.S32.HI R6, RZ, 0x1f, R17 ;  /* 0x0000001fff067819 */ /* 0x000fe40000011411 */
[C---:B------:R-:W-:Y:S01]  /*1570*/  IADD3 R191, R183.reuse, 0x400, RZ ;  /* 0x00000400b7bf7810 */ /* 0x040fe20007ffe0ff */
[----:B------:R-:W-:Y:S01]  /*1580*/  STL [R1+0x1c], R10 ;  /* 0x00001c0a01007387 */ /* 0x000fe20000100800 */
[----:B------:R-:W-:Y:S01]  /*1590*/  IADD3 R190, R183, 0x800, RZ ;  /* 0x00000800b7be7810 */ /* 0x000fe20007ffe0ff */
[----:B------:R-:W-:Y:S01]  /*15a0*/  IMAD.IADD R182, R181, 0x1, R4 ;  /* 0x00000001b5b67824 */ /* 0x000fe200078e0204 */
[C---:B------:R-:W-:Y:S01]  /*15b0*/  IADD3 R189, R183.reuse, 0xc00, RZ ;  /* 0x00000c00b7bd7810 */ /* 0x040fe20007ffe0ff */
[----:B------:R1:W-:Y:S01]  /*15c0*/  STL [R1+0x18], R9 ;  /* 0x0000180901007387 */ /* 0x0003e20000100800 */
[C---:B------:R-:W-:Y:S01]  /*15d0*/  IADD3 R188, R183.reuse, 0x1000, RZ ;  /* 0x00001000b7bc7810 */ /* 0x040fe20007ffe0ff */
[----:B------:R-:W-:Y:S01]  /*15e0*/  IMAD.IADD R180, R4, 0x1, R107 ;  /* 0x0000000104b47824 */ /* 0x000fe200078e026b */
[----:B------:R-:W-:Y:S01]  /*15f0*/  IADD3 R187, R183, 0x1400, RZ ;  /* 0x00001400b7bb7810 */ /* 0x000fe20007ffe0ff */
[----:B------:R-:W-:Y:S01]  /*1600*/  STL [R1+0x14], R8 ;  /* 0x0000140801007387 */ /* 0x000fe20000100800 */
[----:B--2---:R-:W-:-:S02]  /*1610*/  SHF.R.S32.HI R14, RZ, 0x1f, R14 ;  /* 0x0000001fff0e7819 */ /* 0x004fc4000001140e */
[C---:B------:R-:W-:Y:S01]  /*1620*/  IADD3 R186, R183.reuse, 0x1800, RZ ;  /* 0x00001800b7ba7810 */ /* 0x040fe20007ffe0ff */
[----:B------:R2:W-:Y:S01]  /*1630*/  STL [R1+0x88], R15 ;  /* 0x0000880f01007387 */ /* 0x0005e20000100800 */
[C---:B------:R-:W-:Y:S02]  /*1640*/  IADD3 R185, R183.reuse, 0x1c00, RZ ;  /* 0x00001c00b7b97810 */ /* 0x040fe40007ffe0ff */
[----:B------:R-:W-:Y:S01]  /*1650*/  IADD3 R184, R183, 0x2000, RZ ;  /* 0x00002000b7b87810 */ /* 0x000fe20007ffe0ff */
[----:B------:R-:W-:Y:S01]  /*1660*/  STL [R1+0x10], R7 ;  /* 0x0000100701007387 */ /* 0x000fe20000100800 */
[----:B---3--:R-:W-:-:S03]  /*1670*/  SHF.R.S32.HI R12, RZ, 0x1f, R12 ;  /* 0x0000001fff0c7819 */ /* 0x008fc6000001140c */
[----:B------:R3:W-:Y:S01]  /*1680*/  STL [R1+0x84], R6 ;  /* 0x0000840601007387 */ /* 0x0007e20000100800 */
[----:B-1----:R-:W-:Y:S02]  /*1690*/  SHF.R.S32.HI R9, RZ, 0x1f, R9 ;  /* 0x0000001fff097819 */ /* 0x002fe40000011409 */
[----:B--2---:R-:W-:-:S05]  /*16a0*/  SHF.R.S32.HI R15, RZ, 0x1f, R16 ;  /* 0x0000001fff0f7819 */ /* 0x004fca0000011410 */
[----:B------:R-:W-:Y:S01]  /*16b0*/  STL [R1+0x80], R15 ;  /* 0x0000800f01007387 */ /* 0x000fe20000100800 */
[----:B---3--:R-:W-:-:S03]  /*16c0*/  SHF.R.S32.HI R6, RZ, 0x1f, R13 ;  /* 0x0000001fff067819 */ /* 0x008fc6000001140d */
[----:B------:R-:W-:Y:S04]  /*16d0*/  STL [R1+0x7c], R14 ;  /* 0x00007c0e01007387 */ /* 0x000fe80000100800 */
[----:B------:R1:W-:Y:S04]  /*16e0*/  STL [R1+0x78], R6 ;  /* 0x0000780601007387 */ /* 0x0003e80000100800 */
[----:B------:R-:W-:Y:S01]  /*16f0*/  STL [R1+0x74], R12 ;  /* 0x0000740c01007387 */ /* 0x000fe20000100800 */
[----:B-1----:R-:W-:-:S05]  /*1700*/  SHF.R.S32.HI R6, RZ, 0x1f, R11 ;  /* 0x0000001fff067819 */ /* 0x002fca000001140b */
[----:B------:R1:W-:Y:S04]  /*1710*/  STL [R1+0x70], R6 ;  /* 0x0000700601007387 */ /* 0x0003e80000100800 */
[----:B------:R2:W-:Y:S04]  /*1720*/  STL [R1+0x6c], R0 ;  /* 0x00006c0001007387 */ /* 0x0005e80000100800 */
[----:B------:R-:W-:Y:S01]  /*1730*/  STL [R1+0x68], R9 ;  /* 0x0000680901007387 */ /* 0x000fe20000100800 */
[----:B-1----:R-:W-:Y:S02]  /*1740*/  SHF.R.S32.HI R6, RZ, 0x1f, R7 ;  /* 0x0000001fff067819 */ /* 0x002fe40000011407 */
[----:B--2---:R-:W-:-:S05]  /*1750*/  SHF.R.S32.HI R0, RZ, 0x1f, R8 ;  /* 0x0000001fff007819 */ /* 0x004fca0000011408 */
[----:B------:R1:W-:Y:S04]  /*1760*/  STL [R1+0x64], R0 ;  /* 0x0000640001007387 */ /* 0x0003e80000100800 */
[----:B------:R-:W-:Y:S01]  /*1770*/  STL [R1+0x60], R6 ;  /* 0x0000600601007387 */ /* 0x000fe20000100800 */
[----:B-1----:R-:W-:-:S05]  /*1780*/  IMAD.IADD R0, R251, 0x1, R5 ;  /* 0x00000001fb007824 */ /* 0x002fca00078e0205 */
[----:B------:R1:W-:Y:S02]  /*1790*/  STL [R1+0x40], R0 ;  /* 0x0000400001007387 */ /* 0x0003e40000100800 */
[----:B-1----:R-:W-:-:S05]  /*17a0*/  IMAD.IADD R0, R5, 0x1, R252 ;  /* 0x0000000105007824 */ /* 0x002fca00078e02fc */
[----:B------:R1:W-:Y:S02]  /*17b0*/  STL [R1+0x3c], R0 ;  /* 0x00003c0001007387 */ /* 0x0003e40000100800 */
.L_x_143:
[----:B-1----:R-:W2:Y:S01]  /*17c0*/  LDL R0, [R1+0xc] ;  /* 0x00000c0001007983 */ /* 0x002ea20000100800 */
[----:B------:R-:W-:Y:S01]  /*17d0*/  IMAD.MOV.U32 R8, RZ, RZ, 0x4 ;  /* 0x00000004ff087424 */ /* 0x000fe200078e00ff */
[----:B------:R-:W-:Y:S02]  /*17e0*/  ISETP.NE.U32.AND P4, PT, RZ, c[0x0][0x370], PT ;  /* 0x0000dc00ff007a0c */ /* 0x000fe40003f85070 */
[----:B------:R-:W-:Y:S02]  /*17f0*/  ISETP.NE.U32.AND P3, PT, RZ, c[0x0][0x360], PT ;  /* 0x0000d800ff007a0c */ /* 0x000fe40003f65070 */
[----:B------:R-:W-:Y:S01]  /*1800*/  ISETP.NE.AND.EX P4, PT, RZ, c[0x0][0x374], PT, P4 ;  /* 0x0000dd00ff007a0c */ /* 0x000fe20003f85340 */
[----:B--2---:R-:W-:-:S05]  /*1810*/  IMAD.WIDE R2, R0, R8, c[0x0][0x588] ;  /* 0x0001620000027625 */ /* 0x004fca00078e0208 */
[----:B------:R-:W2:Y:S01]  /*1820*/  LDG.E R250, [R2.64] ;  /* 0x0000000602fa7981 */ /* 0x000ea2000c1e1900 */
[----:B------:R-:W-:Y:S01]  /*1830*/  ISETP.NE.AND.EX P3, PT, RZ, c[0x0][0x364], PT, P3 ;  /* 0x0000d900ff007a0c */ /* 0x000fe20003f65330 */
[----:B------:R-:W-:Y:S01]  /*1840*/  IMAD.MOV.U32 R244, RZ, RZ, RZ ;  /* 0x000000fffff47224 */ /* 0x000fe200078e00ff */
[----:B------:R-:W-:Y:S01]  /*1850*/  ISETP.NE.U32.AND P0, PT, RZ, c[0x0][0x348], PT ;  /* 0x0000d200ff007a0c */ /* 0x000fe20003f05070 */
[----:B------:R-:W-:-:S03]  /*1860*/  IMAD.MOV.U32 R10, RZ, RZ, RZ ;  /* 0x000000ffff0a7224 */ /* 0x000fc600078e00ff */
[----:B------:R-:W-:Y:S02]  /*1870*/  ISETP.NE.AND.EX P0, PT, RZ, c[0x0][0x34c], PT, P0 ;  /* 0x0000d300ff007a0c */ /* 0x000fe40003f05300 */
[----:B--2---:R-:W-:Y:S01]  /*1880*/  SHF.R.S32.HI R12, RZ, 0x1f, R250 ;  /* 0x0000001fff0c7819 */ /* 0x004fe200000114fa */
[C---:B------:R-:W-:Y:S01]  /*1890*/  IMAD.SHL.U32 R17, R250.reuse, 0x4, RZ ;  /* 0x00000004fa117824 */ /* 0x040fe200078e00ff */
[C---:B------:R-:W-:Y:S02]  /*18a0*/  @P4 LEA R6, P2, R250.reuse, c[0x0][0x370], 0x2 ;  /* 0x0000dc00fa064a11 */ /* 0x040fe400078410ff */
[C-C-:B------:R-:W-:Y:S01]  /*18b0*/  SHF.L.U64.HI R14, R250.reuse, 0x2, R12.reuse ;  /* 0x00000002fa0e7819 */ /* 0x140fe2000001020c */
[----:B------:R1:W-:Y:S01]  /*18c0*/  STL [R1+0x54], R12 ;  /* 0x0000540c01007387 */ /* 0x0003e20000100800 */
[----:B------:R-:W-:Y:S02]  /*18d0*/  @P4 LEA.HI.X R7, R250, c[0x0][0x374], R12, 0x2, P2 ;  /* 0x0000dd00fa074a11 */ /* 0x000fe400010f140c */
[C---:B------:R-:W-:Y:S01]  /*18e0*/  @P3 IADD3 R4, P1, R17.reuse, c[0x0][0x360], RZ ;  /* 0x0000d80011043a10 */ /* 0x040fe20007f3e0ff */
[----:B------:R1:W-:Y:S01]  /*18f0*/  STL [R1+0x44], R17 ;  /* 0x0000441101007387 */ /* 0x0003e20000100800 */
[----:B------:R-:W-:-:S02]  /*1900*/  IADD3 R2, P2, R17, c[0x0][0x348], RZ ;  /* 0x0000d20011027a10 */ /* 0x000fc40007f5e0ff */
[C---:B------:R-:W-:Y:S01]  /*1910*/  @P3 IADD3.X R5, R14.reuse, c[0x0][0x364], RZ, P1, !PT ;  /* 0x0000d9000e053a10 */ /* 0x040fe20000ffe4ff */
[----:B------:R1:W5:Y:S01]  /*1920*/  @P4 LDG.E R244, [R6.64] ;  /* 0x0000000606f44981 */ /* 0x000362000c1e1900 */
[----:B------:R-:W-:-:S03]  /*1930*/  IADD3.X R3, R14, c[0x0][0x34c], RZ, P2, !PT ;  /* 0x0000d3000e037a10 */ /* 0x000fc600017fe4ff */
[----:B------:R1:W5:Y:S04]  /*1940*/  @P3 LDG.E R15, [R4.64] ;  /* 0x00000006040f3981 */ /* 0x000368000c1e1900 */
[----:B------:R1:W5:Y:S04]  /*1950*/  @P0 LDG.E R10, [R2.64] ;  /* 0x00000006020a0981 */ /* 0x000368000c1e1900 */
[----:B------:R1:W-:Y:S01]  /*1960*/  STL [R1+0x48], R14 ;  /* 0x0000480e01007387 */ /* 0x0003e20000100800 */
[----:B------:R-:W-:Y:S01]  /*1970*/  YIELD ;  /* 0x0000000000007946 */ /* 0x000fe20003800000 */
[----:B------:R-:W-:Y:S05]  /*1980*/  @P3 BRA `(.L_x_35) ;  /* 0x0000005000003947 */ /* 0x000fea0003800000 */
[----:B-----5:R-:W-:Y:S01]  /*1990*/  MOV R15, c[0x0][0x168] ;  /* 0x00005a00000f7a02 */ /* 0x020fe20000000f00 */
[----:B------:R-:W-:Y:S05]  /*19a0*/  @!P0 BRA `(.L_x_35) ;  /* 0x0000003000008947 */ /* 0x000fea0003800000 */
[----:B------:R2:W3:Y:S04]  /*19b0*/  LDG.E R0, [R2.64] ;  /* 0x0000000602007981 */ /* 0x0004e8000c1e1900 */
[----:B-12---:R-:W3:Y:S02]  /*19c0*/  LDG.E R2, [R2.64+0x4] ;  /* 0x0000040602027981 */ /* 0x006ee4000c1e1900 */
[----:B---3--:R-:W-:-:S02]  /*19d0*/  IADD3 R15, -R0, R2, RZ ;  /* 0x00000002000f7210 */ /* 0x008fc40007ffe1ff */
.L_x_35:
[----:B------:R-:W-:-:S04]  /*19e0*/  ISETP.NE.U32.AND P1, PT, RZ, c[0x0][0x368], PT ;  /* 0x0000da00ff007a0c */ /* 0x000fc80003f25070 */
[----:B------:R-:W-:-:S13]  /*19f0*/  ISETP.NE.AND.EX P1, PT, RZ, c[0x0][0x36c], PT, P1 ;  /* 0x0000db00ff007a0c */ /* 0x000fda0003f25310 */
[----:B------:R-:W-:Y:S05]  /*1a00*/  @!P1 BRA `(.L_x_36) ;  /* 0x0000004000009947 */ /* 0x000fea0003800000 */
[----:B-1----:R-:W-:-:S04]  /*1a10*/  IADD3 R2, P1, R17, c[0x0][0x368], RZ ;  /* 0x0000da0011027a10 */ /* 0x002fc80007f3e0ff */
[----:B------:R-:W-:-:S05]  /*1a20*/  IADD3.X R3, R14, c[0x0][0x36c], RZ, P1, !PT ;  /* 0x0000db000e037a10 */ /* 0x000fca0000ffe4ff */
[----:B------:R1:W5:Y:S01]  /*1a30*/  LDG.E R0, [R2.64] ;  /* 0x0000000602007981 */ /* 0x000362000c1e1900 */
[----:B------:R-:W-:Y:S05]  /*1a40*/  BRA `(.L_x_37) ;  /* 0x0000008000007947 */ /* 0x000fea0003800000 */
.L_x_36:
[----:B------:R-:W-:Y:S01]  /*1a50*/  ISETP.NE.U32.AND P1, PT, RZ, c[0x0][0x350], PT ;  /* 0x0000d400ff007a0c */ /* 0x000fe20003f25070 */
[----:B------:R-:W-:-:S03]  /*1a60*/  IMAD.U32 R0, RZ, RZ, UR5 ;  /* 0x00000005ff007e24 */ /* 0x000fc6000f8e00ff */
[----:B------:R-:W-:-:S13]  /*1a70*/  ISETP.NE.AND.EX P1, PT, RZ, c[0x0][0x354], PT, P1 ;  /* 0x0000d500ff007a0c */ /* 0x000fda0003f25310 */
[----:B------:R-:W-:Y:S05]  /*1a80*/  @!P1 BRA `(.L_x_37) ;  /* 0x0000004000009947 */ /* 0x000fea0003800000 */
[----:B-1----:R-:W-:-:S05]  /*1a90*/  IMAD.WIDE R2, R250, R8, c[0x0][0x350] ;  /* 0x0000d400fa027625 */ /* 0x002fca00078e0208 */
[----:B------:R-:W2:Y:S04]  /*1aa0*/  LDG.E R4, [R2.64] ;  /* 0x0000000602047981 */ /* 0x000ea8000c1e1900 */
[----:B------:R-:W2:Y:S02]  /*1ab0*/  LDG.E R0, [R2.64+0x4] ;  /* 0x0000040602007981 */ /* 0x000ea4000c1e1900 */
[----:B--2---:R-:W-:-:S04]  /*1ac0*/  IADD3 R0, -R4, R0, RZ ;  /* 0x0000000004007210 */ /* 0x004fc80007ffe1ff */
.L_x_37:
[----:B------:R-:W2:Y:S01]  /*1ad0*/  LDL R13, [R1+0x8] ;  /* 0x00000800010d7983 */ /* 0x000ea20000100800 */
[----:B-----5:R-:W-:Y:S01]  /*1ae0*/  IMAD.IADD R16, R0, 0x1, -R244 ;  /* 0x0000000100107824 */ /* 0x020fe200078e0af4 */
[----:B------:R-:W-:Y:S04]  /*1af0*/  BSSY B0, `(.L_x_38) ;  /* 0x000002e000007945 */ /* 0x000fe80003800000 */
[----:B------:R-:W-:-:S02]  /*1b00*/  IADD3 R0, R16, 0x2f, RZ ;  /* 0x0000002f10007810 */ /* 0x000fc40007ffe0ff */
[----:B------:R-:W-:-:S03]  /*1b10*/  ISETP.GE.AND P1, PT, R16, 0x1, PT ;  /* 0x000000011000780c */ /* 0x000fc60003f26270 */
[----:B------:R-:W-:-:S05]  /*1b20*/  IMAD.HI R0, R0, 0x2aaaaaab, RZ ;  /* 0x2aaaaaab00007827 */ /* 0x000fca00078e02ff */
[----:B-1----:R-:W-:-:S04]  /*1b30*/  SHF.R.U32.HI R2, RZ, 0x1f, R0 ;  /* 0x0000001fff027819 */ /* 0x002fc80000011600 */
[----:B------:R-:W-:Y:S01]  /*1b40*/  LEA.HI.SX32 R11, R0, R2, 0x1d ;  /* 0x00000002000b7211 */ /* 0x000fe200078feaff */
[----:B------:R-:W-:Y:S01]  /*1b50*/  IMAD.MOV.U32 R2, RZ, RZ, RZ ;  /* 0x000000ffff027224 */ /* 0x000fe200078e00ff */
[C---:B--2---:R-:W-:Y:S02]  /*1b60*/  LOP3.LUT R3, R13.reuse, 0xff000000, RZ, 0xc0, !PT ;  /* 0xff0000000d037812 */ /* 0x044fe400078ec0ff */
[----:B------:R-:W-:Y:S02]  /*1b70*/  LOP3.LUT R4, R13, 0xff0000, RZ, 0xc0, !PT ;  /* 0x00ff00000d047812 */ /* 0x000fe400078ec0ff */
[----:B------:R-:W-:-:S04]  /*1b80*/  SHF.R.U32.HI R3, RZ, 0x8, R3 ;  /* 0x00000008ff037819 */ /* 0x000fc80000011603 */
[----:B------:R-:W-:-:S04]  /*1b90*/  LEA.HI R3, R4, R3, RZ, 0x10 ;  /* 0x0000000304037211 */ /* 0x000fc800078f80ff */
[----:B------:R-:W-:Y:S02]  /*1ba0*/  LOP3.LUT R18, R3, 0xff, RZ, 0xc0, !PT ;  /* 0x000000ff03127812 */ /* 0x000fe400078ec0ff */
[----:B------:R-:W-:-:S03]  /*1bb0*/  SHF.R.U32.HI R5, RZ, 0x10, R3 ;  /* 0x00000010ff057819 */ /* 0x000fc60000011603 */
[----:B------:R1:W-:Y:S04]  /*1bc0*/  STL [R1+0x58], R18 ;  /* 0x0000581201007387 */ /* 0x0003e80000100800 */
[----:B------:R1:W-:Y:S01]  /*1bd0*/  STL [R1+0x50], R5 ;  /* 0x0000500501007387 */ /* 0x0003e20000100800 */
[----:B------:R-:W-:Y:S05]  /*1be0*/  @!P1 BRA `(.L_x_39) ;  /* 0x000001e000009947 */ /* 0x000fea0003800000 */
[----:B------:R-:W-:Y:S01]  /*1bf0*/  ISETP.NE.AND P1, PT, R5, RZ, PT ;  /* 0x000000ff0500720c */ /* 0x000fe20003f25270 */
[----:B------:R-:W-:-:S03]  /*1c00*/  IMAD.MOV.U32 R4, RZ, RZ, RZ ;  /* 0x000000ffff047224 */ /* 0x000fc600078e00ff */
[----:B------:R-:W-:-:S04]  /*1c10*/  SEL R0, R5, c[0x0][0x338], P1 ;  /* 0x0000ce0005007a07 */ /* 0x000fc80000800000 */
[----:B------:R-:W-:Y:S02]  /*1c20*/  IABS R3, R0 ;  /* 0x0000000000037213 */ /* 0x000fe40000000000 */
[----:B------:R-:W-:Y:S02]  /*1c30*/  IADD3 R6, R11, -0x1, R0 ;  /* 0xffffffff0b067810 */ /* 0x000fe40007ffe000 */
[----:B------:R-:W2:Y:S02]  /*1c40*/  I2F.RP R2, R3 ;  /* 0x0000000300027306 */ /* 0x000ea40000209400 */
[----:B------:R-:W-:-:S06]  /*1c50*/  IABS R9, R6 ;  /* 0x0000000600097213 */ /* 0x000fcc0000000000 */
[----:B--2---:R-:W2:Y:S02]  /*1c60*/  MUFU.RCP R2, R2 ;  /* 0x0000000200027308 */ /* 0x004ea40000001000 */
[----:B--2---:R-:W-:-:S06]  /*1c70*/  IADD3 R2, R2, 0xffffffe, RZ ;  /* 0x0ffffffe02027810 */ /* 0x004fcc0007ffe0ff */
[----:B-1----:R-:W1:Y:S02]  /*1c80*/  F2I.FTZ.U32.TRUNC.NTZ R5, R2 ;  /* 0x0000000200057305 */ /* 0x002e64000021f000 */
[----:B-1----:R-:W-:-:S04]  /*1c90*/  IMAD.MOV R2, RZ, RZ, -R5 ;  /* 0x000000ffff027224 */ /* 0x002fc800078e0a05 */
        /* <DEDUP_REMOVED lines=19> */
.L_x_39:
[----:B------:R-:W-:Y:S05]  /*1dd0*/  BSYNC B0 ;  /* 0x0000000000007941 */ /* 0x000fea0003800000 */
.L_x_38:
[----:B------:R-:W-:Y:S01]  /*1de0*/  IMAD R239, R18, R2, RZ ;  /* 0x0000000212ef7224 */ /* 0x000fe200078e02ff */
[----:B------:R-:W-:Y:S01]  /*1df0*/  PRMT R0, RZ, 0x7610, R0 ;  /* 0x00007610ff007816 */ /* 0x000fe20000000000 */
[----:B------:R-:W-:Y:S01]  /*1e00*/  IMAD.MOV.U32 R24, RZ, RZ, RZ ;  /* 0x000000ffff187224 */ /* 0x000fe200078e00ff */
[----:B------:R-:W-:Y:S01]  /*1e10*/  MOV R19, RZ ;  /* 0x000000ff00137202 */ /* 0x000fe20000000f00 */
[----:B------:R-:W-:Y:S01]  /*1e20*/  IMAD.IADD R2, R239, 0x1, R2 ;  /* 0x00000001ef027824 */ /* 0x000fe200078e0202 */
[----:B------:R-:W-:Y:S01]  /*1e30*/  CS2R R22, SRZ ;  /* 0x0000000000167805 */ /* 0x000fe2000001ff00 */
        /* <DEDUP_REMOVED lines=51> */
[----:B------:R-:W2:Y:S01]  /*2170*/  LDL R6, [R1+0x4] ;  /* 0x0000040001067983 */ /* 0x000ea20000100800 */
[----:B------:R-:W-:-:S04]  /*2180*/  ISETP.NE.U32.AND P1, PT, RZ, c[0x0][0x340], PT ;  /* 0x0000d000ff007a0c */ /* 0x000fc80003f25070 */
[----:B------:R-:W-:-:S13]  /*2190*/  ISETP.NE.AND.EX P1, PT, RZ, c[0x0][0x344], PT, P1 ;  /* 0x0000d100ff007a0c */ /* 0x000fda0003f25310 */
[----:B------:R-:W-:-:S04]  /*21a0*/  @P1 IADD3 R2, P2, R17, c[0x0][0x340], RZ ;  /* 0x0000d00011021a10 */ /* 0x000fc80007f5e0ff */
[----:B------:R-:W-:-:S05]  /*21b0*/  @P1 IADD3.X R3, R14, c[0x0][0x344], RZ, P2, !PT ;  /* 0x0000d1000e031a10 */ /* 0x000fca00017fe4ff */
[----:B------:R3:W5:Y:S01]  /*21c0*/  @P1 LDG.E R14, [R2.64] ;  /* 0x00000006020e1981 */ /* 0x000762000c1e1900 */
[----:B------:R-:W-:Y:S01]  /*21d0*/  SHF.R.S32.HI R0, RZ, 0x1f, R10 ;  /* 0x0000001fff007819 */ /* 0x000fe2000001140a */
[----:B------:R-:W-:Y:S01]  /*21e0*/  IMAD.MOV.U32 R4, RZ, RZ, c[0x0][0x2c4] ;  /* 0x0000b100ff047624 */ /* 0x000fe200078e00ff */
[----:B------:R-:W-:Y:S01]  /*21f0*/  LOP3.LUT R13, R13, 0xffff, RZ, 0xc0, !PT ;  /* 0x0000ffff0d0d7812 */ /* 0x000fe200078ec0ff */
[----:B-1----:R-:W-:Y:S01]  /*2200*/  IMAD R5, R235, 0x20, R238 ;  /* 0x00000020eb057824 */ /* 0x002fe200078e02ee */
[----:B------:R-:W-:Y:S01]  /*2210*/  ISETP.GE.AND P5, PT, R236, c[0x0][0x198], PT ;  /* 0x00006600ec007a0c */ /* 0x000fe20003fa6270 */
[----:B------:R-:W-:Y:S01]  /*2220*/  IMAD R0, R0, c[0x0][0x178], RZ ;  /* 0x00005e0000007a24 */ /* 0x000fe200078e02ff */
[----:B------:R-:W-:Y:S02]  /*2230*/  ISETP.NE.AND P2, PT, R4, 0x1, PT ;  /* 0x000000010400780c */ /* 0x000fe40003f45270 */
[----:B------:R-:W-:Y:S01]  /*2240*/  SEL R4, R250, RZ, !P0 ;  /* 0x000000fffa047207 */ /* 0x000fe20004000000 */
[----:B------:R-:W-:Y:S01]  /*2250*/  IMAD R0, R10, c[0x0][0x17c], R0 ;  /* 0x00005f000a007a24 */ /* 0x000fe200078e0200 */
[----:B------:R-:W-:-:S02]  /*2260*/  ISETP.GE.AND P4, PT, R237, c[0x0][0x198], PT ;  /* 0x00006600ed007a0c */ /* 0x000fc40003f86270 */
[----:B------:R-:W-:Y:S01]  /*2270*/  IADD3 R132, R209, -0x1, RZ ;  /* 0xffffffffd1847810 */ /* 0x000fe20007ffe0ff */
[----:B---3--:R-:W-:-:S05]  /*2280*/  IMAD.WIDE.U32 R2, R10, c[0x0][0x178], RZ ;  /* 0x00005e000a027a25 */ /* 0x008fca00078e00ff */
[----:B------:R-:W-:-:S05]  /*2290*/  IADD3 R3, R3, R0, RZ ;  /* 0x0000000003037210 */ /* 0x000fca0007ffe0ff */
[----:B------:R-:W-:-:S04]  /*22a0*/  IMAD.WIDE.U32 R2, R13, c[0x0][0x1b8], R2 ;  /* 0x00006e000d027a25 */ /* 0x000fc800078e0002 */
[----:B------:R-:W-:-:S04]  /*22b0*/  IMAD R3, R13, c[0x0][0x1bc], R3 ;  /* 0x00006f000d037a24 */ /* 0x000fc800078e0203 */
[----:B------:R-:W-:-:S04]  /*22c0*/  IMAD.WIDE.U32 R2, R4, c[0x0][0x1c0], R2 ;  /* 0x0000700004027a25 */ /* 0x000fc800078e0002 */
[----:B--2---:R-:W-:Y:S01]  /*22d0*/  IMAD R5, R6, 0x80, R5 ;  /* 0x0000008006057824 */ /* 0x004fe200078e0205 */
[----:B------:R-:W-:-:S03]  /*22e0*/  SEL R6, R12, RZ, !P0 ;  /* 0x000000ff0c067207 */ /* 0x000fc60004000000 */
[----:B------:R-:W-:Y:S01]  /*22f0*/  @P2 IMAD.HI.U32 R7, R5, c[0x0][0x2c8], RZ ;  /* 0x0000b20005072a27 */ /* 0x000fe200078e00ff */
[----:B------:R-:W-:-:S03]  /*2300*/  MOV R0, R5 ;  /* 0x0000000500007202 */ /* 0x000fc60000000f00 */
[----:B------:R-:W-:Y:S01]  /*2310*/  IMAD R6, R6, c[0x0][0x1c0], RZ ;  /* 0x0000700006067a24 */ /* 0x000fe200078e02ff */
[----:B------:R-:W-:Y:S02]  /*2320*/  @P2 SHF.R.U32.HI R0, RZ, c[0x0][0x2cc], R7 ;  /* 0x0000b300ff002a19 */ /* 0x000fe40000011607 */
[----:B------:R-:W-:Y:S01]  /*2330*/  ISETP.GE.AND P2, PT, R204, c[0x0][0x198], PT ;  /* 0x00006600cc007a0c */ /* 0x000fe20003f46270 */
[----:B------:R-:W-:Y:S01]  /*2340*/  IMAD R6, R4, c[0x0][0x1c4], R6 ;  /* 0x0000710004067a24 */ /* 0x000fe200078e0206 */
[--C-:B------:R-:W-:Y:S01]  /*2350*/  SHF.R.S32.HI R7, RZ, 0x1f, R0.reuse ;  /* 0x0000001fff077819 */ /* 0x100fe20000011400 */
[----:B------:R-:W-:-:S03]  /*2360*/  IMAD.MOV R4, RZ, RZ, -R0 ;  /* 0x000000ffff047224 */ /* 0x000fc600078e0a00 */
[----:B------:R-:W-:Y:S01]  /*2370*/  IADD3 R3, R3, R6, RZ ;  /* 0x0000000603037210 */ /* 0x000fe20007ffe0ff */
[----:B------:R-:W-:Y:S02]  /*2380*/  IMAD R4, R4, c[0x0][0x2c4], R5 ;  /* 0x0000b10004047a24 */ /* 0x000fe400078e0205 */
[----:B------:R-:W-:Y:S02]  /*2390*/  IMAD R5, R7, c[0x0][0x1b0], RZ ;  /* 0x00006c0007057a24 */ /* 0x000fe400078e02ff */
[----:B------:R-:W-:-:S04]  /*23a0*/  IMAD.WIDE.U32 R2, R0, c[0x0][0x1b0], R2 ;  /* 0x00006c0000027a25 */ /* 0x000fc800078e0002 */
[----:B------:R-:W-:Y:S01]  /*23b0*/  IMAD R6, R0, c[0x0][0x1b4], R5 ;  /* 0x00006d0000067a24 */ /* 0x000fe200078e0205 */
[----:B------:R-:W-:Y:S01]  /*23c0*/  SHF.R.S32.HI R5, RZ, 0x1f, R4 ;  /* 0x0000001fff057819 */ /* 0x000fe20000011404 */
[----:B------:R-:W-:Y:S02]  /*23d0*/  @!P1 IMAD.MOV.U32 R14, RZ, RZ, R250 ;  /* 0x000000ffff0e9224 */ /* 0x000fe400078e00fa */
[----:B------:R-:W-:Y:S02]  /*23e0*/  IMAD.IADD R3, R3, 0x1, R6 ;  /* 0x0000000103037824 */ /* 0x000fe400078e0206 */
[----:B------:R-:W-:Y:S02]  /*23f0*/  IMAD R0, R5, c[0x0][0x1a8], RZ ;  /* 0x00006a0005007a24 */ /* 0x000fe400078e02ff */
[----:B------:R-:W-:-:S04]  /*2400*/  IMAD.WIDE.U32 R2, R4, c[0x0][0x1a8], R2 ;  /* 0x00006a0004027a25 */ /* 0x000fc800078e0002 */
[----:B------:R-:W-:Y:S01]  /*2410*/  IMAD R0, R4, c[0x0][0x1ac], R0 ;  /* 0x00006b0004007a24 */ /* 0x000fe200078e0200 */
[----:B------:R-:W-:-:S04]  /*2420*/  LEA R12, P0, R2, c[0x0][0x160], 0x1 ;  /* 0x00005800020c7a11 */ /* 0x000fc800078008ff */
[----:B------:R-:W-:-:S04]  /*2430*/  IADD3 R0, R3, R0, RZ ;  /* 0x0000000003007210 */ /* 0x000fc80007ffe0ff */
[----:B------:R-:W-:Y:S01]  /*2440*/  LEA.HI.X R5, R2, c[0x0][0x164], R0, 0x1, P0 ;  /* 0x0000590002057a11 */ /* 0x000fe200000f0c00 */
[----:B------:R-:W-:Y:S05]  /*2450*/  BRA.DIV ~URZ, `(.L_x_41) ;  /* 0x0000bd927f007947 */ /* 0x000fea000b800000 */
[----:B------:R1:W2:Y:S02]  /*2460*/  SHFL.IDX PT, R4, R5, RZ, 0x1c1f ;  /* 0x001c1fff05047589 */ /* 0x0002a400000e0000 */
.L_x_148:
[----:B------:R-:W-:Y:S05]  /*2470*/  BRA.DIV ~URZ, `(.L_x_42) ;  /* 0x0000bde27f007947 */ /* 0x000fea000b800000 */
[----:B------:R3:W4:Y:S02]  /*2480*/  SHFL.IDX PT, R0, R12, RZ, 0x1c1f ;  /* 0x001c1fff0c007589 */ /* 0x00072400000e0000 */
.L_x_149:
[----:B---3--:R-:W3:Y:S01]  /*2490*/  LDL R2, [R1+0x4] ;  /* 0x0000040001027983 */ /* 0x008ee20000100800 */
[----:B------:R-:W-:Y:S01]  /*24a0*/  IMAD R11, R15, c[0x0][0x2c4], RZ ;  /* 0x0000b1000f0b7a24 */ /* 0x000fe200078e02ff */
[----:B------:R-:W-:Y:S01]  /*24b0*/  BSSY B0, `(.L_x_43) ;  /* 0x0000015000007945 */ /* 0x000fe20003800000 */
[----:B---3--:R-:W-:-:S04]  /*24c0*/  LEA R10, R2, R238, 0x7 ;  /* 0x000000ee020a7211 */ /* 0x008fc800078e38ff */
[----:B------:R-:W-:-:S13]  /*24d0*/  ISETP.GE.AND P0, PT, R10, R11, PT ;  /* 0x0000000b0a00720c */ /* 0x000fda0003f06270 */
[----:B------:R-:W-:Y:S05]  /*24e0*/  @P0 BRA `(.L_x_44) ;  /* 0x0000011000000947 */ /* 0x000fea0003800000 */
[----:B------:R-:W3:Y:S01]  /*24f0*/  LDL R17, [R1+0x5c] ;  /* 0x00005c0001117983 */ /* 0x000ee20000100800 */
[-C--:B----4-:R-:W-:Y:S02]  /*2500*/  LEA R8, P3, R204, R0.reuse, 0x1 ;  /* 0x00000000cc087211 */ /* 0x090fe400078608ff */
[----:B------:R-:W-:Y:S02]  /*2510*/  SHF.R.S32.HI R20, RZ, 0x1f, R204 ;  /* 0x0000001fff147819 */ /* 0x000fe400000114cc */
[-C--:B------:R-:W-:Y:S02]  /*2520*/  LEA R6, P1, R236, R0.reuse, 0x1 ;  /* 0x00000000ec067211 */ /* 0x080fe400078208ff */
[----:B------:R-:W-:Y:S02]  /*2530*/  SHF.R.S32.HI R19, RZ, 0x1f, R236 ;  /* 0x0000001fff137819 */ /* 0x000fe400000114ec */
[----:B------:R-:W-:Y:S02]  /*2540*/  SHF.R.S32.HI R18, RZ, 0x1f, R237 ;  /* 0x0000001fff127819 */ /* 0x000fe400000114ed */
[----:B------:R-:W-:-:S02]  /*2550*/  LEA R2, P0, R237, R0, 0x1 ;  /* 0x00000000ed027211 */ /* 0x000fc400078008ff */
[-C--:B--2---:R-:W-:Y:S02]  /*2560*/  LEA.HI.X R9, R204, R4.reuse, R20, 0x1, P3 ;  /* 0x00000004cc097211 */ /* 0x084fe400018f0c14 */
[-C--:B------:R-:W-:Y:S02]  /*2570*/  LEA.HI.X R7, R236, R4.reuse, R19, 0x1, P1 ;  /* 0x00000004ec077211 */ /* 0x080fe400008f0c13 */
[----:B------:R-:W-:Y:S01]  /*2580*/  LEA.HI.X R3, R237, R4, R18, 0x1, P0 ;  /* 0x00000004ed037211 */ /* 0x000fe200000f0c12 */
[----:B---3--:R-:W-:-:S05]  /*2590*/  IMAD.SHL.U32 R0, R17, 0x2, RZ ;  /* 0x0000000211007824 */ /* 0x008fca00078e00ff */
[----:B------:R-:W-:Y:S01]  /*25a0*/  @!PT LDS RZ, [RZ] ;  /* 0x00000000fffff984 */ /* 0x000fe20000000800 */
[----:B------:R-:W-:Y:S01]  /*25b0*/  @!PT LDS RZ, [RZ] ;  /* 0x00000000fffff984 */ /* 0x000fe20000000800 */
[----:B------:R-:W-:Y:S01]  /*25c0*/  @!PT LDS RZ, [RZ] ;  /* 0x00000000fffff984 */ /* 0x000fe20000000800 */
[----:B------:R2:W-:Y:S04]  /*25d0*/  LDGSTS.E.BYPASS.LTC128B.128 [R0+0x6080], [R8.64], !P2 ;  /* 0x0608000008007fae */ /* 0x0005e8000d101d46 */
[----:B------:R2:W-:Y:S04]  /*25e0*/  LDGSTS.E.BYPASS.LTC128B.128 [R0+0x8080], [R6.64], !P5 ;  /* 0x0808000006007fae */ /* 0x0005e8000e901d46 */
[----:B------:R2:W-:Y:S02]  /*25f0*/  LDGSTS.E.BYPASS.LTC128B.128 [R0+0xa080], [R2.64], !P4 ;  /* 0x0a08000002007fae */ /* 0x0005e4000e101d46 */
.L_x_44:
[----:B------:R-:W-:Y:S05]  /*2600*/  BSYNC B0 ;  /* 0x0000000000007941 */ /* 0x000fea0003800000 */
.L_x_43:
[----:B------:R-:W-:Y:S05]  /*2610*/  BRA.DIV ~URZ, `(.L_x_45) ;  /* 0x0000bcb27f007947 */ /* 0x000fea000b800000 */
[----:B--2---:R2:W3:Y:S04]  /*2620*/  SHFL.IDX PT, R4, R5, 0x1, 0x1c1f ;  /* 0x003c1f0005047f89 */ /* 0x0044e800000e0000 */
[----:B----4-:R2:W4:Y:S02]  /*2630*/  SHFL.IDX PT, R0, R12, 0x1, 0x1c1f ;  /* 0x003c1f000c007f89 */ /* 0x01052400000e0000 */
.L_x_150:
[----:B------:R-:W-:Y:S01]  /*2640*/  IADD3 R2, R10, 0x20, RZ ;  /* 0x000000200a027810 */ /* 0x000fe20007ffe0ff */
[----:B------:R-:W-:Y:S03]  /*2650*/  BSSY B0, `(.L_x_46) ;  /* 0x0000014000007945 */ /* 0x000fe60003800000 */
[----:B------:R-:W-:-:S13]  /*2660*/  ISETP.GE.AND P0, PT, R2, R11, PT ;  /* 0x0000000b0200720c */ /* 0x000fda0003f06270 */
[----:B------:R-:W-:Y:S05]  /*2670*/  @P0 BRA `(.L_x_47) ;  /* 0x0000011000000947 */ /* 0x000fea0003800000 */
[----:B--2---:R-:W2:Y:S01]  /*2680*/  LDL R15, [R1+0x5c] ;  /* 0x00005c00010f7983 */ /* 0x004ea20000100800 */
[-C--:B----4-:R-:W-:Y:S02]  /*2690*/  LEA R8, P3, R204, R0.reuse, 0x1 ;  /* 0x00000000cc087211 */ /* 0x090fe400078608ff */
[----:B------:R-:W-:Y:S02]  /*26a0*/  SHF.R.S32.HI R19, RZ, 0x1f, R204 ;  /* 0x0000001fff137819 */ /* 0x000fe400000114cc */
[-C--:B------:R-:W-:Y:S02]  /*26b0*/  LEA R6, P1, R236, R0.reuse, 0x1 ;  /* 0x00000000ec067211 */ /* 0x080fe400078208ff */
[----:B------:R-:W-:Y:S02]  /*26c0*/  SHF.R.S32.HI R18, RZ, 0x1f, R236 ;  /* 0x0000001fff127819 */ /* 0x000fe400000114ec */
[----:B------:R-:W-:Y:S02]  /*26d0*/  SHF.R.S32.HI R17, RZ, 0x1f, R237 ;  /* 0x0000001fff117819 */ /* 0x000fe400000114ed */
[----:B------:R-:W-:-:S02]  /*26e0*/  LEA R2, P0, R237, R0, 0x1 ;  /* 0x00000000ed027211 */ /* 0x000fc400078008ff */
[-C--:B---3--:R-:W-:Y:S02]  /*26f0*/  LEA.HI.X R9, R204, R4.reuse, R19, 0x1, P3 ;  /* 0x00000004cc097211 */ /* 0x088fe400018f0c13 */
[-C--:B------:R-:W-:Y:S02]  /*2700*/  LEA.HI.X R7, R236, R4.reuse, R18, 0x1, P1 ;  /* 0x00000004ec077211 */ /* 0x080fe400008f0c12 */
[----:B------:R-:W-:Y:S01]  /*2710*/  LEA.HI.X R3, R237, R4, R17, 0x1, P0 ;  /* 0x00000004ed037211 */ /* 0x000fe200000f0c11 */
[----:B--2---:R-:W-:-:S05]  /*2720*/  IMAD.SHL.U32 R0, R15, 0x2, RZ ;  /* 0x000000020f007824 */ /* 0x004fca00078e00ff */
[----:B------:R-:W-:Y:S01]  /*2730*/  @!PT LDS RZ, [RZ] ;  /* 0x00000000fffff984 */ /* 0x000fe20000000800 */
[----:B------:R-:W-:Y:S01]  /*2740*/  @!PT LDS RZ, [RZ] ;  /* 0x00000000fffff984 */ /* 0x000fe20000000800 */
[----:B------:R-:W-:Y:S01]  /*2750*/  @!PT LDS RZ, [RZ] ;  /* 0x00000000fffff984 */ /* 0x000fe20000000800 */
[----:B------:R2:W-:Y:S04]  /*2760*/  LDGSTS.E.BYPASS.LTC128B.128 [R0+0x6880], [R8.64], !P2 ;  /* 0x0688000008007fae */ /* 0x0005e8000d101d46 */
[----:B------:R2:W-:Y:S04]  /*2770*/  LDGSTS.E.BYPASS.LTC128B.128 [R0+0x8880], [R6.64], !P5 ;  /* 0x0888000006007fae */ /* 0x0005e8000e901d46 */
[----:B------:R2:W-:Y:S02]  /*2780*/  LDGSTS.E.BYPASS.LTC128B.128 [R0+0xa880], [R2.64], !P4 ;  /* 0x0a88000002007fae */ /* 0x0005e4000e101d46 */
.L_x_47:
[----:B------:R-:W-:Y:S05]  /*2790*/  BSYNC B0 ;  /* 0x0000000000007941 */ /* 0x000fea0003800000 */
.L_x_46:
[----:B------:R-:W-:Y:S05]  /*27a0*/  BRA.DIV ~URZ, `(.L_x_48) ;  /* 0x0000bbf27f007947 */ /* 0x000fea000b800000 */
[----:B---3--:R3:W1:Y:S02]  /*27b0*/  SHFL.IDX PT, R4, R5, 0x2, 0x1c1f ;  /* 0x005c1f0005047f89 */ /* 0x00866400000e0000 */
.L_x_151:
[----:B------:R-:W-:Y:S05]  /*27c0*/  BRA.DIV ~URZ, `(.L_x_49) ;  /* 0x0000bc427f007947 */ /* 0x000fea000b800000 */
[----:B--2-4-:R2:W4:Y:S02]  /*27d0*/  SHFL.IDX PT, R0, R12, 0x2, 0x1c1f ;  /* 0x005c1f000c007f89 */ /* 0x01452400000e0000 */
.L_x_152:
        /* <DEDUP_REMOVED lines=11> */
[-C--:B-1----:R-:W-:Y:S02]  /*2890*/  LEA.HI.X R9, R204, R4.reuse, R19, 0x1, P3 ;  /* 0x00000004cc097211 */ /* 0x082fe400018f0c13 */
        /* <DEDUP_REMOVED lines=9> */
.L_x_51:
[----:B------:R-:W-:Y:S05]  /*2930*/  BSYNC B0 ;  /* 0x0000000000007941 */ /* 0x000fea0003800000 */
.L_x_50:
[----:B------:R-:W-:Y:S05]  /*2940*/  BRA.DIV ~URZ, `(.L_x_52) ;  /* 0x0000bb327f007947 */ /* 0x000fea000b800000 */
[----:B-1----:R1:W2:Y:S04]  /*2950*/  SHFL.IDX PT, R7, R5, 0x3, 0x1c1f ;  /* 0x007c1f0005077f89 */ /* 0x0022a800000e0000 */
[----:B------:R1:W3:Y:S02]  /*2960*/  SHFL.IDX PT, R2, R12, 0x3, 0x1c1f ;  /* 0x007c1f000c027f89 */ /* 0x0002e400000e0000 */
.L_x_153:
[----:B----4-:R-:W4:Y:S01]  /*2970*/  LDL R9, [R1+0x5c] ;  /* 0x00005c0001097983 */ /* 0x010f220000100800 */
[----:B------:R-:W-:Y:S01]  /*2980*/  IADD3 R0, R10, 0x60, RZ ;  /* 0x000000600a007810 */ /* 0x000fe20007ffe0ff */
[----:B------:R-:W-:Y:S01]  /*2990*/  IMAD.MOV.U32 R105, RZ, RZ, 0x30 ;  /* 0x00000030ff697424 */ /* 0x000fe200078e00ff */
[----:B------:R-:W-:Y:S01]  /*29a0*/  SHF.R.S32.HI R15, RZ, 0x1f, R204 ;  /* 0x0000001fff0f7819 */ /* 0x000fe200000114cc */
[----:B------:R-:W-:Y:S01]  /*29b0*/  IMAD R18, R235, 0x20, R238 ;  /* 0x00000020eb127824 */ /* 0x000fe200078e02ee */
[----:B------:R-:W-:Y:S01]  /*29c0*/  ISETP.GE.AND P3, PT, R0, R11, PT ;  /* 0x0000000b0000720c */ /* 0x000fe20003f66270 */
[----:B------:R-:W-:Y:S01]  /*29d0*/  IMAD.MOV.U32 R0, RZ, RZ, c[0x0][0x2b8] ;  /* 0x0000ae00ff007624 */ /* 0x000fe200078e00ff */
[----:B------:R-:W-:Y:S01]  /*29e0*/  SHF.R.S32.HI R19, RZ, 0x1f, R236 ;  /* 0x0000001fff137819 */ /* 0x000fe200000114ec */
[----:B------:R-:W-:Y:S01]  /*29f0*/  IMAD R105, R209, R105, -0x30 ;  /* 0xffffffd0d1697424 */ /* 0x000fe200078e0269 */
[----:B------:R-:W-:Y:S01]  /*2a00*/  SHF.R.S32.HI R28, RZ, 0x1f, R237 ;  /* 0x0000001fff1c7819 */ /* 0x000fe200000114ed */
[----:B-----5:R-:W-:Y:S01]  /*2a10*/  IMAD.WIDE.U32 R242, R14, c[0x0][0x2b0], RZ ;  /* 0x0000ac000ef27a25 */ /* 0x020fe200078e00ff */
[----:B------:R-:W-:-:S02]  /*2a20*/  ISETP.NE.AND P1, PT, R0, 0x1, PT ;  /* 0x000000010000780c */ /* 0x000fc40003f25270 */
[----:B------:R-:W-:Y:S01]  /*2a30*/  SHF.R.S32.HI R0, RZ, 0x1f, R14 ;  /* 0x0000001fff007819 */ /* 0x000fe2000001140e */
[----:B------:R-:W-:Y:S02]  /*2a40*/  IMAD.IADD R3, R18, 0x1, R105 ;  /* 0x0000000112037824 */ /* 0x000fe400078e0269 */
[----:B------:R-:W-:Y:S02]  /*2a50*/  IMAD.MOV.U32 R200, RZ, RZ, RZ ;  /* 0x000000ffffc87224 */ /* 0x000fe400078e00ff */
[----:B---3--:R-:W-:Y:S01]  /*2a60*/  @!P3 LEA R4, P0, R204, R2, 0x1 ;  /* 0x00000002cc04b211 */ /* 0x008fe200078008ff */
[----:B------:R-:W-:Y:S01]  /*2a70*/  IMAD R6, R0, c[0x0][0x2b0], RZ ;  /* 0x0000ac0000067a24 */ /* 0x000fe200078e02ff */
[C---:B------:R-:W-:Y:S01]  /*2a80*/  ISETP.GE.AND P6, PT, R3.reuse, R16, PT ;  /* 0x000000100300720c */ /* 0x040fe20003fc6270 */
[----:B------:R-:W-:Y:S01]  /*2a90*/  IMAD.IADD R3, R3, 0x1, R244 ;  /* 0x0000000103037824 */ /* 0x000fe200078e02f4 */
[----:B-12---:R-:W-:Y:S01]  /*2aa0*/  @!P3 LEA.HI.X R5, R204, R7, R15, 0x1, P0 ;  /* 0x00000007cc05b211 */ /* 0x006fe200000f0c0f */
[----:B------:R-:W-:Y:S01]  /*2ab0*/  IMAD R6, R14, c[0x0][0x2b4], R6 ;  /* 0x0000ad000e067a24 */ /* 0x000fe200078e0206 */
[----:B------:R-:W-:Y:S01]  /*2ac0*/  ISETP.GT.OR P6, PT, R18, 0x2f, P6 ;  /* 0x0000002f1200780c */ /* 0x000fe200037c4670 */
[----:B------:R-:W-:-:S04]  /*2ad0*/  @P1 IMAD.HI.U32 R8, R3, c[0x0][0x2bc], RZ ;  /* 0x0000af0003081a27 */ /* 0x000fc800078e00ff */
[----:B------:R-:W-:Y:S01]  /*2ae0*/  IMAD.MOV.U32 R0, RZ, RZ, R3 ;  /* 0x000000ffff007224 */ /* 0x000fe200078e0003 */
[----:B------:R-:W-:Y:S01]  /*2af0*/  @P1 SHF.R.U32.HI R0, RZ, c[0x0][0x2c0], R8 ;  /* 0x0000b000ff001a19 */ /* 0x000fe20000011608 */
[----:B------:R-:W-:Y:S01]  /*2b00*/  IMAD.IADD R248, R243, 0x1, R6 ;  /* 0x00000001f3f87824 */ /* 0x000fe200078e0206 */
[----:B------:R-:W-:Y:S01]  /*2b10*/  @!P3 LEA R6, P1, R237, R2, 0x1 ;  /* 0x00000002ed06b211 */ /* 0x000fe200078208ff */
[----:B----4-:R-:W-:-:S05]  /*2b20*/  IMAD.SHL.U32 R192, R9, 0x2, RZ ;  /* 0x0000000209c07824 */ /* 0x010fca00078e00ff */
[----:B------:R-:W-:Y:S01]  /*2b30*/  @!PT LDS RZ, [RZ] ;  /* 0x00000000fffff984 */ /* 0x000fe20000000800 */
[----:B------:R-:W-:Y:S01]  /*2b40*/  @!PT LDS RZ, [RZ] ;  /* 0x00000000fffff984 */ /* 0x000fe20000000800 */
[----:B------:R-:W-:Y:S01]  /*2b50*/  @!PT LDS RZ, [RZ] ;  /* 0x00000000fffff984 */ /* 0x000fe20000000800 */
[----:B------:R1:W-:Y:S01]  /*2b60*/  @!P3 LDGSTS.E.BYPASS.LTC128B.128 [R192+0x7880], [R4.64], !P2 ;  /* 0x0788000004c0bfae */ /* 0x0003e2000d101d46 */
[----:B------:R-:W-:-:S04]  /*2b70*/  @!P3 LEA R8, P2, R236, R2, 0x1 ;  /* 0x00000002ec08b211 */ /* 0x000fc800078408ff */
[-C--:B------:R-:W-:Y:S02]  /*2b80*/  @!P3 LEA.HI.X R9, R236, R7.reuse, R19, 0x1, P2 ;  /* 0x00000007ec09b211 */ /* 0x080fe400010f0c13 */
[----:B------:R-:W-:-:S03]  /*2b90*/  @!P3 LEA.HI.X R7, R237, R7, R28, 0x1, P1 ;  /* 0x00000007ed07b211 */ /* 0x000fc600008f0c1c */
[----:B------:R2:W-:Y:S04]  /*2ba0*/  @!P3 LDGSTS.E.BYPASS.LTC128B.128 [R192+0x9880], [R8.64], !P5 ;  /* 0x0988000008c0bfae */ /* 0x0005e8000e901d46 */
[----:B------:R3:W-:Y:S04]  /*2bb0*/  @!P3 LDGSTS.E.BYPASS.LTC128B.128 [R192+0xb880], [R6.64], !P4 ;  /* 0x0b88000006c0bfae */ /* 0x0007e8000e101d46 */
[----:B------:R-:W0:Y:S01]  /*2bc0*/  LDGDEPBAR ;  /* 0x00000000000079af */ /* 0x000e220000000000 */
[----:B------:R-:W-:Y:S03]  /*2bd0*/  WARPSYNC 0xffffffff ;  /* 0xffffffff00007948 */ /* 0x000fe60003800000 */
[----:B------:R-:W-:Y:S01]  /*2be0*/  BAR.SYNC.DEFER_BLOCKING 0x0 ;  /* 0x0000000000007b1d */ /* 0x000fe20000010000 */
[----:B-1----:R-:W-:-:S04]  /*2bf0*/  @!P6 IADD3 R5, P0, R0, R242, RZ ;  /* 0x000000f20005e210 */ /* 0x002fc80007f1e0ff */
[----:B------:R-:W-:Y:S02]  /*2c00*/  @!P6 LEA.HI.X.SX32 R2, R0, R248, 0x1, P0 ;  /* 0x000000f80002e211 */ /* 0x000fe400000f0eff */
[----:B------:R-:W-:-:S04]  /*2c10*/  @!P6 LEA R4, P0, R5, c[0x0][0x2a0], 0x2 ;  /* 0x0000a8000504ea11 */ /* 0x000fc800078010ff */
[----:B------:R-:W-:-:S05]  /*2c20*/  @!P6 LEA.HI.X R5, R5, c[0x0][0x2a4], R2, 0x2, P0 ;  /* 0x0000a9000505ea11 */ /* 0x000fca00000f1402 */
[----:B------:R1:W4:Y:S01]  /*2c30*/  @!P6 LDG.E R200, [R4.64] ;  /* 0x0000000604c8e981 */ /* 0x000322000c1e1900 */
[----:B------:R-:W-:Y:S01]  /*2c40*/  IMAD.MOV R0, RZ, RZ, -R0 ;  /* 0x000000ffff007224 */ /* 0x000fe200078e0a00 */
[----:B------:R-:W-:Y:S01]  /*2c50*/  ISETP.GE.AND P4, PT, R204, c[0x0][0x1d4], PT ;  /* 0x00007500cc007a0c */ /* 0x000fe20003f86270 */
[C---:B------:R-:W-:Y:S01]  /*2c60*/  IMAD.WIDE.U32 R240, R13.reuse, c[0x0][0x1e8], RZ ;  /* 0x00007a000df07a25 */ /* 0x040fe200078e00ff */
[----:B------:R-:W-:Y:S01]  /*2c70*/  ISETP.GE.AND P3, PT, R236, c[0x0][0x1d4], PT ;  /* 0x00007500ec007a0c */ /* 0x000fe20003f66270 */
[----:B------:R-:W-:Y:S02]  /*2c80*/  BSSY B0, `(.L_x_53) ;  /* 0x0000076000007945 */ /* 0x000fe40003800000 */
[----:B------:R-:W-:Y:S02]  /*2c90*/  IMAD R201, R0, c[0x0][0x2b8], R3 ;  /* 0x0000ae0000c97a24 */ /* 0x000fe400078e0203 */
[----:B------:R-:W-:Y:S02]  /*2ca0*/  IMAD R245, R13, c[0x0][0x1ec], R241 ;  /* 0x00007b000df57a24 */ /* 0x000fe400078e02f1 */
[----:B------:R-:W-:-:S04]  /*2cb0*/  IMAD.WIDE.U32 R2, R201, c[0x0][0x1e0], RZ ;  /* 0x00007800c9027a25 */ /* 0x000fc800078e00ff */
[----:B------:R-:W-:Y:S02]  /*2cc0*/  IMAD R104, R132, -0x30, R16 ;  /* 0xffffffd084687824 */ /* 0x000fe400078e0210 */
[----:B------:R-:W-:-:S04]  /*2cd0*/  IMAD.WIDE.U32 R246, R13, c[0x0][0x210], RZ ;  /* 0x000084000df67a25 */ /* 0x000fc800078e00ff */
[----:B------:R-:W-:Y:S01]  /*2ce0*/  IMAD R249, R13, c[0x0][0x214], R247 ;  /* 0x000085000df97a24 */ /* 0x000fe200078e02f7 */
[----:B-1----:R-:W-:-:S05]  /*2cf0*/  SHF.R.S32.HI R4, RZ, 0x1f, R201 ;  /* 0x0000001fff047819 */ /* 0x002fca00000114c9 */
[C---:B------:R-:W-:Y:S02]  /*2d00*/  IMAD R0, R4.reuse, c[0x0][0x1e0], RZ ;  /* 0x0000780004007a24 */ /* 0x040fe400078e02ff */
[----:B---3--:R-:W-:Y:S02]  /*2d10*/  IMAD R6, R4, c[0x0][0x208], RZ ;  /* 0x0000820004067a24 */ /* 0x008fe400078e02ff */
[C---:B------:R-:W-:Y:S02]  /*2d20*/  IMAD R0, R201.reuse, c[0x0][0x1e4], R0 ;  /* 0x00007900c9007a24 */ /* 0x040fe400078e0200 */
[----:B------:R-:W-:Y:S02]  /*2d30*/  IMAD R6, R201, c[0x0][0x20c], R6 ;  /* 0x00008300c9067a24 */ /* 0x000fe400078e0206 */
[----:B------:R-:W-:Y:S01]  /*2d40*/  IMAD.IADD R3, R3, 0x1, R0 ;  /* 0x0000000103037824 */ /* 0x000fe200078e0200 */
[----:B----4-:R-:W-:-:S03]  /*2d50*/  SHF.R.S32.HI R7, RZ, 0x1f, R200 ;  /* 0x0000001fff077819 */ /* 0x010fc600000114c8 */
[----:B------:R-:W-:-:S04]  /*2d60*/  IMAD.WIDE.U32 R2, R200, c[0x0][0x1f0], R2 ;  /* 0x00007c00c8027a25 */ /* 0x000fc800078e0002 */
[----:B------:R-:W-:-:S04]  /*2d70*/  IMAD R0, R7, c[0x0][0x1f0], RZ ;  /* 0x00007c0007007a24 */ /* 0x000fc800078e02ff */
[----:B------:R-:W-:Y:S01]  /*2d80*/  IMAD R5, R200, c[0x0][0x1f4], R0 ;  /* 0x00007d00c8057a24 */ /* 0x000fe200078e0200 */
[----:B------:R-:W-:-:S04]  /*2d90*/  IADD3 R0, P0, R2, R240, RZ ;  /* 0x000000f002007210 */ /* 0x000fc80007f1e0ff */
[----:B------:R-:W-:Y:S01]  /*2da0*/  IADD3.X R5, R245, R3, R5, P0, !PT ;  /* 0x00000003f5057210 */ /* 0x000fe200007fe405 */
[----:B------:R-:W-:Y:S01]  /*2db0*/  IMAD.WIDE.U32 R2, R201, c[0x0][0x208], RZ ;  /* 0x00008200c9027a25 */ /* 0x000fe200078e00ff */
[----:B------:R-:W-:-:S03]  /*2dc0*/  LEA R4, P0, R0, c[0x0][0x1c8], 0x1 ;  /* 0x0000720000047a11 */ /* 0x000fc600078008ff */
[----:B------:R-:W-:Y:S01]  /*2dd0*/  IMAD.IADD R3, R3, 0x1, R6 ;  /* 0x0000000103037824 */ /* 0x000fe200078e0206 */
[----:B------:R-:W-:Y:S01]  /*2de0*/  LEA.HI.X R11, R0, c[0x0][0x1cc], R5, 0x1, P0 ;  /* 0x00007300000b7a11 */ /* 0x000fe200000f0c05 */
[----:B------:R-:W-:Y:S01]  /*2df0*/  SHFL.IDX PT, R10, R4, 0x1, 0x1c1f ;  /* 0x003c1f00040a7f89 */ /* 0x000fe200000e0000 */
[----:B------:R-:W-:Y:S01]  /*2e00*/  IMNMX R5, R104, 0x30, PT ;  /* 0x0000003068057817 */ /* 0x000fe20003800200 */
[----:B------:R-:W-:Y:S02]  /*2e10*/  IMAD.WIDE.U32 R2, R200, c[0x0][0x218], R2 ;  /* 0x00008600c8027a25 */ /* 0x000fe400078e0002 */
[----:B------:R1:W3:Y:S02]  /*2e20*/  SHFL.IDX PT, R0, R4, RZ, 0x1c1f ;  /* 0x001c1fff04007589 */ /* 0x0002e400000e0000 */
[----:B------:R-:W-:Y:S02]  /*2e30*/  IMAD.IADD R5, R5, 0x1, -R238 ;  /* 0x0000000105057824 */ /* 0x000fe400078e0aee */
[----:B------:R-:W4:Y:S03]  /*2e40*/  SHFL.IDX PT, R6, R11, RZ, 0x1c1f ;  /* 0x001c1fff0b067589 */ /* 0x000f2600000e0000 */
[C---:B------:R-:W-:Y:S01]  /*2e50*/  ISETP.GE.AND P6, PT, R5.reuse, 0x1, PT ;  /* 0x000000010500780c */ /* 0x040fe20003fc6270 */
[----:B------:R-:W2:Y:S01]  /*2e60*/  SHFL.IDX PT, R11, R11, 0x1, 0x1c1f ;  /* 0x003c1f000b0b7f89 */ /* 0x000ea200000e0000 */
[----:B------:R-:W-:Y:S01]  /*2e70*/  ISETP.GE.AND P5, PT, R5, 0x21, PT ;  /* 0x000000210500780c */ /* 0x000fe20003fa6270 */
[----:B-1----:R-:W-:Y:S01]  /*2e80*/  IMAD R4, R7, c[0x0][0x218], RZ ;  /* 0x0000860007047a24 */ /* 0x002fe200078e02ff */
[----:B------:R-:W-:-:S09]  /*2e90*/  IADD3 R7, P0, R2, R246, RZ ;  /* 0x000000f602077210 */ /* 0x000fd20007f1e0ff */
[----:B---3--:R-:W-:Y:S01]  /*2ea0*/  @P6 LEA R2, P2, R236, R0, 0x1 ;  /* 0x00000000ec026211 */ /* 0x008fe200078408ff */
[----:B------:R-:W-:Y:S01]  /*2eb0*/  IMAD R4, R200, c[0x0][0x21c], R4 ;  /* 0x00008700c8047a24 */ /* 0x000fe200078e0204 */
[----:B------:R-:W-:-:S04]  /*2ec0*/  LEA R17, P1, R7, c[0x0][0x1f8], 0x1 ;  /* 0x00007e0007117a11 */ /* 0x000fc800078208ff */
[----:B------:R-:W-:Y:S01]  /*2ed0*/  IADD3.X R3, R249, R3, R4, P0, !PT ;  /* 0x00000003f9037210 */ /* 0x000fe200007fe404 */
[----:B------:R-:W1:Y:S01]  /*2ee0*/  SHFL.IDX PT, R12, R17, RZ, 0x1c1f ;  /* 0x001c1fff110c7589 */ /* 0x000e6200000e0000 */
[C---:B------:R-:W-:Y:S02]  /*2ef0*/  @P6 LEA R4, P0, R204.reuse, R0, 0x1 ;  /* 0x00000000cc046211 */ /* 0x040fe400078008ff */
[----:B------:R-:W-:Y:S02]  /*2f00*/  LEA.HI.X R16, R7, c[0x0][0x1fc], R3, 0x1, P1 ;  /* 0x00007f0007107a11 */ /* 0x000fe400008f0c03 */
[----:B----4-:R-:W-:Y:S02]  /*2f10*/  @P6 LEA.HI.X R5, R204, R6, R15, 0x1, P0 ;  /* 0x00000006cc056211 */ /* 0x010fe400000f0c0f */
[C---:B--2---:R-:W-:Y:S01]  /*2f20*/  @P6 LEA R8, P0, R237.reuse, R0, 0x1 ;  /* 0x00000000ed086211 */ /* 0x044fe200078008ff */
[----:B------:R-:W2:Y:S01]  /*2f30*/  SHFL.IDX PT, R13, R16, RZ, 0x1c1f ;  /* 0x001c1fff100d7589 */ /* 0x000ea200000e0000 */
[-C--:B------:R-:W-:Y:S01]  /*2f40*/  @P6 LEA.HI.X R3, R236, R6.reuse, R19, 0x1, P2 ;  /* 0x00000006ec036211 */ /* 0x080fe200010f0c13 */
[----:B------:R-:W-:Y:S01]  /*2f50*/  IMAD.IADD R0, R104, 0x1, -R238 ;  /* 0x0000000168007824 */ /* 0x000fe200078e0aee */
[C---:B------:R-:W-:Y:S01]  /*2f60*/  ISETP.GE.AND P2, PT, R237.reuse, c[0x0][0x1d4], PT ;  /* 0x00007500ed007a0c */ /* 0x040fe20003f46270 */
[----:B------:R3:W-:Y:S01]  /*2f70*/  @P6 LDGSTS.E.BYPASS.LTC128B.128 [R192+0x3c80], [R4.64], !P4 ;  /* 0x03c8000004c06fae */ /* 0x0007e2000e101d46 */
[----:B------:R-:W-:-:S02]  /*2f80*/  @P6 LEA.HI.X R9, R237, R6, R28, 0x1, P0 ;  /* 0x00000006ed096211 */ /* 0x000fc400000f0c1c */
[C---:B------:R-:W-:Y:S01]  /*2f90*/  @P5 LEA R6, P0, R204.reuse, R10, 0x1 ;  /* 0x0000000acc065211 */ /* 0x040fe200078008ff */
[----:B------:R4:W-:Y:S03]  /*2fa0*/  @P6 LDGSTS.E.BYPASS.LTC128B.128 [R192+0x4880], [R2.64], !P3 ;  /* 0x0488000002c06fae */ /* 0x0009e6000d901d46 */
[----:B------:R-:W-:-:S05]  /*2fb0*/  @P5 LEA.HI.X R7, R204, R11, R15, 0x1, P0 ;  /* 0x0000000bcc075211 */ /* 0x000fca00000f0c0f */
[----:B------:R1:W-:Y:S01]  /*2fc0*/  @P6 LDGSTS.E.BYPASS.LTC128B.128 [R192+0x5480], [R8.64], !P2 ;  /* 0x0548000008c06fae */ /* 0x0003e2000d101d46 */
[----:B------:R-:W-:-:S03]  /*2fd0*/  ISETP.GE.AND P6, PT, R236, c[0x0][0x1d4], PT ;  /* 0x00007500ec007a0c */ /* 0x000fc60003fc6270 */
[----:B------:R1:W-:Y:S01]  /*2fe0*/  @P5 LDGSTS.E.BYPASS.LTC128B.128 [R192+0x4480], [R6.64], !P4 ;  /* 0x0448000006c05fae */ /* 0x0003e2000e101d46 */
[CC--:B---3--:R-:W-:Y:S02]  /*2ff0*/  @P5 LEA R4, P1, R236.reuse, R10.reuse, 0x1 ;  /* 0x0000000aec045211 */ /* 0x0c8fe400078208ff */
[C---:B----4-:R-:W-:Y:S02]  /*3000*/  @P5 LEA R2, P0, R237.reuse, R10, 0x1 ;  /* 0x0000000aed025211 */ /* 0x050fe400078008ff */
[-C--:B------:R-:W-:Y:S02]  /*3010*/  @P5 LEA.HI.X R5, R236, R11.reuse, R19, 0x1, P1 ;  /* 0x0000000bec055211 */ /* 0x080fe400008f0c13 */
[C---:B------:R-:W-:Y:S02]  /*3020*/  @P5 LEA.HI.X R3, R237.reuse, R11, R28, 0x1, P0 ;  /* 0x0000000bed035211 */ /* 0x040fe400000f0c1c */
[----:B------:R-:W-:Y:S01]  /*3030*/  ISETP.GE.AND P1, PT, R204, c[0x0][0x1d4], PT ;  /* 0x00007500cc007a0c */ /* 0x000fe20003f26270 */
[----:B------:R3:W-:Y:S04]  /*3040*/  @P5 LDGSTS.E.BYPASS.LTC128B.128 [R192+0x5080], [R4.64], !P3 ;  /* 0x0508000004c05fae */ /* 0x0007e8000d901d46 */
[----:B------:R1:W-:Y:S01]  /*3050*/  @P5 LDGSTS.E.BYPASS.LTC128B.128 [R192+0x5c80], [R2.64], !P2 ;  /* 0x05c8000002c05fae */ /* 0x0003e2000d101d46 */
[----:B------:R-:W-:-:S03]  /*3060*/  ISETP.GE.AND P5, PT, R237, c[0x0][0x1d4], PT ;  /* 0x00007500ed007a0c */ /* 0x000fc60003fa6270 */
[----:B------:R-:W0:Y:S01]  /*3070*/  LDGDEPBAR ;  /* 0x00000000000079af */ /* 0x000e220000000000 */
[----:B-1----:R-:W-:Y:S01]  /*3080*/  LEA R2, P0, R204, R12, 0x1 ;  /* 0x0000000ccc027211 */ /* 0x002fe200078008ff */
[----:B------:R-:W-:-:S04]  /*3090*/  DEPBAR.LE SB0, 0x1 ;  /* 0x000080400000791a */ /* 0x000fc80000000000 */
[----:B------:R-:W-:-:S04]  /*30a0*/  DEPBAR.LE SB0, 0x0 ;  /* 0x000080000000791a */ /* 0x000fc80000000000 */
[----:B------:R-:W-:Y:S01]  /*30b0*/  BAR.SYNC.DEFER_BLOCKING 0x0 ;  /* 0x0000000000007b1d */ /* 0x000fe20000010000 */
[----:B--2---:R-:W-:Y:S02]  /*30c0*/  LEA.HI.X R3, R204, R13, R15, 0x1, P0 ;  /* 0x0000000dcc037211 */ /* 0x004fe400000f0c0f */
[C---:B------:R-:W-:Y:S02]  /*30d0*/  ISETP.LT.OR P0, PT, R0.reuse, 0x1, P1 ;  /* 0x000000010000780c */ /* 0x040fe40000f01670 */
[----:B------:R-:W-:Y:S01]  /*30e0*/  ISETP.LT.OR P1, PT, R0, 0x1, P6 ;  /* 0x000000010000780c */ /* 0x000fe20003721670 */
[----:B------:R1:W2:Y:S04]  /*30f0*/  LDSM.16.M88.4 R8, [R181] ;  /* 0x00000000b508783b */ /* 0x0002a80000000200 */
[----:B---3--:R1:W3:Y:S04]  /*3100*/  LDSM.16.M88.4 R4, [R181+0x1000] ;  /* 0x00100000b504783b */ /* 0x0082e80000000200 */
[----:B------:R1:W4:Y:S04]  /*3110*/  LDSM.16.M88.4 R20, [R106] ;  /* 0x000000006a14783b */ /* 0x0003280000000200 */
[----:B------:R1:W1:Y:S04]  /*3120*/  LDSM.16.M88.4 R24, [R106+0x400] ;  /* 0x000400006a18783b */ /* 0x0002680000000200 */
[----:B------:R1:W1:Y:S04]  /*3130*/  LDSM.16.M88.4 R44, [R106+0x800] ;  /* 0x000800006a2c783b */ /* 0x0002680000000200 */
[----:B------:R1:W1:Y:S04]  /*3140*/  LDSM.16.M88.4 R40, [R182] ;  /* 0x00000000b628783b */ /* 0x0002680000000200 */
[----:B------:R1:W1:Y:S04]  /*3150*/  LDSM.16.M88.4 R32, [R182+0x1000] ;  /* 0x00100000b620783b */ /* 0x0002680000000200 */
[----:B------:R1:W1:Y:S04]  /*3160*/  LDSM.16.M88.4 R48, [R183] ;  /* 0x00000000b730783b */ /* 0x0002680000000200 */
[----:B------:R1:W1:Y:S04]  /*3170*/  LDSM.16.M88.4 R84, [R191] ;  /* 0x00000000bf54783b */ /* 0x0002680000000200 */
[----:B------:R1:W1:Y:S04]  /*3180*/  LDSM.16.M88.4 R92, [R190] ;  /* 0x00000000be5c783b */ /* 0x0002680000000200 */
[----:B------:R-:W-:Y:S01]  /*3190*/  @!PT LDS RZ, [RZ] ;  /* 0x00000000fffff984 */ /* 0x000fe20000000800 */
[----:B------:R-:W-:Y:S01]  /*31a0*/  @!PT LDS RZ, [RZ] ;  /* 0x00000000fffff984 */ /* 0x000fe20000000800 */
[----:B------:R-:W-:Y:S01]  /*31b0*/  @!PT LDS RZ, [RZ] ;  /* 0x00000000fffff984 */ /* 0x000fe20000000800 */
[----:B------:R2:W-:Y:S01]  /*31c0*/  LDGSTS.E.BYPASS.LTC128B.128 [R192+0x1880], [R2.64], !P0 ;  /* 0x0188000002c07fae */ /* 0x0005e2000c101d46 */
[----:B------:R-:W-:-:S04]  /*31d0*/  LEA R14, P0, R236, R12, 0x1 ;  /* 0x0000000cec0e7211 */ /* 0x000fc800078008ff */
[----:B------:R-:W-:Y:S02]  /*31e0*/  LEA.HI.X R15, R236, R13, R19, 0x1, P0 ;  /* 0x0000000dec0f7211 */ /* 0x000fe400000f0c13 */
[----:B------:R-:W1:Y:S04]  /*31f0*/  S2R R19, SR_TID.X ;  /* 0x0000000000137919 */ /* 0x000e680000002100 */
[----:B------:R1:W-:Y:S01]  /*3200*/  LDGSTS.E.BYPASS.LTC128B.128 [R192+0x2480], [R14.64], !P1 ;  /* 0x024800000ec07fae */ /* 0x0003e2000c901d46 */
[----:B------:R-:W-:Y:S02]  /*3210*/  ISETP.GT.AND P1, PT, R18, 0x2f, PT ;  /* 0x0000002f1200780c */ /* 0x000fe40003f24270 */
[----:B--2---:R-:W-:-:S04]  /*3220*/  LEA R2, P0, R237, R12, 0x1 ;  /* 0x0000000ced027211 */ /* 0x004fc800078008ff */
[----:B------:R-:W-:Y:S02]  /*3230*/  LEA.HI.X R3, R237, R13, R28, 0x1, P0 ;  /* 0x0000000ded037211 */ /* 0x000fe400000f0c1c */
[----:B------:R-:W-:-:S13]  /*3240*/  ISETP.LT.OR P0, PT, R0, 0x1, P5 ;  /* 0x000000010000780c */ /* 0x000fda0002f01670 */
[----:B------:R2:W-:Y:S01]  /*3250*/  LDGSTS.E.BYPASS.LTC128B.128 [R192+0x3080], [R2.64], !P0 ;  /* 0x0308000002c07fae */ /* 0x0005e2000c101d46 */
[----:B-1----:R-:W-:-:S13]  /*3260*/  ISETP.GT.AND P0, PT, R19, 0x3f, PT ;  /* 0x0000003f1300780c */ /* 0x002fda0003f04270 */
[----:B------:R-:W-:Y:S05]  /*3270*/  @P0 BRA `(.L_x_54) ;  /* 0x0000016000000947 */ /* 0x000fea0003800000 */
[----:B---34-:R-:W-:Y:S05]  /*3280*/  BRA.DIV ~URZ, `(.L_x_55) ;  /* 0x0000b2c27f007947 */ /* 0x018fea000b800000 */
[----:B------:R1:W3:Y:S04]  /*3290*/  SHFL.IDX PT, R12, R16, 0x1, 0x1c1f ;  /* 0x003c1f00100c7f89 */ /* 0x0002e800000e0000 */
[----:B--2---:R1:W2:Y:S02]  /*32a0*/  SHFL.IDX PT, R2, R17, 0x1, 0x1c1f ;  /* 0x003c1f0011027f89 */ /* 0x0042a400000e0000 */
.L_x_154:
[----:B------:R-:W-:Y:S02]  /*32b0*/  SHF.R.S32.HI R3, RZ, 0x1f, R204 ;  /* 0x0000001fff037819 */ /* 0x000fe400000114cc */
[----:B--2---:R-:W-:Y:S02]  /*32c0*/  LEA R14, P0, R204, R2, 0x1 ;  /* 0x00000002cc0e7211 */ /* 0x004fe400078008ff */
[----:B------:R-:W-:Y:S02]  /*32d0*/  ISETP.LT.OR P6, PT, R0, 0x21, P6 ;  /* 0x000000210000780c */ /* 0x000fe400037c1670 */
[----:B---3--:R-:W-:-:S02]  /*32e0*/  LEA.HI.X R15, R204, R12, R3, 0x1, P0 ;  /* 0x0000000ccc0f7211 */ /* 0x008fc400000f0c03 */
[----:B------:R-:W-:Y:S02]  /*32f0*/  ISETP.GE.AND P0, PT, R204, c[0x0][0x1d4], PT ;  /* 0x00007500cc007a0c */ /* 0x000fe40003f06270 */
[----:B------:R-:W-:Y:S02]  /*3300*/  SHF.R.S32.HI R3, RZ, 0x1f, R236 ;  /* 0x0000001fff037819 */ /* 0x000fe400000114ec */
[C---:B------:R-:W-:Y:S02]  /*3310*/  ISETP.LT.OR P0, PT, R0.reuse, 0x21, P0 ;  /* 0x000000210000780c */ /* 0x040fe40000701670 */
[----:B------:R-:W-:Y:S02]  /*3320*/  ISETP.LT.OR P5, PT, R0, 0x21, P5 ;  /* 0x000000210000780c */ /* 0x000fe40002fa1670 */
[----:B------:R-:W-:-:S09]  /*3330*/  SHF.R.S32.HI R13, RZ, 0x1f, R237 ;  /* 0x0000001fff0d7819 */ /* 0x000fd200000114ed */
[----:B------:R-:W-:Y:S01]  /*3340*/  @!PT LDS RZ, [RZ] ;  /* 0x00000000fffff984 */ /* 0x000fe20000000800 */
[----:B------:R-:W-:Y:S01]  /*3350*/  @!PT LDS RZ, [RZ] ;  /* 0x00000000fffff984 */ /* 0x000fe20000000800 */
[----:B------:R-:W-:Y:S01]  /*3360*/  @!PT LDS RZ, [RZ] ;  /* 0x00000000fffff984 */ /* 0x000fe20000000800 */
[----:B------:R2:W-:Y:S02]  /*3370*/  LDGSTS.E.BYPASS.LTC128B.128 [R192+0x2080], [R14.64], !P0 ;  /* 0x020800000ec07fae */ /* 0x0005e4000c101d46 */
[----:B--2---:R-:W-:-:S04]  /*3380*/  LEA R14, P0, R236, R2, 0x1 ;  /* 0x00000002ec0e7211 */ /* 0x004fc800078008ff */
[----:B------:R-:W-:Y:S02]  /*3390*/  LEA.HI.X R15, R236, R12, R3, 0x1, P0 ;  /* 0x0000000cec0f7211 */ /* 0x000fe400000f0c03 */
[----:B------:R-:W-:-:S03]  /*33a0*/  LEA R2, P0, R237, R2, 0x1 ;  /* 0x00000002ed027211 */ /* 0x000fc600078008ff */
[----:B------:R2:W-:Y:S01]  /*33b0*/  LDGSTS.E.BYPASS.LTC128B.128 [R192+0x2c80], [R14.64], !P6 ;  /* 0x02c800000ec07fae */ /* 0x0005e2000f101d46 */
[----:B------:R-:W-:-:S05]  /*33c0*/  LEA.HI.X R3, R237, R12, R13, 0x1, P0 ;  /* 0x0000000ced037211 */ /* 0x000fca00000f0c0d */
[----:B------:R2:W-:Y:S04]  /*33d0*/  LDGSTS.E.BYPASS.LTC128B.128 [R192+0x3880], [R2.64], !P5 ;  /* 0x0388000002c07fae */ /* 0x0005e8000e901d46 */
.L_x_54:
[----:B---34-:R-:W-:Y:S05]  /*33e0*/  BSYNC B0 ;  /* 0x0000000000007941 */ /* 0x018fea0003800000 */
.L_x_53:
[----:B------:R-:W0:Y:S01]  /*33f0*/  LDGDEPBAR ;  /* 0x00000000000079af */ /* 0x000e220000000000 */
[----:B------:R-:W-:Y:S01]  /*3400*/  WARPSYNC 0xffffffff ;  /* 0xffffffff00007948 */ /* 0x000fe20003800000 */
[-C--:B--2---:R-:W-:Y:S01]  /*3410*/  HMMA.16816.F32 R12, R8, R20.reuse, RZ ;  /* 0x00000014080c723c */ /* 0x084fe200000018ff */
[----:B------:R-:W-:Y:S01]  /*3420*/  ISETP.GT.AND P0, PT, R132, R239, PT ;  /* 0x000000ef8400720c */ /* 0x000fe20003f04270 */
[----:B------:R-:W-:Y:S01]  /*3430*/  LDSM.16.M88.4 R60, [R106+0xc00] ;  /* 0x000c00006a3c783b */ /* 0x000fe20000000200 */
[----:B------:R-:W-:Y:S03]  /*3440*/  BSSY B1, `(.L_x_56) ;  /* 0x0000108000017945 */ /* 0x000fe60003800000 */
[----:B------:R-:W2:Y:S02]  /*3450*/  LDSM.16.M88.4 R36, [R181+0x2000] ;  /* 0x00200000b524783b */ /* 0x000ea40000000200 */
[C---:B-1----:R-:W-:Y:S02]  /*3460*/  HMMA.16816.F32 R16, R4.reuse, R20, RZ ;  /* 0x000000140410723c */ /* 0x042fe400000018ff */
[----:B------:R-:W1:Y:S04]  /*3470*/  LDSM.16.M88.4 R28, [R181+0x3000] ;  /* 0x00300000b51c783b */ /* 0x000e680000000200 */
[----:B------:R-:W-:Y:S02]  /*3480*/  LDSM.16.M88.4 R56, [R189] ;  /* 0x00000000bd38783b */ /* 0x000fe40000000200 */
[----:B------:R-:W-:Y:S08]  /*3490*/  HMMA.16816.F32 R64, R4, R22, RZ ;  /* 0x000000160440723c */ /* 0x000ff000000018ff */
[----:B------:R-:W-:Y:S08]  /*34a0*/  HMMA.16816.F32 R12, R40, R48, R12 ;  /* 0x00000030280c723c */ /* 0x000ff0000000180c */
[C---:B------:R-:W-:Y:S08]  /*34b0*/  HMMA.16816.F32 R76, R4.reuse, R24, RZ ;  /* 0x00000018044c723c */ /* 0x040ff000000018ff */
[----:B------:R-:W-:Y:S08]  /*34c0*/  HMMA.16816.F32 R72, R4, R26, RZ ;  /* 0x0000001a0448723c */ /* 0x000ff000000018ff */
[C---:B------:R-:W-:Y:S08]  /*34d0*/  HMMA.16816.F32 R100, R8.reuse, R24, RZ ;  /* 0x000000180864723c */ /* 0x040ff000000018ff */
[C---:B------:R-:W-:Y:S01]  /*34e0*/  HMMA.16816.F32 R52, R8.reuse, R22, RZ ;  /* 0x000000160834723c */ /* 0x040fe200000018ff */
[----:B------:R-:W-:Y:S07]  /*34f0*/  LDSM.16.M88.4 R20, [R182+0x3000] ;  /* 0x00300000b614783b */ /* 0x000fee0000000200 */
[----:B------:R-:W-:Y:S01]  /*3500*/  HMMA.16816.F32 R116, R8, R26, RZ ;  /* 0x0000001a0874723c */ /* 0x000fe200000018ff */
[----:B------:R-:W3:Y:S07]  /*3510*/  LDSM.16.M88.4 R24, [R182+0x2000] ;  /* 0x00200000b618783b */ /* 0x000eee0000000200 */
[C---:B------:R-:W-:Y:S08]  /*3520*/  HMMA.16816.F32 R68, R4.reuse, R44, RZ ;  /* 0x0000002c0444723c */ /* 0x040ff000000018ff */
[----:B------:R-:W-:Y:S08]  /*3530*/  HMMA.16816.F32 R80, R4, R46, RZ ;  /* 0x0000002e0450723c */ /* 0x000ff000000018ff */
[----:B------:R-:W-:Y:S01]  /*3540*/  HMMA.16816.F32 R4, R32, R48, R16 ;  /* 0x000000302004723c */ /* 0x000fe20000001810 */
[----:B------:R-:W-:Y:S07]  /*3550*/  LDSM.16.M88.4 R16, [R181+0x4000] ;  /* 0x00400000b510783b */ /* 0x000fee0000000200 */
[----:B--2---:R-:W-:Y:S08]  /*3560*/  HMMA.16816.F32 R12, R36, R60, R12 ;  /* 0x0000003c240c723c */ /* 0x004ff0000000180c */
[-C--:B------:R-:W-:Y:S08]  /*3570*/  HMMA.16816.F32 R88, R32, R50.reuse, R64 ;  /* 0x000000322058723c */ /* 0x080ff00000001840 */
[----:B------:R-:W-:Y:S01]  /*3580*/  HMMA.16816.F32 R64, R40, R50, R52 ;  /* 0x000000322840723c */ /* 0x000fe20000001834 */
[----:B------:R-:W2:Y:S07]  /*3590*/  LDSM.16.M88.4 R52, [R106+0x1800] ;  /* 0x001800006a34783b */ /* 0x000eae0000000200 */
[----:B-1----:R-:W-:Y:S08]  /*35a0*/  HMMA.16816.F32 R4, R28, R60, R4 ;  /* 0x0000003c1c04723c */ /* 0x002ff00000001804 */
[----:B---3--:R-:W-:Y:S01]  /*35b0*/  HMMA.16816.F32 R48, R24, R56, R12 ;  /* 0x000000381830723c */ /* 0x008fe2000000180c */
[----:B------:R-:W1:Y:S07]  /*35c0*/  LDSM.16.M88.4 R12, [R181+0x5000] ;  /* 0x00500000b50c783b */ /* 0x000e6e0000000200 */
[C---:B------:R-:W-:Y:S08]  /*35d0*/  HMMA.16816.F32 R108, R8.reuse, R44, RZ ;  /* 0x0000002c086c723c */ /* 0x040ff000000018ff */
[----:B------:R-:W-:Y:S01]  /*35e0*/  HMMA.16816.F32 R112, R8, R46, RZ ;  /* 0x0000002e0870723c */ /* 0x000fe200000018ff */
[----:B------:R-:W-:Y:S04]  /*35f0*/  LDSM.16.M88.4 R44, [R186] ;  /* 0x00000000ba2c783b */ /* 0x000fe80000000200 */
[----:B------:R-:W3:Y:S03]  /*3600*/  LDSM.16.M88.4 R8, [R182+0x4000] ;  /* 0x00400000b608783b */ /* 0x000ee60000000200 */
[C---:B------:R-:W-:Y:S08]  /*3610*/  HMMA.16816.F32 R96, R32.reuse, R84, R76 ;  /* 0x000000542060723c */ /* 0x040ff0000000184c */
[C---:B------:R-:W-:Y:S08]  /*3620*/  HMMA.16816.F32 R124, R32.reuse, R92, R68 ;  /* 0x0000005c207c723c */ /* 0x040ff00000001844 */
[C---:B------:R-:W-:Y:S08]  /*3630*/  HMMA.16816.F32 R120, R32.reuse, R86, R72 ;  /* 0x000000562078723c */ /* 0x040ff00000001848 */
[----:B------:R-:W-:Y:S08]  /*3640*/  HMMA.16816.F32 R128, R32, R94, R80 ;  /* 0x0000005e2080723c */ /* 0x000ff00000001850 */
[----:B------:R-:W-:Y:S01]  /*3650*/  HMMA.16816.F32 R32, R20, R56, R4 ;  /* 0x000000381420723c */ /* 0x000fe20000001804 */
[----:B------:R-:W-:Y:S07]  /*3660*/  LDSM.16.M88.4 R4, [R182+0x5000] ;  /* 0x00500000b604783b */ /* 0x000fee0000000200 */
[----:B------:R-:W-:Y:S08]  /*3670*/  HMMA.16816.F32 R64, R36, R62, R64 ;  /* 0x0000003e2440723c */ /* 0x000ff00000001840 */
[----:B--2---:R-:W-:Y:S01]  /*3680*/  HMMA.16816.F32 R68, R16, R52, R48 ;  /* 0x000000341044723c */ /* 0x004fe20000001830 */
[----:B------:R-:W2:Y:S07]  /*3690*/  LDSM.16.M88.4 R48, [R106+0x1000] ;  /* 0x001000006a30783b */ /* 0x000eae0000000200 */
[----:B------:R-:W-:Y:S01]  /*36a0*/  HMMA.16816.F32 R72, R28, R62, R88 ;  /* 0x0000003e1c48723c */ /* 0x000fe20000001858 */
[----:B------:R-:W4:Y:S07]  /*36b0*/  LDSM.16.M88.4 R60, [R188] ;  /* 0x00000000bc3c783b */ /* 0x000f2e0000000200 */
[----:B------:R-:W-:Y:S08]  /*36c0*/  HMMA.16816.F32 R80, R40, R84, R100 ;  /* 0x000000542850723c */ /* 0x000ff00000001864 */
[----:B-1----:R-:W-:Y:S08]  /*36d0*/  HMMA.16816.F32 R32, R12, R52, R32 ;  /* 0x000000340c20723c */ /* 0x002ff00000001820 */
[----:B------:R-:W-:Y:S08]  /*36e0*/  HMMA.16816.F32 R64, R24, R58, R64 ;  /* 0x0000003a1840723c */ /* 0x000ff00000001840 */
[----:B---3--:R-:W-:Y:S08]  /*36f0*/  HMMA.16816.F32 R76, R8, R44, R68 ;  /* 0x0000002c084c723c */ /* 0x008ff00000001844 */
[----:B------:R-:W-:Y:S08]  /*3700*/  HMMA.16816.F32 R72, R20, R58, R72 ;  /* 0x0000003a1448723c */ /* 0x000ff00000001848 */
[----:B--2---:R-:W-:Y:S08]  /*3710*/  HMMA.16816.F32 R68, R36, R48, R80 ;  /* 0x000000302444723c */ /* 0x004ff00000001850 */
[----:B------:R-:W-:Y:S01]  /*3720*/  HMMA.16816.F32 R88, R40, R86, R116 ;  /* 0x000000562858723c */ /* 0x000fe20000001874 */
[----:B------:R-:W-:-:S04]  /*3730*/  FMUL.FTZ R0, R76, c[0x0][0x320] ;  /* 0x0000c8004c007a20 */ /* 0x000fc80000410000 */
[----:B------:R1:W2:Y:S03]  /*3740*/  MUFU.TANH R117, R0 ;  /* 0x0000000000757308 */ /* 0x0002a60000002400 */
[----:B------:R-:W-:Y:S01]  /*3750*/  HMMA.16816.F32 R84, R4, R44, R32 ;  /* 0x0000002c0454723c */ /* 0x000fe20000001820 */
[----:B------:R-:W3:Y:S07]  /*3760*/  LDSM.16.M88.4 R32, [R106+0x1c00] ;  /* 0x001c00006a20783b */ /* 0x000eee0000000200 */
[----:B------:R-:W-:Y:S01]  /*3770*/  HMMA.16816.F32 R56, R16, R54, R64 ;  /* 0x000000361038723c */ /* 0x000fe20000001840 */
[----:B-1----:R-:W-:-:S07]  /*3780*/  FMUL.FTZ R0, R77, c[0x0][0x320] ;  /* 0x0000c8004d007a20 */ /* 0x002fce0000410000 */
[C---:B------:R-:W-:Y:S01]  /*3790*/  HMMA.16816.F32 R108, R40.reuse, R92, R108 ;  /* 0x0000005c286c723c */ /* 0x040fe2000000186c */
[----:B------:R1:W1:Y:S07]  /*37a0*/  MUFU.TANH R116, R0 ;  /* 0x0000000000747308 */ /* 0x00026e0000002400 */
[----:B------:R-:W-:Y:S08]  /*37b0*/  HMMA.16816.F32 R112, R40, R94, R112 ;  /* 0x0000005e2870723c */ /* 0x000ff00000001870 */
[----:B------:R-:W-:Y:S01]  /*37c0*/  HMMA.16816.F32 R40, R28, R48, R96 ;  /* 0x000000301c28723c */ /* 0x000fe20000001860 */
[----:B-1----:R-:W-:-:S04]  /*37d0*/  FMUL.FTZ R0, R78, c[0x0][0x320] ;  /* 0x0000c8004e007a20 */ /* 0x002fc80000410000 */
[----:B------:R1:W1:Y:S03]  /*37e0*/  MUFU.TANH R103, R0 ;  /* 0x0000000000677308 */ /* 0x0002660000002400 */
[----:B------:R-:W-:Y:S08]  /*37f0*/  HMMA.16816.F32 R52, R12, R54, R72 ;  /* 0x000000360c34723c */ /* 0x000ff00000001848 */
[----:B----4-:R-:W-:Y:S01]  /*3800*/  HMMA.16816.F32 R68, R24, R60, R68 ;  /* 0x0000003c1844723c */ /* 0x010fe20000001844 */
[----:B-1----:R-:W-:-:S07]  /*3810*/  FMUL.FTZ R0, R79, c[0x0][0x320] ;  /* 0x0000c8004f007a20 */ /* 0x002fce0000410000 */
[----:B------:R-:W-:Y:S01]  /*3820*/  HMMA.16816.F32 R76, R8, R46, R56 ;  /* 0x0000002e084c723c */ /* 0x000fe20000001838 */
[----:B------:R-:W-:Y:S01]  /*3830*/  LDSM.16.M88.4 R56, [R185] ;  /* 0x00000000b938783b */ /* 0x000fe20000000200 */
[----:B------:R1:W4:Y:S06]  /*3840*/  MUFU.TANH R102, R0 ;  /* 0x0000000000667308 */ /* 0x00032c0000002400 */
[----:B------:R-:W-:Y:S08]  /*3850*/  HMMA.16816.F32 R40, R20, R60, R40 ;  /* 0x0000003c1428723c */ /* 0x000ff00000001828 */
[----:B------:R-:W-:Y:S01]  /*3860*/  HMMA.16816.F32 R80, R4, R46, R52 ;  /* 0x0000002e0450723c */ /* 0x000fe20000001834 */
[----:B------:R-:W5:Y:S01]  /*3870*/  LDSM.16.M88.4 R52, [R106+0x1400] ;  /* 0x001400006a34783b */ /* 0x000f620000000200 */
[----:B-1----:R-:W-:-:S04]  /*3880*/  FMUL.FTZ R0, R84, c[0x0][0x320] ;  /* 0x0000c80054007a20 */ /* 0x002fc80000410000 */
[----:B------:R1:W1:Y:S02]  /*3890*/  MUFU.TANH R101, R0 ;  /* 0x0000000000657308 */ /* 0x0002640000002400 */
[----:B------:R-:W-:Y:S08]  /*38a0*/  HMMA.16816.F32 R64, R36, R50, R88 ;  /* 0x000000322440723c */ /* 0x000ff00000001858 */
[----:B---3--:R-:W-:Y:S01]  /*38b0*/  HMMA.16816.F32 R68, R16, R32, R68 ;  /* 0x000000201044723c */ /* 0x008fe20000001844 */
[----:B-1----:R-:W-:-:S07]  /*38c0*/  FMUL.FTZ R0, R85, c[0x0][0x320] ;  /* 0x0000c80055007a20 */ /* 0x002fce0000410000 */
[----:B------:R-:W-:Y:S01]  /*38d0*/  HMMA.16816.F32 R72, R28, R50, R120 ;  /* 0x000000321c48723c */ /* 0x000fe20000001878 */
[----:B------:R1:W3:Y:S07]  /*38e0*/  MUFU.TANH R100, R0 ;  /* 0x0000000000647308 */ /* 0x0002ee0000002400 */
[----:B------:R-:W-:Y:S01]  /*38f0*/  HMMA.16816.F32 R44, R12, R32, R40 ;  /* 0x000000200c2c723c */ /* 0x000fe20000001828 */
[----:B------:R-:W2:Y:S07]  /*3900*/  LDSM.16.M88.4 R40, [R187] ;  /* 0x00000000bb28783b */ /* 0x000eae0000000200 */
[----:B------:R-:W-:Y:S01]  /*3910*/  HMMA.16816.F32 R48, R24, R62, R64 ;  /* 0x0000003e1830723c */ /* 0x000fe20000001840 */
[----:B-1----:R-:W-:-:S04]  /*3920*/  FMUL.FTZ R0, R86, c[0x0][0x320] ;  /* 0x0000c80056007a20 */ /* 0x002fc80000410000 */
[----:B------:R1:W1:Y:S03]  /*3930*/  MUFU.TANH R99, R0 ;  /* 0x0000000000637308 */ /* 0x0002660000002400 */
[----:B------:R-:W-:Y:S08]  /*3940*/  HMMA.16816.F32 R64, R20, R62, R72 ;  /* 0x0000003e1440723c */ /* 0x000ff00000001848 */
[----:B-----5:R-:W-:Y:S01]  /*3950*/  HMMA.16816.F32 R60, R36, R52, R108 ;  /* 0x00000034243c723c */ /* 0x020fe2000000186c */
[----:B-1----:R-:W-:-:S07]  /*3960*/  FMUL.FTZ R0, R87, c[0x0][0x320] ;  /* 0x0000c80057007a20 */ /* 0x002fce0000410000 */
[----:B------:R-:W-:Y:S01]  /*3970*/  HMMA.16816.F32 R84, R4, R56, R44 ;  /* 0x000000380454723c */ /* 0x000fe2000000182c */
[----:B------:R-:W1:Y:S01]  /*3980*/  LDSM.16.M88.4 R44, [R106+0x2000] ;  /* 0x002000006a2c783b */ /* 0x000e620000000200 */
[----:B------:R5:W1:Y:S06]  /*3990*/  MUFU.TANH R97, R0 ;  /* 0x0000000000617308 */ /* 0x000a6c0000002400 */
[----:B------:R-:W-:Y:S08]  /*39a0*/  HMMA.16816.F32 R48, R16, R34, R48 ;  /* 0x000000221030723c */ /* 0x000ff00000001830 */
[----:B------:R-:W-:Y:S01]  /*39b0*/  HMMA.16816.F32 R72, R28, R52, R124 ;  /* 0x000000341c48723c */ /* 0x000fe2000000187c */
[----:B-----5:R-:W-:-:S04]  /*39c0*/  FMUL.FTZ R0, R76, c[0x0][0x320] ;  /* 0x0000c8004c007a20 */ /* 0x020fc80000410000 */
[----:B------:R5:W1:Y:S03]  /*39d0*/  MUFU.TANH R98, R0 ;  /* 0x0000000000627308 */ /* 0x000a660000002400 */
[----:B--2---:R-:W-:Y:S08]  /*39e0*/  HMMA.16816.F32 R60, R24, R40, R60 ;  /* 0x00000028183c723c */ /* 0x004ff0000000183c */
[----:B------:R-:W-:Y:S01]  /*39f0*/  HMMA.16816.F32 R36, R36, R54, R112 ;  /* 0x000000362424723c */ /* 0x000fe20000001870 */
[----:B-----5:R-:W-:-:S07]  /*3a00*/  FMUL.FTZ R0, R77, c[0x0][0x320] ;  /* 0x0000c8004d007a20 */ /* 0x020fce0000410000 */
[----:B------:R-:W-:Y:S01]  /*3a10*/  HMMA.16816.F32 R28, R28, R54, R128 ;  /* 0x000000361c1c723c */ /* 0x000fe20000001880 */
[----:B------:R2:W1:Y:S11]  /*3a20*/  MUFU.TANH R96, R0 ;  /* 0x0000000000607308 */ /* 0x0004760000002400 */
[----:B------:R-:W-:Y:S04]  /*3a30*/  @!UPT UIADD3 URZ, URZ, URZ, URZ ;  /* 0x0000003f3f3ff290 */ /* 0x000fe8000fffe03f */
[----:B------:R-:W-:Y:S01]  /*3a40*/  HMMA.16816.F32 R24, R24, R42, R36 ;  /* 0x0000002a1818723c */ /* 0x000fe20000001824 */
[----:B--2---:R-:W-:-:S04]  /*3a50*/  FMUL.FTZ R0, R78, c[0x0][0x320] ;  /* 0x0000c8004e007a20 */ /* 0x004fc80000410000 */
[----:B------:R2:W1:Y:S02]  /*3a60*/  MUFU.TANH R95, R0 ;  /* 0x00000000005f7308 */ /* 0x0004640000002400 */
[----:B--2---:R-:W-:Y:S02]  /*3a70*/  FMUL.FTZ R0, R79, c[0x0][0x320] ;  /* 0x0000c8004f007a20 */ /* 0x004fe40000410000 */
[----:B------:R-:W-:Y:S04]  /*3a80*/  HMMA.16816.F32 R76, R8, R56, R68 ;  /* 0x00000038084c723c */ /* 0x000fe80000001844 */
[----:B------:R2:W1:Y:S04]  /*3a90*/  MUFU.TANH R94, R0 ;  /* 0x00000000005e7308 */ /* 0x0004680000002400 */
[----:B------:R-:W-:Y:S01]  /*3aa0*/  HMMA.16816.F32 R68, R12, R34, R64 ;  /* 0x000000220c44723c */ /* 0x000fe20000001840 */
[----:B------:R-:W5:Y:S01]  /*3ab0*/  LDSM.16.M88.4 R32, [R184] ;  /* 0x00000000b820783b */ /* 0x000f620000000200 */
[----:B------:R-:W-:-:S06]  /*3ac0*/  DEPBAR.LE SB0, 0x0 ;  /* 0x000080000000791a */ /* 0x000fcc0000000000 */
[----:B------:R-:W-:Y:S01]  /*3ad0*/  HMMA.16816.F32 R64, R20, R40, R72 ;  /* 0x000000281440723c */ /* 0x000fe20000001848 */
[----:B--2---:R-:W-:-:S04]  /*3ae0*/  FMUL.FTZ R0, R80, c[0x0][0x320] ;  /* 0x0000c80050007a20 */ /* 0x004fc80000410000 */
[----:B------:R2:W1:Y:S03]  /*3af0*/  MUFU.TANH R93, R0 ;  /* 0x00000000005d7308 */ /* 0x0004660000002400 */
[----:B------:R-:W-:Y:S08]  /*3b00*/  HMMA.16816.F32 R40, R20, R42, R28 ;  /* 0x0000002a1428723c */ /* 0x000ff0000000181c */
[----:B------:R-:W-:Y:S01]  /*3b10*/  HMMA.16816.F32 R68, R4, R58, R68 ;  /* 0x0000003a0444723c */ /* 0x000fe20000001844 */
[----:B--2---:R-:W-:-:S07]  /*3b20*/  FMUL.FTZ R0, R81, c[0x0][0x320] ;  /* 0x0000c80051007a20 */ /* 0x004fce0000410000 */
[C---:B-1----:R-:W-:Y:S01]  /*3b30*/  HMMA.16816.F32 R36, R12.reuse, R44, R64 ;  /* 0x0000002c0c24723c */ /* 0x042fe20000001840 */
[----:B------:R1:W2:Y:S07]  /*3b40*/  MUFU.TANH R92, R0 ;  /* 0x00000000005c7308 */ /* 0x0002ae0000002400 */
[----:B------:R-:W-:Y:S01]  /*3b50*/  HMMA.16816.F32 R12, R12, R46, R40 ;  /* 0x0000002e0c0c723c */ /* 0x000fe20000001828 */
[----:B-1----:R-:W-:-:S04]  /*3b60*/  FMUL.FTZ R0, R82, c[0x0][0x320] ;  /* 0x0000c80052007a20 */ /* 0x002fc80000410000 */
[----:B------:R1:W1:Y:S11]  /*3b70*/  MUFU.TANH R91, R0 ;  /* 0x00000000005b7308 */ /* 0x0002760000002400 */
[C---:B-----5:R-:W-:Y:S08]  /*3b80*/  HMMA.16816.F32 R20, R4.reuse, R32, R36 ;  /* 0x000000200414723c */ /* 0x060ff00000001824 */
        /* <DEDUP_REMOVED lines=9> */
[----:B-1----:R-:W-:Y:S02]  /*3c20*/  FMUL.FTZ R0, R79, c[0x0][0x320] ;  /* 0x0000c8004f007a20 */ /* 0x002fe40000410000 */
[----:B------:R-:W-:Y:S04]  /*3c30*/  HMMA.16816.F32 R76, R8, R58, R48 ;  /* 0x0000003a084c723c */ /* 0x000fe80000001830 */
[----:B------:R1:W1:Y:S04]  /*3c40*/  MUFU.TANH R82, R0 ;  /* 0x0000000000527308 */ /* 0x0002680000002400 */
[C---:B------:R-:W-:Y:S08]  /*3c50*/  HMMA.16816.F32 R48, R16.reuse, R44, R60 ;  /* 0x0000002c1030723c */ /* 0x040ff0000000183c */
[----:B------:R-:W-:Y:S01]  /*3c60*/  HMMA.16816.F32 R16, R16, R46, R24 ;  /* 0x0000002e1010723c */ /* 0x000fe20000001818 */
[----:B-1----:R-:W-:-:S04]  /*3c70*/  FMUL.FTZ R0, R84, c[0x0][0x320] ;  /* 0x0000c80054007a20 */ /* 0x002fc80000410000 */
[----:B------:R1:W1:Y:S11]  /*3c80*/  MUFU.TANH R81, R0 ;  /* 0x0000000000517308 */ /* 0x0002760000002400 */
[----:B------:R-:W-:Y:S01]  /*3c90*/  HMMA.16816.F32 R48, R8, R32, R48 ;  /* 0x000000200830723c */ /* 0x000fe20000001830 */
[----:B-1----:R-:W-:-:S07]  /*3ca0*/  FMUL.FTZ R0, R85, c[0x0][0x320] ;  /* 0x0000c80055007a20 */ /* 0x002fce0000410000 */
[----:B------:R-:W-:Y:S01]  /*3cb0*/  HMMA.16816.F32 R8, R8, R34, R16 ;  /* 0x000000220808723c */ /* 0x000fe20000001810 */
        /* <DEDUP_REMOVED lines=52> */
[----:B------:R1:W1:Y:S01]  /*4000*/  MUFU.TANH R20, R0 ;  /* 0x0000000000147308 */ /* 0x0002620000002400 */
[----:B------:R-:W-:Y:S06]  /*4010*/  BAR.SYNC.DEFER_BLOCKING 0x0 ;  /* 0x0000000000007b1d */ /* 0x000fec0000010000 */
[----:B------:R-:W-:Y:S05]  /*4020*/  @!P0 BRA `(.L_x_57) ;  /* 0x0000049000008947 */ /* 0x000fea0003800000 */
[----:B-1234-:R-:W-:Y:S02]  /*4030*/  IMAD.MOV.U32 R0, RZ, RZ, c[0x0][0x2b8] ;  /* 0x0000ae00ff007624 */ /* 0x01efe400078e00ff */
[----:B------:R-:W-:Y:S02]  /*4040*/  IMAD R2, R235, 0x20, R238 ;  /* 0x00000020eb027824 */ /* 0x000fe400078e02ee */
[----:B------:R-:W-:Y:S01]  /*4050*/  IMAD.MOV.U32 R200, RZ, RZ, RZ ;  /* 0x000000ffffc87224 */ /* 0x000fe200078e00ff */
[----:B------:R-:W-:-:S02]  /*4060*/  ISETP.NE.AND P0, PT, R0, 0x1, PT ;  /* 0x000000010000780c */ /* 0x000fc40003f05270 */
[----:B------:R-:W-:-:S04]  /*4070*/  IADD3 R2, R2, R105, R244 ;  /* 0x0000006902027210 */ /* 0x000fc80007ffe0f4 */
[----:B------:R-:W-:-:S05]  /*4080*/  IADD3 R2, R2, -0x30, RZ ;  /* 0xffffffd002027810 */ /* 0x000fca0007ffe0ff */
[----:B------:R-:W-:Y:S02]  /*4090*/  IMAD.MOV.U32 R0, RZ, RZ, R2 ;  /* 0x000000ffff007224 */ /* 0x000fe400078e0002 */
[----:B------:R-:W-:-:S05]  /*40a0*/  @P0 IMAD.HI.U32 R3, R2, c[0x0][0x2bc], RZ ;  /* 0x0000af0002030a27 */ /* 0x000fca00078e00ff */
[----:B------:R-:W-:-:S04]  /*40b0*/  @P0 SHF.R.U32.HI R0, RZ, c[0x0][0x2c0], R3 ;  /* 0x0000b000ff000a19 */ /* 0x000fc80000011603 */
[----:B------:R-:W-:-:S04]  /*40c0*/  @!P1 IADD3 R3, P0, R0, R242, RZ ;  /* 0x000000f200039210 */ /* 0x000fc80007f1e0ff */
[----:B------:R-:W-:Y:S02]  /*40d0*/  @!P1 LEA.HI.X.SX32 R5, R0, R248, 0x1, P0 ;  /* 0x000000f800059211 */ /* 0x000fe400000f0eff */
[----:B------:R-:W-:-:S04]  /*40e0*/  @!P1 LEA R4, P0, R3, c[0x0][0x2a0], 0x2 ;  /* 0x0000a80003049a11 */ /* 0x000fc800078010ff */
[----:B------:R-:W-:-:S05]  /*40f0*/  @!P1 LEA.HI.X R5, R3, c[0x0][0x2a4], R5, 0x2, P0 ;  /* 0x0000a90003059a11 */ /* 0x000fca00000f1405 */
[----:B------:R-:W2:Y:S01]  /*4100*/  @!P1 LDG.E R200, [R4.64] ;  /* 0x0000000604c89981 */ /* 0x000ea2000c1e1900 */
[----:B------:R-:W-:Y:S01]  /*4110*/  IMAD.MOV R0, RZ, RZ, -R0 ;  /* 0x000000ffff007224 */ /* 0x000fe200078e0a00 */
[----:B------:R-:W-:-:S03]  /*4120*/  IADD3 R11, -R238, 0x30, RZ ;  /* 0x00000030ee0b7810 */ /* 0x000fc60007ffe1ff */
[----:B------:R-:W-:Y:S01]  /*4130*/  IMAD R201, R0, c[0x0][0x2b8], R2 ;  /* 0x0000ae0000c97a24 */ /* 0x000fe200078e0202 */
[----:B------:R-:W-:-:S03]  /*4140*/  ISETP.GE.AND P6, PT, R11, 0x1, PT ;  /* 0x000000010b00780c */ /* 0x000fc60003fc6270 */
[----:B------:R-:W-:Y:S01]  /*4150*/  IMAD.WIDE.U32 R2, R201, c[0x0][0x1e0], RZ ;  /* 0x00007800c9027a25 */ /* 0x000fe200078e00ff */
[----:B------:R-:W-:-:S05]  /*4160*/  SHF.R.S32.HI R0, RZ, 0x1f, R201 ;  /* 0x0000001fff007819 */ /* 0x000fca00000114c9 */
[----:B------:R-:W-:-:S04]  /*4170*/  IMAD R0, R0, c[0x0][0x1e0], RZ ;  /* 0x0000780000007a24 */ /* 0x000fc800078e02ff */
[----:B------:R-:W-:-:S04]  /*4180*/  IMAD R0, R201, c[0x0][0x1e4], R0 ;  /* 0x00007900c9007a24 */ /* 0x000fc800078e0200 */
[----:B------:R-:W-:Y:S01]  /*4190*/  IMAD.IADD R3, R3, 0x1, R0 ;  /* 0x0000000103037824 */ /* 0x000fe200078e0200 */
[----:B--2---:R-:W-:-:S03]  /*41a0*/  SHF.R.S32.HI R0, RZ, 0x1f, R200 ;  /* 0x0000001fff007819 */ /* 0x004fc600000114c8 */
[----:B------:R-:W-:-:S04]  /*41b0*/  IMAD.WIDE.U32 R2, R200, c[0x0][0x1f0], R2 ;  /* 0x00007c00c8027a25 */ /* 0x000fc800078e0002 */
[----:B------:R-:W-:Y:S01]  /*41c0*/  IMAD R4, R0, c[0x0][0x1f0], RZ ;  /* 0x00007c0000047a24 */ /* 0x000fe200078e02ff */
[----:B------:R-:W-:-:S03]  /*41d0*/  IADD3 R0, P5, R240, R2, RZ ;  /* 0x00000002f0007210 */ /* 0x000fc60007fbe0ff */
[----:B------:R-:W-:Y:S01]  /*41e0*/  IMAD R2, R200, c[0x0][0x1f4], R4 ;  /* 0x00007d00c8027a24 */ /* 0x000fe200078e0204 */
[----:B------:R-:W-:-:S04]  /*41f0*/  LEA R10, P0, R0, c[0x0][0x1c8], 0x1 ;  /* 0x00007200000a7a11 */ /* 0x000fc800078008ff */
[----:B------:R-:W-:-:S04]  /*4200*/  IADD3.X R2, R245, R3, R2, P5, !PT ;  /* 0x00000003f5027210 */ /* 0x000fc80002ffe402 */
[----:B------:R-:W-:Y:S01]  /*4210*/  LEA.HI.X R5, R0, c[0x0][0x1cc], R2, 0x1, P0 ;  /* 0x0000730000057a11 */ /* 0x000fe200000f0c02 */
[----:B------:R-:W-:Y:S05]  /*4220*/  BRA.DIV ~URZ, `(.L_x_58) ;  /* 0x0000a3f27f007947 */ /* 0x000fea000b800000 */
[----:B------:R1:W2:Y:S02]  /*4230*/  SHFL.IDX PT, R4, R5, RZ, 0x1c1f ;  /* 0x001c1fff05047589 */ /* 0x0002a400000e0000 */
.L_x_155:
[----:B------:R-:W-:Y:S05]  /*4240*/  BRA.DIV ~URZ, `(.L_x_59) ;  /* 0x0000a4427f007947 */ /* 0x000fea000b800000 */
[----:B------:R3:W4:Y:S02]  /*4250*/  SHFL.IDX PT, R0, R10, RZ, 0x1c1f ;  /* 0x001c1fff0a007589 */ /* 0x00072400000e0000 */
.L_x_156:
[----:B------:R-:W-:Y:S01]  /*4260*/  BSSY B0, `(.L_x_60) ;  /* 0x0000011000007945 */ /* 0x000fe20003800000 */
[----:B------:R-:W-:Y:S05]  /*4270*/  @!P6 BRA `(.L_x_61) ;  /* 0x000000f00000e947 */ /* 0x000fea0003800000 */
[-C--:B----4-:R-:W-:Y:S02]  /*4280*/  LEA R8, P6, R204, R0.reuse, 0x1 ;  /* 0x00000000cc087211 */ /* 0x090fe400078c08ff */
[----:B------:R-:W-:Y:S02]  /*4290*/  SHF.R.S32.HI R14, RZ, 0x1f, R204 ;  /* 0x0000001fff0e7819 */ /* 0x000fe400000114cc */
[----:B------:R-:W-:Y:S02]  /*42a0*/  LEA R6, P5, R236, R0, 0x1 ;  /* 0x00000000ec067211 */ /* 0x000fe400078a08ff */
[----:B------:R-:W-:Y:S02]  /*42b0*/  SHF.R.S32.HI R13, RZ, 0x1f, R236 ;  /* 0x0000001fff0d7819 */ /* 0x000fe400000114ec */
[----:B------:R-:W-:-:S02]  /*42c0*/  SHF.R.S32.HI R12, RZ, 0x1f, R237 ;  /* 0x0000001fff0c7819 */ /* 0x000fc400000114ed */
[C---:B------:R-:W-:Y:S02]  /*42d0*/  LEA R2, P0, R237.reuse, R0, 0x1 ;  /* 0x00000000ed027211 */ /* 0x040fe400078008ff */
[-C--:B--2---:R-:W-:Y:S02]  /*42e0*/  LEA.HI.X R9, R204, R4.reuse, R14, 0x1, P6 ;  /* 0x00000004cc097211 */ /* 0x084fe400030f0c0e */
[-C--:B------:R-:W-:Y:S02]  /*42f0*/  LEA.HI.X R7, R236, R4.reuse, R13, 0x1, P5 ;  /* 0x00000004ec077211 */ /* 0x080fe400028f0c0d */
[----:B------:R-:W-:Y:S01]  /*4300*/  LEA.HI.X R3, R237, R4, R12, 0x1, P0 ;  /* 0x00000004ed037211 */ /* 0x000fe200000f0c0c */
[----:B------:R-:W-:Y:S01]  /*4310*/  @!PT LDS RZ, [RZ] ;  /* 0x00000000fffff984 */ /* 0x000fe20000000800 */
[----:B------:R-:W-:Y:S01]  /*4320*/  @!PT LDS RZ, [RZ] ;  /* 0x00000000fffff984 */ /* 0x000fe20000000800 */
[----:B------:R-:W-:Y:S01]  /*4330*/  @!PT LDS RZ, [RZ] ;  /* 0x00000000fffff984 */ /* 0x000fe20000000800 */
[----:B------:R2:W-:Y:S04]  /*4340*/  LDGSTS.E.BYPASS.LTC128B.128 [R192+0x3c80], [R8.64], !P4 ;  /* 0x03c8000008c07fae */ /* 0x0005e8000e101d46 */
[----:B------:R2:W-:Y:S04]  /*4350*/  LDGSTS.E.BYPASS.LTC128B.128 [R192+0x4880], [R6.64], !P3 ;  /* 0x0488000006c07fae */ /* 0x0005e8000d901d46 */
[----:B------:R2:W-:Y:S02]  /*4360*/  LDGSTS.E.BYPASS.LTC128B.128 [R192+0x5480], [R2.64], !P2 ;  /* 0x0548000002c07fae */ /* 0x0005e4000d101d46 */
.L_x_61:
[----:B------:R-:W-:Y:S05]  /*4370*/  BSYNC B0 ;  /* 0x0000000000007941 */ /* 0x000fea0003800000 */
.L_x_60:
[----:B------:R-:W-:Y:S01]  /*4380*/  ISETP.GE.AND P0, PT, R11, 0x21, PT ;  /* 0x000000210b00780c */ /* 0x000fe20003f06270 */
[----:B------:R-:W-:Y:S06]  /*4390*/  BRA.DIV ~URZ, `(.L_x_62) ;  /* 0x0000a3627f007947 */ /* 0x000fec000b800000 */
[----:B--2---:R2:W1:Y:S04]  /*43a0*/  SHFL.IDX PT, R4, R5, 0x1, 0x1c1f ;  /* 0x003c1f0005047f89 */ /* 0x00446800000e0000 */
[----:B----4-:R2:W4:Y:S02]  /*43b0*/  SHFL.IDX PT, R0, R10, 0x1, 0x1c1f ;  /* 0x003c1f000a007f89 */ /* 0x01052400000e0000 */
.L_x_157:
[----:B------:R-:W-:Y:S05]  /*43c0*/  @!P0 BRA `(.L_x_57) ;  /* 0x000000f000008947 */ /* 0x000fea0003800000 */
[----:B----4-:R-:W-:Y:S02]  /*43d0*/  LEA R8, P6, R204, R0, 0x1 ;  /* 0x00000000cc087211 */ /* 0x010fe400078c08ff */
[----:B------:R-:W-:-:S02]  /*43e0*/  SHF.R.S32.HI R11, RZ, 0x1f, R204 ;  /* 0x0000001fff0b7819 */ /* 0x000fc400000114cc */
[-C--:B------:R-:W-:Y:S02]  /*43f0*/  LEA R6, P5, R236, R0.reuse, 0x1 ;  /* 0x00000000ec067211 */ /* 0x080fe400078a08ff */
[----:B--23--:R-:W-:Y:S02]  /*4400*/  SHF.R.S32.HI R10, RZ, 0x1f, R236 ;  /* 0x0000001fff0a7819 */ /* 0x00cfe400000114ec */
[----:B-1----:R-:W-:Y:S02]  /*4410*/  SHF.R.S32.HI R5, RZ, 0x1f, R237 ;  /* 0x0000001fff057819 */ /* 0x002fe400000114ed */
[----:B------:R-:W-:Y:S02]  /*4420*/  LEA R2, P0, R237, R0, 0x1 ;  /* 0x00000000ed027211 */ /* 0x000fe400078008ff */
[-C--:B------:R-:W-:Y:S02]  /*4430*/  LEA.HI.X R9, R204, R4.reuse, R11, 0x1, P6 ;  /* 0x00000004cc097211 */ /* 0x080fe400030f0c0b */
[----:B------:R-:W-:-:S02]  /*4440*/  LEA.HI.X R7, R236, R4, R10, 0x1, P5 ;  /* 0x00000004ec077211 */ /* 0x000fc400028f0c0a */
[----:B------:R-:W-:Y:S01]  /*4450*/  LEA.HI.X R3, R237, R4, R5, 0x1, P0 ;  /* 0x00000004ed037211 */ /* 0x000fe200000f0c05 */
[----:B------:R-:W-:Y:S01]  /*4460*/  @!PT LDS RZ, [RZ] ;  /* 0x00000000fffff984 */ /* 0x000fe20000000800 */
[----:B------:R-:W-:Y:S01]  /*4470*/  @!PT LDS RZ, [RZ] ;  /* 0x00000000fffff984 */ /* 0x000fe20000000800 */
[----:B------:R-:W-:Y:S01]  /*4480*/  @!PT LDS RZ, [RZ] ;  /* 0x00000000fffff984 */ /* 0x000fe20000000800 */
[----:B------:R1:W-:Y:S04]  /*4490*/  LDGSTS.E.BYPASS.LTC128B.128 [R192+0x4480], [R8.64], !P4 ;  /* 0x0448000008c07fae */ /* 0x0003e8000e101d46 */
[----:B------:R1:W-:Y:S04]  /*44a0*/  LDGSTS.E.BYPASS.LTC128B.128 [R192+0x5080], [R6.64], !P3 ;  /* 0x0508000006c07fae */ /* 0x0003e8000d901d46 */
[----:B------:R1:W-:Y:S02]  /*44b0*/  LDGSTS.E.BYPASS.LTC128B.128 [R192+0x5c80], [R2.64], !P2 ;  /* 0x05c8000002c07fae */ /* 0x0003e4000d101d46 */
.L_x_57:
[----:B--234-:R-:W-:Y:S05]  /*44c0*/  BSYNC B1 ;  /* 0x0000000000017941 */ /* 0x01cfea0003800000 */
.L_x_56:
[----:B-1----:R-:W2:Y:S04]  /*44d0*/  LDL R0, [R1+0x4c] ;  /* 0x00004c0001007983 */ /* 0x002ea80000100800 */
[----:B------:R-:W0:Y:S01]  /*44e0*/  LDGDEPBAR ;  /* 0x00000000000079af */ /* 0x000e220000000000 */
[----:B--2---:R-:W-:-:S05]  /*44f0*/  IMAD.IADD R0, R104, 0x1, -R0 ;  /* 0x0000000168007824 */ /* 0x004fca00078e0a00 */
[C---:B------:R-:W-:Y:S02]  /*4500*/  ISETP.GT.AND P0, PT, R0.reuse, 0x9, PT ;  /* 0x000000090000780c */ /* 0x040fe40003f04270 */
[C---:B------:R-:W-:Y:S02]  /*4510*/  ISETP.GT.AND P6, PT, R0.reuse, RZ, PT ;  /* 0x000000ff0000720c */ /* 0x040fe40003fc4270 */
[C---:B------:R-:W-:Y:S02]  /*4520*/  ISETP.GT.AND P5, PT, R0.reuse, 0x1, PT ;  /* 0x000000010000780c */ /* 0x040fe40003fa4270 */
[----:B------:R-:W-:Y:S02]  /*4530*/  ISETP.GT.AND P2, PT, R0, 0x8, PT ;  /* 0x000000080000780c */ /* 0x000fe40003f44270 */
[----:B------:R-:W-:Y:S02]  /*4540*/  FSEL R42, R89, -INF , P0 ;  /* 0xff800000592a7808 */ /* 0x000fe40000000000 */
[----:B------:R-:W-:-:S02]  /*4550*/  FSEL R30, R92, -INF , P0 ;  /* 0xff8000005c1e7808 */ /* 0x000fc40000000000 */
[----:B------:R-:W-:Y:S02]  /*4560*/  FSEL R22, R94, -INF , P0 ;  /* 0xff8000005e167808 */ /* 0x000fe40000000000 */
[----:B------:R-:W-:Y:S02]  /*4570*/  FSEL R13, R96, -INF , P0 ;  /* 0xff800000600d7808 */ /* 0x000fe40000000000 */
[----:B------:R-:W-:Y:S02]  /*4580*/  FSEL R34, R99, -INF , P6 ;  /* 0xff80000063227808 */ /* 0x000fe40003000000 */
[----:B------:R-:W-:Y:S02]  /*4590*/  FSEL R26, R101, -INF , P6 ;  /* 0xff800000651a7808 */ /* 0x000fe40003000000 */
        /* <DEDUP_REMOVED lines=10> */
[C---:B------:R-:W-:Y:S02]  /*4640*/  ISETP.GT.AND P0, PT, R0.reuse, 0x19, PT ;  /* 0x000000190000780c */ /* 0x040fe40003f04270 */
[C---:B------:R-:W-:Y:S02]  /*4650*/  ISETP.GT.AND P6, PT, R0.reuse, 0x10, PT ;  /* 0x000000100000780c */ /* 0x040fe40003fc4270 */
[C---:B------:R-:W-:Y:S02]  /*4660*/  ISETP.GT.AND P5, PT, R0.reuse, 0x11, PT ;  /* 0x000000110000780c */ /* 0x040fe40003fa4270 */
[----:B------:R-:W-:-:S02]  /*4670*/  ISETP.GT.AND P2, PT, R0, 0x18, PT ;  /* 0x000000180000780c */ /* 0x000fc40003f44270 */
        /* <DEDUP_REMOVED lines=16> */
[C---:B------:R-:W-:Y:S02]  /*4780*/  ISETP.GT.AND P6, PT, R0.reuse, 0x20, PT ;  /* 0x000000200000780c */ /* 0x040fe40003fc4270 */
[----:B------:R-:W-:-:S02]  /*4790*/  ISETP.GT.AND P5, PT, R0, 0x21, PT ;  /* 0x000000210000780c */ /* 0x000fc40003fa4270 */
[C---:B------:R-:W-:Y:S02]  /*47a0*/  ISETP.GT.AND P2, PT, R0.reuse, 0x28, PT ;  /* 0x000000280000780c */ /* 0x040fe40003f44270 */
[----:B------:R-:W-:Y:S02]  /*47b0*/  ISETP.GT.AND P0, PT, R0, 0x29, PT ;  /* 0x000000290000780c */ /* 0x000fe40003f04270 */
[----:B------:R-:W-:Y:S02]  /*47c0*/  FMNMX.FTZ R0, R10, R11, !PT ;  /* 0x0000000b0a007209 */ /* 0x000fe40007810000 */
[----:B------:R-:W-:Y:S02]  /*47d0*/  FMNMX.FTZ R2, R17, R18, !PT ;  /* 0x0000001211027209 */ /* 0x000fe40007810000 */
[----:B------:R-:W-:Y:S02]  /*47e0*/  FMNMX.FTZ R3, R26, R27, !PT ;  /* 0x0000001b1a037209 */ /* 0x000fe40007810000 */
[----:B------:R-:W-:-:S02]  /*47f0*/  FMNMX.FTZ R4, R34, R40, !PT ;  /* 0x0000002822047209 */ /* 0x000fc40007810000 */
[----:B------:R-:W-:Y:S02]  /*4800*/  FMNMX.FTZ R0, R12, R0, !PT ;  /* 0x000000000c007209 */ /* 0x000fe40007810000 */
[----:B------:R-:W-:Y:S02]  /*4810*/  FMNMX.FTZ R2, R21, R2, !PT ;  /* 0x0000000215027209 */ /* 0x000fe40007810000 */
        /* <DEDUP_REMOVED lines=18> */
[----:B------:R-:W-:Y:S02]  /*4940*/  FSEL R133, R51, -INF , P6 ;  /* 0xff80000033857808 */ /* 0x000fe40003000000 */
[----:B------:R-:W-:Y:S02]  /*4950*/  FSEL R131, R53, -INF , P6 ;  /* 0xff80000035837808 */ /* 0x000fe40003000000 */
[----:B------:R-:W-:Y:S02]  /*4960*/  FSEL R127, R55, -INF , P6 ;  /* 0xff800000377f7808 */ /* 0x000fe40003000000 */
[----:B------:R-:W-:-:S02]  /*4970*/  FSEL R123, R57, -INF , P6 ;  /* 0xff800000397b7808 */ /* 0x000fc40003000000 */
[----:B------:R-:W-:Y:S02]  /*4980*/  FMNMX.FTZ R0, R19, R0, !PT ;  /* 0x0000000013007209 */ /* 0x000fe40007810000 */
[----:B------:R-:W-:Y:S02]  /*4990*/  FMNMX.FTZ R2, R28, R2, !PT ;  /* 0x000000021c027209 */ /* 0x000fe40007810000 */
[----:B------:R-:W-:Y:S02]  /*49a0*/  FMNMX.FTZ R3, R35, R3, !PT ;  /* 0x0000000323037209 */ /* 0x000fe40007810000 */
[----:B------:R-:W-:Y:S02]  /*49b0*/  FMNMX.FTZ R4, R50, R4, !PT ;  /* 0x0000000432047209 */ /* 0x000fe40007810000 */
[----:B------:R-:W-:Y:S02]  /*49c0*/  FSEL R132, R49, -INF , P5 ;  /* 0xff80000031847808 */ /* 0x000fe40002800000 */
[----:B------:R-:W-:-:S02]  /*49d0*/  FSEL R129, R52, -INF , P5 ;  /* 0xff80000034817808 */ /* 0x000fc40002800000 */
[----:B------:R-:W-:Y:S02]  /*49e0*/  FSEL R125, R54, -INF , P5 ;  /* 0xff800000367d7808 */ /* 0x000fe40002800000 */
[----:B------:R-:W-:Y:S02]  /*49f0*/  FSEL R121, R56, -INF , P5 ;  /* 0xff80000038797808 */ /* 0x000fe40002800000 */
[----:B------:R-:W-:Y:S02]  /*4a00*/  FMNMX.FTZ R0, R123, R0, !PT ;  /* 0x000000007b007209 */ /* 0x000fe40007810000 */
[----:B------:R-:W-:Y:S02]  /*4a10*/  FMNMX.FTZ R2, R127, R2, !PT ;  /* 0x000000027f027209 */ /* 0x000fe40007810000 */
[----:B------:R-:W-:Y:S02]  /*4a20*/  FMNMX.FTZ R3, R131, R3, !PT ;  /* 0x0000000383037209 */ /* 0x000fe40007810000 */
[----:B------:R-:W-:-:S02]  /*4a30*/  FMNMX.FTZ R4, R133, R4, !PT ;  /* 0x0000000485047209 */ /* 0x000fc40007810000 */
[----:B------:R-:W-:Y:S02]  /*4a40*/  FSEL R130, R36, -INF , P2 ;  /* 0xff80000024827808 */ /* 0x000fe40001000000 */
[----:B------:R-:W-:Y:S02]  /*4a50*/  FSEL R126, R38, -INF , P2 ;  /* 0xff800000267e7808 */ /* 0x000fe40001000000 */
[----:B------:R-:W-:Y:S02]  /*4a60*/  FSEL R122, R46, -INF , P2 ;  /* 0xff8000002e7a7808 */ /* 0x000fe40001000000 */
[----:B------:R-:W-:Y:S02]  /*4a70*/  FSEL R105, R48, -INF , P2 ;  /* 0xff80000030697808 */ /* 0x000fe40001000000 */
        /* <DEDUP_REMOVED lines=12> */
[----:B------:R-:W-:Y:S02]  /*4b40*/  FMNMX.FTZ R0, R100, R0, !PT ;  /* 0x0000000064007209 */ /* 0x000fe40007810000 */
[----:B------:R-:W-:-:S02]  /*4b50*/  FMNMX.FTZ R5, R120, R2, !PT ;  /* 0x0000000278057209 */ /* 0x000fc40007810000 */
[----:B------:R-:W-:Y:S02]  /*4b60*/  FMNMX.FTZ R6, R124, R3, !PT ;  /* 0x000000037c067209 */ /* 0x000fe40007810000 */
[----:B------:R-:W-:Y:S01]  /*4b70*/  FMNMX.FTZ R7, R128, R4, !PT ;  /* 0x0000000480077209 */ /* 0x000fe20007810000 */
[----:B------:R-:W-:Y:S05]  /*4b80*/  BRA.DIV ~URZ, `(.L_x_63) ;  /* 0x00009c427f007947 */ /* 0x000fea000b800000 */
[----:B------:R1:W2:Y:S02]  /*4b90*/  SHFL.BFLY PT, R2, R0, 0x2, 0x1f ;  /* 0x0c401f0000027f89 */ /* 0x0002a400000e0000 */
.L_x_158:
[----:B--2---:R-:W-:Y:S01]  /*4ba0*/  FMNMX.FTZ R4, R0, R2, !PT ;  /* 0x0000000200047209 */ /* 0x004fe20007810000 */
[----:B------:R-:W-:Y:S05]  /*4bb0*/  BRA.DIV ~URZ, `(.L_x_64) ;  /* 0x00009c727f007947 */ /* 0x000fea000b800000 */
[----:B-1----:R-:W1:Y:S04]  /*4bc0*/  SHFL.BFLY PT, R0, R5, 0x2, 0x1f ;  /* 0x0c401f0005007f89 */ /* 0x002e6800000e0000 */
[----:B------:R-:W2:Y:S04]  /*4bd0*/  SHFL.BFLY PT, R2, R6, 0x2, 0x1f ;  /* 0x0c401f0006027f89 */ /* 0x000ea800000e0000 */
[----:B------:R-:W3:Y:S04]  /*4be0*/  SHFL.BFLY PT, R8, R7, 0x2, 0x1f ;  /* 0x0c401f0007087f89 */ /* 0x000ee800000e0000 */
[----:B------:R-:W4:Y:S01]  /*4bf0*/  SHFL.BFLY PT, R3, R4, 0x1, 0x1f ;  /* 0x0c201f0004037f89 */ /* 0x000f2200000e0000 */
[----:B-1----:R-:W-:-:S02]  /*4c00*/  FMNMX.FTZ R0, R5, R0, !PT ;  /* 0x0000000005007209 */ /* 0x002fc40007810000 */
[----:B--2---:R-:W-:-:S03]  /*4c10*/  FMNMX.FTZ R2, R6, R2, !PT ;  /* 0x0000000206027209 */ /* 0x004fc60007810000 */
[----:B------:R-:W1:Y:S01]  /*4c20*/  SHFL.BFLY PT, R5, R0, 0x1, 0x1f ;  /* 0x0c201f0000057f89 */ /* 0x000e6200000e0000 */
[----:B---3--:R-:W-:-:S03]  /*4c30*/  FMNMX.FTZ R7, R7, R8, !PT ;  /* 0x0000000807077209 */ /* 0x008fc60007810000 */
[----:B------:R-:W2:Y:S01]  /*4c40*/  SHFL.BFLY PT, R6, R2, 0x1, 0x1f ;  /* 0x0c201f0002067f89 */ /* 0x000ea200000e0000 */
[----:B----4-:R-:W-:-:S03]  /*4c50*/  FMNMX.FTZ R104, R4, R3, !PT ;  /* 0x0000000304687209 */ /* 0x010fc60007810000 */
[----:B------:R3:W4:Y:S01]  /*4c60*/  SHFL.BFLY PT, R9, R7, 0x1, 0x1f ;  /* 0x0c201f0007097f89 */ /* 0x00072200000e0000 */
[----:B-1----:R-:W-:Y:S02]  /*4c70*/  FMNMX.FTZ R103, R0, R5, !PT ;  /* 0x0000000500677209 */ /* 0x002fe40007810000 */
[----:B--2---:R-:W-:Y:S02]  /*4c80*/  FMNMX.FTZ R102, R2, R6, !PT ;  /* 0x0000000602667209 */ /* 0x004fe40007810000 */
.L_x_159:
[C---:B------:R-:W-:Y:S01]  /*4c90*/  FMUL.FTZ R0, R104.reuse, c[0x0][0x2d0] ;  /* 0x0000b40068007a20 */ /* 0x040fe20000410000 */
[----:B------:R-:W-:Y:S01]  /*4ca0*/  FSETP.NEU.FTZ.AND P0, PT, R104, -INF , PT ;  /* 0xff8000006800780b */ /* 0x000fe20003f1d000 */
[----:B------:R-:W-:Y:S01]  /*4cb0*/  FMUL.FTZ R3, R103, c[0x0][0x2d0] ;  /* 0x0000b40067037a20 */ /* 0x000fe20000410000 */
[----:B----4-:R-:W-:Y:S01]  /*4cc0*/  FMNMX.FTZ R101, R9, R7, !PT ;  /* 0x0000000709657209 */ /* 0x010fe20007810000 */
[----:B------:R-:W-:Y:S01]  /*4cd0*/  WARPSYNC 0xffffffff ;  /* 0xffffffff00007948 */ /* 0x000fe20003800000 */
[----:B------:R-:W-:Y:S01]  /*4ce0*/  FSEL R20, R0, RZ, P0 ;  /* 0x000000ff00147208 */ /* 0x000fe20000000000 */
[----:B------:R-:W-:Y:S01]  /*4cf0*/  LDSM.16.MT88.4 R36, [R107] ;  /* 0x000000006b24783b */ /* 0x000fe20000004200 */
[----:B------:R-:W-:-:S02]  /*4d00*/  FSETP.NEU.FTZ.AND P0, PT, R103, -INF , PT ;  /* 0xff8000006700780b */ /* 0x000fc40003f1d000 */
[----:B------:R-:W-:Y:S01]  /*4d10*/  IADD3 R209, R209, -0x2, RZ ;  /* 0xfffffffed1d17810 */ /* 0x000fe20007ffe0ff */
[--C-:B------:R-:W-:Y:S01]  /*4d20*/  FFMA.FTZ R0, R10, c[0x0][0x2d0], -R20.reuse ;  /* 0x0000b4000a007a23 */ /* 0x100fe20000010814 */
[----:B------:R-:W-:Y:S01]  /*4d30*/  FSEL R3, R3, RZ, P0 ;  /* 0x000000ff03037208 */ /* 0x000fe20000000000 */
[----:B------:R-:W-:Y:S01]  /*4d40*/  FFMA.FTZ R2, R16, c[0x0][0x2d0], -R20 ;  /* 0x0000b40010027a23 */ /* 0x000fe20000010814 */
[----:B------:R-:W-:Y:S01]  /*4d50*/  FSETP.NEU.FTZ.AND P0, PT, R102, -INF , PT ;  /* 0xff8000006600780b */ /* 0x000fe20003f1d000 */
[----:B------:R1:W-:Y:S01]  /*4d60*/  MUFU.EX2 R147, R0 ;  /* 0x0000000000937308 */ /* 0x0003e20000000800 */
[----:B------:R-:W-:Y:S01]  /*4d70*/  LDSM.16.MT88.4 R60, [R180+0xc00] ;  /* 0x000c0000b43c783b */ /* 0x000fe20000004200 */
[----:B------:R-:W-:-:S03]  /*4d80*/  FFMA.FTZ R4, R25, c[0x0][0x2d0], -R3 ;  /* 0x0000b40019047a23 */ /* 0x000fc60000010803 */
[----:B------:R-:W-:Y:S03]  /*4d90*/  LDSM.16.MT88.4 R56, [R107+0x1800] ;  /* 0x001800006b38783b */ /* 0x000fe60000004200 */
[----:B------:R2:W-:Y:S01]  /*4da0*/  MUFU.EX2 R223, R2 ;  /* 0x0000000200df7308 */ /* 0x0005e20000000800 */
[----:B------:R-:W4:Y:S04]  /*4db0*/  LDSM.16.MT88.4 R52, [R180+0x1800] ;  /* 0x00180000b434783b */ /* 0x000f280000004200 */
[----:B------:R-:W5:Y:S01]  /*4dc0*/  LDSM.16.MT88.4 R64, [R107+0xc00] ;  /* 0x000c00006b40783b */ /* 0x000f620000004200 */
[----:B-1----:R-:W-:Y:S02]  /*4dd0*/  FFMA.FTZ R0, R11, c[0x0][0x2d0], -R20 ;  /* 0x0000b4000b007a23 */ /* 0x002fe40000010814 */
[----:B------:R1:W-:Y:S01]  /*4de0*/  MUFU.EX2 R218, R4 ;  /* 0x0000000400da7308 */ /* 0x0003e20000000800 */
[----:B------:R-:W3:Y:S04]  /*4df0*/  LDSM.16.MT88.4 R68, [R180] ;  /* 0x00000000b444783b */ /* 0x000ee80000004200 */
[----:B------:R-:W-:Y:S01]  /*4e00*/  LDSM.16.MT88.4 R136, [R107+0x800] ;  /* 0x000800006b88783b */ /* 0x000fe20000004200 */
[----:B--2---:R-:W-:-:S02]  /*4e10*/  FMUL.FTZ R2, R102, c[0x0][0x2d0] ;  /* 0x0000b40066027a20 */ /* 0x004fc40000410000 */
[----:B------:R2:W2:Y:S01]  /*4e20*/  MUFU.EX2 R146, R0 ;  /* 0x0000000000927308 */ /* 0x0004a20000000800 */
[----:B------:R-:W-:Y:S02]  /*4e30*/  LDSM.16.MT88.4 R152, [R107+0x1400] ;  /* 0x001400006b98783b */ /* 0x000fe40000004200 */
[----:B------:R-:W-:Y:S02]  /*4e40*/  FSEL R2, R2, RZ, P0 ;  /* 0x000000ff02027208 */ /* 0x000fe40000000000 */
[----:B------:R-:W-:-:S03]  /*4e50*/  FSETP.NEU.FTZ.AND P0, PT, R101, -INF , PT ;  /* 0xff8000006500780b */ /* 0x000fc60003f1d000 */
[----:B-1----:R-:W-:-:S04]  /*4e60*/  FFMA.FTZ R4, R33, c[0x0][0x2d0], -R2 ;  /* 0x0000b40021047a23 */ /* 0x002fc80000010802 */
[----:B------:R1:W-:Y:S01]  /*4e70*/  MUFU.EX2 R211, R4 ;  /* 0x0000000400d37308 */ /* 0x0003e20000000800 */
[----:B--2---:R-:W-:Y:S01]  /*4e80*/  FFMA.FTZ R0, R12, c[0x0][0x2d0], -R20 ;  /* 0x0000b4000c007a23 */ /* 0x004fe20000010814 */
[----:B------:R-:W-:-:S06]  /*4e90*/  F2FP.PACK_AB R16, R146, R147 ;  /* 0x000000939210723e */ /* 0x000fcc00000000ff */
[----:B------:R2:W-:Y:S01]  /*4ea0*/  MUFU.EX2 R194, R0 ;  /* 0x0000000000c27308 */ /* 0x0005e20000000800 */
[----:B-1----:R-:W-:-:S07]  /*4eb0*/  FFMA.FTZ R4, R35, c[0x0][0x2d0], -R2 ;  /* 0x0000b40023047a23 */ /* 0x002fce0000010802 */
[----:B------:R-:W1:Y:S01]  /*4ec0*/  MUFU.EX2 R213, R4 ;  /* 0x0000000400d57308 */ /* 0x000e620000000800 */
[----:B--2---:R-:W-:-:S07]  /*4ed0*/  FFMA.FTZ R0, R13, c[0x0][0x2d0], -R20 ;  /* 0x0000b4000d007a23 */ /* 0x004fce0000010814 */
[----:B------:R2:W-:Y:S01]  /*4ee0*/  MUFU.EX2 R220, R0 ;  /* 0x0000000000dc7308 */ /* 0x0005e20000000800 */
[----:B-1----:R-:W-:Y:S01]  /*4ef0*/  F2FP.PACK_AB R6, R213, R211 ;  /* 0x000000d3d506723e */ /* 0x002fe200000000ff */
[----:B--2---:R-:W-:-:S06]  /*4f00*/  FFMA.FTZ R0, R14, c[0x0][0x2d0], -R20 ;  /* 0x0000b4000e007a23 */ /* 0x004fcc0000010814 */
[----:B------:R1:W-:Y:S02]  /*4f10*/  MUFU.EX2 R221, R0 ;  /* 0x0000000000dd7308 */ /* 0x0003e40000000800 */
[----:B-1----:R-:W-:-:S06]  /*4f20*/  FFMA.FTZ R0, R15, c[0x0][0x2d0], -R20 ;  /* 0x0000b4000f007a23 */ /* 0x002fcc0000010814 */
[----:B------:R1:W2:Y:S02]  /*4f30*/  MUFU.EX2 R222, R0 ;  /* 0x0000000000de7308 */ /* 0x0002a40000000800 */
[----:B-1----:R-:W-:Y:S01]  /*4f40*/  FFMA.FTZ R0, R19, c[0x0][0x2d0], -R20 ;  /* 0x0000b40013007a23 */ /* 0x002fe20000010814 */
[----:B--2---:R-:W-:-:S05]  /*4f50*/  F2FP.PACK_AB R8, R222, R221 ;  /* 0x000000ddde08723e */ /* 0x004fca00000000ff */
[----:B------:R1:W2:Y:S02]  /*4f60*/  MUFU.EX2 R224, R0 ;  /* 0x0000000000e07308 */ /* 0x0002a40000000800 */
[----:B-1----:R-:W-:Y:S01]  /*4f70*/  FFMA.FTZ R0, R17, c[0x0][0x2d0], -R3 ;  /* 0x0000b40011007a23 */ /* 0x002fe20000010803 */
[----:B--2---:R-:W-:-:S05]  /*4f80*/  F2FP.PACK_AB R10, R224, R223 ;  /* 0x000000dfe00a723e */ /* 0x004fca00000000ff */
[----:B------:R1:W-:Y:S02]  /*4f90*/  MUFU.EX2 R145, R0 ;  /* 0x0000000000917308 */ /* 0x0003e40000000800 */
[----:B-1----:R-:W-:Y:S01]  /*4fa0*/  FFMA.FTZ R0, R18, c[0x0][0x2d0], -R3 ;  /* 0x0000b40012007a23 */ /* 0x002fe20000010803 */
[----:B------:R-:W-:-:S05]  /*4fb0*/  F2FP.PACK_AB R18, R220, R194 ;  /* 0x000000c2dc12723e */ /* 0x000fca00000000ff */
[----:B------:R1:W2:Y:S02]  /*4fc0*/  MUFU.EX2 R144, R0 ;  /* 0x0000000000907308 */ /* 0x0002a40000000800 */
[----:B-1----:R-:W-:Y:S01]  /*4fd0*/  FFMA.FTZ R0, R21, c[0x0][0x2d0], -R3 ;  /* 0x0000b40015007a23 */ /* 0x002fe20000010803 */
[----:B--2---:R-:W-:-:S05]  /*4fe0*/  F2FP.PACK_AB R17, R144, R145 ;  /* 0x000000919011723e */ /* 0x004fca00000000ff */
[----:B------:R1:W-:Y:S02]  /*4ff0*/  MUFU.EX2 R193, R0 ;  /* 0x0000000000c17308 */ /* 0x0003e40000000800 */
[----:B-1----:R-:W-:-:S06]  /*5000*/  FFMA.FTZ R0, R22, c[0x0][0x2d0], -R3 ;  /* 0x0000b40016007a23 */ /* 0x002fcc0000010803 */
[----:B------:R1:W2:Y:S02]  /*5010*/  MUFU.EX2 R215, R0 ;  /* 0x0000000000d77308 */ /* 0x0002a40000000800 */
[----:B-1----:R-:W-:Y:S01]  /*5020*/  FFMA.FTZ R0, R23, c[0x0][0x2d0], -R3 ;  /* 0x0000b40017007a23 */ /* 0x002fe20000010803 */
[----:B--2---:R-:W-:-:S05]  /*5030*/  F2FP.PACK_AB R19, R215, R193 ;  /* 0x000000c1d713723e */ /* 0x004fca00000000ff */
[----:B------:R1:W-:Y:S02]  /*5040*/  MUFU.EX2 R216, R0 ;  /* 0x0000000000d87308 */ /* 0x0003e40000000800 */
[C---:B----4-:R-:W-:Y:S08]  /*5050*/  HMMA.16816.F32 R76, R16.reuse, R52, RZ ;  /* 0x00000034104c723c */ /* 0x050ff000000018ff */
[----:B-----5:R-:W-:Y:S01]  /*5060*/  HMMA.16816.F32 R112, R16, R64, RZ ;  /* 0x000000401070723c */ /* 0x020fe200000018ff */
[----:B-1----:R-:W-:-:S04]  /*5070*/  FFMA.FTZ R0, R24, c[0x0][0x2d0], -R3 ;  /* 0x0000b40018007a23 */ /* 0x002fc80000010803 */
[----:B------:R1:W2:Y:S03]  /*5080*/  MUFU.EX2 R217, R0 ;  /* 0x0000000000d97308 */ /* 0x0002a60000000800 */
[C---:B---3--:R-:W-:Y:S08]  /*5090*/  HMMA.16816.F32 R116, R16.reuse, R68, RZ ;  /* 0x000000441074723c */ /* 0x048ff000000018ff */
[----:B------:R-:W-:Y:S01]  /*50a0*/  HMMA.16816.F32 R108, R16, R60, RZ ;  /* 0x0000003c106c723c */ /* 0x000fe200000018ff */
[----:B-1----:R-:W-:Y:S01]  /*50b0*/  FFMA.FTZ R0, R28, c[0x0][0x2d0], -R3 ;  /* 0x0000b4001c007a23 */ /* 0x002fe20000010803 */
[----:B--2---:R-:W-:-:S06]  /*50c0*/  F2FP.PACK_AB R9, R217, R216 ;  /* 0x000000d8d909723e */ /* 0x004fcc00000000ff */
[----:B------:R-:W-:Y:S01]  /*50d0*/  HMMA.16816.F32 R96, R16, R56, RZ ;  /* 0x000000381060723c */ /* 0x000fe200000018ff */
        /* <DEDUP_REMOVED lines=9> */
[----:B-1----:R-:W-:-:S06]  /*5170*/  FFMA.FTZ R0, R30, c[0x0][0x2d0], -R2 ;  /* 0x0000b4001e007a23 */ /* 0x002fcc0000010802 */
[----:B------:R1:W2:Y:S02]  /*5180*/  MUFU.EX2 R207, R0 ;  /* 0x0000000000cf7308 */ /* 0x0002a40000000800 */
[--C-:B-1----:R-:W-:Y:S01]  /*5190*/  FFMA.FTZ R0, R31, c[0x0][0x2d0], -R2.reuse ;  /* 0x0000b4001f007a23 */ /* 0x102fe20000010802 */
[----:B--2---:R-:W-:Y:S01]  /*51a0*/  F2FP.PACK_AB R14, R207, R206 ;  /* 0x000000cecf0e723e */ /* 0x004fe200000000ff */
[----:B------:R-:W1:Y:S04]  /*51b0*/  LDSM.16.MT88.4 R28, [R107+0x400] ;  /* 0x000400006b1c783b */ /* 0x000e680000004200 */
[----:B------:R2:W-:Y:S02]  /*51c0*/  MUFU.EX2 R208, R0 ;  /* 0x0000000000d07308 */ /* 0x0005e40000000800 */
[----:B--2---:R-:W-:-:S06]  /*51d0*/  FFMA.FTZ R0, R32, c[0x0][0x2d0], -R2 ;  /* 0x0000b40020007a23 */ /* 0x004fcc0000010802 */
[----:B------:R2:W-:Y:S02]  /*51e0*/  MUFU.EX2 R210, R0 ;  /* 0x0000000000d27308 */ /* 0x0005e40000000800 */
[----:B--2---:R-:W-:-:S05]  /*51f0*/  FMUL.FTZ R0, R101, c[0x0][0x2d0] ;  /* 0x0000b40065007a20 */ /* 0x004fca0000410000 */
[----:B------:R-:W-:Y:S02]  /*5200*/  FSEL R0, R0, RZ, P0 ;  /* 0x000000ff00007208 */ /* 0x000fe40000000000 */
[----:B------:R-:W-:-:S03]  /*5210*/  ISETP.GE.AND P0, PT, R209, R239, PT ;  /* 0x000000efd100720c */ /* 0x000fc60003f06270 */
[--C-:B------:R-:W-:Y:S02]  /*5220*/  FFMA.FTZ R4, R34, c[0x0][0x2d0], -R0.reuse ;  /* 0x0000b40022047a23 */ /* 0x100fe40000010800 */
[----:B------:R-:W-:Y:S02]  /*5230*/  HMMA.16816.F32 R32, R16, R36, RZ ;  /* 0x000000241020723c */ /* 0x000fe400000018ff */
[----:B------:R2:W-:Y:S02]  /*5240*/  MUFU.EX2 R197, R4 ;  /* 0x0000000400c57308 */ /* 0x0005e40000000800 */
[----:B--2---:R-:W-:-:S06]  /*5250*/  FFMA.FTZ R4, R40, c[0x0][0x2d0], -R0 ;  /* 0x0000b40028047a23 */ /* 0x004fcc0000010800 */
[----:B------:R2:W3:Y:S11]  /*5260*/  MUFU.EX2 R195, R4 ;  /* 0x0000000400c37308 */ /* 0x0004f60000000800 */
[----:B------:R-:W-:Y:S03]  /*5270*/  @!UPT UIADD3 URZ, URZ, URZ, URZ ;  /* 0x0000003f3f3ff290 */ /* 0x000fe6000fffe03f */
[----:B-1----:R-:W-:Y:S01]  /*5280*/  HMMA.16816.F32 R148, R8, R28, R32 ;  /* 0x0000001c0894723c */ /* 0x002fe20000001820 */
[----:B------:R-:W1:Y:S01]  /*5290*/  LDSM.16.MT88.4 R32, [R180+0x400] ;  /* 0x00040000b420783b */ /* 0x000e620000004200 */
[----:B--2---:R-:W-:Y:S01]  /*52a0*/  FFMA.FTZ R4, R41, c[0x0][0x2d0], -R0 ;  /* 0x0000b40029047a23 */ /* 0x004fe20000010800 */
[----:B---3--:R-:W-:-:S03]  /*52b0*/  F2FP.PACK_AB R13, R195, R197 ;  /* 0x000000c5c30d723e */ /* 0x008fc600000000ff */
[----:B------:R2:W-:Y:S02]  /*52c0*/  MUFU.EX2 R196, R4 ;  /* 0x0000000400c47308 */ /* 0x0005e40000000800 */
[----:B--2---:R-:W-:-:S06]  /*52d0*/  FFMA.FTZ R4, R42, c[0x0][0x2d0], -R0 ;  /* 0x0000b4002a047a23 */ /* 0x004fcc0000010800 */
[----:B------:R2:W3:Y:S01]  /*52e0*/  MUFU.EX2 R198, R4 ;  /* 0x0000000400c67308 */ /* 0x0004e20000000800 */
[----:B-1----:R-:W-:Y:S01]  /*52f0*/  HMMA.16816.F32 R116, R8, R32, R116 ;  /* 0x000000200874723c */ /* 0x002fe20000001874 */
[--C-:B--2---:R-:W-:Y:S01]  /*5300*/  FFMA.FTZ R4, R43, c[0x0][0x2d0], -R0.reuse ;  /* 0x0000b4002b047a23 */ /* 0x104fe20000010800 */
[----:B---3--:R-:W-:Y:S01]  /*5310*/  F2FP.PACK_AB R15, R198, R196 ;  /* 0x000000c4c60f723e */ /* 0x008fe200000000ff */
[----:B------:R-:W-:Y:S04]  /*5320*/  LDSM.16.MT88.4 R40, [R180+0x1c00] ;  /* 0x001c0000b428783b */ /* 0x000fe80000004200 */
[----:B------:R1:W-:Y:S02]  /*5330*/  MUFU.EX2 R199, R4 ;  /* 0x0000000400c77308 */ /* 0x0003e40000000800 */
[C---:B------:R-:W-:Y:S08]  /*5340*/  HMMA.16816.F32 R24, R12.reuse, R36, RZ ;  /* 0x000000240c18723c */ /* 0x040ff000000018ff */
[----:B------:R-:W-:Y:S01]  /*5350*/  HMMA.16816.F32 R84, R12, R60, RZ ;  /* 0x0000003c0c54723c */ /* 0x000fe200000018ff */
[----:B-1----:R-:W-:-:S04]  /*5360*/  FFMA.FTZ R4, R44, c[0x0][0x2d0], -R0 ;  /* 0x0000b4002c047a23 */ /* 0x002fc80000010800 */
[----:B------:R1:W2:Y:S03]  /*5370*/  MUFU.EX2 R202, R4 ;  /* 0x0000000400ca7308 */ /* 0x0002a60000000800 */
[C---:B------:R-:W-:Y:S08]  /*5380*/  HMMA.16816.F32 R80, R12.reuse, R56, RZ ;  /* 0x000000380c50723c */ /* 0x040ff000000018ff */
[C---:B------:R-:W-:Y:S01]  /*5390*/  HMMA.16816.F32 R88, R12.reuse, R64, RZ ;  /* 0x000000400c58723c */ /* 0x040fe200000018ff */
[--C-:B-1----:R-:W-:Y:S01]  /*53a0*/  FFMA.FTZ R4, R45, c[0x0][0x2d0], -R0.reuse ;  /* 0x0000b4002d047a23 */ /* 0x102fe20000010800 */
[----:B--2---:R-:W-:Y:S01]  /*53b0*/  F2FP.PACK_AB R5, R202, R199 ;  /* 0x000000c7ca05723e */ /* 0x004fe200000000ff */
[----:B------:R-:W1:Y:S05]  /*53c0*/  LDSM.16.MT88.4 R44, [R107+0x1c00] ;  /* 0x001c00006b2c783b */ /* 0x000e6a0000004200 */
[C---:B------:R-:W-:Y:S01]  /*53d0*/  HMMA.16816.F32 R72, R12.reuse, R52, RZ ;  /* 0x000000340c48723c */ /* 0x040fe200000018ff */
[----:B------:R2:W-:Y:S07]  /*53e0*/  MUFU.EX2 R205, R4 ;  /* 0x0000000400cd7308 */ /* 0x0005ee0000000800 */
[----:B------:R-:W-:Y:S01]  /*53f0*/  HMMA.16816.F32 R92, R12, R68, RZ ;  /* 0x000000440c5c723c */ /* 0x000fe200000018ff */
[----:B--2---:R-:W-:-:S02]  /*5400*/  FFMA.FTZ R4, R50, c[0x0][0x2d0], -R0 ;  /* 0x0000b40032047a23 */ /* 0x004fc40000010800 */
[----:B------:R-:W2:Y:S02]  /*5410*/  LDSM.16.MT88.4 R48, [R180+0x1000] ;  /* 0x00100000b430783b */ /* 0x000ea40000004200 */
[----:B------:R3:W4:Y:S02]  /*5420*/  MUFU.EX2 R203, R4 ;  /* 0x0000000400cb7308 */ /* 0x0007240000000800 */
[----:B---3--:R-:W-:Y:S02]  /*5430*/  F2FP.PACK_AB R4, R210, R208 ;  /* 0x000000d0d204723e */ /* 0x008fe400000000ff */
[----:B----4-:R-:W-:Y:S01]  /*5440*/  F2FP.PACK_AB R7, R203, R205 ;  /* 0x000000cdcb07723e */ /* 0x010fe200000000ff */
[----:B-1----:R-:W-:Y:S08]  /*5450*/  HMMA.16816.F32 R160, R8, R44, R96 ;  /* 0x0000002c08a0723c */ /* 0x002ff00000001860 */
[C---:B------:R-:W-:Y:S01]  /*5460*/  HMMA.16816.F32 R156, R4.reuse, R28, R24 ;  /* 0x0000001c049c723c */ /* 0x040fe20000001818 */
[----:B------:R-:W1:Y:S07]  /*5470*/  LDSM.16.MT88.4 R24, [R107+0x1000] ;  /* 0x001000006b18783b */ /* 0x000e6e0000004200 */
[C---:B------:R-:W-:Y:S08]  /*5480*/  HMMA.16816.F32 R172, R4.reuse, R44, R80 ;  /* 0x0000002c04ac723c */ /* 0x040ff00000001850 */
[----:B--2---:R-:W-:Y:S08]  /*5490*/  HMMA.16816.F32 R176, R4, R48, R84 ;  /* 0x0000003004b0723c */ /* 0x004ff00000001854 */
[----:B------:R-:W-:Y:S08]  /*54a0*/  HMMA.16816.F32 R84, R8, R40, R76 ;  /* 0x000000280854723c */ /* 0x000ff0000000184c */
[-C--:B------:R-:W-:Y:S08]  /*54b0*/  HMMA.16816.F32 R80, R16, R38.reuse, RZ ;  /* 0x000000261050723c */ /* 0x080ff000000018ff */
[----:B------:R-:W-:Y:S08]  /*54c0*/  HMMA.16816.F32 R76, R12, R38, RZ ;  /* 0x000000260c4c723c */ /* 0x000ff000000018ff */
[-C--:B------:R-:W-:Y:S08]  /*54d0*/  HMMA.16816.F32 R36, R16, R66.reuse, RZ ;  /* 0x000000421024723c */ /* 0x080ff000000018ff */
[----:B------:R-:W-:Y:S08]  /*54e0*/  HMMA.16816.F32 R64, R12, R66, RZ ;  /* 0x000000420c40723c */ /* 0x000ff000000018ff */
[----:B------:R-:W-:Y:S08]  /*54f0*/  HMMA.16816.F32 R168, R4, R40, R72 ;  /* 0x0000002804a8723c */ /* 0x000ff00000001848 */
[-C--:B-1----:R-:W-:Y:S08]  /*5500*/  HMMA.16816.F32 R112, R8, R24.reuse, R112 ;  /* 0x000000180870723c */ /* 0x082ff00000001870 */
[----:B------:R-:W-:Y:S08]  /*5510*/  HMMA.16816.F32 R88, R4, R24, R88 ;  /* 0x000000180458723c */ /* 0x000ff00000001858 */
[----:B------:R-:W-:Y:S08]  /*5520*/  HMMA.16816.F32 R72, R16, R70, RZ ;  /* 0x000000461048723c */ /* 0x000ff000000018ff */
[-C--:B------:R-:W-:Y:S08]  /*5530*/  HMMA.16816.F32 R80, R8, R30.reuse, R80 ;  /* 0x0000001e0850723c */ /* 0x080ff00000001850 */
[----:B------:R-:W-:Y:S08]  /*5540*/  HMMA.16816.F32 R76, R4, R30, R76 ;  /* 0x0000001e044c723c */ /* 0x000ff0000000184c */
[-C--:B------:R-:W-:Y:S08]  /*5550*/  HMMA.16816.F32 R36, R8, R26.reuse, R36 ;  /* 0x0000001a0824723c */ /* 0x080ff00000001824 */
[----:B------:R-:W-:Y:S08]  /*5560*/  HMMA.16816.F32 R64, R4, R26, R64 ;  /* 0x0000001a0440723c */ /* 0x000ff00000001840 */
[C---:B------:R-:W-:Y:S08]  /*5570*/  HMMA.16816.F32 R68, R12.reuse, R70, RZ ;  /* 0x000000460c44723c */ /* 0x040ff000000018ff */
[C---:B------:R-:W-:Y:S08]  /*5580*/  HMMA.16816.F32 R28, R12.reuse, R62, RZ ;  /* 0x0000003e0c1c723c */ /* 0x040ff000000018ff */
[C---:B------:R-:W-:Y:S08]  /*5590*/  HMMA.16816.F32 R24, R12.reuse, R58, RZ ;  /* 0x0000003a0c18723c */ /* 0x040ff000000018ff */
[----:B------:R-:W-:Y:S08]  /*55a0*/  HMMA.16816.F32 R12, R12, R54, RZ ;  /* 0x000000360c0c723c */ /* 0x000ff000000018ff */
[C---:B------:R-:W-:Y:S08]  /*55b0*/  HMMA.16816.F32 R60, R16.reuse, R62, RZ ;  /* 0x0000003e103c723c */ /* 0x040ff000000018ff */
[C---:B------:R-:W-:Y:S08]  /*55c0*/  HMMA.16816.F32 R56, R16.reuse, R58, RZ ;  /* 0x0000003a1038723c */ /* 0x040ff000000018ff */
[----:B------:R-:W-:Y:S08]  /*55d0*/  HMMA.16816.F32 R16, R16, R54, RZ ;  /* 0x000000361010723c */ /* 0x000ff000000018ff */
[C---:B------:R-:W-:Y:S08]  /*55e0*/  HMMA.16816.F32 R140, R4.reuse, R32, R92 ;  /* 0x00000020048c723c */ /* 0x040ff0000000185c */
[C---:B------:R-:W-:Y:S08]  /*55f0*/  HMMA.16816.F32 R68, R4.reuse, R34, R68 ;  /* 0x000000220444723c */ /* 0x040ff00000001844 */
[C---:B------:R-:W-:Y:S08]  /*5600*/  HMMA.16816.F32 R28, R4.reuse, R50, R28 ;  /* 0x00000032041c723c */ /* 0x040ff0000000181c */
[C---:B------:R-:W-:Y:S08]  /*5610*/  HMMA.16816.F32 R24, R4.reuse, R46, R24 ;  /* 0x0000002e0418723c */ /* 0x040ff00000001818 */
[-C--:B------:R-:W-:Y:S07]  /*5620*/  HMMA.16816.F32 R12, R4, R42.reuse, R12 ;  /* 0x0000002a040c723c */ /* 0x080fee000000180c */
[--C-:B------:R-:W-:Y:S01]  /*5630*/  FFMA.FTZ R4, R123, c[0x0][0x2d0], -R20.reuse ;  /* 0x0000b4007b047a23 */ /* 0x100fe20000010814 */
[C---:B------:R-:W-:Y:S03]  /*5640*/  HMMA.16816.F32 R16, R8.reuse, R42, R16 ;  /* 0x0000002a0810723c */ /* 0x040fe60000001810 */
[----:B------:R1:W-:Y:S05]  /*5650*/  MUFU.EX2 R42, R4 ;  /* 0x00000004002a7308 */ /* 0x0003ea0000000800 */
[C---:B------:R-:W-:Y:S08]  /*5660*/  HMMA.16816.F32 R72, R8.reuse, R34, R72 ;  /* 0x000000220848723c */ /* 0x040ff00000001848 */
[----:B------:R-:W-:Y:S01]  /*5670*/  HMMA.16816.F32 R164, R8, R48, R108 ;  /* 0x0000003008a4723c */ /* 0x000fe2000000186c */
[----:B-1----:R-:W-:-:S04]  /*5680*/  FFMA.FTZ R4, R121, c[0x0][0x2d0], -R20 ;  /* 0x0000b40079047a23 */ /* 0x002fc80000010814 */
[----:B------:R1:W2:Y:S03]  /*5690*/  MUFU.EX2 R43, R4 ;  /* 0x00000004002b7308 */ /* 0x0002a60000000800 */
[C---:B------:R-:W-:Y:S01]  /*56a0*/  HMMA.16816.F32 R32, R8.reuse, R50, R60 ;  /* 0x000000320820723c */ /* 0x040fe2000000183c */
[----:B------:R-:W3:Y:S07]  /*56b0*/  LDSM.16.MT88.4 R60, [R180+0x1400] ;  /* 0x00140000b43c783b */ /* 0x000eee0000004200 */
[----:B------:R-:W-:Y:S01]  /*56c0*/  HMMA.16816.F32 R56, R8, R46, R56 ;  /* 0x0000002e0838723c */ /* 0x000fe20000001838 */
[----:B-1----:R-:W-:Y:S01]  /*56d0*/  FFMA.FTZ R4, R105, c[0x0][0x2d0], -R20 ;  /* 0x0000b40069047a23 */ /* 0x002fe20000010814 */
[----:B--2---:R-:W-:-:S05]  /*56e0*/  F2FP.PACK_AB R96, R43, R42 ;  /* 0x0000002a2b60723e */ /* 0x004fca00000000ff */
[----:B------:R-:W-:Y:S01]  /*56f0*/  FADD.FTZ R8, R135, R134 ;  /* 0x0000008687087221 */ /* 0x000fe20000010000 */
        /* <DEDUP_REMOVED lines=10> */
[----:B------:R-:W-:-:S04]  /*57a0*/  FFMA.FTZ R3, R120, c[0x0][0x2d0], -R3 ;  /* 0x0000b40078037a23 */ /* 0x000fc80000010803 */
[----:B------:R1:W-:Y:S08]  /*57b0*/  MUFU.EX2 R41, R4 ;  /* 0x0000000400297308 */ /* 0x0003f00000000800 */
[----:B------:R2:W4:Y:S01]  /*57c0*/  MUFU.EX2 R214, R3 ;  /* 0x0000000300d67308 */ /* 0x0005220000000800 */
[----:B-1----:R-:W-:Y:S02]  /*57d0*/  FADD.FTZ R4, R147, R146 ;  /* 0x0000009293047221 */ /* 0x002fe40000010000 */
[----:B--2---:R-:W-:Y:S01]  /*57e0*/  FFMA.FTZ R3, R131, c[0x0][0x2d0], -R2 ;  /* 0x0000b40083037a23 */ /* 0x004fe20000010802 */
[----:B----4-:R-:W-:-:S04]  /*57f0*/  F2FP.PACK_AB R99, R214, R41 ;  /* 0x00000029d663723e */ /* 0x010fc800000000ff */
[----:B------:R1:W-:Y:S03]  /*5800*/  MUFU.EX2 R20, R3 ;  /* 0x0000000300147308 */ /* 0x0003e60000000800 */
[C---:B------:R-:W-:Y:S08]  /*5810*/  HMMA.16816.F32 R112, R96.reuse, R152, R112 ;  /* 0x000000986070723c */ /* 0x040ff00000001870 */
[----:B------:R-:W-:Y:S01]  /*5820*/  HMMA.16816.F32 R108, R96, R154, R36 ;  /* 0x0000009a606c723c */ /* 0x000fe20000001824 */
[----:B-1----:R-:W-:-:S04]  /*5830*/  FFMA.FTZ R3, R129, c[0x0][0x2d0], -R2 ;  /* 0x0000b40081037a23 */ /* 0x002fc80000010802 */
[----:B------:R1:W2:Y:S03]  /*5840*/  MUFU.EX2 R21, R3 ;  /* 0x0000000300157308 */ /* 0x0002a60000000800 */
[C---:B---3--:R-:W-:Y:S01]  /*5850*/  HMMA.16816.F32 R52, R96.reuse, R60, R164 ;  /* 0x0000003c6034723c */ /* 0x048fe200000018a4 */
[--C-:B-1----:R-:W-:Y:S01]  /*5860*/  FFMA.FTZ R3, R126, c[0x0][0x2d0], -R2.reuse ;  /* 0x0000b4007e037a23 */ /* 0x102fe20000010802 */
[----:B--2---:R-:W-:Y:S01]  /*5870*/  F2FP.PACK_AB R92, R21, R20 ;  /* 0x00000014155c723e */ /* 0x004fe200000000ff */
[----:B------:R-:W-:Y:S02]  /*5880*/  FFMA.FTZ R2, R124, c[0x0][0x2d0], -R2 ;  /* 0x0000b4007c027a23 */ /* 0x000fe40000010802 */
[----:B------:R1:W-:Y:S03]  /*5890*/  MUFU.EX2 R22, R3 ;  /* 0x0000000300167308 */ /* 0x0003e60000000800 */
[----:B------:R-:W-:Y:S05]  /*58a0*/  HMMA.16816.F32 R124, R96, R138, R80 ;  /* 0x0000008a607c723c */ /* 0x000fea0000001850 */
[----:B------:R2:W3:Y:S01]  /*58b0*/  MUFU.EX2 R233, R2 ;  /* 0x0000000200e97308 */ /* 0x0004e20000000800 */
[----:B-1----:R-:W-:-:S07]  /*58c0*/  FFMA.FTZ R3, R130, c[0x0][0x2d0], -R0 ;  /* 0x0000b40082037a23 */ /* 0x002fce0000010800 */
[----:B------:R-:W-:Y:S01]  /*58d0*/  MUFU.EX2 R11, R3 ;  /* 0x00000003000b7308 */ /* 0x000fe20000000800 */
[----:B--2---:R-:W-:Y:S01]  /*58e0*/  FFMA.FTZ R2, R133, c[0x0][0x2d0], -R0 ;  /* 0x0000b40085027a23 */ /* 0x004fe20000010800 */
[----:B---3--:R-:W-:-:S06]  /*58f0*/  F2FP.PACK_AB R94, R233, R22 ;  /* 0x00000016e95e723e */ /* 0x008fcc00000000ff */
[----:B------:R1:W-:Y:S02]  /*5900*/  MUFU.EX2 R10, R2 ;  /* 0x00000002000a7308 */ /* 0x0003e40000000800 */
[--C-:B-1----:R-:W-:Y:S02]  /*5910*/  FFMA.FTZ R2, R132, c[0x0][0x2d0], -R0.reuse ;  /* 0x0000b40084027a23 */ /* 0x102fe40000010800 */
[----:B------:R-:W-:-:S04]  /*5920*/  FFMA.FTZ R0, R128, c[0x0][0x2d0], -R0 ;  /* 0x0000b40080007a23 */ /* 0x000fc80000010800 */
[----:B------:R-:W1:Y:S01]  /*5930*/  MUFU.EX2 R9, R2 ;  /* 0x0000000200097308 */ /* 0x000e620000000800 */
[----:B------:R-:W-:Y:S07]  /*5940*/  HMMA.16816.F32 R128, R96, R136, R148 ;  /* 0x000000886080723c */ /* 0x000fee0000001894 */
[----:B------:R-:W2:Y:S01]  /*5950*/  MUFU.EX2 R234, R0 ;  /* 0x0000000000ea7308 */ /* 0x000ea20000000800 */
[----:B-1----:R-:W-:Y:S01]  /*5960*/  F2FP.PACK_AB R93, R9, R10 ;  /* 0x0000000a095d723e */ /* 0x002fe200000000ff */
[----:B------:R-:W-:-:S02]  /*5970*/  FADD.FTZ R2, R145, R144 ;  /* 0x0000009091027221 */ /* 0x000fc40000010000 */
[----:B------:R-:W1:Y:S02]  /*5980*/  LDSM.16.MT88.4 R144, [R180+0x800] ;  /* 0x00080000b490783b */ /* 0x000e640000004200 */
[----:B------:R-:W-:Y:S02]  /*5990*/  FADD.FTZ R3, R193, R2 ;  /* 0x00000002c1037221 */ /* 0x000fe40000010000 */
[----:B------:R-:W-:Y:S01]  /*59a0*/  FADD.FTZ R2, R206, R8 ;  /* 0x00000008ce027221 */ /* 0x000fe20000010000 */
[----:B--2---:R-:W-:Y:S01]  /*59b0*/  F2FP.PACK_AB R95, R234, R11 ;  /* 0x0000000bea5f723e */ /* 0x004fe200000000ff */
[----:B------:R-:W-:Y:S02]  /*59c0*/  FADD.FTZ R0, R194, R4 ;  /* 0x00000004c2007221 */ /* 0x000fe40000010000 */
[----:B------:R-:W2:Y:S01]  /*59d0*/  LDSM.16.MT88.4 R4, [R180+0x2000] ;  /* 0x00200000b404783b */ /* 0x000ea20000004200 */
        /* <DEDUP_REMOVED lines=8> */
[----:B------:R-:W3:Y:S01]  /*5a60*/  LDSM.16.MT88.4 R76, [R107+0x2000] ;  /* 0x002000006b4c783b */ /* 0x000ee20000004200 */
[----:B------:R-:W-:Y:S02]  /*5a70*/  FADD.FTZ R0, R222, R0 ;  /* 0x00000000de007221 */ /* 0x000fe40000010000 */
[----:B------:R-:W-:Y:S02]  /*5a80*/  FADD.FTZ R3, R217, R3 ;  /* 0x00000003d9037221 */ /* 0x000fe40000010000 */
[----:B------:R-:W-:-:S02]  /*5a90*/  FADD.FTZ R2, R210, R2 ;  /* 0x00000002d2027221 */ /* 0x000fc40000010000 */
[----:B------:R-:W-:Y:S01]  /*5aa0*/  HMMA.16816.F32 R148, R92, R152, R88 ;  /* 0x000000985c94723c */ /* 0x000fe20000001858 */
[----:B------:R-:W-:Y:S02]  /*5ab0*/  FADD.FTZ R0, R223, R0 ;  /* 0x00000000df007221 */ /* 0x000fe40000010000 */
[----:B------:R-:W-:-:S05]  /*5ac0*/  FADD.FTZ R3, R218, R3 ;  /* 0x00000003da037221 */ /* 0x000fca0000010000 */
[----:B------:R-:W-:Y:S08]  /*5ad0*/  HMMA.16816.F32 R152, R92, R154, R64 ;  /* 0x0000009a5c98723c */ /* 0x000ff00000001840 */
[C---:B-1----:R-:W-:Y:S08]  /*5ae0*/  HMMA.16816.F32 R120, R96.reuse, R144, R116 ;  /* 0x000000906078723c */ /* 0x042ff00000001874 */
[-C--:B--2---:R-:W-:Y:S08]  /*5af0*/  HMMA.16816.F32 R84, R96, R4.reuse, R84 ;  /* 0x000000046054723c */ /* 0x084ff00000001854 */
[C---:B------:R-:W-:Y:S07]  /*5b00*/  HMMA.16816.F32 R88, R92.reuse, R4, R168 ;  /* 0x000000045c58723c */ /* 0x040fee00000018a8 */
        /* <DEDUP_REMOVED lines=11> */
[----:B------:R-:W-:Y:S01]  /*5bc0*/  HMMA.16816.F32 R144, R92, R146, R68 ;  /* 0x000000925c90723c */ /* 0x000fe20000001844 */
[----:B------:R-:W-:Y:S02]  /*5bd0*/  FADD.FTZ R4, R42, R2 ;  /* 0x000000022a047221 */ /* 0x000fe40000010000 */
[----:B------:R-:W-:Y:S02]  /*5be0*/  FADD.FTZ R5, R205, R5 ;  /* 0x00000005cd057221 */ /* 0x000fe40000010000 */
[----:B------:R-:W-:Y:S02]  /*5bf0*/  FADD.FTZ R0, R23, R0 ;  /* 0x0000000017007221 */ /* 0x000fe40000010000 */
[----:B------:R-:W-:Y:S01]  /*5c00*/  FADD.FTZ R2, R203, R5 ;  /* 0x00000005cb027221 */ /* 0x000fe20000010000 */
[----:B---3--:R-:W-:Y:S01]  /*5c10*/  HMMA.16816.F32 R80, R96, R78, R56 ;  /* 0x0000004e6050723c */ /* 0x008fe20000001838 */
        /* <DEDUP_REMOVED lines=14> */
[----:B------:R-:W-:Y:S01]  /*5d00*/  HMMA.16816.F32 R56, R92, R60, R176 ;  /* 0x0000003c5c38723c */ /* 0x000fe200000018b0 */
[----:B------:R-:W-:-:S02]  /*5d10*/  FADD.FTZ R233, R233, R2 ;  /* 0x00000002e9e97221 */ /* 0x000fc40000010000 */
[----:B------:R-:W-:-:S05]  /*5d20*/  FADD.FTZ R234, R234, R0 ;  /* 0x00000000eaea7221 */ /* 0x000fca0000010000 */
[C---:B------:R-:W-:Y:S08]  /*5d30*/  HMMA.16816.F32 R72, R92.reuse, R76, R172 ;  /* 0x0000004c5c48723c */ /* 0x040ff000000018ac */
[C---:B------:R-:W-:Y:S08]  /*5d40*/  HMMA.16816.F32 R60, R92.reuse, R62, R28 ;  /* 0x0000003e5c3c723c */ /* 0x040ff0000000181c */
[----:B------:R-:W-:Y:S08]  /*5d50*/  HMMA.16816.F32 R76, R92, R78, R24 ;  /* 0x0000004e5c4c723c */ /* 0x000ff00000001818 */
[-C--:B------:R-:W-:Y:S08]  /*5d60*/  HMMA.16816.F32 R96, R96, R6.reuse, R16 ;  /* 0x000000066060723c */ /* 0x080ff00000001810 */
[----:B------:R-:W-:Y:S01]  /*5d70*/  HMMA.16816.F32 R92, R92, R6, R12 ;  /* 0x000000065c5c723c */ /* 0x000fe2000000180c */
[----:B------:R-:W-:Y:S07]  /*5d80*/  @!UPT UIADD3 URZ, URZ, URZ, URZ ;  /* 0x0000003f3f3ff290 */ /* 0x000fee000fffe03f */
[----:B------:R-:W-:Y:S11]  /*5d90*/  @!P0 BRA `(.L_x_65) ;  /* 0x000030d000008947 */ /* 0x000ff60003800000 */
.L_x_77:
[----:B------:R-:W-:Y:S04]  /*5da0*/  DEPBAR.LE SB0, 0x0 ;  /* 0x000080000000791a */ /* 0x000fe80000000000 */
[----:B------:R-:W-:Y:S01]  /*5db0*/  WARPSYNC 0xffffffff ;  /* 0xffffffff00007948 */ /* 0x000fe20003800000 */
[----:B------:R-:W-:Y:S01]  /*5dc0*/  BAR.SYNC.DEFER_BLOCKING 0x0 ;  /* 0x0000000000007b1d */ /* 0x000fe20000010000 */
[----:B------:R-:W-:Y:S01]  /*5dd0*/  SHF.R.S32.HI R0, RZ, 0x1f, R201 ;  /* 0x0000001fff007819 */ /* 0x000fe200000114c9 */
[----:B------:R-:W-:Y:S01]  /*5de0*/  IMAD.WIDE.U32 R2, R201, c[0x0][0x208], RZ ;  /* 0x00008200c9027a25 */ /* 0x000fe200078e00ff */
[----:B------:R-:W-:Y:S02]  /*5df0*/  ISETP.GE.AND P6, PT, R237, c[0x0][0x1d4], PT ;  /* 0x00007500ed007a0c */ /* 0x000fe40003fc6270 */
[----:B------:R-:W-:Y:S01]  /*5e00*/  MOV R100, R103 ;  /* 0x0000006700647202 */ /* 0x000fe20000000f00 */
[----:B------:R-:W-:Y:S01]  /*5e10*/  IMAD R0, R0, c[0x0][0x208], RZ ;  /* 0x0000820000007a24 */ /* 0x000fe200078e02ff */
[----:B------:R-:W-:Y:S03]  /*5e20*/  MOV R105, R102 ;  /* 0x0000006600697202 */ /* 0x000fe60000000f00 */
[----:B------:R-:W-:Y:S04]  /*5e30*/  IMAD R0, R201, c[0x0][0x20c], R0 ;  /* 0x00008300c9007a24 */ /* 0x000fe800078e0200 */
[----:B------:R-:W-:Y:S01]  /*5e40*/  IMAD.IADD R3, R3, 0x1, R0 ;  /* 0x0000000103037824 */ /* 0x000fe200078e0200 */
[----:B------:R-:W-:Y:S03]  /*5e50*/  SHF.R.S32.HI R0, RZ, 0x1f, R200 ;  /* 0x0000001fff007819 */ /* 0x000fe600000114c8 */
[----:B------:R-:W-:Y:S04]  /*5e60*/  IMAD.WIDE.U32 R2, R200, c[0x0][0x218], R2 ;  /* 0x00008600c8027a25 */ /* 0x000fe800078e0002 */
[----:B------:R-:W-:Y:S01]  /*5e70*/  IMAD R4, R0, c[0x0][0x218], RZ ;  /* 0x0000860000047a24 */ /* 0x000fe200078e02ff */
[----:B------:R-:W-:Y:S01]  /*5e80*/  IADD3 R0, P0, R246, R2, RZ ;  /* 0x00000002f6007210 */ /* 0x000fe20007f1e0ff */
[----:B------:R1:W2:Y:S02]  /*5e90*/  LDSM.16.M88.4 R48, [R181] ;  /* 0x00000000b530783b */ /* 0x0002a40000000200 */
[----:B------:R-:W-:Y:S02]  /*5ea0*/  IMAD R4, R200, c[0x0][0x21c], R4 ;  /* 0x00008700c8047a24 */ /* 0x000fe400078e0204 */
[----:B------:R1:W3:Y:S03]  /*5eb0*/  LDSM.16.M88.4 R44, [R181+0x1000] ;  /* 0x00100000b52c783b */ /* 0x0002e60000000200 */
[----:B------:R-:W-:Y:S01]  /*5ec0*/  IADD3.X R2, R249, R3, R4, P0, !PT ;  /* 0x00000003f9027210 */ /* 0x000fe200007fe404 */
[----:B------:R1:W4:Y:S01]  /*5ed0*/  LDSM.16.M88.4 R16, [R106] ;  /* 0x000000006a10783b */ /* 0x0003220000000200 */
[C---:B------:R-:W-:Y:S03]  /*5ee0*/  LEA R11, P0, R0.reuse, c[0x0][0x1f8], 0x1 ;  /* 0x00007e00000b7a11 */ /* 0x040fe600078008ff */
[----:B------:R1:W1:Y:S01]  /*5ef0*/  LDSM.16.M88.4 R32, [R106+0x400] ;  /* 0x000400006a20783b */ /* 0x0002620000000200 */
[----:B------:R-:W-:Y:S01]  /*5f00*/  LEA.HI.X R10, R0, c[0x0][0x1fc], R2, 0x1, P0 ;  /* 0x00007f00000a7a11 */ /* 0x000fe200000f0c02 */
[----:B------:R-:W-:Y:S02]  /*5f10*/  IMAD.MOV.U32 R0, RZ, RZ, R104 ;  /* 0x000000ffff007224 */ /* 0x000fe400078e0068 */
[----:B------:R1:W1:Y:S04]  /*5f20*/  LDSM.16.M88.4 R156, [R106+0x800] ;  /* 0x000800006a9c783b */ /* 0x0002680000000200 */
[----:B------:R1:W1:Y:S04]  /*5f30*/  LDSM.16.M88.4 R160, [R182] ;  /* 0x00000000b6a0783b */ /* 0x0002680000000200 */
[----:B------:R1:W1:Y:S04]  /*5f40*/  LDSM.16.M88.4 R168, [R182+0x1000] ;  /* 0x00100000b6a8783b */ /* 0x0002680000000200 */
[----:B------:R1:W1:Y:S04]  /*5f50*/  LDSM.16.M88.4 R164, [R183] ;  /* 0x00000000b7a4783b */ /* 0x0002680000000200 */
[----:B------:R1:W1:Y:S04]  /*5f60*/  LDSM.16.M88.4 R172, [R191] ;  /* 0x00000000bfac783b */ /* 0x0002680000000200 */
[----:B------:R1:W1:Y:S01]  /*5f70*/  LDSM.16.M88.4 R176, [R190] ;  /* 0x00000000beb0783b */ /* 0x0002620000000200 */
[----:B------:R-:W-:-:S05]  /*5f80*/  BRA.DIV ~URZ, `(.L_x_66) ;  /* 0x00008ac27f007947 */ /* 0x000fca000b800000 */
[----:B------:R4:W3:Y:S02]  /*5f90*/  SHFL.IDX PT, R2, R10, RZ, 0x1c1f ;  /* 0x001c1fff0a027589 */ /* 0x0008e400000e0000 */
.L_x_160:
[----:B------:R-:W-:Y:S01]  /*5fa0*/  SHF.R.S32.HI R12, RZ, 0x1f, R237 ;  /* 0x0000001fff0c7819 */ /* 0x000fe200000114ed */
[----:B------:R-:W5:Y:S01]  /*5fb0*/  SHFL.IDX PT, R3, R11, RZ, 0x1c1f ;  /* 0x001c1fff0b037589 */ /* 0x000f6200000e0000 */
[----:B------:R-:W-:Y:S01]  /*5fc0*/  SHF.R.S32.HI R14, RZ, 0x1f, R204 ;  /* 0x0000001fff0e7819 */ /* 0x000fe200000114cc */
[----:B------:R-:W-:Y:S01]  /*5fd0*/  BSSY B0, `(.L_x_67) ;  /* 0x0000023000007945 */ /* 0x000fe20003800000 */
[----:B------:R-:W-:Y:S02]  /*5fe0*/  SHF.R.S32.HI R13, RZ, 0x1f, R236 ;  /* 0x0000001fff0d7819 */ /* 0x000fe400000114ec */
[CC--:B-----5:R-:W-:Y:S02]  /*5ff0*/  LEA R4, P0, R237.reuse, R3.reuse, 0x1 ;  /* 0x00000003ed047211 */ /* 0x0e0fe400078008ff */
[-C--:B------:R-:W-:Y:S02]  /*6000*/  LEA R8, P5, R204, R3.reuse, 0x1 ;  /* 0x00000003cc087211 */ /* 0x080fe400078a08ff */
[-C--:B---3--:R-:W-:Y:S02]  /*6010*/  LEA.HI.X R5, R237, R2.reuse, R12, 0x1, P0 ;  /* 0x00000002ed057211 */ /* 0x088fe400000f0c0c */
[----:B------:R-:W3:Y:S01]  /*6020*/  S2R R12, SR_TID.X ;  /* 0x00000000000c7919 */ /* 0x000ee20000002100 */
[----:B------:R-:W-:Y:S02]  /*6030*/  LEA R6, P2, R236, R3, 0x1 ;  /* 0x00000003ec067211 */ /* 0x000fe400078408ff */
[-C--:B------:R-:W-:Y:S02]  /*6040*/  LEA.HI.X R9, R204, R2.reuse, R14, 0x1, P5 ;  /* 0x00000002cc097211 */ /* 0x080fe400028f0c0e */
[----:B------:R-:W-:Y:S03]  /*6050*/  LEA.HI.X R7, R236, R2, R13, 0x1, P2 ;  /* 0x00000002ec077211 */ /* 0x000fe600010f0c0d */
[----:B------:R-:W-:Y:S01]  /*6060*/  @!PT LDS RZ, [RZ] ;  /* 0x00000000fffff984 */ /* 0x000fe20000000800 */
[----:B------:R-:W-:Y:S01]  /*6070*/  @!PT LDS RZ, [RZ] ;  /* 0x00000000fffff984 */ /* 0x000fe20000000800 */
[----:B------:R4:W-:Y:S04]  /*6080*/  LDGSTS.E.BYPASS.LTC128B.128 [R192+0x1880], [R8.64], !P4 ;  /* 0x0188000008c07fae */ /* 0x0009e8000e101d46 */
[----:B------:R4:W-:Y:S04]  /*6090*/  LDGSTS.E.BYPASS.LTC128B.128 [R192+0x2480], [R6.64], !P3 ;  /* 0x0248000006c07fae */ /* 0x0009e8000d901d46 */
[----:B------:R4:W-:Y:S01]  /*60a0*/  LDGSTS.E.BYPASS.LTC128B.128 [R192+0x3080], [R4.64], !P6 ;  /* 0x0308000004c07fae */ /* 0x0009e2000f101d46 */
[----:B---3--:R-:W-:Y:S11]  /*60b0*/  ISETP.GT.AND P0, PT, R12, 0x3f, PT ;  /* 0x0000003f0c00780c */ /* 0x008ff60003f04270 */
[----:B------:R-:W-:Y:S02]  /*60c0*/  @!UPT UIADD3 URZ, URZ, URZ, URZ ;  /* 0x0000003f3f3ff290 */ /* 0x000fe4000fffe03f */
[----:B------:R-:W-:-:S05]  /*60d0*/  @P0 BRA `(.L_x_68) ;  /* 0x0000012000000947 */ /* 0x000fca0003800000 */
[----:B------:R-:W-:-:S05]  /*60e0*/  BRA.DIV ~URZ, `(.L_x_69) ;  /* 0x000089d27f007947 */ /* 0x000fca000b800000 */
[----:B----4-:R3:W4:Y:S04]  /*60f0*/  SHFL.IDX PT, R4, R10, 0x1, 0x1c1f ;  /* 0x003c1f000a047f89 */ /* 0x01072800000e0000 */
[----:B------:R3:W2:Y:S02]  /*6100*/  SHFL.IDX PT, R2, R11, 0x1, 0x1c1f ;  /* 0x003c1f000b027f89 */ /* 0x0006a400000e0000 */
.L_x_161:
[-C--:B--2---:R-:W-:Y:S02]  /*6110*/  LEA R8, P5, R204, R2.reuse, 0x1 ;  /* 0x00000002cc087211 */ /* 0x084fe400078a08ff */
[----:B---3--:R-:W-:Y:S02]  /*6120*/  SHF.R.S32.HI R11, RZ, 0x1f, R204 ;  /* 0x0000001fff0b7819 */ /* 0x008fe400000114cc */
[----:B------:R-:W-:Y:S02]  /*6130*/  LEA R6, P2, R236, R2, 0x1 ;  /* 0x00000002ec067211 */ /* 0x000fe400078408ff */
[----:B----4-:R-:W-:Y:S02]  /*6140*/  LEA.HI.X R9, R204, R4, R11, 0x1, P5 ;  /* 0x00000004cc097211 */ /* 0x010fe400028f0c0b */
[----:B------:R-:W-:Y:S02]  /*6150*/  SHF.R.S32.HI R10, RZ, 0x1f, R236 ;  /* 0x0000001fff0a7819 */ /* 0x000fe400000114ec */
[C---:B------:R-:W-:Y:S01]  /*6160*/  LEA R2, P0, R237.reuse, R2, 0x1 ;  /* 0x00000002ed027211 */ /* 0x040fe200078008ff */
[----:B------:R-:W-:Y:S01]  /*6170*/  @!PT LDS RZ, [RZ] ;  /* 0x00000000fffff984 */ /* 0x000fe20000000800 */
[----:B------:R-:W-:Y:S01]  /*6180*/  @!PT LDS RZ, [RZ] ;  /* 0x00000000fffff984 */ /* 0x000fe20000000800 */
[----:B------:R-:W-:Y:S01]  /*6190*/  @!PT LDS RZ, [RZ] ;  /* 0x00000000fffff984 */ /* 0x000fe20000000800 */
[----:B------:R2:W-:Y:S01]  /*61a0*/  LDGSTS.E.BYPASS.LTC128B.128 [R192+0x2080], [R8.64], !P4 ;  /* 0x0208000008c07fae */ /* 0x0005e2000e101d46 */
[-C--:B------:R-:W-:Y:S02]  /*61b0*/  LEA.HI.X R7, R236, R4.reuse, R10, 0x1, P2 ;  /* 0x00000004ec077211 */ /* 0x080fe400010f0c0a */
[----:B------:R-:W-:Y:S03]  /*61c0*/  SHF.R.S32.HI R5, RZ, 0x1f, R237 ;  /* 0x0000001fff057819 */ /* 0x000fe600000114ed */
[----:B------:R2:W-:Y:S01]  /*61d0*/  LDGSTS.E.BYPASS.LTC128B.128 [R192+0x2c80], [R6.64], !P3 ;  /* 0x02c8000006c07fae */ /* 0x0005e2000d901d46 */
[----:B------:R-:W-:Y:S05]  /*61e0*/  LEA.HI.X R3, R237, R4, R5, 0x1, P0 ;  /* 0x00000004ed037211 */ /* 0x000fea00000f0c05 */
[----:B------:R2:W-:Y:S02]  /*61f0*/  LDGSTS.E.BYPASS.LTC128B.128 [R192+0x3880], [R2.64], !P6 ;  /* 0x0388000002c07fae */ /* 0x0005e4000f101d46 */
.L_x_68:
[----:B------:R-:W-:Y:S05]  /*6200*/  BSYNC B0 ;  /* 0x0000000000007941 */ /* 0x000fea0003800000 */
.L_x_67:
[----:B------:R-:W0:Y:S01]  /*6210*/  LDGDEPBAR ;  /* 0x00000000000079af */ /* 0x000e220000000000 */
[----:B------:R-:W-:Y:S01]  /*6220*/  WARPSYNC 0xffffffff ;  /* 0xffffffff00007948 */ /* 0x000fe20003800000 */
[-C--:B--2-4-:R-:W-:Y:S01]  /*6230*/  HMMA.16816.F32 R4, R48, R16.reuse, RZ ;  /* 0x000000103004723c */ /* 0x094fe200000018ff */
[----:B------:R-:W-:Y:S02]  /*6240*/  BSSY B0, `(.L_x_70) ;  /* 0x0000107000007945 */ /* 0x000fe40003800000 */
[----:B------:R-:W-:Y:S05]  /*6250*/  ISETP.GT.AND P0, PT, R209, R239, PT ;  /* 0x000000efd100720c */ /* 0x000fea0003f04270 */
[C---:B------:R-:W-:Y:S08]  /*6260*/  HMMA.16816.F32 R8, R44.reuse, R16, RZ ;  /* 0x000000102c08723c */ /* 0x040ff000000018ff */
[-C--:B------:R-:W-:Y:S08]  /*6270*/  HMMA.16816.F32 R12, R44, R18.reuse, RZ ;  /* 0x000000122c0c723c */ /* 0x080ff000000018ff */
[C---:B------:R-:W-:Y:S08]  /*6280*/  HMMA.16816.F32 R16, R48.reuse, R18, RZ ;  /* 0x000000123010723c */ /* 0x040ff000000018ff */
[-C--:B-1----:R-:W-:Y:S08]  /*6290*/  HMMA.16816.F32 R20, R48, R32.reuse, RZ ;  /* 0x000000203014723c */ /* 0x082ff000000018ff */
[C---:B------:R-:W-:Y:S08]  /*62a0*/  HMMA.16816.F32 R24, R44.reuse, R32, RZ ;  /* 0x000000202c18723c */ /* 0x040ff000000018ff */
[-C--:B------:R-:W-:Y:S08]  /*62b0*/  HMMA.16816.F32 R28, R44, R34.reuse, RZ ;  /* 0x000000222c1c723c */ /* 0x080ff000000018ff */
[C---:B------:R-:W-:Y:S08]  /*62c0*/  HMMA.16816.F32 R32, R48.reuse, R34, RZ ;  /* 0x000000223020723c */ /* 0x040ff000000018ff */
[-C--:B------:R-:W-:Y:S08]  /*62d0*/  HMMA.16816.F32 R36, R48, R156.reuse, RZ ;  /* 0x0000009c3024723c */ /* 0x080ff000000018ff */
[C---:B------:R-:W-:Y:S08]  /*62e0*/  HMMA.16816.F32 R40, R44.reuse, R156, RZ ;  /* 0x0000009c2c28723c */ /* 0x040ff000000018ff */
[-C--:B------:R-:W-:Y:S08]  /*62f0*/  HMMA.16816.F32 R44, R44, R158.reuse, RZ ;  /* 0x0000009e2c2c723c */ /* 0x080ff000000018ff */
[----:B------:R-:W-:Y:S01]  /*6300*/  HMMA.16816.F32 R48, R48, R158, RZ ;  /* 0x0000009e3030723c */ /* 0x000fe200000018ff */
[----:B------:R-:W-:Y:S07]  /*6310*/  LDSM.16.M88.4 R156, [R181+0x2000] ;  /* 0x00200000b59c783b */ /* 0x000fee0000000200 */
[-C--:B------:R-:W-:Y:S08]  /*6320*/  HMMA.16816.F32 R4, R160, R164.reuse, R4 ;  /* 0x000000a4a004723c */ /* 0x080ff00000001804 */
[C---:B------:R-:W-:Y:S08]  /*6330*/  HMMA.16816.F32 R8, R168.reuse, R164, R8 ;  /* 0x000000a4a808723c */ /* 0x040ff00000001808 */
[-C--:B------:R-:W-:Y:S08]  /*6340*/  HMMA.16816.F32 R12, R168, R166.reuse, R12 ;  /* 0x000000a6a80c723c */ /* 0x080ff0000000180c */
[C---:B------:R-:W-:Y:S01]  /*6350*/  HMMA.16816.F32 R16, R160.reuse, R166, R16 ;  /* 0x000000a6a010723c */ /* 0x040fe20000001810 */
[----:B------:R-:W1:Y:S07]  /*6360*/  LDSM.16.M88.4 R164, [R106+0xc00] ;  /* 0x000c00006aa4783b */ /* 0x000e6e0000000200 */
[-C--:B------:R-:W-:Y:S08]  /*6370*/  HMMA.16816.F32 R20, R160, R172.reuse, R20 ;  /* 0x000000aca014723c */ /* 0x080ff00000001814 */
[C---:B------:R-:W-:Y:S08]  /*6380*/  HMMA.16816.F32 R24, R168.reuse, R172, R24 ;  /* 0x000000aca818723c */ /* 0x040ff00000001818 */
[-C--:B------:R-:W-:Y:S08]  /*6390*/  HMMA.16816.F32 R28, R168, R174.reuse, R28 ;  /* 0x000000aea81c723c */ /* 0x080ff0000000181c */
[C---:B------:R-:W-:Y:S01]  /*63a0*/  HMMA.16816.F32 R32, R160.reuse, R174, R32 ;  /* 0x000000aea020723c */ /* 0x040fe20000001820 */
[----:B------:R-:W-:Y:S07]  /*63b0*/  LDSM.16.M88.4 R172, [R106+0x1400] ;  /* 0x001400006aac783b */ /* 0x000fee0000000200 */
[-C--:B------:R-:W-:Y:S08]  /*63c0*/  HMMA.16816.F32 R36, R160, R176.reuse, R36 ;  /* 0x000000b0a024723c */ /* 0x080ff00000001824 */
[C---:B------:R-:W-:Y:S08]  /*63d0*/  HMMA.16816.F32 R40, R168.reuse, R176, R40 ;  /* 0x000000b0a828723c */ /* 0x040ff00000001828 */
[-C--:B------:R-:W-:Y:S01]  /*63e0*/  HMMA.16816.F32 R44, R168, R178.reuse, R44 ;  /* 0x000000b2a82c723c */ /* 0x080fe2000000182c */
[----:B------:R-:W2:Y:S07]  /*63f0*/  LDSM.16.M88.4 R168, [R181+0x3000] ;  /* 0x00300000b5a8783b */ /* 0x000eae0000000200 */
[----:B------:R-:W-:Y:S01]  /*6400*/  HMMA.16816.F32 R48, R160, R178, R48 ;  /* 0x000000b2a030723c */ /* 0x000fe20000001830 */
[----:B------:R-:W3:Y:S07]  /*6410*/  LDSM.16.M88.4 R160, [R106+0x1000] ;  /* 0x001000006aa0783b */ /* 0x000eee0000000200 */
[-C--:B-1----:R-:W-:Y:S08]  /*6420*/  HMMA.16816.F32 R4, R156, R164.reuse, R4 ;  /* 0x000000a49c04723c */ /* 0x082ff00000001804 */
[C---:B--2---:R-:W-:Y:S08]  /*6430*/  HMMA.16816.F32 R8, R168.reuse, R164, R8 ;  /* 0x000000a4a808723c */ /* 0x044ff00000001808 */
[-C--:B------:R-:W-:Y:S08]  /*6440*/  HMMA.16816.F32 R12, R168, R166.reuse, R12 ;  /* 0x000000a6a80c723c */ /* 0x080ff0000000180c */
[C---:B------:R-:W-:Y:S01]  /*6450*/  HMMA.16816.F32 R16, R156.reuse, R166, R16 ;  /* 0x000000a69c10723c */ /* 0x040fe20000001810 */
[----:B------:R-:W-:Y:S07]  /*6460*/  LDSM.16.M88.4 R164, [R189] ;  /* 0x00000000bda4783b */ /* 0x000fee0000000200 */
[-C--:B---3--:R-:W-:Y:S08]  /*6470*/  HMMA.16816.F32 R20, R156, R160.reuse, R20 ;  /* 0x000000a09c14723c */ /* 0x088ff00000001814 */
[C---:B------:R-:W-:Y:S08]  /*6480*/  HMMA.16816.F32 R24, R168.reuse, R160, R24 ;  /* 0x000000a0a818723c */ /* 0x040ff00000001818 */
[-C--:B------:R-:W-:Y:S08]  /*6490*/  HMMA.16816.F32 R28, R168, R162.reuse, R28 ;  /* 0x000000a2a81c723c */ /* 0x080ff0000000181c */
[C---:B------:R-:W-:Y:S01]  /*64a0*/  HMMA.16816.F32 R32, R156.reuse, R162, R32 ;  /* 0x000000a29c20723c */ /* 0x040fe20000001820 */
[----:B------:R-:W1:Y:S07]  /*64b0*/  LDSM.16.M88.4 R160, [R182+0x2000] ;  /* 0x00200000b6a0783b */ /* 0x000e6e0000000200 */
[-C--:B------:R-:W-:Y:S08]  /*64c0*/  HMMA.16816.F32 R36, R156, R172.reuse, R36 ;  /* 0x000000ac9c24723c */ /* 0x080ff00000001824 */
[C---:B------:R-:W-:Y:S08]  /*64d0*/  HMMA.16816.F32 R40, R168.reuse, R172, R40 ;  /* 0x000000aca828723c */ /* 0x040ff00000001828 */
[-C--:B------:R-:W-:Y:S01]  /*64e0*/  HMMA.16816.F32 R44, R168, R174.reuse, R44 ;  /* 0x000000aea82c723c */ /* 0x080fe2000000182c */
[----:B------:R-:W2:Y:S07]  /*64f0*/  LDSM.16.M88.4 R168, [R182+0x3000] ;  /* 0x00300000b6a8783b */ /* 0x000eae0000000200 */
[----:B------:R-:W-:Y:S01]  /*6500*/  HMMA.16816.F32 R48, R156, R174, R48 ;  /* 0x000000ae9c30723c */ /* 0x000fe20000001830 */
[----:B------:R-:W3:Y:S07]  /*6510*/  LDSM.16.M88.4 R156, [R188] ;  /* 0x00000000bc9c783b */ /* 0x000eee0000000200 */
[-C--:B-1----:R-:W-:Y:S01]  /*6520*/  HMMA.16816.F32 R4, R160, R164.reuse, R4 ;  /* 0x000000a4a004723c */ /* 0x082fe20000001804 */
[----:B------:R-:W1:Y:S07]  /*6530*/  LDSM.16.M88.4 R172, [R187] ;  /* 0x00000000bbac783b */ /* 0x000e6e0000000200 */
[C---:B--2---:R-:W-:Y:S08]  /*6540*/  HMMA.16816.F32 R8, R168.reuse, R164, R8 ;  /* 0x000000a4a808723c */ /* 0x044ff00000001808 */
[-C--:B------:R-:W-:Y:S08]  /*6550*/  HMMA.16816.F32 R12, R168, R166.reuse, R12 ;  /* 0x000000a6a80c723c */ /* 0x080ff0000000180c */
[C---:B------:R-:W-:Y:S01]  /*6560*/  HMMA.16816.F32 R16, R160.reuse, R166, R16 ;  /* 0x000000a6a010723c */ /* 0x040fe20000001810 */
[----:B------:R-:W-:Y:S07]  /*6570*/  LDSM.16.M88.4 R164, [R106+0x1800] ;  /* 0x001800006aa4783b */ /* 0x000fee0000000200 */
[-C--:B---3--:R-:W-:Y:S08]  /*6580*/  HMMA.16816.F32 R20, R160, R156.reuse, R20 ;  /* 0x0000009ca014723c */ /* 0x088ff00000001814 */
[C---:B------:R-:W-:Y:S08]  /*6590*/  HMMA.16816.F32 R24, R168.reuse, R156, R24 ;  /* 0x0000009ca818723c */ /* 0x040ff00000001818 */
[-C--:B------:R-:W-:Y:S08]  /*65a0*/  HMMA.16816.F32 R28, R168, R158.reuse, R28 ;  /* 0x0000009ea81c723c */ /* 0x080ff0000000181c */
[C---:B------:R-:W-:Y:S01]  /*65b0*/  HMMA.16816.F32 R32, R160.reuse, R158, R32 ;  /* 0x0000009ea020723c */ /* 0x040fe20000001820 */
[----:B------:R-:W2:Y:S07]  /*65c0*/  LDSM.16.M88.4 R156, [R181+0x4000] ;  /* 0x00400000b59c783b */ /* 0x000eae0000000200 */
[-C--:B-1----:R-:W-:Y:S08]  /*65d0*/  HMMA.16816.F32 R36, R160, R172.reuse, R36 ;  /* 0x000000aca024723c */ /* 0x082ff00000001824 */
[C---:B------:R-:W-:Y:S08]  /*65e0*/  HMMA.16816.F32 R40, R168.reuse, R172, R40 ;  /* 0x000000aca828723c */ /* 0x040ff00000001828 */
[-C--:B------:R-:W-:Y:S01]  /*65f0*/  HMMA.16816.F32 R44, R168, R174.reuse, R44 ;  /* 0x000000aea82c723c */ /* 0x080fe2000000182c */
[----:B------:R-:W1:Y:S07]  /*6600*/  LDSM.16.M88.4 R168, [R181+0x5000] ;  /* 0x00500000b5a8783b */ /* 0x000e6e0000000200 */
[----:B------:R-:W-:Y:S01]  /*6610*/  HMMA.16816.F32 R48, R160, R174, R48 ;  /* 0x000000aea030723c */ /* 0x000fe20000001830 */
[----:B------:R-:W3:Y:S07]  /*6620*/  LDSM.16.M88.4 R160, [R106+0x1c00] ;  /* 0x001c00006aa0783b */ /* 0x000eee0000000200 */
[-C--:B--2---:R-:W-:Y:S01]  /*6630*/  HMMA.16816.F32 R4, R156, R164.reuse, R4 ;  /* 0x000000a49c04723c */ /* 0x084fe20000001804 */
[----:B------:R-:W2:Y:S07]  /*6640*/  LDSM.16.M88.4 R172, [R106+0x2000] ;  /* 0x002000006aac783b */ /* 0x000eae0000000200 */
[C---:B-1----:R-:W-:Y:S08]  /*6650*/  HMMA.16816.F32 R8, R168.reuse, R164, R8 ;  /* 0x000000a4a808723c */ /* 0x042ff00000001808 */
        /* <DEDUP_REMOVED lines=8> */
[-C--:B--2---:R-:W-:Y:S08]  /*66e0*/  HMMA.16816.F32 R36, R156, R172.reuse, R36 ;  /* 0x000000ac9c24723c */ /* 0x084ff00000001824 */
[C---:B------:R-:W-:Y:S08]  /*66f0*/  HMMA.16816.F32 R40, R168.reuse, R172, R40 ;  /* 0x000000aca828723c */ /* 0x040ff00000001828 */
[-C--:B------:R-:W-:Y:S01]  /*6700*/  HMMA.16816.F32 R44, R168, R174.reuse, R44 ;  /* 0x000000aea82c723c */ /* 0x080fe2000000182c */
[----:B------:R-:W2:Y:S07]  /*6710*/  LDSM.16.M88.4 R168, [R182+0x5000] ;  /* 0x00500000b6a8783b */ /* 0x000eae0000000200 */
[----:B------:R-:W-:Y:S08]  /*6720*/  HMMA.16816.F32 R48, R156, R174, R48 ;  /* 0x000000ae9c30723c */ /* 0x000ff00000001830 */
[-C--:B-1----:R-:W-:Y:S11]  /*6730*/  HMMA.16816.F32 R4, R160, R164.reuse, R4 ;  /* 0x000000a4a004723c */ /* 0x082ff60000001804 */
[----:B------:R-:W-:Y:S11]  /*6740*/  @!UPT UIADD3 URZ, URZ, URZ, URZ ;  /* 0x0000003f3f3ff290 */ /* 0x000ff6000fffe03f */
[----:B------:R-:W-:Y:S02]  /*6750*/  @!UPT UIADD3 URZ, URZ, URZ, URZ ;  /* 0x0000003f3f3ff290 */ /* 0x000fe4000fffe03f */
[----:B------:R-:W-:Y:S01]  /*6760*/  FMUL.FTZ R2, R4, c[0x0][0x320] ;  /* 0x0000c80004027a20 */ /* 0x000fe20000410000 */
[C---:B--2---:R-:W-:Y:S03]  /*6770*/  HMMA.16816.F32 R8, R168.reuse, R164, R8 ;  /* 0x000000a4a808723c */ /* 0x044fe60000001808 */
[----:B------:R1:W2:Y:S05]  /*6780*/  MUFU.TANH R176, R2 ;  /* 0x0000000200b07308 */ /* 0x0002aa0000002400 */
[-C--:B------:R-:W-:Y:S08]  /*6790*/  HMMA.16816.F32 R12, R168, R166.reuse, R12 ;  /* 0x000000a6a80c723c */ /* 0x080ff0000000180c */
[C---:B------:R-:W-:Y:S08]  /*67a0*/  HMMA.16816.F32 R16, R160.reuse, R166, R16 ;  /* 0x000000a6a010723c */ /* 0x040ff00000001810 */
[----:B------:R-:W-:Y:S04]  /*67b0*/  FMUL.FTZ R3, R11, c[0x0][0x320] ;  /* 0x0000c8000b037a20 */ /* 0x000fe80000410000 */
[----:B------:R3:W4:Y:S01]  /*67c0*/  MUFU.TANH R199, R3 ;  /* 0x0000000300c77308 */ /* 0x0007220000002400 */
[----:B-1----:R-:W-:Y:S02]  /*67d0*/  FMUL.FTZ R2, R5, c[0x0][0x320] ;  /* 0x0000c80005027a20 */ /* 0x002fe40000410000 */
[----:B------:R-:W-:Y:S07]  /*67e0*/  FMUL.FTZ R10, R10, c[0x0][0x320] ;  /* 0x0000c8000a0a7a20 */ /* 0x000fee0000410000 */
[----:B------:R1:W1:Y:S10]  /*67f0*/  MUFU.TANH R193, R2 ;  /* 0x0000000200c17308 */ /* 0x0002740000002400 */
[----:B------:R-:W2:Y:S01]  /*6800*/  MUFU.TANH R194, R10 ;  /* 0x0000000a00c27308 */ /* 0x000ea20000002400 */
[----:B---3--:R-:W-:Y:S09]  /*6810*/  FMUL.FTZ R3, R19, c[0x0][0x320] ;  /* 0x0000c80013037a20 */ /* 0x008ff20000410000 */
[----:B------:R-:W3:Y:S01]  /*6820*/  MUFU.TANH R158, R3 ;  /* 0x00000003009e7308 */ /* 0x000ee20000002400 */
[----:B-1----:R-:W-:Y:S09]  /*6830*/  FMUL.FTZ R2, R6, c[0x0][0x320] ;  /* 0x0000c80006027a20 */ /* 0x002ff20000410000 */
[----:B------:R1:W1:Y:S02]  /*6840*/  MUFU.TANH R178, R2 ;  /* 0x0000000200b27308 */ /* 0x0002640000002400 */
[----:B-1----:R-:W-:Y:S02]  /*6850*/  FMUL.FTZ R2, R7, c[0x0][0x320] ;  /* 0x0000c80007027a20 */ /* 0x002fe40000410000 */
[----:B------:R-:W1:Y:S06]  /*6860*/  LDSM.16.M88.4 R4, [R185] ;  /* 0x00000000b904783b */ /* 0x000e6c0000000200 */
[----:B------:R5:W1:Y:S02]  /*6870*/  MUFU.TANH R179, R2 ;  /* 0x0000000200b37308 */ /* 0x000a640000002400 */
[----:B-----5:R-:W-:Y:S02]  /*6880*/  FMUL.FTZ R2, R8, c[0x0][0x320] ;  /* 0x0000c80008027a20 */ /* 0x020fe40000410000 */
[----:B------:R-:W-:Y:S06]  /*6890*/  FMUL.FTZ R8, R18, c[0x0][0x320] ;  /* 0x0000c80012087a20 */ /* 0x000fec0000410000 */
[----:B------:R5:W2:Y:S10]  /*68a0*/  MUFU.TANH R198, R2 ;  /* 0x0000000200c67308 */ /* 0x000ab40000002400 */
[----:B------:R-:W2:Y:S01]  /*68b0*/  MUFU.TANH R159, R8 ;  /* 0x00000008009f7308 */ /* 0x000ea20000002400 */
[-C--:B-1----:R-:W-:Y:S08]  /*68c0*/  HMMA.16816.F32 R20, R160, R4.reuse, R20 ;  /* 0x00000004a014723c */ /* 0x082ff00000001814 */
[C---:B------:R-:W-:Y:S04]  /*68d0*/  HMMA.16816.F32 R24, R168.reuse, R4, R24 ;  /* 0x00000004a818723c */ /* 0x040fe80000001818 */
[----:B-----5:R-:W-:Y:S02]  /*68e0*/  FMUL.FTZ R2, R9, c[0x0][0x320] ;  /* 0x0000c80009027a20 */ /* 0x020fe40000410000 */
[----:B------:R-:W-:Y:S02]  /*68f0*/  FMUL.FTZ R9, R17, c[0x0][0x320] ;  /* 0x0000c80011097a20 */ /* 0x000fe40000410000 */
[-C--:B------:R-:W-:Y:S01]  /*6900*/  HMMA.16816.F32 R28, R168, R6.reuse, R28 ;  /* 0x00000006a81c723c */ /* 0x080fe2000000181c */
[----:B------:R1:W1:Y:S07]  /*6910*/  MUFU.TANH R195, R2 ;  /* 0x0000000200c37308 */ /* 0x00026e0000002400 */
[C---:B------:R-:W-:Y:S03]  /*6920*/  HMMA.16816.F32 R32, R160.reuse, R6, R32 ;  /* 0x00000006a020723c */ /* 0x040fe60000001820 */
[----:B------:R5:W2:Y:S05]  /*6930*/  MUFU.TANH R164, R9 ;  /* 0x0000000900a47308 */ /* 0x000aaa0000002400 */
[----:B------:R-:W-:Y:S04]  /*6940*/  FMUL.FTZ R3, R27, c[0x0][0x320] ;  /* 0x0000c8001b037a20 */ /* 0x000fe80000410000 */
[----:B------:R-:W-:Y:S01]  /*6950*/  FMUL.FTZ R4, R26, c[0x0][0x320] ;  /* 0x0000c8001a047a20 */ /* 0x000fe20000410000 */
[----:B------:R-:W2:Y:S01]  /*6960*/  MUFU.TANH R208, R3 ;  /* 0x0000000300d07308 */ /* 0x000ea20000002400 */
[----:B-1----:R-:W-:Y:S09]  /*6970*/  FMUL.FTZ R2, R12, c[0x0][0x320] ;  /* 0x0000c8000c027a20 */ /* 0x002ff20000410000 */
[----:B------:R1:W1:Y:S01]  /*6980*/  MUFU.TANH R175, R2 ;  /* 0x0000000200af7308 */ /* 0x0002620000002400 */
[----:B-----5:R-:W5:Y:S01]  /*6990*/  LDSM.16.M88.4 R8, [R184] ;  /* 0x00000000b808783b */ /* 0x020f620000000200 */
[----:B------:R-:W-:Y:S08]  /*69a0*/  DEPBAR.LE SB0, 0x0 ;  /* 0x000080000000791a */ /* 0x000ff00000000000 */
[----:B------:R-:W2:Y:S01]  /*69b0*/  MUFU.TANH R207, R4 ;  /* 0x0000000400cf7308 */ /* 0x000ea20000002400 */
[----:B------:R-:W-:Y:S01]  /*69c0*/  BAR.SYNC.DEFER_BLOCKING 0x0 ;  /* 0x0000000000007b1d */ /* 0x000fe20000010000 */
[----:B-1----:R-:W-:Y:S08]  /*69d0*/  FMUL.FTZ R2, R13, c[0x0][0x320] ;  /* 0x0000c8000d027a20 */ /* 0x002ff00000410000 */
[----:B------:R1:W1:Y:S01]  /*69e0*/  MUFU.TANH R177, R2 ;  /* 0x0000000200b17308 */ /* 0x0002620000002400 */
[-C--:B-----5:R-:W-:Y:S05]  /*69f0*/  HMMA.16816.F32 R36, R160, R8.reuse, R36 ;  /* 0x00000008a024723c */ /* 0x0a0fea0000001824 */
[----:B-1----:R-:W-:Y:S03]  /*6a00*/  FMUL.FTZ R2, R14, c[0x0][0x320] ;  /* 0x0000c8000e027a20 */ /* 0x002fe60000410000 */
[C---:B------:R-:W-:Y:S01]  /*6a10*/  HMMA.16816.F32 R40, R168.reuse, R8, R40 ;  /* 0x00000008a828723c */ /* 0x040fe20000001828 */
[----:B------:R1:W1:Y:S07]  /*6a20*/  MUFU.TANH R197, R2 ;  /* 0x0000000200c57308 */ /* 0x00026e0000002400 */
[-C--:B------:R-:W-:Y:S08]  /*6a30*/  HMMA.16816.F32 R44, R168, R10.reuse, R44 ;  /* 0x0000000aa82c723c */ /* 0x080ff0000000182c */
[----:B------:R-:W-:Y:S04]  /*6a40*/  HMMA.16816.F32 R48, R160, R10, R48 ;  /* 0x0000000aa030723c */ /* 0x000fe80000001830 */
[----:B-1----:R-:W-:Y:S04]  /*6a50*/  FMUL.FTZ R2, R15, c[0x0][0x320] ;  /* 0x0000c8000f027a20 */ /* 0x002fe80000410000 */
[----:B------:R1:W1:Y:S04]  /*6a60*/  MUFU.TANH R196, R2 ;  /* 0x0000000200c47308 */ /* 0x0002680000002400 */
[----:B-1----:R-:W-:Y:S06]  /*6a70*/  FMUL.FTZ R2, R16, c[0x0][0x320] ;  /* 0x0000c80010027a20 */ /* 0x002fec0000410000 */
[----:B------:R1:W1:Y:S02]  /*6a80*/  MUFU.TANH R174, R2 ;  /* 0x0000000200ae7308 */ /* 0x0002640000002400 */
[----:B-1----:R-:W-:Y:S08]  /*6a90*/  FMUL.FTZ R2, R20, c[0x0][0x320] ;  /* 0x0000c80014027a20 */ /* 0x002ff00000410000 */
        /* <DEDUP_REMOVED lines=58> */
[----:B------:R1:W1:Y:S01]  /*6e40*/  MUFU.TANH R12, R2 ;  /* 0x00000002000c7308 */ /* 0x0002620000002400 */
[----:B------:R-:W-:-:S05]  /*6e50*/  @!P0 BRA `(.L_x_71) ;  /* 0x0000045000008947 */ /* 0x000fca0003800000 */
[----:B-1234-:R-:W-:Y:S02]  /*6e60*/  IMAD.MOV.U32 R2, RZ, RZ, 0x1 ;  /* 0x00000001ff027424 */ /* 0x01efe400078e00ff */
[----:B------:R-:W-:Y:S02]  /*6e70*/  IMAD R3, R209, 0x30, R244 ;  /* 0x00000030d1037824 */ /* 0x000fe400078e02f4 */
[----:B------:R-:W-:Y:S01]  /*6e80*/  IMAD.MOV.U32 R200, RZ, RZ, RZ ;  /* 0x000000ffffc87224 */ /* 0x000fe200078e00ff */
[----:B------:R-:W-:Y:S01]  /*6e90*/  ISETP.NE.AND P0, PT, R2, c[0x0][0x2b8], PT ;  /* 0x0000ae0002007a0c */ /* 0x000fe20003f05270 */
[----:B------:R-:W-:Y:S05]  /*6ea0*/  IMAD R2, R235, 0x20, R238 ;  /* 0x00000020eb027824 */ /* 0x000fea00078e02ee */
[----:B------:R-:W-:Y:S05]  /*6eb0*/  IADD3 R3, R3, -0x30, R2 ;  /* 0xffffffd003037810 */ /* 0x000fea0007ffe002 */
[--C-:B------:R-:W-:Y:S02]  /*6ec0*/  IMAD.MOV.U32 R2, RZ, RZ, R3.reuse ;  /* 0x000000ffff027224 */ /* 0x100fe400078e0003 */
[----:B------:R-:W-:Y:S05]  /*6ed0*/  @P0 IMAD.HI.U32 R4, R3, c[0x0][0x2bc], RZ ;  /* 0x0000af0003040a27 */ /* 0x000fea00078e00ff */
[----:B------:R-:W-:Y:S04]  /*6ee0*/  @P0 SHF.R.U32.HI R2, RZ, c[0x0][0x2c0], R4 ;  /* 0x0000b000ff020a19 */ /* 0x000fe80000011604 */
[C---:B------:R-:W-:Y:S04]  /*6ef0*/  @!P1 IADD3 R5, P0, R2.reuse, R242, RZ ;  /* 0x000000f202059210 */ /* 0x040fe80007f1e0ff */
[----:B------:R-:W-:Y:S01]  /*6f00*/  @!P1 LEA.HI.X.SX32 R6, R2, R248, 0x1, P0 ;  /* 0x000000f802069211 */ /* 0x000fe200000f0eff */
[----:B------:R-:W-:Y:S01]  /*6f10*/  IMAD.MOV R2, RZ, RZ, -R2 ;  /* 0x000000ffff027224 */ /* 0x000fe200078e0a02 */
[C---:B------:R-:W-:Y:S03]  /*6f20*/  @!P1 LEA R4, P0, R5.reuse, c[0x0][0x2a0], 0x2 ;  /* 0x0000a80005049a11 */ /* 0x040fe600078010ff */
[----:B------:R-:W-:Y:S01]  /*6f30*/  IMAD R201, R2, c[0x0][0x2b8], R3 ;  /* 0x0000ae0002c97a24 */ /* 0x000fe200078e0203 */
[----:B------:R-:W-:Y:S04]  /*6f40*/  @!P1 LEA.HI.X R5, R5, c[0x0][0x2a4], R6, 0x2, P0 ;  /* 0x0000a90005059a11 */ /* 0x000fe800000f1406 */
[----:B------:R-:W-:Y:S01]  /*6f50*/  SHF.R.S32.HI R2, RZ, 0x1f, R201 ;  /* 0x0000001fff027819 */ /* 0x000fe200000114c9 */
[----:B------:R1:W2:Y:S04]  /*6f60*/  @!P1 LDG.E R200, [R4.64] ;  /* 0x0000000604c89981 */ /* 0x0002a8000c1e1900 */
[----:B-1----:R-:W-:Y:S01]  /*6f70*/  IMAD R4, R2, c[0x0][0x1e0], RZ ;  /* 0x0000780002047a24 */ /* 0x002fe200078e02ff */
[----:B------:R-:W-:Y:S01]  /*6f80*/  IADD3 R5, -R238, 0x30, RZ ;  /* 0x00000030ee057810 */ /* 0x000fe20007ffe1ff */
[----:B------:R-:W-:Y:S03]  /*6f90*/  IMAD.WIDE.U32 R2, R201, c[0x0][0x1e0], RZ ;  /* 0x00007800c9027a25 */ /* 0x000fe600078e00ff */
[----:B------:R-:W-:Y:S01]  /*6fa0*/  ISETP.GE.AND P5, PT, R5, 0x1, PT ;  /* 0x000000010500780c */ /* 0x000fe20003fa6270 */
[----:B------:R-:W-:Y:S04]  /*6fb0*/  IMAD R4, R201, c[0x0][0x1e4], R4 ;  /* 0x00007900c9047a24 */ /* 0x000fe800078e0204 */
[----:B------:R-:W-:Y:S01]  /*6fc0*/  IMAD.IADD R3, R3, 0x1, R4 ;  /* 0x0000000103037824 */ /* 0x000fe200078e0204 */
[----:B--2---:R-:W-:Y:S03]  /*6fd0*/  SHF.R.S32.HI R4, RZ, 0x1f, R200 ;  /* 0x0000001fff047819 */ /* 0x004fe600000114c8 */
[----:B------:R-:W-:Y:S04]  /*6fe0*/  IMAD.WIDE.U32 R2, R200, c[0x0][0x1f0], R2 ;  /* 0x00007c00c8027a25 */ /* 0x000fe800078e0002 */
[----:B------:R-:W-:Y:S01]  /*6ff0*/  IMAD R4, R4, c[0x0][0x1f0], RZ ;  /* 0x00007c0004047a24 */ /* 0x000fe200078e02ff */
[----:B------:R-:W-:Y:S03]  /*7000*/  IADD3 R2, P2, R240, R2, RZ ;  /* 0x00000002f0027210 */ /* 0x000fe60007f5e0ff */
[----:B------:R-:W-:Y:S01]  /*7010*/  IMAD R4, R200, c[0x0][0x1f4], R4 ;  /* 0x00007d00c8047a24 */ /* 0x000fe200078e0204 */
[C---:B------:R-:W-:Y:S04]  /*7020*/  LEA R11, P0, R2.reuse, c[0x0][0x1c8], 0x1 ;  /* 0x00007200020b7a11 */ /* 0x040fe800078008ff */
[----:B------:R-:W-:Y:S04]  /*7030*/  IADD3.X R3, R245, R3, R4, P2, !PT ;  /* 0x00000003f5037210 */ /* 0x000fe800017fe404 */
[----:B------:R-:W-:Y:S01]  /*7040*/  LEA.HI.X R10, R2, c[0x0][0x1cc], R3, 0x1, P0 ;  /* 0x00007300020a7a11 */ /* 0x000fe200000f0c03 */
[----:B------:R-:W-:-:S05]  /*7050*/  BRA.DIV ~URZ, `(.L_x_72) ;  /* 0x00007b327f007947 */ /* 0x000fca000b800000 */
[----:B------:R1:W2:Y:S02]  /*7060*/  SHFL.IDX PT, R4, R10, RZ, 0x1c1f ;  /* 0x001c1fff0a047589 */ /* 0x0002a400000e0000 */
.L_x_162:
[----:B------:R-:W-:-:S05]  /*7070*/  BRA.DIV ~URZ, `(.L_x_73) ;  /* 0x00007b827f007947 */ /* 0x000fca000b800000 */
[----:B------:R3:W4:Y:S02]  /*7080*/  SHFL.IDX PT, R2, R11, RZ, 0x1c1f ;  /* 0x001c1fff0b027589 */ /* 0x00072400000e0000 */
.L_x_163:
[----:B------:R-:W-:Y:S02]  /*7090*/  SHF.R.S32.HI R3, RZ, 0x1f, R204 ;  /* 0x0000001fff037819 */ /* 0x000fe400000114cc */
[-C--:B----4-:R-:W-:Y:S02]  /*70a0*/  @P5 LEA R8, P0, R204, R2.reuse, 0x1 ;  /* 0x00000002cc085211 */ /* 0x090fe400078008ff */
[----:B------:R-:W-:Y:S02]  /*70b0*/  @P5 LEA R6, P2, R236, R2, 0x1 ;  /* 0x00000002ec065211 */ /* 0x000fe400078408ff */
[----:B--2---:R-:W-:Y:S02]  /*70c0*/  @P5 LEA.HI.X R9, R204, R4, R3, 0x1, P0 ;  /* 0x00000004cc095211 */ /* 0x004fe400000f0c03 */
[----:B------:R-:W-:Y:S02]  /*70d0*/  SHF.R.S32.HI R30, RZ, 0x1f, R236 ;  /* 0x0000001fff1e7819 */ /* 0x000fe400000114ec */
[C---:B------:R-:W-:Y:S01]  /*70e0*/  @P5 LEA R2, P0, R237.reuse, R2, 0x1 ;  /* 0x00000002ed025211 */ /* 0x040fe200078008ff */
[----:B------:R-:W-:Y:S01]  /*70f0*/  @!PT LDS RZ, [RZ] ;  /* 0x00000000fffff984 */ /* 0x000fe20000000800 */
[----:B------:R-:W-:Y:S01]  /*7100*/  @!PT LDS RZ, [RZ] ;  /* 0x00000000fffff984 */ /* 0x000fe20000000800 */
[----:B------:R-:W-:Y:S01]  /*7110*/  @!PT LDS RZ, [RZ] ;  /* 0x00000000fffff984 */ /* 0x000fe20000000800 */
[----:B------:R2:W-:Y:S01]  /*7120*/  @P5 LDGSTS.E.BYPASS.LTC128B.128 [R192+0x3c80], [R8.64], !P4 ;  /* 0x03c8000008c05fae */ /* 0x0005e2000e101d46 */
[-C--:B------:R-:W-:Y:S02]  /*7130*/  @P5 LEA.HI.X R7, R236, R4.reuse, R30, 0x1, P2 ;  /* 0x00000004ec075211 */ /* 0x080fe400010f0c1e */
[----:B------:R-:W-:Y:S03]  /*7140*/  SHF.R.S32.HI R29, RZ, 0x1f, R237 ;  /* 0x0000001fff1d7819 */ /* 0x000fe600000114ed */
[----:B------:R2:W-:Y:S01]  /*7150*/  @P5 LDGSTS.E.BYPASS.LTC128B.128 [R192+0x4880], [R6.64], !P3 ;  /* 0x0488000006c05fae */ /* 0x0005e2000d901d46 */
[----:B------:R-:W-:Y:S02]  /*7160*/  @P5 LEA.HI.X R3, R237, R4, R29, 0x1, P0 ;  /* 0x00000004ed035211 */ /* 0x000fe400000f0c1d */
[----:B------:R-:W-:Y:S03]  /*7170*/  ISETP.GE.AND P0, PT, R5, 0x21, PT ;  /* 0x000000210500780c */ /* 0x000fe60003f06270 */
[----:B------:R2:W-:Y:S01]  /*7180*/  @P5 LDGSTS.E.BYPASS.LTC128B.128 [R192+0x5480], [R2.64], !P6 ;  /* 0x0548000002c05fae */ /* 0x0005e2000f101d46 */
[----:B------:R-:W-:-:S05]  /*7190*/  BRA.DIV ~URZ, `(.L_x_74) ;  /* 0x00007ad27f007947 */ /* 0x000fca000b800000 */
[----:B------:R4:W1:Y:S04]  /*71a0*/  SHFL.IDX PT, R4, R10, 0x1, 0x1c1f ;  /* 0x003c1f000a047f89 */ /* 0x00086800000e0000 */
[----:B--2---:R4:W2:Y:S02]  /*71b0*/  SHFL.IDX PT, R2, R11, 0x1, 0x1c1f ;  /* 0x003c1f000b027f89 */ /* 0x0048a400000e0000 */
.L_x_164:
[-C--:B--2---:R-:W-:Y:S02]  /*71c0*/  @P0 LEA R8, P2, R204, R2.reuse, 0x1 ;  /* 0x00000002cc080211 */ /* 0x084fe400078408ff */
[----:B------:R-:W-:Y:S02]  /*71d0*/  SHF.R.S32.HI R3, RZ, 0x1f, R204 ;  /* 0x0000001fff037819 */ /* 0x000fe400000114cc */
[----:B------:R-:W-:Y:S02]  /*71e0*/  @P0 LEA R6, P5, R236, R2, 0x1 ;  /* 0x00000002ec060211 */ /* 0x000fe400078a08ff */
[----:B-1----:R-:W-:Y:S02]  /*71f0*/  @P0 LEA.HI.X R9, R204, R4, R3, 0x1, P2 ;  /* 0x00000004cc090211 */ /* 0x002fe400010f0c03 */
[----:B----4-:R-:W-:Y:S02]  /*7200*/  SHF.R.S32.HI R10, RZ, 0x1f, R236 ;  /* 0x0000001fff0a7819 */ /* 0x010fe400000114ec */
        /* <DEDUP_REMOVED lines=8> */
[----:B------:R-:W-:Y:S05]  /*7290*/  @P0 LEA.HI.X R3, R237, R4, R5, 0x1, P2 ;  /* 0x00000004ed030211 */ /* 0x000fea00010f0c05 */
[----:B------:R1:W-:Y:S02]  /*72a0*/  @P0 LDGSTS.E.BYPASS.LTC128B.128 [R192+0x5c80], [R2.64], !P6 ;  /* 0x05c8000002c00fae */ /* 0x0003e4000f101d46 */
.L_x_71:
[----:B--234-:R-:W-:Y:S05]  /*72b0*/  BSYNC B0 ;  /* 0x0000000000007941 */ /* 0x01cfea0003800000 */
.L_x_70:
[----:B------:R-:W-:Y:S01]  /*72c0*/  FMNMX.FTZ R5, R176, R104, !PT ;  /* 0x00000068b0057209 */ /* 0x000fe20007810000 */
[----:B------:R-:W0:Y:S01]  /*72d0*/  LDGDEPBAR ;  /* 0x00000000000079af */ /* 0x000e220000000000 */
[----:B------:R-:W-:Y:S02]  /*72e0*/  FMNMX.FTZ R4, R178, R103, !PT ;  /* 0x00000067b2047209 */ /* 0x000fe40007810000 */
[----:B-1----:R-:W-:Y:S02]  /*72f0*/  FMNMX.FTZ R3, R198, R102, !PT ;  /* 0x00000066c6037209 */ /* 0x002fe40007810000 */
        /* <DEDUP_REMOVED lines=45> */
[----:B------:R-:W-:-:S05]  /*75d0*/  BRA.DIV ~URZ, `(.L_x_75) ;  /* 0x000077627f007947 */ /* 0x000fca000b800000 */
[----:B------:R1:W2:Y:S02]  /*75e0*/  SHFL.BFLY PT, R2, R4, 0x2, 0x1f ;  /* 0x0c401f0004027f89 */ /* 0x0002a400000e0000 */
.L_x_165:
[----:B--2---:R-:W-:Y:S01]  /*75f0*/  FMNMX.FTZ R6, R4, R2, !PT ;  /* 0x0000000204067209 */ /* 0x004fe20007810000 */
[----:B------:R-:W-:-:S05]  /*7600*/  BRA.DIV ~URZ, `(.L_x_76) ;  /* 0x000077827f007947 */ /* 0x000fca000b800000 */
[----:B------:R-:W-:Y:S04]  /*7610*/  SHFL.BFLY PT, R3, R5, 0x2, 0x1f ;  /* 0x0c401f0005037f89 */ /* 0x000fe800000e0000 */
[----:B------:R-:W-:Y:S04]  /*7620*/  SHFL.BFLY PT, R2, R7, 0x2, 0x1f ;  /* 0x0c401f0007027f89 */ /* 0x000fe800000e0000 */
[----:B-1----:R-:W1:Y:S02]  /*7630*/  SHFL.BFLY PT, R4, R8, 0x2, 0x1f ;  /* 0x0c401f0008047f89 */ /* 0x002e6400000e0000 */
[----:B-1----:R-:W-:Y:S02]  /*7640*/  FMNMX.FTZ R4, R8, R4, !PT ;  /* 0x0000000408047209 */ /* 0x002fe40007810000 */
[----:B------:R-:W-:Y:S02]  /*7650*/  FMNMX.FTZ R3, R5, R3, !PT ;  /* 0x0000000305037209 */ /* 0x000fe40007810000 */
[----:B------:R-:W-:Y:S02]  /*7660*/  FMNMX.FTZ R5, R7, R2, !PT ;  /* 0x0000000207057209 */ /* 0x000fe40007810000 */
[----:B------:R-:W1:Y:S04]  /*7670*/  SHFL.BFLY PT, R7, R6, 0x1, 0x1f ;  /* 0x0c201f0006077f89 */ /* 0x000e6800000e0000 */
[----:B------:R-:W2:Y:S04]  /*7680*/  SHFL.BFLY PT, R9, R3, 0x1, 0x1f ;  /* 0x0c201f0003097f89 */ /* 0x000ea800000e0000 */
[----:B------:R-:W3:Y:S04]  /*7690*/  SHFL.BFLY PT, R10, R5, 0x1, 0x1f ;  /* 0x0c201f00050a7f89 */ /* 0x000ee800000e0000 */
[----:B------:R4:W4:Y:S01]  /*76a0*/  SHFL.BFLY PT, R2, R4, 0x1, 0x1f ;  /* 0x0c201f0004027f89 */ /* 0x00092200000e0000 */
[----:B-1----:R-:W-:Y:S02]  /*76b0*/  FMNMX.FTZ R104, R6, R7, !PT ;  /* 0x0000000706687209 */ /* 0x002fe40007810000 */
[----:B--2---:R-:W-:Y:S02]  /*76c0*/  FMNMX.FTZ R103, R3, R9, !PT ;  /* 0x0000000903677209 */ /* 0x004fe40007810000 */
[----:B---3--:R-:W-:Y:S02]  /*76d0*/  FMNMX.FTZ R102, R5, R10, !PT ;  /* 0x0000000a05667209 */ /* 0x008fe40007810000 */
.L_x_166:
[----:B------:R-:W-:Y:S01]  /*76e0*/  FADD.FTZ R0, -R104, R0 ;  /* 0x0000000068007221 */ /* 0x000fe20000010100 */
[----:B----4-:R-:W-:Y:S01]  /*76f0*/  FMNMX.FTZ R2, R2, R4, !PT ;  /* 0x0000000402027209 */ /* 0x010fe20007810000 */
[----:B------:R-:W-:Y:S01]  /*7700*/  FMUL.FTZ R7, R104, c[0x0][0x2d0] ;  /* 0x0000b40068077a20 */ /* 0x000fe20000410000 */
[----:B------:R-:W-:Y:S01]  /*7710*/  WARPSYNC 0xffffffff ;  /* 0xffffffff00007948 */ /* 0x000fe20003800000 */
[----:B------:R-:W-:Y:S01]  /*7720*/  FMUL.FTZ R0, R0, c[0x0][0x2d0] ;  /* 0x0000b40000007a20 */ /* 0x000fe20000410000 */
[----:B------:R-:W-:Y:S01]  /*7730*/  LDSM.16.MT88.4 R40, [R180] ;  /* 0x00000000b428783b */ /* 0x000fe20000004200 */
[----:B------:R-:W-:Y:S01]  /*7740*/  FMUL.FTZ R6, R103, c[0x0][0x2d0] ;  /* 0x0000b40067067a20 */ /* 0x000fe20000410000 */
[----:B------:R-:W-:Y:S01]  /*7750*/  ISETP.GT.AND P0, PT, R209, R239, PT ;  /* 0x000000efd100720c */ /* 0x000fe20003f04270 */
[----:B------:R1:W2:Y:S01]  /*7760*/  MUFU.EX2 R3, R0 ;  /* 0x0000000000037308 */ /* 0x0002a20000000800 */
[--C-:B------:R-:W-:Y:S02]  /*7770*/  FFMA.FTZ R10, R174, c[0x0][0x2d0], -R7.reuse ;  /* 0x0000b400ae0a7a23 */ /* 0x100fe40000010807 */
[--C-:B------:R-:W-:Y:S02]  /*7780*/  FFMA.FTZ R5, R179, c[0x0][0x2d0], -R6.reuse ;  /* 0x0000b400b3057a23 */ /* 0x100fe40000010806 */
[--C-:B------:R-:W-:Y:S02]  /*7790*/  FFMA.FTZ R9, R164, c[0x0][0x2d0], -R7.reuse ;  /* 0x0000b400a4097a23 */ /* 0x100fe40000010807 */
[--C-:B------:R-:W-:Y:S02]  /*77a0*/  FFMA.FTZ R164, R25, c[0x0][0x2d0], -R7.reuse ;  /* 0x0000b40019a47a23 */ /* 0x100fe40000010807 */
[--C-:B------:R-:W-:Y:S01]  /*77b0*/  FFMA.FTZ R161, R26, c[0x0][0x2d0], -R6.reuse ;  /* 0x0000b4001aa17a23 */ /* 0x100fe20000010806 */
[----:B------:R3:W-:Y:S01]  /*77c0*/  MUFU.EX2 R213, R5 ;  /* 0x0000000500d57308 */ /* 0x0007e20000000800 */
[--C-:B------:R-:W-:Y:S02]  /*77d0*/  FFMA.FTZ R160, R24, c[0x0][0x2d0], -R6.reuse ;  /* 0x0000b40018a07a23 */ /* 0x100fe40000010806 */
[--C-:B------:R-:W-:Y:S02]  /*77e0*/  FFMA.FTZ R168, R167, c[0x0][0x2d0], -R7.reuse ;  /* 0x0000b400a7a87a23 */ /* 0x100fe40000010807 */
[--C-:B------:R-:W-:Y:S02]  /*77f0*/  FFMA.FTZ R167, R27, c[0x0][0x2d0], -R7.reuse ;  /* 0x0000b4001ba77a23 */ /* 0x100fe40000010807 */
[----:B------:R-:W4:Y:S01]  /*7800*/  LDSM.16.MT88.4 R24, [R107] ;  /* 0x000000006b18783b */ /* 0x000f220000004200 */
[--C-:B------:R-:W-:Y:S02]  /*7810*/  FFMA.FTZ R11, R193, c[0x0][0x2d0], -R7.reuse ;  /* 0x0000b400c10b7a23 */ /* 0x100fe40000010807 */
[----:B------:R5:W-:Y:S01]  /*7820*/  MUFU.EX2 R217, R10 ;  /* 0x0000000a00d97308 */ /* 0x000be20000000800 */
[--C-:B------:R-:W-:Y:S02]  /*7830*/  FFMA.FTZ R169, R173, c[0x0][0x2d0], -R7.reuse ;  /* 0x0000b400ada97a23 */ /* 0x100fe40000010807 */
[--C-:B------:R-:W-:Y:S02]  /*7840*/  FFMA.FTZ R163, R172, c[0x0][0x2d0], -R6.reuse ;  /* 0x0000b400aca37a23 */ /* 0x100fe40000010806 */
[--C-:B-1----:R-:W-:Y:S02]  /*7850*/  FFMA.FTZ R0, R176, c[0x0][0x2d0], -R7.reuse ;  /* 0x0000b400b0007a23 */ /* 0x102fe40000010807 */
[--C-:B------:R-:W-:Y:S02]  /*7860*/  FFMA.FTZ R176, R20, c[0x0][0x2d0], -R6.reuse ;  /* 0x0000b40014b07a23 */ /* 0x100fe40000010806 */
[--C-:B------:R-:W-:Y:S01]  /*7870*/  FFMA.FTZ R162, R166, c[0x0][0x2d0], -R6.reuse ;  /* 0x0000b400a6a27a23 */ /* 0x100fe20000010806 */
[----:B------:R1:W-:Y:S01]  /*7880*/  MUFU.EX2 R30, R0 ;  /* 0x00000000001e7308 */ /* 0x0003e20000000800 */
[----:B------:R-:W-:Y:S02]  /*7890*/  FFMA.FTZ R173, R12, c[0x0][0x2d0], -R6 ;  /* 0x0000b4000cad7a23 */ /* 0x000fe40000010806 */
[--C-:B------:R-:W-:Y:S02]  /*78a0*/  FFMA.FTZ R193, R21, c[0x0][0x2d0], -R7.reuse ;  /* 0x0000b40015c17a23 */ /* 0x100fe40000010807 */
[----:B---3--:R-:W-:Y:S02]  /*78b0*/  FMUL.FTZ R5, R102, c[0x0][0x2d0] ;  /* 0x0000b40066057a20 */ /* 0x008fe40000410000 */
[----:B------:R-:W-:Y:S02]  /*78c0*/  FFMA.FTZ R179, R15, c[0x0][0x2d0], -R7 ;  /* 0x0000b4000fb37a23 */ /* 0x000fe40000010807 */
[--C-:B------:R-:W-:Y:S01]  /*78d0*/  FFMA.FTZ R172, R19, c[0x0][0x2d0], -R5.reuse ;  /* 0x0000b40013ac7a23 */ /* 0x100fe20000010805 */
[----:B------:R3:W-:Y:S01]  /*78e0*/  MUFU.EX2 R232, R9 ;  /* 0x0000000900e87308 */ /* 0x0007e20000000800 */
[--C-:B------:R-:W-:Y:S02]  /*78f0*/  FFMA.FTZ R166, R18, c[0x0][0x2d0], -R5.reuse ;  /* 0x0000b40012a67a23 */ /* 0x100fe40000010805 */
[--C-:B------:R-:W-:Y:S02]  /*7900*/  FFMA.FTZ R174, R16, c[0x0][0x2d0], -R5.reuse ;  /* 0x0000b40010ae7a23 */ /* 0x100fe40000010805 */
[--C-:B-----5:R-:W-:Y:S05]  /*7910*/  FFMA.FTZ R10, R198, c[0x0][0x2d0], -R5.reuse ;  /* 0x0000b400c60a7a23 */ /* 0x120fea0000010805 */
[----:B------:R-:W5:Y:S01]  /*7920*/  MUFU.EX2 R215, R11 ;  /* 0x0000000b00d77308 */ /* 0x000f620000000800 */
[----:B-1----:R-:W-:Y:S04]  /*7930*/  FADD.FTZ R0, -R103, R100 ;  /* 0x0000006467007221 */ /* 0x002fe80000010100 */
[----:B------:R-:W-:Y:S05]  /*7940*/  FMUL.FTZ R0, R0, c[0x0][0x2d0] ;  /* 0x0000b40000007a20 */ /* 0x000fea0000410000 */
[----:B------:R-:W-:Y:S01]  /*7950*/  MUFU.EX2 R210, R10 ;  /* 0x0000000a00d27308 */ /* 0x000fe20000000800 */
[----:B---3--:R-:W-:Y:S02]  /*7960*/  FFMA.FTZ R9, R195, c[0x0][0x2d0], -R5 ;  /* 0x0000b400c3097a23 */ /* 0x008fe40000010805 */
[--C-:B------:R-:W-:Y:S07]  /*7970*/  FFMA.FTZ R195, R23, c[0x0][0x2d0], -R7.reuse ;  /* 0x0000b40017c37a23 */ /* 0x100fee0000010807 */
[----:B------:R1:W-:Y:S10]  /*7980*/  MUFU.EX2 R8, R0 ;  /* 0x0000000000087308 */ /* 0x0003f40000000800 */
[----:B------:R-:W-:Y:S10]  /*7990*/  MUFU.EX2 R211, R9 ;  /* 0x0000000900d37308 */ /* 0x000ff40000000800 */
[----:B------:R-:W-:Y:S01]  /*79a0*/  MUFU.EX2 R222, R168 ;  /* 0x000000a800de7308 */ /* 0x000fe20000000800 */
[--C-:B-1----:R-:W-:Y:S02]  /*79b0*/  FFMA.FTZ R0, R178, c[0x0][0x2d0], -R6.reuse ;  /* 0x0000b400b2007a23 */ /* 0x102fe40000010806 */
[----:B------:R-:W-:Y:S07]  /*79c0*/  FFMA.FTZ R178, R14, c[0x0][0x2d0], -R7 ;  /* 0x0000b4000eb27a23 */ /* 0x000fee0000010807 */
[----:B------:R1:W3:Y:S10]  /*79d0*/  MUFU.EX2 R29, R0 ;  /* 0x00000000001d7308 */ /* 0x0002f40000000800 */
[----:B------:R-:W-:Y:S10]  /*79e0*/  MUFU.EX2 R218, R163 ;  /* 0x000000a300da7308 */ /* 0x000ff40000000800 */
[----:B------:R-:W-:Y:S01]  /*79f0*/  MUFU.EX2 R220, R162 ;  /* 0x000000a200dc7308 */ /* 0x000fe20000000800 */
[--C-:B-1----:R-:W-:Y:S02]  /*7a00*/  FFMA.FTZ R0, R159, c[0x0][0x2d0], -R6.reuse ;  /* 0x0000b4009f007a23 */ /* 0x102fe40000010806 */
[--C-:B------:R-:W-:Y:S02]  /*7a10*/  FFMA.FTZ R159, R165, c[0x0][0x2d0], -R5.reuse ;  /* 0x0000b400a59f7a23 */ /* 0x100fe40000010805 */
[----:B------:R-:W-:Y:S05]  /*7a20*/  FFMA.FTZ R165, R17, c[0x0][0x2d0], -R5 ;  /* 0x0000b40011a57a23 */ /* 0x000fea0000010805 */
[----:B------:R1:W-:Y:S10]  /*7a30*/  MUFU.EX2 R230, R0 ;  /* 0x0000000000e67308 */ /* 0x0003f40000000800 */
[----:B------:R-:W-:Y:S10]  /*7a40*/  MUFU.EX2 R223, R167 ;  /* 0x000000a700df7308 */ /* 0x000ff40000000800 */
[----:B------:R-:W-:Y:S01]  /*7a50*/  MUFU.EX2 R225, R164 ;  /* 0x000000a400e17308 */ /* 0x000fe20000000800 */
[----:B-1----:R-:W-:Y:S02]  /*7a60*/  FFMA.FTZ R0, R158, c[0x0][0x2d0], -R6 ;  /* 0x0000b4009e007a23 */ /* 0x002fe40000010806 */
[----:B------:R-:W-:Y:S07]  /*7a70*/  FMUL.FTZ R158, R2, c[0x0][0x2d0] ;  /* 0x0000b400029e7a20 */ /* 0x000fee0000410000 */
[----:B------:R1:W1:Y:S01]  /*7a80*/  MUFU.EX2 R231, R0 ;  /* 0x0000000000e77308 */ /* 0x0002620000000800 */
[--C-:B------:R-:W-:Y:S02]  /*7a90*/  FFMA.FTZ R4, R194, c[0x0][0x2d0], -R158.reuse ;  /* 0x0000b400c2047a23 */ /* 0x100fe4000001089e */
[--C-:B------:R-:W-:Y:S07]  /*7aa0*/  FFMA.FTZ R9, R196, c[0x0][0x2d0], -R158.reuse ;  /* 0x0000b400c4097a23 */ /* 0x100fee000001089e */
[----:B------:R2:W-:Y:S10]  /*7ab0*/  MUFU.EX2 R198, R4 ;  /* 0x0000000400c67308 */ /* 0x0005f40000000800 */
[----:B------:R-:W-:Y:S01]  /*7ac0*/  MUFU.EX2 R226, R9 ;  /* 0x0000000900e27308 */ /* 0x000fe20000000800 */
[----:B-1----:R-:W-:Y:S02]  /*7ad0*/  FADD.FTZ R0, -R102, R105 ;  /* 0x0000006966007221 */ /* 0x002fe40000010100 */
[--C-:B------:R-:W-:Y:S02]  /*7ae0*/  FFMA.FTZ R105, R157, c[0x0][0x2d0], -R5.reuse ;  /* 0x0000b4009d697a23 */ /* 0x100fe40000010805 */
[----:B------:R-:W-:Y:S02]  /*7af0*/  FMUL.FTZ R0, R0, c[0x0][0x2d0] ;  /* 0x0000b40000007a20 */ /* 0x000fe40000410000 */
[--C-:B------:R-:W-:Y:S03]  /*7b00*/  FFMA.FTZ R157, R28, c[0x0][0x2d0], -R5.reuse ;  /* 0x0000b4001c9d7a23 */ /* 0x100fe60000010805 */
[----:B------:R-:W-:Y:S01]  /*7b10*/  MUFU.EX2 R221, R161 ;  /* 0x000000a100dd7308 */ /* 0x000fe20000000800 */
[----:B--2---:R-:W-:Y:S09]  /*7b20*/  FFMA.FTZ R4, R199, c[0x0][0x2d0], -R158 ;  /* 0x0000b400c7047a23 */ /* 0x004ff2000001089e */
[----:B------:R1:W-:Y:S10]  /*7b30*/  MUFU.EX2 R100, R0 ;  /* 0x0000000000647308 */ /* 0x0003f40000000800 */
[----:B------:R-:W2:Y:S10]  /*7b40*/  MUFU.EX2 R194, R4 ;  /* 0x0000000400c27308 */ /* 0x000eb40000000800 */
[----:B------:R-:W-:Y:S01]  /*7b50*/  MUFU.EX2 R224, R160 ;  /* 0x000000a000e07308 */ /* 0x000fe20000000800 */
[--C-:B-1----:R-:W-:Y:S02]  /*7b60*/  FFMA.FTZ R0, R175, c[0x0][0x2d0], -R5.reuse ;  /* 0x0000b400af007a23 */ /* 0x102fe40000010805 */
[--C-:B------:R-:W-:Y:S07]  /*7b70*/  FFMA.FTZ R175, R13, c[0x0][0x2d0], -R6.reuse ;  /* 0x0000b4000daf7a23 */ /* 0x100fee0000010806 */
[----:B------:R1:W-:Y:S10]  /*7b80*/  MUFU.EX2 R228, R0 ;  /* 0x0000000000e47308 */ /* 0x0003f40000000800 */
[----:B------:R2:W-:Y:S10]  /*7b90*/  MUFU.EX2 R216, R105 ;  /* 0x0000006900d87308 */ /* 0x0005f40000000800 */
[----:B------:R-:W-:Y:S01]  /*7ba0*/  MUFU.EX2 R193, R193 ;  /* 0x000000c100c17308 */ /* 0x000fe20000000800 */
[----:B-1----:R-:W-:Y:S02]  /*7bb0*/  FFMA.FTZ R0, R177, c[0x0][0x2d0], -R5 ;  /* 0x0000b400b1007a23 */ /* 0x002fe40000010805 */
[----:B------:R-:W-:Y:S02]  /*7bc0*/  FFMA.FTZ R177, R22, c[0x0][0x2d0], -R6 ;  /* 0x0000b40016b17a23 */ /* 0x000fe40000010806 */
[--C-:B------:R-:W-:Y:S05]  /*7bd0*/  FFMA.FTZ R6, R197, c[0x0][0x2d0], -R158.reuse ;  /* 0x0000b400c5067a23 */ /* 0x100fea000001089e */
[----:B------:R1:W1:Y:S01]  /*7be0*/  MUFU.EX2 R229, R0 ;  /* 0x0000000000e57308 */ /* 0x0002620000000800 */
[--C-:B--2---:R-:W-:Y:S09]  /*7bf0*/  FFMA.FTZ R105, R202, c[0x0][0x2d0], -R158.reuse ;  /* 0x0000b400ca697a23 */ /* 0x104ff2000001089e */
[----:B------:R-:W2:Y:S10]  /*7c00*/  MUFU.EX2 R227, R6 ;  /* 0x0000000600e37308 */ /* 0x000eb40000000800 */
[----:B------:R-:W-:Y:S01]  /*7c10*/  MUFU.EX2 R176, R176 ;  /* 0x000000b000b07308 */ /* 0x000fe20000000800 */
[----:B-1----:R-:W-:Y:S02]  /*7c20*/  FADD.FTZ R0, -R2, R101 ;  /* 0x0000006502007221 */ /* 0x002fe40000010100 */
[----:B------:R-:W-:Y:S02]  /*7c30*/  FFMA.FTZ R101, R156, c[0x0][0x2d0], -R5 ;  /* 0x0000b4009c657a23 */ /* 0x000fe40000010805 */
[----:B------:R-:W-:Y:S05]  /*7c40*/  FMUL.FTZ R0, R0, c[0x0][0x2d0] ;  /* 0x0000b40000007a20 */ /* 0x000fea0000410000 */
[----:B------:R1:W-:Y:S10]  /*7c50*/  MUFU.EX2 R219, R101 ;  /* 0x0000006500db7308 */ /* 0x0003f40000000800 */
[----:B------:R-:W2:Y:S10]  /*7c60*/  MUFU.EX2 R0, R0 ;  /* 0x0000000000007308 */ /* 0x000eb40000000800 */
[----:B------:R-:W-:Y:S01]  /*7c70*/  MUFU.EX2 R179, R179 ;  /* 0x000000b300b37308 */ /* 0x000fe20000000800 */
[----:B-1----:R-:W-:Y:S09]  /*7c80*/  FFMA.FTZ R101, R203, c[0x0][0x2d0], -R158 ;  /* 0x0000b400cb657a23 */ /* 0x002ff2000001089e */
[----:B------:R-:W-:Y:S10]  /*7c90*/  MUFU.EX2 R178, R178 ;  /* 0x000000b200b27308 */ /* 0x000ff40000000800 */
[----:B------:R-:W-:Y:S10]  /*7ca0*/  MUFU.EX2 R175, R175 ;  /* 0x000000af00af7308 */ /* 0x000ff40000000800 */
[----:B------:R-:W-:Y:S10]  /*7cb0*/  MUFU.EX2 R167, R101 ;  /* 0x0000006500a77308 */ /* 0x000ff40000000800 */
[----:B------:R-:W-:Y:S01]  /*7cc0*/  MUFU.EX2 R168, R174 ;  /* 0x000000ae00a87308 */ /* 0x000fe20000000800 */
[----:B------:R-:W-:Y:S01]  /*7cd0*/  FMUL.FTZ R48, R3, R108 ;  /* 0x0000006c03307220 */ /* 0x000fe20000410000 */
[----:B-----5:R-:W-:Y:S01]  /*7ce0*/  F2FP.PACK_AB R108, R215, R30 ;  /* 0x0000001ed76c723e */ /* 0x020fe200000000ff */
[----:B------:R-:W-:Y:S01]  /*7cf0*/  FMUL.FTZ R49, R3, R109 ;  /* 0x0000006d03317220 */ /* 0x000fe20000410000 */
[----:B---3--:R-:W-:Y:S01]  /*7d00*/  F2FP.PACK_AB R109, R213, R29 ;  /* 0x0000001dd56d723e */ /* 0x008fe200000000ff */
[----:B------:R-:W-:Y:S01]  /*7d10*/  FMUL.FTZ R50, R8, R110 ;  /* 0x0000006e08327220 */ /* 0x000fe20000410000 */
[----:B------:R-:W-:Y:S01]  /*7d20*/  F2FP.PACK_AB R110, R232, R217 ;  /* 0x000000d9e86e723e */ /* 0x000fe200000000ff */
[C---:B------:R-:W-:Y:S01]  /*7d30*/  FMUL.FTZ R51, R8.reuse, R111 ;  /* 0x0000006f08337220 */ /* 0x040fe20000410000 */
[----:B------:R-:W-:Y:S01]  /*7d40*/  F2FP.PACK_AB R111, R231, R230 ;  /* 0x000000e6e76f723e */ /* 0x000fe200000000ff */
[C---:B------:R-:W-:Y:S02]  /*7d50*/  FMUL.FTZ R4, R3.reuse, R128 ;  /* 0x0000008003047220 */ /* 0x040fe40000410000 */
[C---:B------:R-:W-:Y:S02]  /*7d60*/  FMUL.FTZ R5, R3.reuse, R129 ;  /* 0x0000008103057220 */ /* 0x040fe40000410000 */
[C---:B------:R-:W-:Y:S02]  /*7d70*/  FMUL.FTZ R6, R8.reuse, R130 ;  /* 0x0000008208067220 */ /* 0x040fe40000410000 */
[C---:B------:R-:W-:Y:S02]  /*7d80*/  FMUL.FTZ R7, R8.reuse, R131 ;  /* 0x0000008308077220 */ /* 0x040fe40000410000 */
[C---:B------:R-:W-:Y:S02]  /*7d90*/  FMUL.FTZ R18, R8.reuse, R126 ;  /* 0x0000007e08127220 */ /* 0x040fe40000410000 */
[C---:B------:R-:W-:Y:S02]  /*7da0*/  FMUL.FTZ R19, R8.reuse, R127 ;  /* 0x0000007f08137220 */ /* 0x040fe40000410000 */
[C---:B------:R-:W-:Y:S01]  /*7db0*/  FMUL.FTZ R22, R8.reuse, R122 ;  /* 0x0000007a08167220 */ /* 0x040fe20000410000 */
[-C--:B----4-:R-:W-:Y:S05]  /*7dc0*/  HMMA.16816.F32 R4, R108, R24.reuse, R4 ;  /* 0x000000186c04723c */ /* 0x090fea0000001804 */
[C---:B------:R-:W-:Y:S02]  /*7dd0*/  FMUL.FTZ R23, R8.reuse, R123 ;  /* 0x0000007b08177220 */ /* 0x040fe40000410000 */
[C---:B------:R-:W-:Y:S02]  /*7de0*/  FMUL.FTZ R34, R8.reuse, R118 ;  /* 0x0000007608227220 */ /* 0x040fe40000410000 */
[----:B------:R-:W-:Y:S03]  /*7df0*/  FMUL.FTZ R35, R8, R119 ;  /* 0x0000007708237220 */ /* 0x000fe60000410000 */
[----:B------:R-:W-:Y:S01]  /*7e00*/  FMUL.FTZ R36, R3, R112 ;  /* 0x0000007003247220 */ /* 0x000fe20000410000 */
[----:B------:R-:W-:Y:S01]  /*7e10*/  F2FP.PACK_AB R112, R211, R210 ;  /* 0x000000d2d370723e */ /* 0x000fe200000000ff */
[----:B------:R-:W-:Y:S01]  /*7e20*/  FMUL.FTZ R37, R3, R113 ;  /* 0x0000007103257220 */ /* 0x000fe20000410000 */
[----:B------:R-:W-:Y:S01]  /*7e30*/  F2FP.PACK_AB R113, R194, R198 ;  /* 0x000000c6c271723e */ /* 0x000fe200000000ff */
[C---:B------:R-:W-:Y:S01]  /*7e40*/  FMUL.FTZ R38, R8.reuse, R114 ;  /* 0x0000007208267220 */ /* 0x040fe20000410000 */
[----:B------:R-:W-:Y:S01]  /*7e50*/  F2FP.PACK_AB R114, R229, R228 ;  /* 0x000000e4e572723e */ /* 0x000fe200000000ff */
[----:B------:R-:W-:Y:S01]  /*7e60*/  FMUL.FTZ R39, R8, R115 ;  /* 0x0000007308277220 */ /* 0x000fe20000410000 */
[----:B--2---:R-:W-:Y:S01]  /*7e70*/  F2FP.PACK_AB R115, R226, R227 ;  /* 0x000000e3e273723e */ /* 0x004fe200000000ff */
        /* <DEDUP_REMOVED lines=8> */
[----:B------:R-:W-:Y:S02]  /*7f00*/  FMUL.FTZ R9, R100, R133 ;  /* 0x0000008564097220 */ /* 0x000fe40000410000 */
[C---:B------:R-:W-:Y:S01]  /*7f10*/  FMUL.FTZ R10, R0.reuse, R134 ;  /* 0x00000086000a7220 */ /* 0x040fe20000410000 */
[----:B------:R-:W-:Y:S01]  /*7f20*/  MUFU.EX2 R133, R169 ;  /* 0x000000a900857308 */ /* 0x000fe20000000800 */
[----:B------:R-:W-:Y:S02]  /*7f30*/  FMUL.FTZ R11, R0, R135 ;  /* 0x00000087000b7220 */ /* 0x000fe40000410000 */
[C---:B------:R-:W-:Y:S02]  /*7f40*/  FMUL.FTZ R86, R8.reuse, R86 ;  /* 0x0000005608567220 */ /* 0x040fe40000410000 */
[C---:B------:R-:W-:Y:S02]  /*7f50*/  FMUL.FTZ R87, R8.reuse, R87 ;  /* 0x0000005708577220 */ /* 0x040fe40000410000 */
[C---:B------:R-:W-:Y:S02]  /*7f60*/  FMUL.FTZ R98, R8.reuse, R98 ;  /* 0x0000006208627220 */ /* 0x040fe40000410000 */
[C---:B------:R-:W-:Y:S01]  /*7f70*/  FMUL.FTZ R99, R8.reuse, R99 ;  /* 0x0000006308637220 */ /* 0x040fe20000410000 */
[----:B------:R-:W-:Y:S01]  /*7f80*/  MUFU.EX2 R169, R172 ;  /* 0x000000ac00a97308 */ /* 0x000fe20000000800 */
[----:B------:R-:W-:Y:S02]  /*7f90*/  FFMA.FTZ R130, R8, R214, R29 ;  /* 0x000000d608827223 */ /* 0x000fe4000001001d */
[C---:B------:R-:W-:Y:S02]  /*7fa0*/  FMUL.FTZ R8, R100.reuse, R132 ;  /* 0x0000008464087220 */ /* 0x040fe40000410000 */
[C---:B------:R-:W-:Y:S02]  /*7fb0*/  FMUL.FTZ R16, R3.reuse, R124 ;  /* 0x0000007c03107220 */ /* 0x040fe40000410000 */
[C---:B------:R-:W-:Y:S02]  /*7fc0*/  FMUL.FTZ R17, R3.reuse, R125 ;  /* 0x0000007d03117220 */ /* 0x040fe40000410000 */
[----:B------:R-:W-:Y:S01]  /*7fd0*/  LDSM.16.MT88.4 R124, [R107+0x1000] ;  /* 0x001000006b7c783b */ /* 0x000fe20000004200 */
[C---:B------:R-:W-:Y:S01]  /*7fe0*/  HMMA.16816.F32 R8, R112.reuse, R24, R8 ;  /* 0x000000187008723c */ /* 0x040fe20000001808 */
[----:B------:R-:W-:Y:S03]  /*7ff0*/  MUFU.EX2 R214, R159 ;  /* 0x0000009f00d67308 */ /* 0x000fe60000000800 */
[C---:B------:R-:W-:Y:S02]  /*8000*/  FMUL.FTZ R12, R100.reuse, R136 ;  /* 0x00000088640c7220 */ /* 0x040fe40000410000 */
[----:B------:R-:W-:Y:S02]  /*8010*/  FMUL.FTZ R13, R100, R137 ;  /* 0x00000089640d7220 */ /* 0x000fe40000410000 */
[C---:B------:R-:W-:Y:S03]  /*8020*/  FMUL.FTZ R14, R0.reuse, R138 ;  /* 0x0000008a000e7220 */ /* 0x040fe60000410000 */
[----:B------:R-:W1:Y:S01]  /*8030*/  MUFU.EX2 R172, R166 ;  /* 0x000000a600ac7308 */ /* 0x000e620000000800 */
[----:B------:R-:W-:Y:S02]  /*8040*/  FMUL.FTZ R15, R0, R139 ;  /* 0x0000008b000f7220 */ /* 0x000fe40000410000 */
[C---:B------:R-:W-:Y:S02]  /*8050*/  FMUL.FTZ R32, R3.reuse, R116 ;  /* 0x0000007403207220 */ /* 0x040fe40000410000 */
[C---:B------:R-:W-:Y:S02]  /*8060*/  FMUL.FTZ R33, R3.reuse, R117 ;  /* 0x0000007503217220 */ /* 0x040fe40000410000 */
[----:B------:R-:W2:Y:S01]  /*8070*/  LDSM.16.MT88.4 R116, [R107+0xc00] ;  /* 0x000c00006b74783b */ /* 0x000ea20000004200 */
[-C--:B------:R-:W-:Y:S02]  /*8080*/  HMMA.16816.F32 R12, R112, R26.reuse, R12 ;  /* 0x0000001a700c723c */ /* 0x080fe4000000180c */
[----:B------:R-:W3:Y:S01]  /*8090*/  MUFU.EX2 R166, R105 ;  /* 0x0000006900a67308 */ /* 0x000ee20000000800 */
[C---:B------:R-:W-:Y:S02]  /*80a0*/  FMUL.FTZ R20, R3.reuse, R120 ;  /* 0x0000007803147220 */ /* 0x040fe40000410000 */
[C---:B------:R-:W-:Y:S02]  /*80b0*/  FMUL.FTZ R21, R3.reuse, R121 ;  /* 0x0000007903157220 */ /* 0x040fe40000410000 */
[----:B------:R-:W-:Y:S01]  /*80c0*/  LDSM.16.MT88.4 R120, [R180+0x400] ;  /* 0x00040000b478783b */ /* 0x000fe20000004200 */
[C---:B------:R-:W-:Y:S04]  /*80d0*/  HMMA.16816.F32 R16, R108.reuse, R26, R16 ;  /* 0x0000001a6c10723c */ /* 0x040fe80000001810 */
[C---:B------:R-:W-:Y:S02]  /*80e0*/  FMUL.FTZ R24, R100.reuse, R140 ;  /* 0x0000008c64187220 */ /* 0x040fe40000410000 */
[----:B------:R-:W-:Y:S02]  /*80f0*/  FMUL.FTZ R25, R100, R141 ;  /* 0x0000008d64197220 */ /* 0x000fe40000410000 */
[-C--:B------:R-:W-:Y:S04]  /*8100*/  HMMA.16816.F32 R20, R108, R40.reuse, R20 ;  /* 0x000000286c14723c */ /* 0x080fe80000001814 */
[----:B------:R-:W-:Y:S01]  /*8110*/  FMUL.FTZ R26, R0, R142 ;  /* 0x0000008e001a7220 */ /* 0x000fe20000410000 */
[----:B-1----:R-:W-:Y:S01]  /*8120*/  F2FP.PACK_AB R160, R172, R169 ;  /* 0x000000a9aca0723e */ /* 0x002fe200000000ff */
[----:B------:R-:W-:Y:S02]  /*8130*/  FMUL.FTZ R27, R0, R143 ;  /* 0x0000008f001b7220 */ /* 0x000fe40000410000 */
[C---:B------:R-:W-:Y:S04]  /*8140*/  FMUL.FTZ R28, R100.reuse, R144 ;  /* 0x00000090641c7220 */ /* 0x040fe80000410000 */
[----:B------:R-:W-:Y:S01]  /*8150*/  FMUL.FTZ R29, R100, R145 ;  /* 0x00000091641d7220 */ /* 0x000fe20000410000 */
[C---:B------:R-:W-:Y:S04]  /*8160*/  HMMA.16816.F32 R24, R112.reuse, R40, R24 ;  /* 0x000000287018723c */ /* 0x040fe80000001818 */
[----:B------:R-:W-:Y:S01]  /*8170*/  FMUL.FTZ R31, R0, R147 ;  /* 0x00000093001f7220 */ /* 0x000fe20000410000 */
[----:B---3--:R-:W-:Y:S01]  /*8180*/  F2FP.PACK_AB R161, R166, R167 ;  /* 0x000000a7a6a1723e */ /* 0x008fe200000000ff */
[C---:B------:R-:W-:Y:S02]  /*8190*/  FFMA.FTZ R156, R3.reuse, R212, R30 ;  /* 0x000000d4039c7223 */ /* 0x040fe4000001001e */
[----:B------:R-:W-:Y:S01]  /*81a0*/  FMUL.FTZ R30, R0, R146 ;  /* 0x00000092001e7220 */ /* 0x000fe20000410000 */
[----:B------:R-:W-:Y:S03]  /*81b0*/  MUFU.EX2 R212, R157 ;  /* 0x0000009d00d47308 */ /* 0x000fe60000000800 */
[C---:B------:R-:W-:Y:S02]  /*81c0*/  FMUL.FTZ R40, R100.reuse, R148 ;  /* 0x0000009464287220 */ /* 0x040fe40000410000 */
[C---:B------:R-:W-:Y:S01]  /*81d0*/  FMUL.FTZ R41, R100.reuse, R149 ;  /* 0x0000009564297220 */ /* 0x040fe20000410000 */
[-C--:B------:R-:W-:Y:S03]  /*81e0*/  HMMA.16816.F32 R28, R112, R42.reuse, R28 ;  /* 0x0000002a701c723c */ /* 0x080fe6000000181c */
[C---:B------:R-:W-:Y:S02]  /*81f0*/  FMUL.FTZ R44, R100.reuse, R152 ;  /* 0x00000098642c7220 */ /* 0x040fe40000410000 */
[----:B------:R-:W-:Y:S02]  /*8200*/  FMUL.FTZ R45, R100, R153 ;  /* 0x00000099642d7220 */ /* 0x000fe40000410000 */
[C---:B------:R-:W-:Y:S01]  /*8210*/  FMUL.FTZ R46, R0.reuse, R154 ;  /* 0x0000009a002e7220 */ /* 0x040fe20000410000 */
[C---:B------:R-:W-:Y:S04]  /*8220*/  HMMA.16816.F32 R32, R108.reuse, R42, R32 ;  /* 0x0000002a6c20723c */ /* 0x040fe80000001820 */
[C---:B------:R-:W-:Y:S02]  /*8230*/  FMUL.FTZ R47, R0.reuse, R155 ;  /* 0x0000009b002f7220 */ /* 0x040fe40000410000 */
[C---:B------:R-:W-:Y:S02]  /*8240*/  FMUL.FTZ R52, R3.reuse, R52 ;  /* 0x0000003403347220 */ /* 0x040fe40000410000 */
[-C--:B--2---:R-:W-:Y:S04]  /*8250*/  HMMA.16816.F32 R36, R108, R116.reuse, R36 ;  /* 0x000000746c24723c */ /* 0x084fe80000001824 */
[C---:B------:R-:W-:Y:S02]  /*8260*/  FMUL.FTZ R42, R0.reuse, R150 ;  /* 0x00000096002a7220 */ /* 0x040fe40000410000 */
[----:B------:R-:W-:Y:S02]  /*8270*/  FMUL.FTZ R43, R0, R151 ;  /* 0x00000097002b7220 */ /* 0x000fe40000410000 */
[C---:B------:R-:W-:Y:S04]  /*8280*/  FMUL.FTZ R53, R3.reuse, R53 ;  /* 0x0000003503357220 */ /* 0x040fe80000410000 */
[C---:B------:R-:W-:Y:S01]  /*8290*/  FMUL.FTZ R56, R100.reuse, R56 ;  /* 0x0000003864387220 */ /* 0x040fe20000410000 */
[C---:B------:R-:W-:Y:S04]  /*82a0*/  HMMA.16816.F32 R40, R112.reuse, R116, R40 ;  /* 0x000000747028723c */ /* 0x040fe80000001828 */
[----:B------:R-:W-:Y:S02]  /*82b0*/  FMUL.FTZ R57, R100, R57 ;  /* 0x0000003964397220 */ /* 0x000fe40000410000 */
[C---:B------:R-:W-:Y:S02]  /*82c0*/  FMUL.FTZ R58, R0.reuse, R58 ;  /* 0x0000003a003a7220 */ /* 0x040fe40000410000 */
[-C--:B------:R-:W-:Y:S04]  /*82d0*/  HMMA.16816.F32 R44, R112, R118.reuse, R44 ;  /* 0x00000076702c723c */ /* 0x080fe8000000182c */
[----:B------:R-:W-:Y:S02]  /*82e0*/  FMUL.FTZ R59, R0, R59 ;  /* 0x0000003b003b7220 */ /* 0x000fe40000410000 */
[C---:B------:R-:W-:Y:S02]  /*82f0*/  FMUL.FTZ R60, R100.reuse, R60 ;  /* 0x0000003c643c7220 */ /* 0x040fe40000410000 */
[C---:B------:R-:W-:Y:S01]  /*8300*/  HMMA.16816.F32 R48, R108.reuse, R118, R48 ;  /* 0x000000766c30723c */ /* 0x040fe20000001830 */
[----:B------:R-:W1:Y:S03]  /*8310*/  LDSM.16.MT88.4 R116, [R180+0xc00] ;  /* 0x000c0000b474783b */ /* 0x000e660000004200 */
[----:B------:R-:W-:Y:S02]  /*8320*/  FMUL.FTZ R61, R100, R61 ;  /* 0x0000003d643d7220 */ /* 0x000fe40000410000 */
[C---:B------:R-:W-:Y:S02]  /*8330*/  FMUL.FTZ R62, R0.reuse, R62 ;  /* 0x0000003e003e7220 */ /* 0x040fe40000410000 */
[----:B------:R-:W-:Y:S04]  /*8340*/  FMUL.FTZ R63, R0, R63 ;  /* 0x0000003f003f7220 */ /* 0x000fe80000410000 */
[C---:B------:R-:W-:Y:S02]  /*8350*/  FMUL.FTZ R64, R3.reuse, R64 ;  /* 0x0000004003407220 */ /* 0x040fe40000410000 */
[C---:B------:R-:W-:Y:S02]  /*8360*/  FMUL.FTZ R65, R3.reuse, R65 ;  /* 0x0000004103417220 */ /* 0x040fe40000410000 */
[C---:B------:R-:W-:Y:S02]  /*8370*/  FMUL.FTZ R68, R3.reuse, R68 ;  /* 0x0000004403447220 */ /* 0x040fe40000410000 */
[C---:B------:R-:W-:Y:S02]  /*8380*/  FMUL.FTZ R69, R3.reuse, R69 ;  /* 0x0000004503457220 */ /* 0x040fe40000410000 */
[C---:B------:R-:W-:Y:S02]  /*8390*/  FMUL.FTZ R72, R100.reuse, R72 ;  /* 0x0000004864487220 */ /* 0x040fe40000410000 */
[----:B------:R-:W-:Y:S02]  /*83a0*/  FMUL.FTZ R73, R100, R73 ;  /* 0x0000004964497220 */ /* 0x000fe40000410000 */
        /* <DEDUP_REMOVED lines=8> */
[C---:B------:R-:W-:Y:S01]  /*8430*/  FMUL.FTZ R88, R100.reuse, R88 ;  /* 0x0000005864587220 */ /* 0x040fe20000410000 */
[-C--:B-1----:R-:W-:Y:S03]  /*8440*/  HMMA.16816.F32 R52, R108, R116.reuse, R52 ;  /* 0x000000746c34723c */ /* 0x082fe60000001834 */
[----:B------:R-:W-:Y:S02]  /*8450*/  FMUL.FTZ R89, R100, R89 ;  /* 0x0000005964597220 */ /* 0x000fe40000410000 */
[C---:B------:R-:W-:Y:S02]  /*8460*/  FMUL.FTZ R90, R0.reuse, R90 ;  /* 0x0000005a005a7220 */ /* 0x040fe40000410000 */
[----:B------:R-:W-:Y:S01]  /*8470*/  FMUL.FTZ R91, R0, R91 ;  /* 0x0000005b005b7220 */ /* 0x000fe20000410000 */
[C---:B------:R-:W-:Y:S04]  /*8480*/  HMMA.16816.F32 R56, R112.reuse, R116, R56 ;  /* 0x000000747038723c */ /* 0x040fe80000001838 */
[C---:B------:R-:W-:Y:S02]  /*8490*/  FMUL.FTZ R92, R100.reuse, R92 ;  /* 0x0000005c645c7220 */ /* 0x040fe40000410000 */
[----:B------:R-:W-:Y:S02]  /*84a0*/  FMUL.FTZ R93, R100, R93 ;  /* 0x0000005d645d7220 */ /* 0x000fe40000410000 */
[-C--:B------:R-:W-:Y:S04]  /*84b0*/  HMMA.16816.F32 R60, R112, R118.reuse, R60 ;  /* 0x00000076703c723c */ /* 0x080fe8000000183c */
[C---:B------:R-:W-:Y:S02]  /*84c0*/  FMUL.FTZ R94, R0.reuse, R94 ;  /* 0x0000005e005e7220 */ /* 0x040fe40000410000 */
[----:B------:R-:W-:Y:S02]  /*84d0*/  FMUL.FTZ R95, R0, R95 ;  /* 0x0000005f005f7220 */ /* 0x000fe40000410000 */
[C---:B------:R-:W-:Y:S01]  /*84e0*/  HMMA.16816.F32 R64, R108.reuse, R118, R64 ;  /* 0x000000766c40723c */ /* 0x040fe20000001840 */
[----:B------:R-:W1:Y:S03]  /*84f0*/  LDSM.16.MT88.4 R116, [R107+0x1800] ;  /* 0x001800006b74783b */ /* 0x000e660000004200 */
[--C-:B------:R-:W-:Y:S02]  /*8500*/  FFMA.FTZ R128, R171, c[0x0][0x2d0], -R158.reuse ;  /* 0x0000b400ab807a23 */ /* 0x100fe4000001089e */
[----:B------:R-:W-:Y:S01]  /*8510*/  FFMA.FTZ R129, R170, c[0x0][0x2d0], -R158 ;  /* 0x0000b400aa817a23 */ /* 0x000fe2000001089e */
[----:B------:R-:W-:Y:S01]  /*8520*/  MUFU.EX2 R171, R195 ;  /* 0x000000c300ab7308 */ /* 0x000fe20000000800 */
[----:B------:R-:W-:Y:S04]  /*8530*/  FADD.FTZ R132, R213, R130 ;  /* 0x00000082d5847221 */ /* 0x000fe80000010000 */
[C---:B------:R-:W-:Y:S02]  /*8540*/  FMUL.FTZ R84, R3.reuse, R84 ;  /* 0x0000005403547220 */ /* 0x040fe40000410000 */
[C---:B------:R-:W-:Y:S02]  /*8550*/  FMUL.FTZ R85, R3.reuse, R85 ;  /* 0x0000005503557220 */ /* 0x040fe40000410000 */
[C---:B------:R-:W-:Y:S01]  /*8560*/  FMUL.FTZ R96, R3.reuse, R96 ;  /* 0x0000006003607220 */ /* 0x040fe20000410000 */
[----:B------:R-:W-:Y:S01]  /*8570*/  MUFU.EX2 R164, R129 ;  /* 0x0000008100a47308 */ /* 0x000fe20000000800 */
[----:B------:R-:W-:Y:S02]  /*8580*/  FMUL.FTZ R97, R3, R97 ;  /* 0x0000006103617220 */ /* 0x000fe40000410000 */
[----:B------:R-:W-:Y:S02]  /*8590*/  FFMA.FTZ R3, R207, c[0x0][0x2d0], -R158 ;  /* 0x0000b400cf037a23 */ /* 0x000fe4000001089e */
[----:B------:R-:W-:Y:S04]  /*85a0*/  FFMA.FTZ R0, R0, R234, R198 ;  /* 0x000000ea00007223 */ /* 0x000fe800000100c6 */
[----:B------:R-:W-:Y:S01]  /*85b0*/  FADD.FTZ R130, R194, R0 ;  /* 0x00000000c2827221 */ /* 0x000fe20000010000 */
[----:B------:R2:W-:Y:S10]  /*85c0*/  MUFU.EX2 R207, R3 ;  /* 0x0000000300cf7308 */ /* 0x0005f40000000800 */
[----:B------:R-:W3:Y:S01]  /*85d0*/  MUFU.EX2 R170, R177 ;  /* 0x000000b100aa7308 */ /* 0x000ee20000000800 */
[-C--:B-1----:R-:W-:Y:S09]  /*85e0*/  HMMA.16816.F32 R68, R108, R116.reuse, R68 ;  /* 0x000000746c44723c */ /* 0x082ff20000001844 */
[----:B------:R-:W1:Y:S01]  /*85f0*/  MUFU.EX2 R177, R173 ;  /* 0x000000ad00b17308 */ /* 0x000e620000000800 */
[C---:B------:R-:W-:Y:S04]  /*8600*/  HMMA.16816.F32 R72, R112.reuse, R116, R72 ;  /* 0x000000747048723c */ /* 0x040fe80000001848 */
[--C-:B--2---:R-:W-:Y:S04]  /*8610*/  FFMA.FTZ R3, R208, c[0x0][0x2d0], -R158.reuse ;  /* 0x0000b400d0037a23 */ /* 0x104fe8000001089e */
[-C--:B------:R-:W-:Y:S01]  /*8620*/  HMMA.16816.F32 R76, R112, R118.reuse, R76 ;  /* 0x00000076704c723c */ /* 0x080fe2000000184c */
[----:B------:R2:W-:Y:S03]  /*8630*/  MUFU.EX2 R197, R3 ;  /* 0x0000000300c57308 */ /* 0x0005e60000000800 */
[----:B---3--:R-:W-:Y:S04]  /*8640*/  F2FP.PACK_AB R157, R176, R170 ;  /* 0x000000aab09d723e */ /* 0x008fe800000000ff */
[C---:B------:R-:W-:Y:S01]  /*8650*/  HMMA.16816.F32 R80, R108.reuse, R118, R80 ;  /* 0x000000766c50723c */ /* 0x040fe20000001850 */
[----:B------:R-:W3:Y:S02]  /*8660*/  LDSM.16.MT88.4 R116, [R180+0x1800] ;  /* 0x00180000b474783b */ /* 0x000ee40000004200 */
[----:B------:R-:W4:Y:S01]  /*8670*/  MUFU.EX2 R173, R165 ;  /* 0x000000a500ad7308 */ /* 0x000f220000000800 */
[----:B-1----:R-:W-:Y:S09]  /*8680*/  F2FP.PACK_AB R159, R177, R175 ;  /* 0x000000afb19f723e */ /* 0x002ff200000000ff */
[----:B------:R-:W1:Y:S01]  /*8690*/  MUFU.EX2 R165, R128 ;  /* 0x0000008000a57308 */ /* 0x000e620000000800 */
[--C-:B--2---:R-:W-:Y:S09]  /*86a0*/  FFMA.FTZ R3, R206, c[0x0][0x2d0], -R158.reuse ;  /* 0x0000b400ce037a23 */ /* 0x104ff2000001089e */
[----:B------:R2:W-:Y:S01]  /*86b0*/  MUFU.EX2 R199, R3 ;  /* 0x0000000300c77308 */ /* 0x0005e20000000800 */
[----:B----4-:R-:W-:Y:S02]  /*86c0*/  F2FP.PACK_AB R162, R168, R173 ;  /* 0x000000ada8a2723e */ /* 0x010fe400000000ff */
[----:B-1----:R-:W-:Y:S01]  /*86d0*/  F2FP.PACK_AB R163, R164, R165 ;  /* 0x000000a5a4a3723e */ /* 0x002fe200000000ff */
[-C--:B---3--:R-:W-:Y:S03]  /*86e0*/  HMMA.16816.F32 R84, R108, R116.reuse, R84 ;  /* 0x000000746c54723c */ /* 0x088fe60000001854 */
[----:B--2---:R-:W-:Y:S01]  /*86f0*/  FFMA.FTZ R3, R205, c[0x0][0x2d0], -R158 ;  /* 0x0000b400cd037a23 */ /* 0x004fe2000001089e */
[----:B------:R-:W-:Y:S04]  /*8700*/  F2FP.PACK_AB R158, R178, R179 ;  /* 0x000000b3b29e723e */ /* 0x000fe800000000ff */
[C---:B------:R-:W-:Y:S01]  /*8710*/  HMMA.16816.F32 R88, R112.reuse, R116, R88 ;  /* 0x000000747058723c */ /* 0x040fe20000001858 */
[----:B------:R1:W2:Y:S06]  /*8720*/  MUFU.EX2 R196, R3 ;  /* 0x0000000300c47308 */ /* 0x0002ac0000000800 */
[----:B------:R-:W-:Y:S01]  /*8730*/  F2FP.PACK_AB R116, R216, R214 ;  /* 0x000000d6d874723e */ /* 0x000fe200000000ff */
[-C--:B------:R-:W-:Y:S01]  /*8740*/  HMMA.16816.F32 R92, R112, R118.reuse, R92 ;  /* 0x00000076705c723c */ /* 0x080fe2000000185c */
[----:B------:R-:W3:Y:S03]  /*8750*/  LDSM.16.MT88.4 R112, [R107+0x400] ;  /* 0x000400006b70783b */ /* 0x000ee60000004200 */
[----:B------:R-:W-:Y:S04]  /*8760*/  F2FP.PACK_AB R117, R197, R207 ;  /* 0x000000cfc575723e */ /* 0x000fe800000000ff */
[----:B------:R-:W-:Y:S07]  /*8770*/  HMMA.16816.F32 R96, R108, R118, R96 ;  /* 0x000000766c60723c */ /* 0x000fee0000001860 */
[----:B------:R-:W-:Y:S02]  /*8780*/  F2FP.PACK_AB R108, R222, R133 ;  /* 0x00000085de6c723e */ /* 0x000fe400000000ff */
[----:B------:R-:W-:Y:S03]  /*8790*/  F2FP.PACK_AB R109, R220, R218 ;  /* 0x000000dadc6d723e */ /* 0x000fe600000000ff */
[----:B------:R-:W-:Y:S01]  /*87a0*/  F2FP.PACK_AB R110, R225, R223 ;  /* 0x000000dfe16e723e */ /* 0x000fe200000000ff */
[----:B-1----:R-:W-:Y:S01]  /*87b0*/  FFMA.FTZ R3, R100, R233, R210 ;  /* 0x000000e964037223 */ /* 0x002fe200000100d2 */
[----:B------:R-:W-:Y:S01]  /*87c0*/  F2FP.PACK_AB R111, R224, R221 ;  /* 0x000000dde06f723e */ /* 0x000fe200000000ff */
[----:B------:R-:W-:Y:S01]  /*87d0*/  FADD.FTZ R100, R215, R156 ;  /* 0x0000009cd7647221 */ /* 0x000fe20000010000 */
[----:B------:R-:W-:Y:S01]  /*87e0*/  F2FP.PACK_AB R118, R212, R219 ;  /* 0x000000dbd476723e */ /* 0x000fe200000000ff */
[----:B------:R-:W-:Y:S01]  /*87f0*/  FADD.FTZ R131, R211, R3 ;  /* 0x00000003d3837221 */ /* 0x000fe20000010000 */
[----:B--2---:R-:W-:Y:S01]  /*8800*/  F2FP.PACK_AB R119, R196, R199 ;  /* 0x000000c7c477723e */ /* 0x004fe200000000ff */
[----:B------:R-:W-:Y:S01]  /*8810*/  FADD.FTZ R3, R230, R132 ;  /* 0x00000084e6037221 */ /* 0x000fe20000010000 */
[----:B------:R-:W-:Y:S01]  /*8820*/  F2FP.PACK_AB R156, R193, R171 ;  /* 0x000000abc19c723e */ /* 0x000fe200000000ff */
[----:B------:R-:W-:Y:S02]  /*8830*/  FADD.FTZ R101, R228, R131 ;  /* 0x00000083e4657221 */ /* 0x000fe40000010000 */
[----:B------:R-:W-:Y:S02]  /*8840*/  FADD.FTZ R0, R217, R100 ;  /* 0x00000064d9007221 */ /* 0x000fe40000010000 */
[----:B------:R-:W-:Y:S02]  /*8850*/  FADD.FTZ R100, R227, R130 ;  /* 0x00000082e3647221 */ /* 0x000fe40000010000 */
[----:B------:R-:W-:Y:S02]  /*8860*/  FADD.FTZ R0, R232, R0 ;  /* 0x00000000e8007221 */ /* 0x000fe40000010000 */
[----:B------:R-:W-:Y:S02]  /*8870*/  FADD.FTZ R105, R231, R3 ;  /* 0x00000003e7697221 */ /* 0x000fe40000010000 */
[----:B------:R-:W-:Y:S01]  /*8880*/  FADD.FTZ R3, R229, R101 ;  /* 0x00000065e5037221 */ /* 0x000fe20000010000 */
[-C--:B---3--:R-:W-:Y:S03]  /*8890*/  HMMA.16816.F32 R4, R108, R112.reuse, R4 ;  /* 0x000000706c04723c */ /* 0x088fe60000001804 */
[----:B------:R-:W-:Y:S02]  /*88a0*/  FADD.FTZ R101, R226, R100 ;  /* 0x00000064e2657221 */ /* 0x000fe40000010000 */
[----:B------:R-:W-:Y:S02]  /*88b0*/  FADD.FTZ R100, R133, R0 ;  /* 0x0000000085647221 */ /* 0x000fe40000010000 */
[----:B------:R-:W-:Y:S01]  /*88c0*/  FADD.FTZ R0, R218, R105 ;  /* 0x00000069da007221 */ /* 0x000fe20000010000 */
[C---:B------:R-:W-:Y:S04]  /*88d0*/  HMMA.16816.F32 R8, R116.reuse, R112, R8 ;  /* 0x000000707408723c */ /* 0x040fe80000001808 */
[----:B------:R-:W-:Y:S04]  /*88e0*/  FADD.FTZ R3, R214, R3 ;  /* 0x00000003d6037221 */ /* 0x000fe80000010000 */
[-C--:B------:R-:W-:Y:S04]  /*88f0*/  HMMA.16816.F32 R12, R116, R114.reuse, R12 ;  /* 0x00000072740c723c */ /* 0x080fe8000000180c */
[----:B------:R-:W-:Y:S04]  /*8900*/  FADD.FTZ R3, R216, R3 ;  /* 0x00000003d8037221 */ /* 0x000fe80000010000 */
[C---:B------:R-:W-:Y:S01]  /*8910*/  HMMA.16816.F32 R16, R108.reuse, R114, R16 ;  /* 0x000000726c10723c */ /* 0x040fe20000001810 */
[----:B------:R-:W1:Y:S07]  /*8920*/  LDSM.16.MT88.4 R112, [R180+0x1000] ;  /* 0x00100000b470783b */ /* 0x000e6e0000004200 */
[-C--:B------:R-:W-:Y:S08]  /*8930*/  HMMA.16816.F32 R20, R108, R120.reuse, R20 ;  /* 0x000000786c14723c */ /* 0x080ff00000001814 */
[C---:B------:R-:W-:Y:S08]  /*8940*/  HMMA.16816.F32 R24, R116.reuse, R120, R24 ;  /* 0x000000787418723c */ /* 0x040ff00000001818 */
[-C--:B------:R-:W-:Y:S08]  /*8950*/  HMMA.16816.F32 R28, R116, R122.reuse, R28 ;  /* 0x0000007a741c723c */ /* 0x080ff0000000181c */
[C---:B------:R-:W-:Y:S01]  /*8960*/  HMMA.16816.F32 R32, R108.reuse, R122, R32 ;  /* 0x0000007a6c20723c */ /* 0x040fe20000001820 */
[----:B------:R-:W2:Y:S07]  /*8970*/  LDSM.16.MT88.4 R120, [R107+0x1c00] ;  /* 0x001c00006b78783b */ /* 0x000eae0000004200 */
[-C--:B------:R-:W-:Y:S08]  /*8980*/  HMMA.16816.F32 R36, R108, R124.reuse, R36 ;  /* 0x0000007c6c24723c */ /* 0x080ff00000001824 */
[C---:B------:R-:W-:Y:S08]  /*8990*/  HMMA.16816.F32 R40, R116.reuse, R124, R40 ;  /* 0x0000007c7428723c */ /* 0x040ff00000001828 */
[-C--:B------:R-:W-:Y:S08]  /*89a0*/  HMMA.16816.F32 R44, R116, R126.reuse, R44 ;  /* 0x0000007e742c723c */ /* 0x080ff0000000182c */
[C---:B------:R-:W-:Y:S01]  /*89b0*/  HMMA.16816.F32 R48, R108.reuse, R126, R48 ;  /* 0x0000007e6c30723c */ /* 0x040fe20000001830 */
[----:B------:R-:W3:Y:S07]  /*89c0*/  LDSM.16.MT88.4 R124, [R180+0x1c00] ;  /* 0x001c0000b47c783b */ /* 0x000eee0000004200 */
[-C--:B-1----:R-:W-:Y:S08]  /*89d0*/  HMMA.16816.F32 R52, R108, R112.reuse, R52 ;  /* 0x000000706c34723c */ /* 0x082ff00000001834 */
[C---:B------:R-:W-:Y:S08]  /*89e0*/  HMMA.16816.F32 R56, R116.reuse, R112, R56 ;  /* 0x000000707438723c */ /* 0x040ff00000001838 */
[-C--:B------:R-:W-:Y:S08]  /*89f0*/  HMMA.16816.F32 R60, R116, R114.reuse, R60 ;  /* 0x00000072743c723c */ /* 0x080ff0000000183c */
[C---:B------:R-:W-:Y:S01]  /*8a00*/  HMMA.16816.F32 R64, R108.reuse, R114, R64 ;  /* 0x000000726c40723c */ /* 0x040fe20000001840 */
[----:B------:R-:W1:Y:S07]  /*8a10*/  LDSM.16.MT88.4 R112, [R107+0x800] ;  /* 0x000800006b70783b */ /* 0x000e6e0000004200 */
[-C--:B--2---:R-:W-:Y:S08]  /*8a20*/  HMMA.16816.F32 R68, R108, R120.reuse, R68 ;  /* 0x000000786c44723c */ /* 0x084ff00000001844 */
[C---:B------:R-:W-:Y:S08]  /*8a30*/  HMMA.16816.F32 R72, R116.reuse, R120, R72 ;  /* 0x000000787448723c */ /* 0x040ff00000001848 */
[-C--:B------:R-:W-:Y:S08]  /*8a40*/  HMMA.16816.F32 R76, R116, R122.reuse, R76 ;  /* 0x0000007a744c723c */ /* 0x080ff0000000184c */
[C---:B------:R-:W-:Y:S08]  /*8a50*/  HMMA.16816.F32 R80, R108.reuse, R122, R80 ;  /* 0x0000007a6c50723c */ /* 0x040ff00000001850 */
[-C--:B---3--:R-:W-:Y:S08]  /*8a60*/  HMMA.16816.F32 R84, R108, R124.reuse, R84 ;  /* 0x0000007c6c54723c */ /* 0x088ff00000001854 */
[C---:B------:R-:W-:Y:S08]  /*8a70*/  HMMA.16816.F32 R88, R116.reuse, R124, R88 ;  /* 0x0000007c7458723c */ /* 0x040ff00000001858 */
[-C--:B------:R-:W-:Y:S01]  /*8a80*/  HMMA.16816.F32 R92, R116, R126.reuse, R92 ;  /* 0x0000007e745c723c */ /* 0x080fe2000000185c */
[----:B------:R-:W2:Y:S07]  /*8a90*/  LDSM.16.MT88.4 R116, [R180+0x800] ;  /* 0x00080000b474783b */ /* 0x000eae0000004200 */
[----:B------:R-:W-:Y:S01]  /*8aa0*/  HMMA.16816.F32 R96, R108, R126, R96 ;  /* 0x0000007e6c60723c */ /* 0x000fe20000001860 */
[----:B------:R-:W3:Y:S07]  /*8ab0*/  LDSM.16.MT88.4 R108, [R107+0x1400] ;  /* 0x001400006b6c783b */ /* 0x000eee0000004200 */
[-C--:B-1----:R-:W-:Y:S01]  /*8ac0*/  HMMA.16816.F32 R128, R156, R112.reuse, R4 ;  /* 0x000000709c80723c */ /* 0x082fe20000001804 */
[----:B------:R-:W1:Y:S07]  /*8ad0*/  LDSM.16.MT88.4 R4, [R180+0x1400] ;  /* 0x00140000b404783b */ /* 0x000e6e0000004200 */
[C---:B------:R-:W-:Y:S01]  /*8ae0*/  HMMA.16816.F32 R132, R160.reuse, R112, R8 ;  /* 0x00000070a084723c */ /* 0x040fe20000001808 */
[----:B------:R-:W4:Y:S07]  /*8af0*/  LDSM.16.MT88.4 R8, [R107+0x2000] ;  /* 0x002000006b08783b */ /* 0x000f2e0000004200 */
[-C--:B------:R-:W-:Y:S01]  /*8b00*/  HMMA.16816.F32 R136, R160, R114.reuse, R12 ;  /* 0x00000072a088723c */ /* 0x080fe2000000180c */
[----:B------:R-:W5:Y:S07]  /*8b10*/  LDSM.16.MT88.4 R12, [R180+0x2000] ;  /* 0x00200000b40c783b */ /* 0x000f6e0000004200 */
[C---:B------:R-:W-:Y:S08]  /*8b20*/  HMMA.16816.F32 R124, R156.reuse, R114, R16 ;  /* 0x000000729c7c723c */ /* 0x040ff00000001810 */
[-C--:B--2---:R-:W-:Y:S08]  /*8b30*/  HMMA.16816.F32 R120, R156, R116.reuse, R20 ;  /* 0x000000749c78723c */ /* 0x084ff00000001814 */
[C---:B------:R-:W-:Y:S08]  /*8b40*/  HMMA.16816.F32 R140, R160.reuse, R116, R24 ;  /* 0x00000074a08c723c */ /* 0x040ff00000001818 */
[-C--:B------:R-:W-:Y:S08]  /*8b50*/  HMMA.16816.F32 R144, R160, R118.reuse, R28 ;  /* 0x00000076a090723c */ /* 0x080ff0000000181c */
[C---:B------:R-:W-:Y:S08]  /*8b60*/  HMMA.16816.F32 R116, R156.reuse, R118, R32 ;  /* 0x000000769c74723c */ /* 0x040ff00000001820 */
[-C--:B---3--:R-:W-:Y:S08]  /*8b70*/  HMMA.16816.F32 R112, R156, R108.reuse, R36 ;  /* 0x0000006c9c70723c */ /* 0x088ff00000001824 */
[C---:B------:R-:W-:Y:S08]  /*8b80*/  HMMA.16816.F32 R148, R160.reuse, R108, R40 ;  /* 0x0000006ca094723c */ /* 0x040ff00000001828 */
[-C--:B------:R-:W-:Y:S08]  /*8b90*/  HMMA.16816.F32 R152, R160, R110.reuse, R44 ;  /* 0x0000006ea098723c */ /* 0x080ff0000000182c */
[C---:B------:R-:W-:Y:S08]  /*8ba0*/  HMMA.16816.F32 R108, R156.reuse, R110, R48 ;  /* 0x0000006e9c6c723c */ /* 0x040ff00000001830 */
[-C--:B-1----:R-:W-:Y:S08]  /*8bb0*/  HMMA.16816.F32 R52, R156, R4.reuse, R52 ;  /* 0x000000049c34723c */ /* 0x082ff00000001834 */
[C---:B------:R-:W-:Y:S07]  /*8bc0*/  HMMA.16816.F32 R56, R160.reuse, R4, R56 ;  /* 0x00000004a038723c */ /* 0x040fee0000001838 */
[----:B------:R-:W-:Y:S01]  /*8bd0*/  FADD.FTZ R5, R207, R101 ;  /* 0x00000065cf057221 */ /* 0x000fe20000010000 */
[-C--:B------:R-:W-:Y:S04]  /*8be0*/  HMMA.16816.F32 R60, R160, R6.reuse, R60 ;  /* 0x00000006a03c723c */ /* 0x080fe8000000183c */
[----:B------:R-:W-:Y:S01]  /*8bf0*/  MOV R101, R2 ;  /* 0x0000000200657202 */ /* 0x000fe20000000f00 */
[----:B------:R-:W-:Y:S02]  /*8c00*/  FADD.FTZ R4, R220, R0 ;  /* 0x00000000dc047221 */ /* 0x000fe40000010000 */
[----:B------:R-:W-:Y:S01]  /*8c10*/  FADD.FTZ R0, R197, R5 ;  /* 0x00000005c5007221 */ /* 0x000fe20000010000 */
[C---:B------:R-:W-:Y:S04]  /*8c20*/  HMMA.16816.F32 R64, R156.reuse, R6, R64 ;  /* 0x000000069c40723c */ /* 0x040fe80000001840 */
[----:B------:R-:W-:Y:S03]  /*8c30*/  FADD.FTZ R5, R199, R0 ;  /* 0x00000000c7057221 */ /* 0x000fe60000010000 */
[----:B------:R-:W-:Y:S01]  /*8c40*/  FADD.FTZ R6, R222, R100 ;  /* 0x00000064de067221 */ /* 0x000fe20000010000 */
[-C--:B----4-:R-:W-:Y:S04]  /*8c50*/  HMMA.16816.F32 R68, R156, R8.reuse, R68 ;  /* 0x000000089c44723c */ /* 0x090fe80000001844 */
[----:B------:R-:W-:Y:S04]  /*8c60*/  FADD.FTZ R7, R221, R4 ;  /* 0x00000004dd077221 */ /* 0x000fe80000010000 */
[C---:B------:R-:W-:Y:S07]  /*8c70*/  HMMA.16816.F32 R72, R160.reuse, R8, R72 ;  /* 0x00000008a048723c */ /* 0x040fee0000001848 */
[----:B------:R-:W-:Y:S01]  /*8c80*/  FADD.FTZ R8, R223, R6 ;  /* 0x00000006df087221 */ /* 0x000fe20000010000 */
[-C--:B------:R-:W-:Y:S04]  /*8c90*/  HMMA.16816.F32 R76, R160, R10.reuse, R76 ;  /* 0x0000000aa04c723c */ /* 0x080fe8000000184c */
[----:B------:R-:W-:Y:S02]  /*8ca0*/  FADD.FTZ R6, R219, R3 ;  /* 0x00000003db067221 */ /* 0x000fe40000010000 */
[----:B------:R-:W-:Y:S02]  /*8cb0*/  FADD.FTZ R4, R225, R8 ;  /* 0x00000008e1047221 */ /* 0x000fe40000010000 */
[C---:B------:R-:W-:Y:S04]  /*8cc0*/  HMMA.16816.F32 R80, R156.reuse, R10, R80 ;  /* 0x0000000a9c50723c */ /* 0x040fe80000001850 */
[----:B------:R-:W-:Y:S02]  /*8cd0*/  FADD.FTZ R3, R224, R7 ;  /* 0x00000007e0037221 */ /* 0x000fe40000010000 */
[----:B------:R-:W-:Y:S02]  /*8ce0*/  FADD.FTZ R0, R212, R6 ;  /* 0x00000006d4007221 */ /* 0x000fe40000010000 */
[----:B------:R-:W-:Y:S01]  /*8cf0*/  FADD.FTZ R8, R196, R5 ;  /* 0x00000005c4087221 */ /* 0x000fe20000010000 */
[-C--:B-----5:R-:W-:Y:S03]  /*8d00*/  HMMA.16816.F32 R84, R156, R12.reuse, R84 ;  /* 0x0000000c9c54723c */ /* 0x0a0fe60000001854 */
[----:B------:R-:W-:Y:S02]  /*8d10*/  FADD.FTZ R7, R171, R4 ;  /* 0x00000004ab077221 */ /* 0x000fe40000010000 */
[----:B------:R-:W-:Y:S02]  /*8d20*/  FADD.FTZ R6, R170, R3 ;  /* 0x00000003aa067221 */ /* 0x000fe40000010000 */
[----:B------:R-:W-:Y:S01]  /*8d30*/  FADD.FTZ R5, R169, R0 ;  /* 0x00000000a9057221 */ /* 0x000fe20000010000 */
[C---:B------:R-:W-:Y:S04]  /*8d40*/  HMMA.16816.F32 R88, R160.reuse, R12, R88 ;  /* 0x0000000ca058723c */ /* 0x040fe80000001858 */
[----:B------:R-:W-:Y:S02]  /*8d50*/  FADD.FTZ R4, R167, R8 ;  /* 0x00000008a7047221 */ /* 0x000fe40000010000 */
[----:B------:R-:W-:Y:S02]  /*8d60*/  FADD.FTZ R3, R193, R7 ;  /* 0x00000007c1037221 */ /* 0x000fe40000010000 */
[----:B------:R-:W-:Y:S01]  /*8d70*/  FADD.FTZ R0, R176, R6 ;  /* 0x00000006b0007221 */ /* 0x000fe20000010000 */
[-C--:B------:R-:W-:Y:S03]  /*8d80*/  HMMA.16816.F32 R92, R160, R14.reuse, R92 ;  /* 0x0000000ea05c723c */ /* 0x080fe6000000185c */
[----:B------:R-:W-:Y:S02]  /*8d90*/  FADD.FTZ R8, R172, R5 ;  /* 0x00000005ac087221 */ /* 0x000fe40000010000 */
[----:B------:R-:W-:Y:S02]  /*8da0*/  FADD.FTZ R7, R166, R4 ;  /* 0x00000004a6077221 */ /* 0x000fe40000010000 */
[----:B------:R-:W-:Y:S01]  /*8db0*/  FADD.FTZ R6, R179, R3 ;  /* 0x00000003b3067221 */ /* 0x000fe20000010000 */
[----:B------:R-:W-:Y:S04]  /*8dc0*/  HMMA.16816.F32 R96, R156, R14, R96 ;  /* 0x0000000e9c60723c */ /* 0x000fe80000001860 */
[----:B------:R-:W-:Y:S01]  /*8dd0*/  FADD.FTZ R5, R175, R0 ;  /* 0x00000000af057221 */ /* 0x000fe20000010000 */
[----:B------:R-:W-:Y:S01]  /*8de0*/  IADD3 R0, R209, -0x1, RZ ;  /* 0xffffffffd1007810 */ /* 0x000fe20007ffe0ff */
[----:B------:R-:W-:Y:S02]  /*8df0*/  FADD.FTZ R4, R173, R8 ;  /* 0x00000008ad047221 */ /* 0x000fe40000010000 */
[----:B------:R-:W-:Y:S01]  /*8e00*/  FADD.FTZ R3, R165, R7 ;  /* 0x00000007a5037221 */ /* 0x000fe20000010000 */
[----:B------:R-:W-:Y:S03]  /*8e10*/  MOV R209, R0 ;  /* 0x0000000000d17202 */ /* 0x000fe60000000f00 */
[----:B------:R-:W-:Y:S02]  /*8e20*/  FADD.FTZ R212, R178, R6 ;  /* 0x00000006b2d47221 */ /* 0x000fe40000010000 */
[----:B------:R-:W-:Y:S02]  /*8e30*/  FADD.FTZ R214, R177, R5 ;  /* 0x00000005b1d67221 */ /* 0x000fe40000010000 */
[----:B------:R-:W-:Y:S02]  /*8e40*/  FADD.FTZ R233, R168, R4 ;  /* 0x00000004a8e97221 */ /* 0x000fe40000010000 */
[----:B------:R-:W-:Y:S01]  /*8e50*/  FADD.FTZ R234, R164, R3 ;  /* 0x00000003a4ea7221 */ /* 0x000fe20000010000 */
[----:B------:R-:W-:-:S05]  /*8e60*/  @P0 BRA `(.L_x_77) ;  /* 0xffffcf3000000947 */ /* 0x000fca000383ffff */
.L_x_65:
[----:B------:R-:W-:Y:S05]  /*8e70*/  BRA.DIV ~URZ, `(.L_x_78) ;  /* 0x000061227f007947 */ /* 0x000fea000b800000 */
[----:B------:R-:W1:Y:S04]  /*8e80*/  SHFL.BFLY PT, R3, R212, 0x2, 0x1f ;  /* 0x0c401f00d4037f89 */ /* 0x000e6800000e0000 */
[----:B------:R-:W2:Y:S04]  /*8e90*/  SHFL.BFLY PT, R2, R214, 0x2, 0x1f ;  /* 0x0c401f00d6027f89 */ /* 0x000ea800000e0000 */
[----:B------:R-:W3:Y:S04]  /*8ea0*/  SHFL.BFLY PT, R0, R233, 0x2, 0x1f ;  /* 0x0c401f00e9007f89 */ /* 0x000ee800000e0000 */
[----:B------:R-:W4:Y:S01]  /*8eb0*/  SHFL.BFLY PT, R4, R234, 0x2, 0x1f ;  /* 0x0c401f00ea047f89 */ /* 0x000f2200000e0000 */
[----:B-1----:R-:W-:-:S02]  /*8ec0*/  FADD.FTZ R3, R3, R212 ;  /* 0x000000d403037221 */ /* 0x002fc40000010000 */
[----:B--2---:R-:W-:-:S03]  /*8ed0*/  FADD.FTZ R2, R2, R214 ;  /* 0x000000d602027221 */ /* 0x004fc60000010000 */
[----:B------:R-:W1:Y:S01]  /*8ee0*/  SHFL.BFLY PT, R7, R3, 0x1, 0x1f ;  /* 0x0c201f0003077f89 */ /* 0x000e6200000e0000 */
[----:B---3--:R-:W-:-:S03]  /*8ef0*/  FADD.FTZ R0, R0, R233 ;  /* 0x000000e900007221 */ /* 0x008fc60000010000 */
[----:B------:R-:W2:Y:S01]  /*8f00*/  SHFL.BFLY PT, R6, R2, 0x1, 0x1f ;  /* 0x0c201f0002067f89 */ /* 0x000ea200000e0000 */
[----:B----4-:R-:W-:-:S03]  /*8f10*/  FADD.FTZ R4, R4, R234 ;  /* 0x000000ea04047221 */ /* 0x010fc60000010000 */
[----:B------:R-:W3:Y:S04]  /*8f20*/  SHFL.BFLY PT, R5, R0, 0x1, 0x1f ;  /* 0x0c201f0000057f89 */ /* 0x000ee800000e0000 */
[----:B------:R4:W4:Y:S01]  /*8f30*/  SHFL.BFLY PT, R9, R4, 0x1, 0x1f ;  /* 0x0c201f0004097f89 */ /* 0x00092200000e0000 */
[----:B-1----:R-:W-:Y:S02]  /*8f40*/  FADD.FTZ R7, R3, R7 ;  /* 0x0000000703077221 */ /* 0x002fe40000010000 */
[----:B--2---:R-:W-:Y:S02]  /*8f50*/  FADD.FTZ R6, R2, R6 ;  /* 0x0000000602067221 */ /* 0x004fe40000010000 */
[----:B---3--:R-:W-:Y:S02]  /*8f60*/  FADD.FTZ R5, R0, R5 ;  /* 0x0000000500057221 */ /* 0x008fe40000010000 */
.L_x_167:
[----:B------:R-:W-:Y:S01]  /*8f70*/  FSETP.NE.FTZ.AND P3, PT, R7, RZ, PT ;  /* 0x000000ff0700720b */ /* 0x000fe20003f75000 */
[----:B------:R-:W-:Y:S01]  /*8f80*/  CS2R R2, SRZ ;  /* 0x0000000000027805 */ /* 0x000fe2000001ff00 */
[----:B------:R-:W-:Y:S01]  /*8f90*/  MOV R0, RZ ;  /* 0x000000ff00007202 */ /* 0x000fe20000000f00 */
[----:B----4-:R-:W-:Y:S01]  /*8fa0*/  FADD.FTZ R4, R9, R4 ;  /* 0x0000000409047221 */ /* 0x010fe20000010000 */
[----:B------:R-:W-:-:S02]  /*8fb0*/  FSETP.NE.FTZ.AND P2, PT, R6, RZ, PT ;  /* 0x000000ff0600720b */ /* 0x000fc40003f55000 */
[----:B------:R-:W-:Y:S02]  /*8fc0*/  FSETP.NE.FTZ.AND P1, PT, R5, RZ, PT ;  /* 0x000000ff0500720b */ /* 0x000fe40003f35000 */
[----:B------:R-:W-:Y:S02]  /*8fd0*/  FSETP.NE.FTZ.AND P0, PT, R4, RZ, PT ;  /* 0x000000ff0400720b */ /* 0x000fe40003f15000 */
[----:B------:R-:W-:Y:S02]  /*8fe0*/  MOV R24, 0xff800000 ;  /* 0xff80000000187802 */ /* 0x000fe40000000f00 */
[----:B------:R-:W-:Y:S01]  /*8ff0*/  MOV R22, 0xff800000 ;  /* 0xff80000000167802 */ /* 0x000fe20000000f00 */
[----:B------:R-:W1:Y:S01]  /*9000*/  @P3 MUFU.RCP R0, R7 ;  /* 0x0000000700003308 */ /* 0x000e620000001000 */
[----:B------:R-:W-:Y:S02]  /*9010*/  MOV R23, 0xff800000 ;  /* 0xff80000000177802 */ /* 0x000fe40000000f00 */
[----:B------:R-:W-:-:S03]  /*9020*/  MOV R19, 0xff800000 ;  /* 0xff80000000137802 */ /* 0x000fc60000000f00 */
[----:B------:R-:W-:Y:S02]  /*9030*/  @P1 MOV R10, 0x3f317218 ;  /* 0x3f317218000a1802 */ /* 0x000fe40000000f00 */
[----:B------:R-:W2:Y:S01]  /*9040*/  @P3 MUFU.LG2 R8, R7 ;  /* 0x0000000700083308 */ /* 0x000ea20000000c00 */
[----:B-1----:R-:W-:-:S07]  /*9050*/  FMUL.FTZ R156, R0, R108 ;  /* 0x0000006c009c7220 */ /* 0x002fce0000410000 */
[----:B------:R-:W1:Y:S01]  /*9060*/  @P2 MUFU.LG2 R7, R6 ;  /* 0x0000000600072308 */ /* 0x000e620000000c00 */
[C---:B------:R-:W-:Y:S02]  /*9070*/  FMUL.FTZ R157, R0.reuse, R109 ;  /* 0x0000006d009d7220 */ /* 0x040fe40000410000 */
[C---:B------:R-:W-:Y:S02]  /*9080*/  FMUL.FTZ R164, R0.reuse, R80 ;  /* 0x0000005000a47220 */ /* 0x040fe40000410000 */
[C---:B------:R-:W-:Y:S02]  /*9090*/  FMUL.FTZ R165, R0.reuse, R81 ;  /* 0x0000005100a57220 */ /* 0x040fe40000410000 */
[C---:B------:R-:W-:Y:S01]  /*90a0*/  FMUL.FTZ R128, R0.reuse, R128 ;  /* 0x0000008000807220 */ /* 0x040fe20000410000 */
[----:B------:R-:W3:Y:S01]  /*90b0*/  @P2 MUFU.RCP R3, R6 ;  /* 0x0000000600032308 */ /* 0x000ee20000001000 */
[C---:B------:R-:W-:Y:S02]  /*90c0*/  FMUL.FTZ R129, R0.reuse, R129 ;  /* 0x0000008100817220 */ /* 0x040fe40000410000 */
[----:B------:R-:W-:-:S02]  /*90d0*/  FMUL.FTZ R124, R0, R124 ;  /* 0x0000007c007c7220 */ /* 0x000fc40000410000 */
[C---:B------:R-:W-:Y:S02]  /*90e0*/  FMUL.FTZ R125, R0.reuse, R125 ;  /* 0x0000007d007d7220 */ /* 0x040fe40000410000 */
[C---:B------:R-:W-:Y:S01]  /*90f0*/  FMUL.FTZ R120, R0.reuse, R120 ;  /* 0x0000007800787220 */ /* 0x040fe20000410000 */
[----:B------:R-:W-:Y:S01]  /*9100*/  @P1 MUFU.RCP R2, R5 ;  /* 0x0000000500021308 */ /* 0x000fe20000001000 */
        /* <DEDUP_REMOVED lines=14> */
[----:B------:R-:W-:Y:S02]  /*91f0*/  FMUL.FTZ R81, R0, R97 ;  /* 0x0000006100517220 */ /* 0x000fe40000410000 */
[----:B------:R4:W5:Y:S01]  /*9200*/  @P1 MUFU.LG2 R0, R5 ;  /* 0x0000000500001308 */ /* 0x0009620000000c00 */
[----:B--2---:R-:W-:-:S02]  /*9210*/  @P3 FMUL.FTZ R9, R8, 0.69314718246459960938 ;  /* 0x3f31721808093820 */ /* 0x004fc40000410000 */
[----:B-1----:R-:W-:Y:S02]  /*9220*/  @P2 FMUL.FTZ R8, R7, 0.69314718246459960938 ;  /* 0x3f31721807082820 */ /* 0x002fe40000410000 */
[C---:B---3--:R-:W-:Y:S02]  /*9230*/  FMUL.FTZ R162, R3.reuse, R122 ;  /* 0x0000007a03a27220 */ /* 0x048fe40000410000 */
[C---:B------:R-:W-:Y:S02]  /*9240*/  FMUL.FTZ R163, R3.reuse, R123 ;  /* 0x0000007b03a37220 */ /* 0x040fe40000410000 */
[C---:B------:R-:W-:Y:S02]  /*9250*/  FMUL.FTZ R96, R3.reuse, R118 ;  /* 0x0000007603607220 */ /* 0x040fe40000410000 */
[C---:B------:R-:W-:Y:S02]  /*9260*/  FMUL.FTZ R97, R3.reuse, R119 ;  /* 0x0000007703617220 */ /* 0x040fe40000410000 */
[----:B------:R-:W-:-:S02]  /*9270*/  FMUL.FTZ R168, R3, R70 ;  /* 0x0000004603a87220 */ /* 0x000fc40000410000 */
[C---:B------:R-:W-:Y:S01]  /*9280*/  FMUL.FTZ R169, R3.reuse, R71 ;  /* 0x0000004703a97220 */ /* 0x040fe20000410000 */
[----:B----4-:R-:W-:Y:S01]  /*9290*/  @P2 MOV R5, 0x3f317218 ;  /* 0x3f31721800052802 */ /* 0x010fe20000000f00 */
[----:B-----5:R-:W-:Y:S01]  /*92a0*/  @P1 FMUL.FTZ R7, R0, 0.69314718246459960938 ;  /* 0x3f31721800071820 */ /* 0x020fe20000410000 */
[----:B------:R-:W-:Y:S01]  /*92b0*/  MOV R0, RZ ;  /* 0x000000ff00007202 */ /* 0x000fe20000000f00 */
[C---:B------:R-:W-:Y:S02]  /*92c0*/  FMUL.FTZ R166, R3.reuse, R82 ;  /* 0x0000005203a67220 */ /* 0x040fe40000410000 */
[----:B------:R-:W-:Y:S02]  /*92d0*/  FMUL.FTZ R167, R3, R83 ;  /* 0x0000005303a77220 */ /* 0x000fe40000410000 */
[C---:B------:R-:W-:Y:S01]  /*92e0*/  FMUL.FTZ R48, R2.reuse, R60 ;  /* 0x0000003c02307220 */ /* 0x040fe20000410000 */
[----:B------:R-:W1:Y:S01]  /*92f0*/  @P0 MUFU.RCP R0, R4 ;  /* 0x0000000400000308 */ /* 0x000e620000001000 */
        /* <DEDUP_REMOVED lines=39> */
[----:B------:R-:W-:Y:S02]  /*9570*/  FMUL.FTZ R27, R2, R93 ;  /* 0x0000005d021b7220 */ /* 0x000fe40000410000 */
[----:B------:R2:W3:Y:S01]  /*9580*/  @P0 MUFU.LG2 R2, R4 ;  /* 0x0000000400020308 */ /* 0x0004e20000000c00 */
[----:B------:R-:W-:Y:S02]  /*9590*/  @P3 FMUL.FTZ R6, R3, c[0x0][0x2d0] ;  /* 0x0000b40003063a20 */ /* 0x000fe40000410000 */
[----:B------:R-:W-:Y:S02]  /*95a0*/  @P1 FMUL.FTZ R3, R10, c[0x0][0x2d0] ;  /* 0x0000b4000a031a20 */ /* 0x000fe40000410000 */
[----:B------:R-:W-:Y:S02]  /*95b0*/  @P2 FMUL.FTZ R5, R5, c[0x0][0x2d0] ;  /* 0x0000b40005052a20 */ /* 0x000fe40000410000 */
[----:B------:R-:W-:Y:S01]  /*95c0*/  @P1 FFMA.FTZ R24, R3, R102, R7 ;  /* 0x0000006603181223 */ /* 0x000fe20000010007 */
[----:B------:R-:W-:Y:S01]  /*95d0*/  @P0 MOV R3, 0x3f317218 ;  /* 0x3f31721800030802 */ /* 0x000fe20000000f00 */
[----:B-1----:R-:W-:-:S02]  /*95e0*/  FMUL.FTZ R76, R0, R62 ;  /* 0x0000003e004c7220 */ /* 0x002fc40000410000 */
[C---:B------:R-:W-:Y:S02]  /*95f0*/  FMUL.FTZ R77, R0.reuse, R63 ;  /* 0x0000003f004d7220 */ /* 0x040fe40000410000 */
[----:B------:R-:W-:Y:S02]  /*9600*/  @P0 FMUL.FTZ R3, R3, c[0x0][0x2d0] ;  /* 0x0000b40003030a20 */ /* 0x000fe40000410000 */
[----:B------:R-:W-:Y:S01]  /*9610*/  FMUL.FTZ R66, R0, R134 ;  /* 0x0000008600427220 */ /* 0x000fe20000410000 */
[----:B--2---:R-:W-:Y:S01]  /*9620*/  MOV R4, 0x1 ;  /* 0x0000000100047802 */ /* 0x004fe20000000f00 */
[----:B---3--:R-:W-:Y:S02]  /*9630*/  @P0 FMUL.FTZ R2, R2, 0.69314718246459960938 ;  /* 0x3f31721802020820 */ /* 0x008fe40000410000 */
        /* <DEDUP_REMOVED lines=20> */
[----:B------:R-:W-:Y:S01]  /*9780*/  FMUL.FTZ R33, R0, R95 ;  /* 0x0000005f00217220 */ /* 0x000fe20000410000 */
[----:B------:R-:W-:Y:S01]  /*9790*/  PRMT R0, R4, 0x7610, R0 ;  /* 0x0000761004007816 */ /* 0x000fe20000000000 */
[----:B------:R-:W-:Y:S02]  /*97a0*/  @P3 FFMA.FTZ R22, R6, R104, R9 ;  /* 0x0000006806163223 */ /* 0x000fe40000010009 */
[----:B------:R-:W-:Y:S02]  /*97b0*/  @P2 FFMA.FTZ R23, R5, R103, R8 ;  /* 0x0000006705172223 */ /* 0x000fe40000010008 */
[----:B------:R-:W-:Y:S02]  /*97c0*/  @P0 FFMA.FTZ R19, R3, R101, R2 ;  /* 0x0000006503130223 */ /* 0x000fe40000010002 */
.L_x_40:
[----:B------:R2:W5:Y:S04]  /*97d0*/  LDL R6, [R1] ;  /* 0x0000000001067983 */ /* 0x0005680000100800 */
[----:B------:R-:W3:Y:S01]  /*97e0*/  S2R R2, SR_TID.X ;  /* 0x0000000000027919 */ /* 0x000ee20000002100 */
[----:B------:R-:W-:Y:S01]  /*97f0*/  BSSY B0, `(.L_x_79) ;  /* 0x0000011000007945 */ /* 0x000fe20003800000 */
[----:B---3--:R-:W-:-:S13]  /*9800*/  LOP3.LUT P0, RZ, R2, 0x7f, RZ, 0xc0, !PT ;  /* 0x0000007f02ff7812 */ /* 0x008fda000780c0ff */
[----:B------:R-:W-:Y:S05]  /*9810*/  @P0 BRA `(.L_x_80) ;  /* 0x000000e000000947 */ /* 0x000fea0003800000 */
[----:B--2---:R-:W2:Y:S01]  /*9820*/  S2R R4, SR_LANEID ;  /* 0x0000000000047919 */ /* 0x004ea20000000000 */
[----:B------:R-:W-:Y:S01]  /*9830*/  VOTEU.ANY UR4, UPT, PT ;  /* 0x0000000000047886 */ /* 0x000fe200038e0100 */
[----:B-1----:R-:W-:Y:S01]  /*9840*/  IMAD.MOV.U32 R5, RZ, RZ, c[0x0][0x564] ;  /* 0x00015900ff057624 */ /* 0x002fe200078e00ff */
[----:B------:R-:W2:Y:S08]  /*9850*/  FLO.U32 R3, UR4 ;  /* 0x0000000400037d00 */ /* 0x000eb000080e0000 */
[----:B------:R-:W1:Y:S01]  /*9860*/  POPC R2, UR4 ;  /* 0x0000000400027d09 */ /* 0x000e620008000000 */
[----:B--2---:R-:W-:Y:S01]  /*9870*/  ISETP.EQ.U32.AND P0, PT, R3, R4, PT ;  /* 0x000000040300720c */ /* 0x004fe20003f02070 */
[----:B------:R-:W-:-:S12]  /*9880*/  IMAD.MOV.U32 R4, RZ, RZ, c[0x0][0x560] ;  /* 0x00015800ff047624 */ /* 0x000fd800078e00ff */
[----:B-1----:R1:W2:Y:S04]  /*9890*/  @P0 ATOMG.E.ADD.STRONG.GPU PT, R2, [R4.64], R2 ;  /* 0x00000002040209a8 */ /* 0x0022a800081ee1c6 */
[----:B-1----:R-:W1:Y:S04]  /*98a0*/  S2R R4, SR_LTMASK ;  /* 0x0000000000047919 */ /* 0x002e680000003900 */
[----:B--2---:R1:W2:Y:S02]  /*98b0*/  SHFL.IDX PT, R3, R2, R3, 0x1f ;  /* 0x00001f0302037589 */ /* 0x0042a400000e0000 */
[----:B-1----:R-:W-:-:S06]  /*98c0*/  LOP3.LUT R2, R4, UR4, RZ, 0xc0, !PT ;  /* 0x0000000404027c12 */ /* 0x002fcc000f8ec0ff */
[----:B------:R-:W2:Y:S02]  /*98d0*/  POPC R2, R2 ;  /* 0x0000000200027309 */ /* 0x000ea40000000000 */
[----:B--2--5:R-:W-:-:S05]  /*98e0*/  IADD3 R6, R3, c[0x0][0xc], R2 ;  /* 0x0000030003067a10 */ /* 0x024fca0007ffe002 */
[----:B------:R1:W-:Y:S02]  /*98f0*/  STL [R1], R6 ;  /* 0x0000000601007387 */ /* 0x0003e40000100800 */
.L_x_80:
[----:B--2---:R-:W-:Y:S05]  /*9900*/  BSYNC B0 ;  /* 0x0000000000007941 */ /* 0x004fea0003800000 */
.L_x_79:
[----:B------:R-:W-:Y:S01]  /*9910*/  PRMT R0, R0, 0x9910, RZ ;  /* 0x0000991000007816 */ /* 0x000fe200000000ff */
[----:B------:R-:W-:Y:S01]  /*9920*/  BSSY B1, `(.L_x_81) ;  /* 0x000038b000017945 */ /* 0x000fe20003800000 */
[----:B-----5:R-:W-:Y:S02]  /*9930*/  IMAD.MOV.U32 R28, RZ, RZ, R6 ;  /* 0x000000ffff1c7224 */ /* 0x020fe400078e0006 */
[----:B------:R-:W-:-:S13]  /*9940*/  ISETP.NE.AND P0, PT, R0, RZ, PT ;  /* 0x000000ff0000720c */ /* 0x000fda0003f05270 */
[----:B------:R-:W-:Y:S05]  /*9950*/  @!P0 BRA `(.L_x_82) ;  /* 0x00002b5000008947 */ /* 0x000fea0003800000 */
[----:B------:R-:W2:Y:S04]  /*9960*/  LDL R10, [R1+0x40] ;  /* 0x00004000010a7983 */ /* 0x000ea80000100800 */
[----:B------:R-:W3:Y:S04]  /*9970*/  LDL.LU R9, [R1+0x44] ;  /* 0x0000440001097983 */ /* 0x000ee80000300800 */
[----:B------:R-:W4:Y:S04]  /*9980*/  LDL R8, [R1+0x3c] ;  /* 0x00003c0001087983 */ /* 0x000f280000100800 */
[----:B------:R-:W3:Y:S01]  /*9990*/  LDL.LU R7, [R1+0x48] ;  /* 0x0000480001077983 */ /* 0x000ee20000300800 */
[----:B------:R-:W-:Y:S01]  /*99a0*/  WARPSYNC 0xffffffff ;  /* 0xffffffff00007948 */ /* 0x000fe20003800000 */
[----:B------:R-:W-:-:S02]  /*99b0*/  F2FP.PACK_AB R0, R129, R128 ;  /* 0x000000808100723e */ /* 0x000fc400000000ff */
[----:B------:R-:W-:Y:S01]  /*99c0*/  BAR.SYNC.DEFER_BLOCKING 0x1, 0x80 ;  /* 0x0042000000007b1d */ /* 0x000fe20000010000 */
[----:B------:R-:W-:Y:S02]  /*99d0*/  F2FP.PACK_AB R3, R131, R130 ;  /* 0x000000828303723e */ /* 0x000fe400000000ff */
[----:B------:R-:W-:Y:S02]  /*99e0*/  F2FP.PACK_AB R2, R125, R124 ;  /* 0x0000007c7d02723e */ /* 0x000fe400000000ff */
[----:B------:R-:W-:Y:S01]  /*99f0*/  F2FP.PACK_AB R4, R55, R54 ;  /* 0x000000363704723e */ /* 0x000fe200000000ff */
[----:B-1----:R-:W3:Y:S01]  /*9a00*/  LDL.LU R6, [R1+0x50] ;  /* 0x0000500001067983 */ /* 0x002ee20000300800 */
[----:B------:R-:W-:Y:S01]  /*9a10*/  F2FP.PACK_AB R5, R77, R76 ;  /* 0x0000004c4d05723e */ /* 0x000fe200000000ff */
[----:B------:R-:W-:Y:S01]  /*9a20*/  IMAD.MOV.U32 R11, RZ, RZ, c[0x0][0x388] ;  /* 0x0000e200ff0b7624 */ /* 0x000fe200078e00ff */
[----:B------:R-:W-:Y:S02]  /*9a30*/  ISETP.NE.U32.AND P2, PT, RZ, c[0x0][0x500], PT ;  /* 0x00014000ff007a0c */ /* 0x000fe40003f45070 */
[----:B------:R-:W-:-:S02]  /*9a40*/  ISETP.NE.U32.AND P3, PT, RZ, c[0x0][0x508], PT ;  /* 0x00014200ff007a0c */ /* 0x000fc40003f65070 */
[----:B------:R-:W-:Y:S02]  /*9a50*/  ISETP.NE.AND.EX P2, PT, RZ, c[0x0][0x504], PT, P2 ;  /* 0x00014100ff007a0c */ /* 0x000fe40003f45320 */
[----:B------:R-:W-:Y:S01]  /*9a60*/  ISETP.NE.AND.EX P3, PT, RZ, c[0x0][0x50c], PT, P3 ;  /* 0x00014300ff007a0c */ /* 0x000fe20003f65330 */
[----:B------:R1:W-:Y:S04]  /*9a70*/  STS [R251+0x80], R0 ;  /* 0x00008000fb007388 */ /* 0x0003e80000000800 */
[----:B------:R1:W-:Y:S04]  /*9a80*/  STS [R251+0x280], R3 ;  /* 0x00028003fb007388 */ /* 0x0003e80000000800 */
[----:B------:R1:W-:Y:S02]  /*9a90*/  STS [R252], R2 ;  /* 0x00000002fc007388 */ /* 0x0003e40000000800 */
[----:B-1----:R-:W-:-:S02]  /*9aa0*/  F2FP.PACK_AB R0, R127, R126 ;  /* 0x0000007e7f00723e */ /* 0x002fc400000000ff */
[----:B------:R-:W-:-:S03]  /*9ab0*/  F2FP.PACK_AB R3, R35, R34 ;  /* 0x000000222303723e */ /* 0x000fc600000000ff */
[----:B------:R1:W-:Y:S01]  /*9ac0*/  STS [R252+0x200], R0 ;  /* 0x00020000fc007388 */ /* 0x0003e20000000800 */
[----:B------:R-:W-:-:S03]  /*9ad0*/  F2FP.PACK_AB R2, R67, R66 ;  /* 0x000000424302723e */ /* 0x000fc600000000ff */
[----:B------:R1:W-:Y:S04]  /*9ae0*/  STS [R251+0x1080], R3 ;  /* 0x00108003fb007388 */ /* 0x0003e80000000800 */
[----:B------:R1:W-:Y:S04]  /*9af0*/  STS [R251+0x1280], R2 ;  /* 0x00128002fb007388 */ /* 0x0003e80000000800 */
[----:B------:R1:W-:Y:S02]  /*9b00*/  STS [R252+0x1200], R4 ;  /* 0x00120004fc007388 */ /* 0x0003e40000000800 */
[----:B-1----:R-:W-:-:S02]  /*9b10*/  F2FP.PACK_AB R0, R37, R36 ;  /* 0x000000242500723e */ /* 0x002fc400000000ff */
[----:B------:R-:W-:-:S03]  /*9b20*/  F2FP.PACK_AB R3, R121, R120 ;  /* 0x000000787903723e */ /* 0x000fc600000000ff */
[----:B------:R1:W-:Y:S01]  /*9b30*/  STS [R252+0x1000], R0 ;  /* 0x00100000fc007388 */ /* 0x0003e20000000800 */
[----:B------:R-:W-:Y:S02]  /*9b40*/  F2FP.PACK_AB R2, R163, R162 ;  /* 0x000000a2a302723e */ /* 0x000fe400000000ff */
[----:B------:R-:W-:Y:S02]  /*9b50*/  F2FP.PACK_AB R4, R39, R38 ;  /* 0x000000262704723e */ /* 0x000fe400000000ff */
[----:B-1----:R-:W-:Y:S01]  /*9b60*/  F2FP.PACK_AB R0, R117, R116 ;  /* 0x000000747500723e */ /* 0x002fe200000000ff */
[----:B--2---:R1:W-:Y:S04]  /*9b70*/  STS [R10+0x80], R3 ;  /* 0x000080030a007388 */ /* 0x0043e80000000800 */
[----:B------:R2:W-:Y:S04]  /*9b80*/  STS [R10+0x280], R2 ;  /* 0x000280020a007388 */ /* 0x0005e80000000800 */
[----:B----4-:R4:W-:Y:S01]  /*9b90*/  STS [R8], R0 ;  /* 0x0000000008007388 */ /* 0x0109e20000000800 */
[----:B-1----:R-:W-:-:S02]  /*9ba0*/  F2FP.PACK_AB R3, R97, R96 ;  /* 0x000000606103723e */ /* 0x002fc400000000ff */
[----:B--2---:R-:W-:-:S03]  /*9bb0*/  F2FP.PACK_AB R2, R73, R72 ;  /* 0x000000484902723e */ /* 0x004fc600000000ff */
[----:B------:R1:W-:Y:S01]  /*9bc0*/  STS [R8+0x200], R3 ;  /* 0x0002000308007388 */ /* 0x0003e20000000800 */
[----:B----4-:R-:W-:-:S03]  /*9bd0*/  F2FP.PACK_AB R0, R41, R40 ;  /* 0x000000282900723e */ /* 0x010fc600000000ff */
[----:B------:R2:W-:Y:S04]  /*9be0*/  STS [R10+0x1080], R4 ;  /* 0x001080040a007388 */ /* 0x0005e80000000800 */
[----:B------:R4:W-:Y:S04]  /*9bf0*/  STS [R10+0x1280], R2 ;  /* 0x001280020a007388 */ /* 0x0009e80000000800 */
[----:B------:R3:W-:Y:S01]  /*9c00*/  STS [R8+0x1000], R0 ;  /* 0x0010000008007388 */ /* 0x0007e20000000800 */
[----:B-1----:R-:W-:Y:S02]  /*9c10*/  F2FP.PACK_AB R3, R113, R112 ;  /* 0x000000707103723e */ /* 0x002fe400000000ff */
[----:B--2---:R-:W-:-:S02]  /*9c20*/  F2FP.PACK_AB R4, R69, R68 ;  /* 0x000000444504723e */ /* 0x004fc400000000ff */
[----:B----4-:R-:W-:-:S03]  /*9c30*/  F2FP.PACK_AB R2, R115, R114 ;  /* 0x000000727302723e */ /* 0x010fc600000000ff */
[----:B------:R1:W-:Y:S01]  /*9c40*/  STS [R8+0x1200], R4 ;  /* 0x0012000408007388 */ /* 0x0003e20000000800 */
[----:B---3--:R-:W-:-:S03]  /*9c50*/  F2FP.PACK_AB R0, R157, R156 ;  /* 0x0000009c9d00723e */ /* 0x008fc600000000ff */
[----:B------:R2:W-:Y:S04]  /*9c60*/  STS [R251+0x2080], R3 ;  /* 0x00208003fb007388 */ /* 0x0005e80000000800 */
[----:B------:R3:W-:Y:S04]  /*9c70*/  STS [R251+0x2280], R2 ;  /* 0x00228002fb007388 */ /* 0x0007e80000000800 */
[----:B------:R4:W-:Y:S01]  /*9c80*/  STS [R252+0x2000], R0 ;  /* 0x00200000fc007388 */ /* 0x0009e20000000800 */
[----:B-1----:R-:W-:Y:S02]  /*9c90*/  F2FP.PACK_AB R4, R65, R64 ;  /* 0x000000404104723e */ /* 0x002fe400000000ff */
[----:B--2---:R-:W-:-:S02]  /*9ca0*/  F2FP.PACK_AB R3, R111, R110 ;  /* 0x0000006e6f03723e */ /* 0x004fc400000000ff */
[----:B---3--:R-:W-:-:S03]  /*9cb0*/  F2FP.PACK_AB R2, R43, R42 ;  /* 0x0000002a2b02723e */ /* 0x008fc600000000ff */
[----:B------:R1:W-:Y:S01]  /*9cc0*/  STS [R252+0x2200], R3 ;  /* 0x00220003fc007388 */ /* 0x0003e20000000800 */
[----:B----4-:R-:W-:-:S03]  /*9cd0*/  F2FP.PACK_AB R0, R45, R44 ;  /* 0x0000002c2d00723e */ /* 0x010fc600000000ff */
        /* <DEDUP_REMOVED lines=18> */
[----:B------:R4:W-:Y:S04]  /*9e00*/  STS [R8+0x3000], R0 ;  /* 0x0030000008007388 */ /* 0x0009e80000000800 */
[----:B------:R-:W-:Y:S01]  /*9e10*/  STS [R8+0x3200], R5 ;  /* 0x0032000508007388 */ /* 0x000fe20000000800 */
[----:B-1----:R-:W-:-:S02]  /*9e20*/  F2FP.PACK_AB R3, R169, R168 ;  /* 0x000000a8a903723e */ /* 0x002fc400000000ff */
[----:B--2---:R-:W-:-:S03]  /*9e30*/  F2FP.PACK_AB R4, R109, R108 ;  /* 0x0000006c6d04723e */ /* 0x004fc600000000ff */
[----:B------:R1:W-:Y:S01]  /*9e40*/  STS [R251+0x4280], R3 ;  /* 0x00428003fb007388 */ /* 0x0003e20000000800 */
[----:B---3--:R-:W-:-:S03]  /*9e50*/  F2FP.PACK_AB R2, R165, R164 ;  /* 0x000000a4a502723e */ /* 0x008fc600000000ff */
[----:B------:R2:W-:Y:S01]  /*9e60*/  STS [R251+0x4080], R4 ;  /* 0x00408004fb007388 */ /* 0x0005e20000000800 */
[----:B----4-:R-:W-:-:S03]  /*9e70*/  F2FP.PACK_AB R0, R167, R166 ;  /* 0x000000a6a700723e */ /* 0x010fc600000000ff */
[----:B------:R3:W-:Y:S04]  /*9e80*/  STS [R252+0x4000], R2 ;  /* 0x00400002fc007388 */ /* 0x0007e80000000800 */
[----:B------:R4:W-:Y:S01]  /*9e90*/  STS [R252+0x4200], R0 ;  /* 0x00420000fc007388 */ /* 0x0009e20000000800 */
[----:B-1----:R-:W-:Y:S02]  /*9ea0*/  F2FP.PACK_AB R3, R75, R74 ;  /* 0x0000004a4b03723e */ /* 0x002fe400000000ff */
        /* <DEDUP_REMOVED lines=8> */
[----:B--2---:R-:W-:Y:S02]  /*9f30*/  F2FP.PACK_AB R4, R87, R86 ;  /* 0x000000565704723e */ /* 0x004fe400000000ff */
[----:B---3--:R-:W-:Y:S02]  /*9f40*/  F2FP.PACK_AB R2, R83, R82 ;  /* 0x000000525302723e */ /* 0x008fe400000000ff */
[----:B----4-:R-:W-:-:S05]  /*9f50*/  F2FP.PACK_AB R0, R85, R84 ;  /* 0x000000545500723e */ /* 0x010fca00000000ff */
[----:B------:R1:W-:Y:S04]  /*9f60*/  STS [R10+0x4080], R0 ;  /* 0x004080000a007388 */ /* 0x0003e80000000800 */
[----:B------:R2:W-:Y:S04]  /*9f70*/  STS [R10+0x4280], R4 ;  /* 0x004280040a007388 */ /* 0x0005e80000000800 */
[----:B------:R3:W-:Y:S04]  /*9f80*/  STS [R8+0x4000], R3 ;  /* 0x0040000308007388 */ /* 0x0007e80000000800 */
[----:B------:R4:W-:Y:S01]  /*9f90*/  STS [R8+0x4200], R2 ;  /* 0x0042000208007388 */ /* 0x0009e20000000800 */
[----:B-1----:R-:W-:-:S02]  /*9fa0*/  F2FP.PACK_AB R0, R51, R50 ;  /* 0x000000323300723e */ /* 0x002fc400000000ff */
[----:B--2---:R-:W-:-:S03]  /*9fb0*/  @P3 IADD3 R4, P0, R9, c[0x0][0x508], RZ ;  /* 0x0001420009043a10 */ /* 0x004fc60007f1e0ff */
[----:B------:R1:W-:Y:S01]  /*9fc0*/  STS [R10+0x5080], R0 ;  /* 0x005080000a007388 */ /* 0x0003e20000000800 */
[----:B---3--:R-:W-:Y:S02]  /*9fd0*/  F2FP.PACK_AB R3, R33, R32 ;  /* 0x000000202103723e */ /* 0x008fe400000000ff */
[----:B------:R-:W-:Y:S02]  /*9fe0*/  @P3 IADD3.X R5, R7, c[0x0][0x50c], RZ, P0, !PT ;  /* 0x0001430007053a10 */ /* 0x000fe400007fe4ff */
[----:B----4-:R-:W-:-:S05]  /*9ff0*/  F2FP.PACK_AB R2, R53, R52 ;  /* 0x000000343502723e */ /* 0x010fca00000000ff */
[----:B------:R2:W-:Y:S01]  /*a000*/  STS [R10+0x5280], R2 ;  /* 0x005280020a007388 */ /* 0x0005e20000000800 */
[----:B-1----:R-:W-:-:S05]  /*a010*/  F2FP.PACK_AB R0, R27, R26 ;  /* 0x0000001a1b00723e */ /* 0x002fca00000000ff */
[----:B------:R1:W-:Y:S04]  /*a020*/  STS [R8+0x5000], R0 ;  /* 0x0050000008007388 */ /* 0x0003e80000000800 */
[----:B------:R3:W-:Y:S04]  /*a030*/  STS [R8+0x5200], R3 ;  /* 0x0052000308007388 */ /* 0x0007e80000000800 */
[----:B------:R-:W-:Y:S01]  /*a040*/  BAR.SYNC.DEFER_BLOCKING 0x1, 0x80 ;  /* 0x0042000000007b1d */ /* 0x000fe20000010000 */
[----:B--2---:R-:W-:Y:S01]  /*a050*/  IADD3 R2, P1, R9, c[0x0][0x500], RZ ;  /* 0x0001400009027a10 */ /* 0x004fe20007f3e0ff */
[----:B-1----:R-:W-:-:S03]  /*a060*/  IMAD.MOV.U32 R0, RZ, RZ, RZ ;  /* 0x000000ffff007224 */ /* 0x002fc600078e00ff */
[----:B---3--:R-:W-:Y:S02]  /*a070*/  IADD3.X R3, R7, c[0x0][0x504], RZ, P1, !PT ;  /* 0x0001410007037a10 */ /* 0x008fe40000ffe4ff */
[C---:B------:R-:W-:Y:S01]  /*a080*/  ISETP.NE.AND P0, PT, R6.reuse, RZ, PT ;  /* 0x000000ff0600720c */ /* 0x040fe20003f05270 */
[----:B------:R1:W5:Y:S04]  /*a090*/  @P3 LDG.E R11, [R4.64] ;  /* 0x00000006040b3981 */ /* 0x000368000c1e1900 */
[----:B------:R2:W5:Y:S01]  /*a0a0*/  @P2 LDG.E R0, [R2.64] ;  /* 0x0000000602002981 */ /* 0x000562000c1e1900 */
[----:B-1----:R-:W-:Y:S01]  /*a0b0*/  SEL R5, R6, c[0x0][0x3d4], P0 ;  /* 0x0000f50006057a07 */ /* 0x002fe20000000000 */
[----:B------:R-:W-:Y:S05]  /*a0c0*/  @P3 BRA `(.L_x_83) ;  /* 0x0000004000003947 */ /* 0x000fea0003800000 */
[----:B------:R-:W-:Y:S05]  /*a0d0*/  @!P2 BRA `(.L_x_83) ;  /* 0x000000300000a947 */ /* 0x000fea0003800000 */
[----:B------:R1:W3:Y:S04]  /*a0e0*/  LDG.E R4, [R2.64] ;  /* 0x0000000602047981 */ /* 0x0002e8000c1e1900 */
[----:B-12---:R-:W3:Y:S02]  /*a0f0*/  LDG.E R2, [R2.64+0x4] ;  /* 0x0000040602027981 */ /* 0x006ee4000c1e1900 */
[----:B---3-5:R-:W-:-:S02]  /*a100*/  IADD3 R11, -R4, R2, RZ ;  /* 0x00000002040b7210 */ /* 0x028fc40007ffe1ff */
.L_x_83:
[----:B------:R-:W3:Y:S04]  /*a110*/  LDL R8, [R1+0x94] ;  /* 0x0000940001087983 */ /* 0x000ee80000100800 */
[----:B------:R-:W4:Y:S04]  /*a120*/  LDL.LU R4, [R1+0x54] ;  /* 0x0000540001047983 */ /* 0x000f280000300800 */
[----:B--2---:R-:W2:Y:S04]  /*a130*/  LDL.LU R3, [R1+0x8] ;  /* 0x0000080001037983 */ /* 0x004ea80000300800 */
[----:B------:R-:W3:Y:S04]  /*a140*/  LDL R25, [R1+0x4] ;  /* 0x0000040001197983 */ /* 0x000ee80000100800 */
[----:B------:R-:W3:Y:S04]  /*a150*/  LDL R18, [R1+0x58] ;  /* 0x0000580001127983 */ /* 0x000ee80000100800 */
[----:B------:R-:W3:Y:S01]  /*a160*/  LDL R30, [R1+0x90] ;  /* 0x00009000011e7983 */ /* 0x000ee20000100800 */
[----:B------:R-:W-:Y:S01]  /*a170*/  IMAD.MOV.U32 R2, RZ, RZ, 0x368 ;  /* 0x00000368ff027424 */ /* 0x000fe200078e00ff */
[----:B------:R-:W-:-:S04]  /*a180*/  ISETP.GT.AND P3, PT, R5, 0x1, PT ;  /* 0x000000010500780c */ /* 0x000fc80003f64270 */
[----:B------:R-:W-:-:S04]  /*a190*/  SEL R2, R2, 0x328, P3 ;  /* 0x0000032802027807 */ /* 0x000fc80001800000 */
[----:B------:R1:W4:Y:S08]  /*a1a0*/  LDC.64 R6, c[0x0][R2+0x170] ;  /* 0x00005c0002067b82 */ /* 0x0003300000000a00 */
[----:B------:R1:W2:Y:S08]  /*a1b0*/  LDC.64 R14, c[0x0][R2+0x168] ;  /* 0x00005a00020e7b82 */ /* 0x0002b00000000a00 */
[----:B------:R1:W2:Y:S08]  /*a1c0*/  LDC.64 R16, c[0x0][R2+0x178] ;  /* 0x00005e0002107b82 */ /* 0x0002b00000000a00 */
[----:B------:R1:W2:Y:S01]  /*a1d0*/  LDC.64 R20, c[0x0][R2+0x160] ;  /* 0x0000580002147b82 */ /* 0x0002a20000000a00 */
[----:B------:R-:W-:-:S04]  /*a1e0*/  ISETP.NE.U32.AND P0, PT, RZ, c[0x0][0x500], PT ;  /* 0x00014000ff007a0c */ /* 0x000fc80003f05070 */
[----:B------:R-:W-:Y:S01]  /*a1f0*/  ISETP.NE.AND.EX P0, PT, RZ, c[0x0][0x504], PT, P0 ;  /* 0x00014100ff007a0c */ /* 0x000fe20003f05300 */
[----:B-1----:R-:W-:-:S05]  /*a200*/  IMAD.MOV.U32 R2, RZ, RZ, c[0x0][0x4e8] ;  /* 0x00013a00ff027624 */ /* 0x002fca00078e00ff */
[----:B------:R-:W-:Y:S02]  /*a210*/  ISETP.NE.AND P2, PT, R2, 0x1, PT ;  /* 0x000000010200780c */ /* 0x000fe40003f45270 */
[----:B------:R-:W-:Y:S01]  /*a220*/  SEL R2, R250, RZ, !P0 ;  /* 0x000000fffa027207 */ /* 0x000fe20004000000 */
[----:B------:R-:W1:Y:S02]  /*a230*/  S2R R31, SR_TID.X ;  /* 0x00000000001f7919 */ /* 0x000e640000002100 */
[----:B-1----:R-:W-:-:S04]  /*a240*/  SHF.R.S32.HI R29, RZ, 0x1f, R31 ;  /* 0x0000001fff1d7819 */ /* 0x002fc8000001141f */
[----:B------:R-:W-:-:S04]  /*a250*/  LEA.HI R29, R29, R31, RZ, 0x5 ;  /* 0x0000001f1d1d7211 */ /* 0x000fc800078f28ff */
[----:B------:R-:W-:-:S05]  /*a260*/  LOP3.LUT R29, R29, 0xffffffe0, RZ, 0xc0, !PT ;  /* 0xffffffe01d1d7812 */ /* 0x000fca00078ec0ff */
[----:B------:R-:W-:Y:S01]  /*a270*/  IMAD.IADD R29, R31, 0x1, -R29 ;  /* 0x000000011f1d7824 */ /* 0x000fe200078e0a1d */
[----:B----4-:R-:W-:Y:S01]  /*a280*/  SEL R5, R4, RZ, !P0 ;  /* 0x000000ff04057207 */ /* 0x010fe20004000000 */
[----:B------:R-:W-:Y:S01]  /*a290*/  IMAD R4, R7, R2, RZ ;  /* 0x0000000207047224 */ /* 0x000fe200078e02ff */
[----:B--2---:R-:W-:-:S03]  /*a2a0*/  LOP3.LUT R3, R3, 0xffff, RZ, 0xc0, !PT ;  /* 0x0000ffff03037812 */ /* 0x004fc600078ec0ff */
[----:B------:R-:W-:Y:S02]  /*a2b0*/  IMAD R13, R6, R5, R4 ;  /* 0x00000005060d7224 */ /* 0x000fe400078e0204 */
[----:B---3--:R-:W-:-:S04]  /*a2c0*/  IMAD R10, R25, 0x80, R8 ;  /* 0x00000080190a7824 */ /* 0x008fc800078e0208 */
[----:B------:R-:W-:-:S04]  /*a2d0*/  @P2 IMAD.HI.U32 R5, R10, c[0x0][0x4ec], RZ ;  /* 0x00013b000a052a27 */ /* 0x000fc800078e00ff */
[----:B------:R-:W-:-:S04]  /*a2e0*/  IMAD.WIDE.U32 R6, R6, R2, RZ ;  /* 0x0000000206067225 */ /* 0x000fc800078e00ff */
[----:B------:R-:W-:-:S04]  /*a2f0*/  IMAD.WIDE.U32 R8, R14, R3, RZ ;  /* 0x000000030e087225 */ /* 0x000fc800078e00ff */
[----:B------:R-:W-:Y:S01]  /*a300*/  IMAD.MOV.U32 R4, RZ, RZ, R10 ;  /* 0x000000ffff047224 */ /* 0x000fe200078e000a */
[----:B------:R-:W-:Y:S01]  /*a310*/  @P2 SHF.R.U32.HI R4, RZ, c[0x0][0x4f0], R5 ;  /* 0x00013c00ff042a19 */ /* 0x000fe20000011605 */
[----:B------:R-:W-:Y:S01]  /*a320*/  IMAD R12, R15, R3, RZ ;  /* 0x000000030f0c7224 */ /* 0x000fe200078e02ff */
[----:B------:R-:W-:Y:S02]  /*a330*/  SEL R5, R18, RZ, P3 ;  /* 0x000000ff12057207 */ /* 0x000fe40001800000 */
[----:B-----5:R-:W-:Y:S01]  /*a340*/  IADD3 R14, P1, P0, R6, R8, R0 ;  /* 0x00000008060e7210 */ /* 0x020fe2000783e000 */
[----:B------:R-:W-:Y:S01]  /*a350*/  IMAD.IADD R8, R9, 0x1, R12 ;  /* 0x0000000109087824 */ /* 0x000fe200078e020c */
[----:B------:R-:W-:Y:S01]  /*a360*/  SHF.R.S32.HI R18, RZ, 0x1f, R0 ;  /* 0x0000001fff127819 */ /* 0x000fe20000011400 */
[----:B------:R-:W-:Y:S02]  /*a370*/  IMAD.IADD R13, R7, 0x1, R13 ;  /* 0x00000001070d7824 */ /* 0x000fe400078e020d */
[----:B------:R-:W-:-:S02]  /*a380*/  IMAD.MOV R9, RZ, RZ, -R4 ;  /* 0x000000ffff097224 */ /* 0x000fc400078e0a04 */
[-C--:B------:R-:W-:Y:S02]  /*a390*/  IMAD R12, R17, R5.reuse, RZ ;  /* 0x00000005110c7224 */ /* 0x080fe400078e02ff */
[----:B------:R-:W-:Y:S01]  /*a3a0*/  IMAD.WIDE.U32 R6, R16, R5, RZ ;  /* 0x0000000510067225 */ /* 0x000fe200078e00ff */
[----:B------:R-:W-:-:S03]  /*a3b0*/  IADD3.X R13, R13, R8, R18, P1, P0 ;  /* 0x000000080d0d7210 */ /* 0x000fc60000fe0412 */
[----:B------:R-:W-:Y:S01]  /*a3c0*/  IMAD R5, R9, c[0x0][0x4e8], R10 ;  /* 0x00013a0009057a24 */ /* 0x000fe200078e020a */
[----:B------:R-:W-:Y:S01]  /*a3d0*/  IADD3 R6, P1, P0, R4, R14, R6 ;  /* 0x0000000e04067210 */ /* 0x000fe2000783e006 */
[----:B------:R-:W-:Y:S01]  /*a3e0*/  IMAD.IADD R12, R7, 0x1, R12 ;  /* 0x00000001070c7824 */ /* 0x000fe200078e020c */
[----:B------:R-:W-:Y:S01]  /*a3f0*/  SHF.R.S32.HI R7, RZ, 0x1f, R4 ;  /* 0x0000001fff077819 */ /* 0x000fe20000011404 */
[----:B------:R-:W-:Y:S01]  /*a400*/  IMAD R4, R21, R5, RZ ;  /* 0x0000000515047224 */ /* 0x000fe200078e02ff */
[----:B------:R-:W-:Y:S02]  /*a410*/  SHF.R.S32.HI R8, RZ, 0x1f, R5 ;  /* 0x0000001fff087819 */ /* 0x000fe40000011405 */
[----:B------:R-:W-:Y:S01]  /*a420*/  IADD3.X R7, R7, R13, R12, P1, P0 ;  /* 0x0000000d07077210 */ /* 0x000fe20000fe040c */
[----:B------:R-:W-:Y:S02]  /*a430*/  IMAD.MOV.U32 R9, RZ, RZ, c[0x0][0x4a8] ;  /* 0x00012a00ff097624 */ /* 0x000fe400078e00ff */
[----:B------:R-:W-:-:S02]  /*a440*/  IMAD R8, R20, R8, R4 ;  /* 0x0000000814087224 */ /* 0x000fc400078e0204 */
[----:B------:R-:W-:Y:S01]  /*a450*/  IMAD.WIDE.U32 R4, R20, R5, R6 ;  /* 0x0000000514047225 */ /* 0x000fe200078e0006 */
[----:B------:R-:W-:-:S03]  /*a460*/  SEL R6, R9, c[0x0][0x450], P3 ;  /* 0x0001140009067a07 */ /* 0x000fc60001800000 */
[----:B------:R-:W-:Y:S01]  /*a470*/  IMAD.MOV.U32 R7, RZ, RZ, c[0x0][0x4ac] ;  /* 0x00012b00ff077624 */ /* 0x000fe200078e00ff */
[----:B------:R-:W-:Y:S01]  /*a480*/  LEA R6, P0, R4, R6, 0x2 ;  /* 0x0000000604067211 */ /* 0x000fe200078010ff */
[----:B------:R-:W-:-:S03]  /*a490*/  IMAD.IADD R5, R5, 0x1, R8 ;  /* 0x0000000105057824 */ /* 0x000fc600078e0208 */
[----:B------:R-:W-:-:S04]  /*a4a0*/  SEL R7, R7, c[0x0][0x454], P3 ;  /* 0x0001150007077a07 */ /* 0x000fc80001800000 */
[----:B------:R-:W-:Y:S01]  /*a4b0*/  LEA.HI.X R5, R4, R7, R5, 0x2, P0 ;  /* 0x0000000704057211 */ /* 0x000fe200000f1405 */
[----:B------:R-:W-:Y:S04]  /*a4c0*/  SHFL.IDX PT, R14, R6, RZ, 0x1c1f ;  /* 0x001c1fff060e7589 */ /* 0x000fe800000e0000 */
[----:B------:R-:W1:Y:S04]  /*a4d0*/  SHFL.IDX PT, R15, R5, RZ, 0x1c1f ;  /* 0x001c1fff050f7589 */ /* 0x000e6800000e0000 */
[----:B------:R-:W-:Y:S04]  /*a4e0*/  SHFL.IDX PT, R12, R6, 0x1, 0x1c1f ;  /* 0x003c1f00060c7f89 */ /* 0x000fe800000e0000 */
[----:B------:R-:W2:Y:S04]  /*a4f0*/  SHFL.IDX PT, R13, R5, 0x1, 0x1c1f ;  /* 0x003c1f00050d7f89 */ /* 0x000ea800000e0000 */
[----:B------:R-:W-:Y:S04]  /*a500*/  SHFL.IDX PT, R8, R6, 0x2, 0x1c1f ;  /* 0x005c1f0006087f89 */ /* 0x000fe800000e0000 */
[----:B------:R-:W3:Y:S04]  /*a510*/  SHFL.IDX PT, R9, R5, 0x2, 0x1c1f ;  /* 0x005c1f0005097f89 */ /* 0x000ee800000e0000 */
[----:B------:R4:W-:Y:S01]  /*a520*/  SHFL.IDX PT, R7, R5, 0x3, 0x1c1f ;  /* 0x007c1f0005077f89 */ /* 0x0009e200000e0000 */
[----:B------:R-:W-:-:S03]  /*a530*/  IMAD R4, R11, c[0x0][0x4e8], RZ ;  /* 0x00013a000b047a24 */ /* 0x000fc600078e02ff */
[----:B------:R-:W1:Y:S01]  /*a540*/  SHFL.IDX PT, R6, R6, 0x3, 0x1c1f ;  /* 0x007c1f0006067f89 */ /* 0x000e6200000e0000 */
[----:B------:R-:W-:Y:S01]  /*a550*/  LOP3.LUT P0, RZ, R29, 0x3, RZ, 0xc0, !PT ;  /* 0x000000031dff7812 */ /* 0x000fe2000780c0ff */
[----:B----4-:R-:W-:-:S05]  /*a560*/  IMAD R5, R25, 0x80, R30 ;  /* 0x0000008019057824 */ /* 0x010fca00078e021e */
[C---:B------:R-:W-:Y:S02]  /*a570*/  IADD3 R17, R5.reuse, 0x8, RZ ;  /* 0x0000000805117810 */ /* 0x040fe40007ffe0ff */
[C---:B------:R-:W-:Y:S02]  /*a580*/  IADD3 R16, R5.reuse, 0x40, RZ ;  /* 0x0000004005107810 */ /* 0x040fe40007ffe0ff */
[C---:B------:R-:W-:Y:S02]  /*a590*/  IADD3 R11, R5.reuse, 0x48, RZ ;  /* 0x00000048050b7810 */ /* 0x040fe40007ffe0ff */
[-C--:B------:R-:W-:Y:S02]  /*a5a0*/  ISETP.GE.OR P5, PT, R5, R4.reuse, P0 ;  /* 0x000000040500720c */ /* 0x080fe400007a6670 */
[-C--:B------:R-:W-:Y:S02]  /*a5b0*/  ISETP.GE.OR P4, PT, R17, R4.reuse, P0 ;  /* 0x000000041100720c */ /* 0x080fe40000786670 */
[----:B------:R-:W-:-:S02]  /*a5c0*/  ISETP.GE.OR P1, PT, R16, R4, P0 ;  /* 0x000000041000720c */ /* 0x000fc40000726670 */
[----:B------:R-:W-:-:S07]  /*a5d0*/  ISETP.GE.OR P0, PT, R11, R4, P0 ;  /* 0x000000040b00720c */ /* 0x000fce0000706670 */
[----:B-1----:R1:W-:Y:S01]  /*a5e0*/  @!P5 ST.E [R14.64], R22 ;  /* 0x000000160e00d985 */ /* 0x0023e2000c101906 */
[----:B------:R-:W-:-:S03]  /*a5f0*/  ISETP.GE.AND P5, PT, R11, R4, PT ;  /* 0x000000040b00720c */ /* 0x000fc60003fa6270 */
[----:B--2---:R1:W-:Y:S01]  /*a600*/  @!P4 ST.E [R12.64], R23 ;  /* 0x000000170c00c985 */ /* 0x0043e2000c101906 */
[----:B------:R-:W-:-:S03]  /*a610*/  ISETP.GE.AND P4, PT, R16, R4, PT ;  /* 0x000000041000720c */ /* 0x000fc60003f86270 */
[----:B---3--:R1:W-:Y:S01]  /*a620*/  @!P1 ST.E [R8.64], R24 ;  /* 0x0000001808009985 */ /* 0x0083e2000c101906 */
[----:B------:R-:W-:-:S03]  /*a630*/  ISETP.GE.AND P1, PT, R5, R4, PT ;  /* 0x000000040500720c */ /* 0x000fc60003f26270 */
[----:B------:R1:W-:Y:S01]  /*a640*/  @!P0 ST.E [R6.64], R19 ;  /* 0x0000001306008985 */ /* 0x0003e2000c101906 */
[----:B------:R-:W-:Y:S01]  /*a650*/  ISETP.GE.AND P0, PT, R17, R4, PT ;  /* 0x000000041100720c */ /* 0x000fe20003f06270 */
[----:B------:R-:W-:Y:S05]  /*a660*/  @P3 BRA `(.L_x_84) ;  /* 0x000008b000003947 */ /* 0x000fea0003800000 */
[----:B------:R-:W2:Y:S01]  /*a670*/  LDL R20, [R1+0x5c] ;  /* 0x00005c0001147983 */ /* 0x000ea20000100800 */
[----:B------:R-:W-:Y:S01]  /*a680*/  IMAD R5, R18, c[0x0][0x3a0], RZ ;  /* 0x0000e80012057a24 */ /* 0x000fe200078e02ff */
[----:B-1----:R-:W-:Y:S01]  /*a690*/  LEA R8, R235, R238, 0x5 ;  /* 0x000000eeeb087211 */ /* 0x002fe200078e28ff */
[----:B------:R-:W-:-:S03]  /*a6a0*/  IMAD.WIDE.U32 R6, R0, c[0x0][0x3a0], RZ ;  /* 0x0000e80000067a25 */ /* 0x000fc600078e00ff */
[----:B------:R-:W-:Y:S01]  /*a6b0*/  LEA R8, R25, R8, 0x7 ;  /* 0x0000000819087211 */ /* 0x000fe200078e38ff */
[----:B------:R-:W-:-:S03]  /*a6c0*/  IMAD R0, R0, c[0x0][0x3a4], R5 ;  /* 0x0000e90000007a24 */ /* 0x000fc600078e0205 */
[----:B------:R-:W-:Y:S01]  /*a6d0*/  MOV R5, R8 ;  /* 0x0000000800057202 */ /* 0x000fe20000000f00 */
[----:B------:R-:W-:Y:S01]  /*a6e0*/  @P2 IMAD.HI.U32 R9, R8, c[0x0][0x4ec], RZ ;  /* 0x00013b0008092a27 */ /* 0x000fe200078e00ff */
[----:B------:R-:W-:Y:S02]  /*a6f0*/  IADD3 R7, R7, R0, RZ ;  /* 0x0000000007077210 */ /* 0x000fe40007ffe0ff */
[----:B------:R-:W-:Y:S02]  /*a700*/  SHF.R.S32.HI R0, RZ, 0x1f, R2 ;  /* 0x0000001fff007819 */ /* 0x000fe40000011402 */
[----:B------:R-:W-:Y:S01]  /*a710*/  @P2 SHF.R.U32.HI R5, RZ, c[0x0][0x4f0], R9 ;  /* 0x00013c00ff052a19 */ /* 0x000fe20000011609 */
[----:B------:R-:W-:-:S04]  /*a720*/  IMAD.WIDE.U32 R6, R3, c[0x0][0x3e8], R6 ;  /* 0x0000fa0003067a25 */ /* 0x000fc800078e0006 */
[----:B------:R-:W-:Y:S02]  /*a730*/  IMAD R7, R3, c[0x0][0x3ec], R7 ;  /* 0x0000fb0003077a24 */ /* 0x000fe400078e0207 */
[----:B------:R-:W-:-:S04]  /*a740*/  IMAD R3, R0, c[0x0][0x3f0], RZ ;  /* 0x0000fc0000037a24 */ /* 0x000fc800078e02ff */
[C---:B------:R-:W-:Y:S02]  /*a750*/  IMAD R9, R2.reuse, c[0x0][0x3f4], R3 ;  /* 0x0000fd0002097a24 */ /* 0x040fe400078e0203 */
[----:B------:R-:W-:Y:S01]  /*a760*/  IMAD.WIDE.U32 R2, R2, c[0x0][0x3f0], R6 ;  /* 0x0000fc0002027a25 */ /* 0x000fe200078e0006 */
[----:B------:R-:W-:-:S04]  /*a770*/  SHF.R.S32.HI R6, RZ, 0x1f, R5 ;  /* 0x0000001fff067819 */ /* 0x000fc80000011405 */
[----:B------:R-:W-:Y:S01]  /*a780*/  IADD3 R3, R3, R9, RZ ;  /* 0x0000000903037210 */ /* 0x000fe20007ffe0ff */
[----:B------:R-:W-:-:S04]  /*a790*/  IMAD R6, R6, c[0x0][0x3e0], RZ ;  /* 0x0000f80006067a24 */ /* 0x000fc800078e02ff */
[C---:B------:R-:W-:Y:S02]  /*a7a0*/  IMAD R6, R5.reuse, c[0x0][0x3e4], R6 ;  /* 0x0000f90005067a24 */ /* 0x040fe400078e0206 */
[----:B------:R-:W-:-:S05]  /*a7b0*/  IMAD.WIDE.U32 R2, R5, c[0x0][0x3e0], R2 ;  /* 0x0000f80005027a25 */ /* 0x000fca00078e0002 */
[----:B------:R-:W-:Y:S02]  /*a7c0*/  IADD3 R3, R3, R6, RZ ;  /* 0x0000000603037210 */ /* 0x000fe40007ffe0ff */
[----:B--2---:R-:W-:-:S05]  /*a7d0*/  SHF.L.U32 R0, R20, 0x1, RZ ;  /* 0x0000000114007819 */ /* 0x004fca00000006ff */
[----:B------:R-:W1:Y:S04]  /*a7e0*/  LDS.128 R24, [R0+0x80] ;  /* 0x0000800000187984 */ /* 0x000e680000000c00 */
[----:B------:R-:W2:Y:S04]  /*a7f0*/  LDS.128 R40, [R0+0x880] ;  /* 0x0008800000287984 */ /* 0x000ea80000000c00 */
[----:B------:R-:W3:Y:S04]  /*a800*/  LDS.128 R52, [R0+0x1080] ;  /* 0x0010800000347984 */ /* 0x000ee80000000c00 */
[----:B------:R-:W4:Y:S04]  /*a810*/  LDS.128 R64, [R0+0x1880] ;  /* 0x0018800000407984 */ /* 0x000f280000000c00 */
[----:B------:R-:W1:Y:S04]  /*a820*/  LDS.128 R20, [R0+0x2080] ;  /* 0x0020800000147984 */ /* 0x000e680000000c00 */
[----:B------:R-:W1:Y:S04]  /*a830*/  LDS.128 R36, [R0+0x2880] ;  /* 0x0028800000247984 */ /* 0x000e680000000c00 */
[----:B------:R-:W1:Y:S04]  /*a840*/  LDS.128 R48, [R0+0x3080] ;  /* 0x0030800000307984 */ /* 0x000e680000000c00 */
[----:B------:R-:W1:Y:S04]  /*a850*/  LDS.128 R60, [R0+0x3880] ;  /* 0x00388000003c7984 */ /* 0x000e680000000c00 */
[----:B------:R-:W1:Y:S04]  /*a860*/  LDS.128 R16, [R0+0x4080] ;  /* 0x0040800000107984 */ /* 0x000e680000000c00 */
[----:B------:R-:W1:Y:S04]  /*a870*/  LDS.128 R32, [R0+0x4880] ;  /* 0x0048800000207984 */ /* 0x000e680000000c00 */
[----:B------:R-:W1:Y:S04]  /*a880*/  LDS.128 R44, [R0+0x5080] ;  /* 0x00508000002c7984 */ /* 0x000e680000000c00 */
[----:B------:R5:W1:Y:S02]  /*a890*/  LDS.128 R56, [R0+0x5880] ;  /* 0x0058800000387984 */ /* 0x000a640000000c00 */
[----:B-----5:R-:W-:-:S05]  /*a8a0*/  IADD3 R0, -R5, RZ, RZ ;  /* 0x000000ff05007210 */ /* 0x020fca0007ffe1ff */
[----:B------:R-:W-:-:S04]  /*a8b0*/  IMAD R0, R0, c[0x0][0x4e8], R8 ;  /* 0x00013a0000007a24 */ /* 0x000fc800078e0208 */
[----:B------:R-:W-:Y:S01]  /*a8c0*/  IMAD.WIDE.U32 R2, R0, c[0x0][0x3d8], R2 ;  /* 0x0000f60000027a25 */ /* 0x000fe200078e0002 */
[----:B------:R-:W-:-:S04]  /*a8d0*/  SHF.R.S32.HI R5, RZ, 0x1f, R0 ;  /* 0x0000001fff057819 */ /* 0x000fc80000011400 */
[----:B------:R-:W-:Y:S01]  /*a8e0*/  LEA R12, P0, R2, c[0x0][0x380], 0x1 ;  /* 0x0000e000020c7a11 */ /* 0x000fe200078008ff */
[----:B------:R-:W-:-:S04]  /*a8f0*/  IMAD R5, R5, c[0x0][0x3d8], RZ ;  /* 0x0000f60005057a24 */ /* 0x000fc800078e02ff */
[----:B------:R-:W-:-:S05]  /*a900*/  IMAD R0, R0, c[0x0][0x3dc], R5 ;  /* 0x0000f70000007a24 */ /* 0x000fca00078e0205 */
[----:B------:R-:W-:-:S04]  /*a910*/  IADD3 R0, R3, R0, RZ ;  /* 0x0000000003007210 */ /* 0x000fc80007ffe0ff */
[----:B------:R-:W-:Y:S01]  /*a920*/  LEA.HI.X R10, R2, c[0x0][0x384], R0, 0x1, P0 ;  /* 0x0000e100020a7a11 */ /* 0x000fe200000f0c00 */
[----:B------:R-:W-:Y:S05]  /*a930*/  BRA.DIV ~URZ, `(.L_x_85) ;  /* 0x000048c27f007947 */ /* 0x000fea000b800000 */
[----:B-1234-:R1:W2:Y:S02]  /*a940*/  SHFL.IDX PT, R5, R10, RZ, 0x1c1f ;  /* 0x001c1fff0a057589 */ /* 0x01e2a400000e0000 */
.L_x_168:
[----:B------:R-:W-:Y:S05]  /*a950*/  BRA.DIV ~URZ, `(.L_x_86) ;  /* 0x000049127f007947 */ /* 0x000fea000b800000 */
[----:B------:R3:W4:Y:S02]  /*a960*/  SHFL.IDX PT, R0, R12, RZ, 0x1c1f ;  /* 0x001c1fff0c007589 */ /* 0x00072400000e0000 */
.L_x_169:
[----:B------:R-:W5:Y:S01]  /*a970*/  LDL.LU R2, [R1+0x4] ;  /* 0x0000040001027983 */ /* 0x000f620000300800 */
[----:B------:R-:W-:Y:S01]  /*a980*/  BSSY B0, `(.L_x_87) ;  /* 0x0000013000007945 */ /* 0x000fe20003800000 */
[----:B-----5:R-:W-:-:S04]  /*a990*/  LEA R11, R2, R238, 0x7 ;  /* 0x000000ee020b7211 */ /* 0x020fc800078e38ff */
[----:B------:R-:W-:-:S13]  /*a9a0*/  ISETP.GE.AND P0, PT, R11, R4, PT ;  /* 0x000000040b00720c */ /* 0x000fda0003f06270 */
[----:B------:R-:W-:Y:S05]  /*a9b0*/  @P0 BRA `(.L_x_88) ;  /* 0x000000f000000947 */ /* 0x000fea0003800000 */
[----:B------:R-:W-:Y:S02]  /*a9c0*/  ISETP.GE.AND P5, PT, R204, c[0x0][0x3c8], PT ;  /* 0x0000f200cc007a0c */ /* 0x000fe40003fa6270 */
[----:B------:R-:W-:Y:S02]  /*a9d0*/  ISETP.GE.AND P4, PT, R236, c[0x0][0x3c8], PT ;  /* 0x0000f200ec007a0c */ /* 0x000fe40003f86270 */
[----:B------:R-:W-:Y:S02]  /*a9e0*/  ISETP.GE.AND P3, PT, R237, c[0x0][0x3c8], PT ;  /* 0x0000f200ed007a0c */ /* 0x000fe40003f66270 */
[----:B------:R-:W-:Y:S02]  /*a9f0*/  SHF.R.S32.HI R15, RZ, 0x1f, R204 ;  /* 0x0000001fff0f7819 */ /* 0x000fe400000114cc */
[----:B------:R-:W-:Y:S02]  /*aa00*/  SHF.R.S32.HI R14, RZ, 0x1f, R236 ;  /* 0x0000001fff0e7819 */ /* 0x000fe400000114ec */
[----:B------:R-:W-:-:S03]  /*aa10*/  SHF.R.S32.HI R13, RZ, 0x1f, R237 ;  /* 0x0000001fff0d7819 */ /* 0x000fc600000114ed */
[-C--:B----4-:R-:W-:Y:S02]  /*aa20*/  @!P5 LEA R8, P2, R204, R0.reuse, 0x1 ;  /* 0x00000000cc08d211 */ /* 0x090fe400078408ff */
[-C--:B------:R-:W-:Y:S02]  /*aa30*/  @!P4 LEA R6, P1, R236, R0.reuse, 0x1 ;  /* 0x00000000ec06c211 */ /* 0x080fe400078208ff */
[C---:B------:R-:W-:Y:S02]  /*aa40*/  @!P3 LEA R2, P0, R237.reuse, R0, 0x1 ;  /* 0x00000000ed02b211 */ /* 0x040fe400078008ff */
[-C--:B--2---:R-:W-:Y:S02]  /*aa50*/  @!P5 LEA.HI.X R9, R204, R5.reuse, R15, 0x1, P2 ;  /* 0x00000005cc09d211 */ /* 0x084fe400010f0c0f */
[-C--:B------:R-:W-:Y:S02]  /*aa60*/  @!P4 LEA.HI.X R7, R236, R5.reuse, R14, 0x1, P1 ;  /* 0x00000005ec07c211 */ /* 0x080fe400008f0c0e */
[----:B------:R-:W-:Y:S01]  /*aa70*/  @!P3 LEA.HI.X R3, R237, R5, R13, 0x1, P0 ;  /* 0x00000005ed03b211 */ /* 0x000fe200000f0c0d */
[----:B------:R2:W-:Y:S04]  /*aa80*/  @!P5 ST.E.128 [R8.64], R24 ;  /* 0x000000180800d985 */ /* 0x0005e8000c101d06 */
[----:B------:R2:W-:Y:S04]  /*aa90*/  @!P4 ST.E.128 [R6.64], R20 ;  /* 0x000000140600c985 */ /* 0x0005e8000c101d06 */
[----:B------:R2:W-:Y:S02]  /*aaa0*/  @!P3 ST.E.128 [R2.64], R16 ;  /* 0x000000100200b985 */ /* 0x0005e4000c101d06 */
.L_x_88:
[----:B------:R-:W-:Y:S05]  /*aab0*/  BSYNC B0 ;  /* 0x0000000000007941 */ /* 0x000fea0003800000 */
.L_x_87:
[----:B------:R-:W-:Y:S05]  /*aac0*/  BRA.DIV ~URZ, `(.L_x_89) ;  /* 0x000048127f007947 */ /* 0x000fea000b800000 */
[----:B--2---:R2:W1:Y:S04]  /*aad0*/  SHFL.IDX PT, R5, R10, 0x1, 0x1c1f ;  /* 0x003c1f000a057f89 */ /* 0x00446800000e0000 */
[----:B----4-:R2:W4:Y:S02]  /*aae0*/  SHFL.IDX PT, R0, R12, 0x1, 0x1c1f ;  /* 0x003c1f000c007f89 */ /* 0x01052400000e0000 */
.L_x_170:
[----:B------:R-:W-:Y:S01]  /*aaf0*/  IADD3 R2, R11, 0x20, RZ ;  /* 0x000000200b027810 */ /* 0x000fe20007ffe0ff */
[----:B------:R-:W-:Y:S03]  /*ab00*/  BSSY B0, `(.L_x_90) ;  /* 0x0000012000007945 */ /* 0x000fe60003800000 */
        /* <DEDUP_REMOVED lines=11> */
[-C--:B-1----:R-:W-:Y:S02]  /*abc0*/  @!P2 LEA.HI.X R9, R204, R5.reuse, R15, 0x1, P5 ;  /* 0x00000005cc09a211 */ /* 0x082fe400028f0c0f */
[-C--:B------:R-:W-:Y:S02]  /*abd0*/  @!P1 LEA.HI.X R7, R236, R5.reuse, R14, 0x1, P4 ;  /* 0x00000005ec079211 */ /* 0x080fe400020f0c0e */
[----:B------:R-:W-:Y:S01]  /*abe0*/  @!P0 LEA.HI.X R3, R237, R5, R13, 0x1, P3 ;  /* 0x00000005ed038211 */ /* 0x000fe200018f0c0d */
[----:B------:R1:W-:Y:S04]  /*abf0*/  @!P2 ST.E.128 [R8.64], R40 ;  /* 0x000000280800a985 */ /* 0x0003e8000c101d06 */
[----:B------:R1:W-:Y:S04]  /*ac00*/  @!P1 ST.E.128 [R6.64], R36 ;  /* 0x0000002406009985 */ /* 0x0003e8000c101d06 */
[----:B------:R1:W-:Y:S02]  /*ac10*/  @!P0 ST.E.128 [R2.64], R32 ;  /* 0x0000002002008985 */ /* 0x0003e4000c101d06 */
.L_x_91:
[----:B------:R-:W-:Y:S05]  /*ac20*/  BSYNC B0 ;  /* 0x0000000000007941 */ /* 0x000fea0003800000 */
.L_x_90:
[----:B------:R-:W-:Y:S05]  /*ac30*/  BRA.DIV ~URZ, `(.L_x_92) ;  /* 0x000047727f007947 */ /* 0x000fea000b800000 */
[----:B-1----:R1:W2:Y:S02]  /*ac40*/  SHFL.IDX PT, R5, R10, 0x2, 0x1c1f ;  /* 0x005c1f000a057f89 */ /* 0x0022a400000e0000 */
.L_x_171:
[----:B------:R-:W-:Y:S05]  /*ac50*/  BRA.DIV ~URZ, `(.L_x_93) ;  /* 0x000047c27f007947 */ /* 0x000fea000b800000 */
[----:B----4-:R4:W1:Y:S02]  /*ac60*/  SHFL.IDX PT, R0, R12, 0x2, 0x1c1f ;  /* 0x005c1f000c007f89 */ /* 0x01086400000e0000 */
.L_x_172:
        /* <DEDUP_REMOVED lines=10> */
[-C--:B-1----:R-:W-:Y:S02]  /*ad10*/  @!P2 LEA R8, P5, R204, R0.reuse, 0x1 ;  /* 0x00000000cc08a211 */ /* 0x082fe400078a08ff */
        /* <DEDUP_REMOVED lines=8> */
.L_x_95:
[----:B------:R-:W-:Y:S05]  /*ada0*/  BSYNC B0 ;  /* 0x0000000000007941 */ /* 0x000fea0003800000 */
.L_x_94:
[----:B------:R-:W-:Y:S05]  /*adb0*/  BRA.DIV ~URZ, `(.L_x_96) ;  /* 0x000046d27f007947 */ /* 0x000fea000b800000 */
[----:B-1----:R1:W3:Y:S04]  /*adc0*/  SHFL.IDX PT, R6, R10, 0x3, 0x1c1f ;  /* 0x007c1f000a067f89 */ /* 0x0022e800000e0000 */
[----:B------:R1:W4:Y:S02]  /*add0*/  SHFL.IDX PT, R0, R12, 0x3, 0x1c1f ;  /* 0x007c1f000c007f89 */ /* 0x00032400000e0000 */
.L_x_173:
[----:B------:R-:W-:-:S04]  /*ade0*/  IADD3 R2, R11, 0x60, RZ ;  /* 0x000000600b027810 */ /* 0x000fc80007ffe0ff */
[----:B------:R-:W-:-:S13]  /*adf0*/  ISETP.GE.AND P0, PT, R2, R4, PT ;  /* 0x000000040200720c */ /* 0x000fda0003f06270 */
[----:B------:R-:W-:Y:S05]  /*ae00*/  @P0 BRA `(.L_x_97) ;  /* 0x000023c000000947 */ /* 0x000fea0003800000 */
[----:B------:R-:W-:Y:S02]  /*ae10*/  ISETP.GE.AND P1, PT, R204, c[0x0][0x3c8], PT ;  /* 0x0000f200cc007a0c */ /* 0x000fe40003f26270 */
[----:B------:R-:W-:Y:S02]  /*ae20*/  ISETP.GE.AND P0, PT, R236, c[0x0][0x3c8], PT ;  /* 0x0000f200ec007a0c */ /* 0x000fe40003f06270 */
[----:B------:R-:W-:Y:S02]  /*ae30*/  SHF.R.S32.HI R8, RZ, 0x1f, R204 ;  /* 0x0000001fff087819 */ /* 0x000fe400000114cc */
[----:B------:R-:W-:-:S07]  /*ae40*/  SHF.R.S32.HI R7, RZ, 0x1f, R236 ;  /* 0x0000001fff077819 */ /* 0x000fce00000114ec */
[-C--:B----4-:R-:W-:Y:S02]  /*ae50*/  @!P1 LEA R4, P3, R204, R0.reuse, 0x1 ;  /* 0x00000000cc049211 */ /* 0x090fe400078608ff */
[----:B------:R-:W-:Y:S02]  /*ae60*/  @!P0 LEA R2, P2, R236, R0, 0x1 ;  /* 0x00000000ec028211 */ /* 0x000fe400078408ff */
[-C--:B--23--:R-:W-:Y:S02]  /*ae70*/  @!P1 LEA.HI.X R5, R204, R6.reuse, R8, 0x1, P3 ;  /* 0x00000006cc059211 */ /* 0x08cfe400018f0c08 */
[----:B------:R-:W-:-:S03]  /*ae80*/  @!P0 LEA.HI.X R3, R236, R6, R7, 0x1, P2 ;  /* 0x00000006ec038211 */ /* 0x000fc600010f0c07 */
[----:B------:R2:W-:Y:S04]  /*ae90*/  @!P1 ST.E.128 [R4.64], R64 ;  /* 0x0000004004009985 */ /* 0x0005e8000c101d06 */
[----:B------:R2:W-:Y:S01]  /*aea0*/  @!P0 ST.E.128 [R2.64], R60 ;  /* 0x0000003c02008985 */ /* 0x0005e2000c101d06 */
[----:B------:R-:W-:-:S13]  /*aeb0*/  ISETP.GE.AND P0, PT, R237, c[0x0][0x3c8], PT ;  /* 0x0000f200ed007a0c */ /* 0x000fda0003f06270 */
[----:B------:R-:W-:Y:S05]  /*aec0*/  @P0 BRA `(.L_x_97) ;  /* 0x0000230000000947 */ /* 0x000fea0003800000 */
[----:B------:R-:W-:Y:S02]  /*aed0*/  SHF.R.S32.HI R7, RZ, 0x1f, R237 ;  /* 0x0000001fff077819 */ /* 0x000fe400000114ed */
[----:B--2---:R-:W-:-:S04]  /*aee0*/  LEA R2, P0, R237, R0, 0x1 ;  /* 0x00000000ed027211 */ /* 0x004fc800078008ff */
[----:B------:R-:W-:-:S05]  /*aef0*/  LEA.HI.X R3, R237, R6, R7, 0x1, P0 ;  /* 0x00000006ed037211 */ /* 0x000fca00000f0c07 */
[----:B------:R2:W-:Y:S01]  /*af00*/  ST.E.128 [R2.64], R56 ;  /* 0x0000003802007985 */ /* 0x0005e2000c101d06 */
[----:B------:R-:W-:Y:S05]  /*af10*/  BRA `(.L_x_97) ;  /* 0x000022b000007947 */ /* 0x000fea0003800000 */
.L_x_84:
[----:B-1----:R-:W2:Y:S01]  /*af20*/  LDL.LU R8, [R1+0x58] ;  /* 0x0000580001087983 */ /* 0x002ea20000300800 */
[----:B------:R-:W-:Y:S02]  /*af30*/  IMAD R6, R18, c[0x0][0x408], RZ ;  /* 0x0001020012067a24 */ /* 0x000fe400078e02ff */
[----:B------:R-:W-:-:S04]  /*af40*/  IMAD.WIDE.U32 R4, R0, c[0x0][0x408], RZ ;  /* 0x0001020000047a25 */ /* 0x000fc800078e00ff */
[----:B------:R-:W-:Y:S02]  /*af50*/  IMAD R0, R0, c[0x0][0x40c], R6 ;  /* 0x0001030000007a24 */ /* 0x000fe400078e0206 */
[----:B------:R-:W-:-:S03]  /*af60*/  @P2 IMAD.HI.U32 R7, R10, c[0x0][0x4ec], RZ ;  /* 0x00013b000a072a27 */ /* 0x000fc600078e00ff */
[----:B------:R-:W-:Y:S02]  /*af70*/  IADD3 R5, R5, R0, RZ ;  /* 0x0000000005057210 */ /* 0x000fe40007ffe0ff */
[----:B------:R-:W-:-:S03]  /*af80*/  SHF.R.S32.HI R0, RZ, 0x1f, R2 ;  /* 0x0000001fff007819 */ /* 0x000fc60000011402 */
[----:B------:R-:W-:-:S04]  /*af90*/  IMAD.WIDE.U32 R4, R3, c[0x0][0x438], R4 ;  /* 0x00010e0003047a25 */ /* 0x000fc800078e0004 */
[----:B------:R-:W-:Y:S02]  /*afa0*/  IMAD R0, R0, c[0x0][0x440], RZ ;  /* 0x0001100000007a24 */ /* 0x000fe400078e02ff */
[----:B------:R-:W-:Y:S02]  /*afb0*/  IMAD R5, R3, c[0x0][0x43c], R5 ;  /* 0x00010f0003057a24 */ /* 0x000fe400078e0205 */
[C---:B------:R-:W-:Y:S01]  /*afc0*/  IMAD R6, R2.reuse, c[0x0][0x444], R0 ;  /* 0x0001110002067a24 */ /* 0x040fe200078e0200 */
[----:B------:R-:W-:Y:S01]  /*afd0*/  MOV R0, R10 ;  /* 0x0000000a00007202 */ /* 0x000fe20000000f00 */
[----:B------:R-:W-:Y:S01]  /*afe0*/  IMAD.WIDE.U32 R2, R2, c[0x0][0x440], R4 ;  /* 0x0001100002027a25 */ /* 0x000fe200078e0004 */
[----:B------:R-:W-:-:S04]  /*aff0*/  @P2 SHF.R.U32.HI R0, RZ, c[0x0][0x4f0], R7 ;  /* 0x00013c00ff002a19 */ /* 0x000fc80000011607 */
[----:B------:R-:W-:Y:S02]  /*b000*/  IADD3 R3, R3, R6, RZ ;  /* 0x0000000603037210 */ /* 0x000fe40007ffe0ff */
[----:B------:R-:W-:Y:S02]  /*b010*/  SHF.R.S32.HI R5, RZ, 0x1f, R0 ;  /* 0x0000001fff057819 */ /* 0x000fe40000011400 */
[----:B------:R-:W-:-:S03]  /*b020*/  IADD3 R4, -R0, RZ, RZ ;  /* 0x000000ff00047210 */ /* 0x000fc60007ffe1ff */
[----:B------:R-:W-:Y:S02]  /*b030*/  IMAD R5, R5, c[0x0][0x430], RZ ;  /* 0x00010c0005057a24 */ /* 0x000fe400078e02ff */
[----:B------:R-:W-:Y:S02]  /*b040*/  IMAD R4, R4, c[0x0][0x4e8], R10 ;  /* 0x00013a0004047a24 */ /* 0x000fe400078e020a */
[----:B------:R-:W-:Y:S02]  /*b050*/  IMAD R5, R0, c[0x0][0x434], R5 ;  /* 0x00010d0000057a24 */ /* 0x000fe400078e0205 */
[----:B--2---:R-:W-:-:S04]  /*b060*/  IMAD.WIDE.U32 R2, R8, c[0x0][0x448], R2 ;  /* 0x0001120008027a25 */ /* 0x004fc800078e0002 */
[----:B------:R-:W-:-:S04]  /*b070*/  IMAD R3, R8, c[0x0][0x44c], R3 ;  /* 0x0001130008037a24 */ /* 0x000fc800078e0203 */
[----:B------:R-:W-:Y:S01]  /*b080*/  IMAD.WIDE.U32 R2, R0, c[0x0][0x430], R2 ;  /* 0x00010c0000027a25 */ /* 0x000fe200078e0002 */
[----:B------:R-:W-:-:S04]  /*b090*/  SHF.R.S32.HI R0, RZ, 0x1f, R4 ;  /* 0x0000001fff007819 */ /* 0x000fc80000011404 */
[----:B------:R-:W-:Y:S01]  /*b0a0*/  IADD3 R3, R3, R5, RZ ;  /* 0x0000000503037210 */ /* 0x000fe20007ffe0ff */
[----:B------:R-:W-:-:S04]  /*b0b0*/  IMAD R0, R0, c[0x0][0x428], RZ ;  /* 0x00010a0000007a24 */ /* 0x000fc800078e02ff */
[----:B------:R-:W-:-:S04]  /*b0c0*/  IMAD.WIDE.U32 R2, R4, c[0x0][0x428], R2 ;  /* 0x00010a0004027a25 */ /* 0x000fc800078e0002 */
[----:B------:R-:W-:Y:S01]  /*b0d0*/  IMAD R4, R4, c[0x0][0x42c], R0 ;  /* 0x00010b0004047a24 */ /* 0x000fe200078e0200 */
[----:B------:R-:W-:-:S04]  /*b0e0*/  LEA R12, P2, R2, c[0x0][0x400], 0x2 ;  /* 0x00010000020c7a11 */ /* 0x000fc800078410ff */
[----:B------:R-:W-:-:S04]  /*b0f0*/  IADD3 R4, R3, R4, RZ ;  /* 0x0000000403047210 */ /* 0x000fc80007ffe0ff */
[----:B------:R-:W-:Y:S01]  /*b100*/  LEA.HI.X R5, R2, c[0x0][0x404], R4, 0x2, P2 ;  /* 0x0001010002057a11 */ /* 0x000fe200010f1404 */
[----:B------:R-:W-:Y:S05]  /*b110*/  BRA.DIV ~URZ, `(.L_x_98) ;  /* 0x000044427f007947 */ /* 0x000fea000b800000 */
[----:B------:R1:W2:Y:S02]  /*b120*/  SHFL.IDX PT, R4, R5, RZ, 0x1c1f ;  /* 0x001c1fff05047589 */ /* 0x0002a400000e0000 */
.L_x_174:
[----:B------:R-:W-:Y:S05]  /*b130*/  BRA.DIV ~URZ, `(.L_x_99) ;  /* 0x000044927f007947 */ /* 0x000fea000b800000 */
[----:B------:R3:W4:Y:S02]  /*b140*/  SHFL.IDX PT, R0, R12, RZ, 0x1c1f ;  /* 0x001c1fff0c007589 */ /* 0x00072400000e0000 */
.L_x_175:
[----:B------:R-:W-:Y:S01]  /*b150*/  BSSY B0, `(.L_x_100) ;  /* 0x000004a000007945 */ /* 0x000fe20003800000 */
[----:B------:R-:W-:Y:S05]  /*b160*/  @P1 BRA `(.L_x_101) ;  /* 0x0000048000001947 */ /* 0x000fea0003800000 */
[----:B------:R-:W5:Y:S04]  /*b170*/  LDL R6, [R1+0x4c] ;  /* 0x00004c0001067983 */ /* 0x000f680000100800 */
[----:B---3--:R-:W3:Y:S04]  /*b180*/  LDL R16, [R1+0x38] ;  /* 0x0000380001107983 */ /* 0x008ee80000100800 */
[----:B----4-:R-:W4:Y:S04]  /*b190*/  LDL R11, [R1+0x34] ;  /* 0x00003400010b7983 */ /* 0x010f280000100800 */
[----:B--2---:R-:W2:Y:S04]  /*b1a0*/  LDL R18, [R1+0x88] ;  /* 0x0000880001127983 */ /* 0x004ea80000100800 */
[----:B------:R-:W2:Y:S04]  /*b1b0*/  LDL R14, [R1+0x84] ;  /* 0x00008400010e7983 */ /* 0x000ea80000100800 */
        /* <DEDUP_REMOVED lines=13> */
[----:B------:R-:W2:Y:S01]  /*b290*/  LDL R10, [R1+0x10] ;  /* 0x00001000010a7983 */ /* 0x000ea20000100800 */
[----:B-----5:R-:W-:-:S02]  /*b2a0*/  ISETP.GE.AND P6, PT, R6, c[0x0][0x3c8], PT ;  /* 0x0000f20006007a0c */ /* 0x020fc40003fc6270 */
[----:B---3--:R-:W-:-:S11]  /*b2b0*/  ISETP.GE.AND P3, PT, R16, c[0x0][0x3c8], PT ;  /* 0x0000f20010007a0c */ /* 0x008fd60003f66270 */
[----:B------:R-:W-:Y:S02]  /*b2c0*/  @!P6 IMAD.MOV.U32 R2, RZ, RZ, R0 ;  /* 0x000000ffff02e224 */ /* 0x000fe400078e0000 */
[----:B------:R-:W-:Y:S01]  /*b2d0*/  @!P6 IMAD.MOV.U32 R3, RZ, RZ, R4 ;  /* 0x000000ffff03e224 */ /* 0x000fe200078e0004 */
[----:B----4-:R-:W-:-:S03]  /*b2e0*/  ISETP.GE.AND P1, PT, R11, c[0x0][0x3c8], PT ;  /* 0x0000f2000b007a0c */ /* 0x010fc60003f26270 */
[----:B------:R-:W-:Y:S01]  /*b2f0*/  @!P6 IMAD.WIDE R6, R6, 0x4, R2 ;  /* 0x000000040606e825 */ /* 0x000fe200078e0202 */
[----:B------:R-:W-:-:S04]  /*b300*/  @!P3 LEA R2, P2, R16, R0, 0x2 ;  /* 0x000000001002b211 */ /* 0x000fc800078410ff */
[----:B--2---:R-:W-:Y:S02]  /*b310*/  @!P3 LEA.HI.X R3, R16, R4, R18, 0x2, P2 ;  /* 0x000000041003b211 */ /* 0x004fe400010f1412 */
[----:B------:R-:W2:Y:S04]  /*b320*/  LDL R18, [R1+0x6c] ;  /* 0x00006c0001127983 */ /* 0x000ea80000100800 */
[----:B------:R3:W-:Y:S04]  /*b330*/  @!P6 ST.E.64 [R6.64], R128 ;  /* 0x000000800600e985 */ /* 0x0007e8000c101b06 */
[----:B------:R-:W4:Y:S01]  /*b340*/  LDL R16, [R1+0x68] ;  /* 0x0000680001107983 */ /* 0x000f220000100800 */
[----:B---3--:R-:W-:-:S04]  /*b350*/  @!P1 LEA R6, P2, R11, R0, 0x2 ;  /* 0x000000000b069211 */ /* 0x008fc800078410ff */
[----:B------:R-:W-:Y:S02]  /*b360*/  @!P1 LEA.HI.X R7, R11, R4, R14, 0x2, P2 ;  /* 0x000000040b079211 */ /* 0x000fe400010f140e */
[----:B------:R-:W3:Y:S04]  /*b370*/  LDL R14, [R1+0x64] ;  /* 0x00006400010e7983 */ /* 0x000ee80000100800 */
[----:B------:R-:W5:Y:S01]  /*b380*/  LDL R11, [R1+0x60] ;  /* 0x00006000010b7983 */ /* 0x000f620000100800 */
[----:B------:R-:W-:-:S03]  /*b390*/  ISETP.GE.AND P6, PT, R25, c[0x0][0x3c8], PT ;  /* 0x0000f20019007a0c */ /* 0x000fc60003fc6270 */
[----:B------:R1:W-:Y:S01]  /*b3a0*/  @!P3 ST.E.64 [R2.64], R124 ;  /* 0x0000007c0200b985 */ /* 0x0003e2000c101b06 */
[----:B------:R-:W-:-:S03]  /*b3b0*/  ISETP.GE.AND P3, PT, R23, c[0x0][0x3c8], PT ;  /* 0x0000f20017007a0c */ /* 0x000fc60003f66270 */
[----:B------:R1:W-:Y:S01]  /*b3c0*/  @!P1 ST.E.64 [R6.64], R120 ;  /* 0x0000007806009985 */ /* 0x0003e2000c101b06 */
[----:B------:R-:W-:-:S05]  /*b3d0*/  ISETP.GE.AND P1, PT, R8, c[0x0][0x3c8], PT ;  /* 0x0000f20008007a0c */ /* 0x000fca0003f26270 */
[----:B-1----:R-:W-:-:S04]  /*b3e0*/  @!P6 LEA R2, P2, R25, R0, 0x2 ;  /* 0x000000001902e211 */ /* 0x002fc800078410ff */
[----:B------:R-:W-:Y:S02]  /*b3f0*/  @!P6 LEA.HI.X R3, R25, R4, R29, 0x2, P2 ;  /* 0x000000041903e211 */ /* 0x000fe400010f141d */
[----:B------:R-:W-:-:S03]  /*b400*/  @!P3 LEA R6, P2, R23, R0, 0x2 ;  /* 0x000000001706b211 */ /* 0x000fc600078410ff */
[----:B------:R1:W-:Y:S01]  /*b410*/  @!P6 ST.E.64 [R2.64], R116 ;  /* 0x000000740200e985 */ /* 0x0003e2000c101b06 */
[----:B------:R-:W-:Y:S02]  /*b420*/  @!P3 LEA.HI.X R7, R23, R4, R24, 0x2, P2 ;  /* 0x000000041707b211 */ /* 0x000fe400010f1418 */
[----:B------:R-:W-:-:S03]  /*b430*/  ISETP.GE.AND P6, PT, R21, c[0x0][0x3c8], PT ;  /* 0x0000f20015007a0c */ /* 0x000fc60003fc6270 */
[----:B------:R1:W-:Y:S01]  /*b440*/  @!P3 ST.E.64 [R6.64], R112 ;  /* 0x000000700600b985 */ /* 0x0003e2000c101b06 */
[----:B------:R-:W-:Y:S02]  /*b450*/  ISETP.GE.AND P3, PT, R19, c[0x0][0x3c8], PT ;  /* 0x0000f20013007a0c */ /* 0x000fe40003f66270 */
[----:B-1----:R-:W-:-:S04]  /*b460*/  @!P1 LEA R2, P2, R8, R0, 0x2 ;  /* 0x0000000008029211 */ /* 0x002fc800078410ff */
[----:B------:R-:W-:-:S03]  /*b470*/  @!P1 LEA.HI.X R3, R8, R4, R9, 0x2, P2 ;  /* 0x0000000408039211 */ /* 0x000fc600010f1409 */
[----:B------:R-:W-:Y:S02]  /*b480*/  @!P6 LEA R8, P2, R21, R0, 0x2 ;  /* 0x000000001508e211 */ /* 0x000fe400078410ff */
[----:B------:R1:W-:Y:S01]  /*b490*/  @!P1 ST.E.64 [R2.64], R156 ;  /* 0x0000009c02009985 */ /* 0x0003e2000c101b06 */
[----:B------:R-:W-:Y:S02]  /*b4a0*/  ISETP.GE.AND P1, PT, R17, c[0x0][0x3c8], PT ;  /* 0x0000f20011007a0c */ /* 0x000fe40003f26270 */
        /* <DEDUP_REMOVED lines=8> */
[----:B--2---:R-:W-:Y:S02]  /*b530*/  @!P1 LEA.HI.X R3, R17, R4, R18, 0x2, P2 ;  /* 0x0000000411039211 */ /* 0x004fe400010f1412 */
[----:B------:R-:W-:-:S03]  /*b540*/  ISETP.GE.AND P2, PT, R10, c[0x0][0x3c8], PT ;  /* 0x0000f2000a007a0c */ /* 0x000fc60003f46270 */
[----:B------:R1:W-:Y:S01]  /*b550*/  @!P1 ST.E.64 [R2.64], R108 ;  /* 0x0000006c02009985 */ /* 0x0003e2000c101b06 */
[----:B------:R-:W-:-:S04]  /*b560*/  @!P6 LEA R8, P1, R15, R0, 0x2 ;  /* 0x000000000f08e211 */ /* 0x000fc800078210ff */
[----:B----4-:R-:W-:Y:S02]  /*b570*/  @!P6 LEA.HI.X R9, R15, R4, R16, 0x2, P1 ;  /* 0x000000040f09e211 */ /* 0x010fe400008f1410 */
[----:B------:R-:W-:-:S03]  /*b580*/  @!P3 LEA R6, P1, R13, R0, 0x2 ;  /* 0x000000000d06b211 */ /* 0x000fc600078210ff */
[----:B------:R2:W-:Y:S01]  /*b590*/  @!P6 ST.E.64 [R8.64], R164 ;  /* 0x000000a40800e985 */ /* 0x0005e2000c101b06 */
[----:B---3--:R-:W-:Y:S02]  /*b5a0*/  @!P3 LEA.HI.X R7, R13, R4, R14, 0x2, P1 ;  /* 0x000000040d07b211 */ /* 0x008fe400008f140e */
[----:B-1----:R-:W-:-:S04]  /*b5b0*/  @!P2 LEA R2, P1, R10, R0, 0x2 ;  /* 0x000000000a02a211 */ /* 0x002fc800078210ff */
[----:B-----5:R-:W-:Y:S01]  /*b5c0*/  @!P2 LEA.HI.X R3, R10, R4, R11, 0x2, P1 ;  /* 0x000000040a03a211 */ /* 0x020fe200008f140b */
[----:B------:R2:W-:Y:S04]  /*b5d0*/  @!P3 ST.E.64 [R6.64], R84 ;  /* 0x000000540600b985 */ /* 0x0005e8000c101b06 */
[----:B------:R2:W-:Y:S04]  /*b5e0*/  @!P2 ST.E.64 [R2.64], R80 ;  /* 0x000000500200a985 */ /* 0x0005e8000c101b06 */
.L_x_101:
[----:B------:R-:W-:Y:S05]  /*b5f0*/  BSYNC B0 ;  /* 0x0000000000007941 */ /* 0x000fea0003800000 */
.L_x_100:
[----:B------:R-:W-:Y:S05]  /*b600*/  BRA.DIV ~URZ, `(.L_x_102) ;  /* 0x000040327f007947 */ /* 0x000fea000b800000 */
[----:B--2---:R2:W1:Y:S04]  /*b610*/  SHFL.IDX PT, R4, R5, 0x1, 0x1c1f ;  /* 0x003c1f0005047f89 */ /* 0x00446800000e0000 */
[----:B----4-:R2:W4:Y:S02]  /*b620*/  SHFL.IDX PT, R0, R12, 0x1, 0x1c1f ;  /* 0x003c1f000c007f89 */ /* 0x01052400000e0000 */
.L_x_176:
[----:B------:R-:W-:Y:S01]  /*b630*/  BSSY B0, `(.L_x_103) ;  /* 0x000004a000007945 */ /* 0x000fe20003800000 */
[----:B------:R-:W-:Y:S05]  /*b640*/  @P0 BRA `(.L_x_104) ;  /* 0x0000048000000947 */ /* 0x000fea0003800000 */
[----:B------:R-:W5:Y:S04]  /*b650*/  LDL R13, [R1+0x4c] ;  /* 0x00004c00010d7983 */ /* 0x000f680000100800 */
[----:B--2---:R-:W2:Y:S04]  /*b660*/  LDL R9, [R1+0x38] ;  /* 0x0000380001097983 */ /* 0x004ea80000100800 */
[----:B---3--:R-:W3:Y:S04]  /*b670*/  LDL R14, [R1+0x88] ;  /* 0x00008800010e7983 */ /* 0x008ee80000100800 */
[----:B----4-:R-:W4:Y:S04]  /*b680*/  LDL R30, [R1+0x34] ;  /* 0x00003400011e7983 */ /* 0x010f280000100800 */
[----:B------:R-:W3:Y:S04]  /*b690*/  LDL R25, [R1+0x30] ;  /* 0x0000300001197983 */ /* 0x000ee80000100800 */
[----:B------:R-:W3:Y:S04]  /*b6a0*/  LDL R23, [R1+0x2c] ;  /* 0x00002c0001177983 */ /* 0x000ee80000100800 */
[----:B------:R-:W4:Y:S04]  /*b6b0*/  LDL R31, [R1+0x84] ;  /* 0x00008400011f7983 */ /* 0x000f280000100800 */
        /* <DEDUP_REMOVED lines=12> */
[----:B------:R-:W4:Y:S01]  /*b780*/  LDL R16, [R1+0x64] ;  /* 0x0000640001107983 */ /* 0x000f220000100800 */
[----:B-----5:R-:W-:-:S02]  /*b790*/  ISETP.GE.AND P2, PT, R13, c[0x0][0x3c8], PT ;  /* 0x0000f2000d007a0c */ /* 0x020fc40003f46270 */
[----:B--2---:R-:W-:-:S11]  /*b7a0*/  ISETP.GE.AND P6, PT, R9, c[0x0][0x3c8], PT ;  /* 0x0000f20009007a0c */ /* 0x004fd60003fc6270 */
[----:B------:R-:W-:Y:S02]  /*b7b0*/  @!P2 IMAD.MOV.U32 R6, RZ, RZ, R0 ;  /* 0x000000ffff06a224 */ /* 0x000fe400078e0000 */
[----:B-1----:R-:W-:Y:S01]  /*b7c0*/  @!P2 IMAD.MOV.U32 R7, RZ, RZ, R4 ;  /* 0x000000ffff07a224 */ /* 0x002fe200078e0004 */
[----:B------:R-:W-:-:S03]  /*b7d0*/  @!P6 LEA R2, P3, R9, R0, 0x2 ;  /* 0x000000000902e211 */ /* 0x000fc600078610ff */
[----:B------:R-:W-:Y:S02]  /*b7e0*/  @!P2 IMAD.WIDE R6, R13, 0x4, R6 ;  /* 0x000000040d06a825 */ /* 0x000fe400078e0206 */
[----:B------:R-:W2:Y:S01]  /*b7f0*/  LDL R13, [R1+0x10] ;  /* 0x00001000010d7983 */ /* 0x000ea20000100800 */
[----:B---3--:R-:W-:-:S03]  /*b800*/  @!P6 LEA.HI.X R3, R9, R4, R14, 0x2, P3 ;  /* 0x000000040903e211 */ /* 0x008fc600018f140e */
[----:B------:R-:W3:Y:S04]  /*b810*/  LDL R9, [R1+0x6c] ;  /* 0x00006c0001097983 */ /* 0x000ee80000100800 */
[----:B------:R-:W5:Y:S01]  /*b820*/  LDL R14, [R1+0x60] ;  /* 0x00006000010e7983 */ /* 0x000f620000100800 */
[----:B----4-:R-:W-:Y:S02]  /*b830*/  ISETP.GE.AND P1, PT, R30, c[0x0][0x3c8], PT ;  /* 0x0000f2001e007a0c */ /* 0x010fe40003f26270 */
[----:B------:R-:W-:Y:S01]  /*b840*/  ISETP.GE.AND P0, PT, R25, c[0x0][0x3c8], PT ;  /* 0x0000f20019007a0c */ /* 0x000fe20003f06270 */
[----:B------:R1:W-:Y:S01]  /*b850*/  @!P2 ST.E.64 [R6.64], R130 ;  /* 0x000000820600a985 */ /* 0x0003e2000c101b06 */
[----:B------:R-:W-:-:S03]  /*b860*/  ISETP.GE.AND P2, PT, R23, c[0x0][0x3c8], PT ;  /* 0x0000f20017007a0c */ /* 0x000fc60003f46270 */
[----:B------:R4:W-:Y:S01]  /*b870*/  @!P6 ST.E.64 [R2.64], R126 ;  /* 0x0000007e0200e985 */ /* 0x0009e2000c101b06 */
[----:B------:R-:W-:-:S05]  /*b880*/  ISETP.GE.AND P6, PT, R21, c[0x0][0x3c8], PT ;  /* 0x0000f20015007a0c */ /* 0x000fca0003fc6270 */
[----:B-1----:R-:W-:-:S04]  /*b890*/  @!P1 LEA R6, P3, R30, R0, 0x2 ;  /* 0x000000001e069211 */ /* 0x002fc800078610ff */
[----:B------:R-:W-:Y:S02]  /*b8a0*/  @!P1 LEA.HI.X R7, R30, R4, R31, 0x2, P3 ;  /* 0x000000041e079211 */ /* 0x000fe400018f141f */
[----:B----4-:R-:W-:-:S03]  /*b8b0*/  @!P0 LEA R2, P3, R25, R0, 0x2 ;  /* 0x0000000019028211 */ /* 0x010fc600078610ff */
[----:B------:R1:W-:Y:S01]  /*b8c0*/  @!P1 ST.E.64 [R6.64], R162 ;  /* 0x000000a206009985 */ /* 0x0003e2000c101b06 */
[----:B------:R-:W-:Y:S02]  /*b8d0*/  @!P0 LEA.HI.X R3, R25, R4, R29, 0x2, P3 ;  /* 0x0000000419038211 */ /* 0x000fe400018f141d */
[----:B------:R-:W-:-:S03]  /*b8e0*/  ISETP.GE.AND P1, PT, R19, c[0x0][0x3c8], PT ;  /* 0x0000f20013007a0c */ /* 0x000fc60003f26270 */
[----:B------:R4:W-:Y:S01]  /*b8f0*/  @!P0 ST.E.64 [R2.64], R96 ;  /* 0x0000006002008985 */ /* 0x0009e2000c101b06 */
[----:B------:R-:W-:Y:S02]  /*b900*/  ISETP.GE.AND P0, PT, R10, c[0x0][0x3c8], PT ;  /* 0x0000f2000a007a0c */ /* 0x000fe40003f06270 */
[----:B-1----:R-:W-:-:S04]  /*b910*/  @!P2 LEA R6, P3, R23, R0, 0x2 ;  /* 0x000000001706a211 */ /* 0x002fc800078610ff */
[----:B------:R-:W-:Y:S02]  /*b920*/  @!P2 LEA.HI.X R7, R23, R4, R24, 0x2, P3 ;  /* 0x000000041707a211 */ /* 0x000fe400018f1418 */
[----:B----4-:R-:W-:-:S03]  /*b930*/  @!P6 LEA R2, P3, R21, R0, 0x2 ;  /* 0x000000001502e211 */ /* 0x010fc600078610ff */
[----:B------:R1:W-:Y:S01]  /*b940*/  @!P2 ST.E.64 [R6.64], R114 ;  /* 0x000000720600a985 */ /* 0x0003e2000c101b06 */
[----:B------:R-:W-:Y:S02]  /*b950*/  @!P6 LEA.HI.X R3, R21, R4, R22, 0x2, P3 ;  /* 0x000000041503e211 */ /* 0x000fe400018f1416 */
[----:B------:R-:W-:-:S03]  /*b960*/  ISETP.GE.AND P3, PT, R8, c[0x0][0x3c8], PT ;  /* 0x0000f20008007a0c */ /* 0x000fc60003f66270 */
[----:B------:R4:W-:Y:S01]  /*b970*/  @!P6 ST.E.64 [R2.64], R110 ;  /* 0x0000006e0200e985 */ /* 0x0009e2000c101b06 */
[----:B-1----:R-:W-:-:S04]  /*b980*/  @!P1 LEA R6, P2, R19, R0, 0x2 ;  /* 0x0000000013069211 */ /* 0x002fc800078410ff */
[----:B------:R-:W-:Y:S02]  /*b990*/  @!P1 LEA.HI.X R7, R19, R4, R20, 0x2, P2 ;  /* 0x0000000413079211 */ /* 0x000fe400010f1414 */
[C---:B----4-:R-:W-:Y:S02]  /*b9a0*/  @!P0 LEA R2, P6, R10.reuse, R0, 0x2 ;  /* 0x000000000a028211 */ /* 0x050fe400078c10ff */
[----:B------:R-:W-:Y:S01]  /*b9b0*/  ISETP.GE.AND P2, PT, R17, c[0x0][0x3c8], PT ;  /* 0x0000f20011007a0c */ /* 0x000fe20003f46270 */
[----:B------:R1:W-:Y:S01]  /*b9c0*/  @!P1 ST.E.64 [R6.64], R118 ;  /* 0x0000007606009985 */ /* 0x0003e2000c101b06 */
[----:B------:R-:W-:Y:S02]  /*b9d0*/  @!P0 LEA.HI.X R3, R10, R4, R11, 0x2, P6 ;  /* 0x000000040a038211 */ /* 0x000fe400030f140b */
[----:B------:R-:W-:Y:S02]  /*b9e0*/  ISETP.GE.AND P1, PT, R15, c[0x0][0x3c8], PT ;  /* 0x0000f2000f007a0c */ /* 0x000fe40003f26270 */
[----:B------:R-:W-:Y:S01]  /*b9f0*/  @!P3 LEA R10, P6, R8, R0, 0x2 ;  /* 0x00000000080ab211 */ /* 0x000fe200078c10ff */
[----:B------:R4:W-:Y:S01]  /*ba00*/  @!P0 ST.E.64 [R2.64], R122 ;  /* 0x0000007a02008985 */ /* 0x0009e2000c101b06 */
[----:B--2---:R-:W-:-:S02]  /*ba10*/  ISETP.GE.AND P0, PT, R13, c[0x0][0x3c8], PT ;  /* 0x0000f2000d007a0c */ /* 0x004fc40003f06270 */
[----:B---3--:R-:W-:-:S03]  /*ba20*/  @!P3 LEA.HI.X R11, R8, R4, R9, 0x2, P6 ;  /* 0x00000004080bb211 */ /* 0x008fc600030f1409 */
[----:B------:R-:W-:-:S04]  /*ba30*/  @!P2 LEA R8, P6, R17, R0, 0x2 ;  /* 0x000000001108a211 */ /* 0x000fc800078c10ff */
[----:B------:R-:W-:Y:S02]  /*ba40*/  @!P2 LEA.HI.X R9, R17, R4, R18, 0x2, P6 ;  /* 0x000000041109a211 */ /* 0x000fe400030f1412 */
[----:B-1----:R-:W-:-:S04]  /*ba50*/  @!P1 LEA R6, P6, R15, R0, 0x2 ;  /* 0x000000000f069211 */ /* 0x002fc800078c10ff */
[----:B------:R-:W-:Y:S02]  /*ba60*/  @!P1 LEA.HI.X R7, R15, R4, R16, 0x2, P6 ;  /* 0x000000040f079211 */ /* 0x000fe400030f1410 */
[C---:B----4-:R-:W-:Y:S01]  /*ba70*/  @!P0 LEA R2, P6, R13.reuse, R0, 0x2 ;  /* 0x000000000d028211 */ /* 0x050fe200078c10ff */
[----:B------:R1:W-:Y:S03]  /*ba80*/  @!P3 ST.E.64 [R10.64], R168 ;  /* 0x000000a80a00b985 */ /* 0x0003e6000c101b06 */
[----:B-----5:R-:W-:Y:S01]  /*ba90*/  @!P0 LEA.HI.X R3, R13, R4, R14, 0x2, P6 ;  /* 0x000000040d038211 */ /* 0x020fe200030f140e */
[----:B------:R1:W-:Y:S04]  /*baa0*/  @!P2 ST.E.64 [R8.64], R166 ;  /* 0x000000a60800a985 */ /* 0x0003e8000c101b06 */
[----:B------:R1:W-:Y:S04]  /*bab0*/  @!P1 ST.E.64 [R6.64], R86 ;  /* 0x0000005606009985 */ /* 0x0003e8000c101b06 */
[----:B------:R1:W-:Y:S02]  /*bac0*/  @!P0 ST.E.64 [R2.64], R82 ;  /* 0x0000005202008985 */ /* 0x0003e4000c101b06 */
.L_x_104:
[----:B------:R-:W-:Y:S05]  /*bad0*/  BSYNC B0 ;  /* 0x0000000000007941 */ /* 0x000fea0003800000 */
.L_x_103:
[----:B------:R-:W-:Y:S05]  /*bae0*/  BRA.DIV ~URZ, `(.L_x_105) ;  /* 0x00003c227f007947 */ /* 0x000fea000b800000 */
[----:B-1----:R1:W2:Y:S02]  /*baf0*/  SHFL.IDX PT, R4, R5, 0x2, 0x1c1f ;  /* 0x005c1f0005047f89 */ /* 0x0022a400000e0000 */
.L_x_177:
[----:B------:R-:W-:Y:S05]  /*bb00*/  BRA.DIV ~URZ, `(.L_x_106) ;  /* 0x00003c727f007947 */ /* 0x000fea000b800000 */
[----:B----4-:R4:W1:Y:S02]  /*bb10*/  SHFL.IDX PT, R0, R12, 0x2, 0x1c1f ;  /* 0x005c1f000c007f89 */ /* 0x01086400000e0000 */
.L_x_178:
        /* <DEDUP_REMOVED lines=24> */
[----:B-1----:R-:W-:-:S04]  /*bca0*/  @!P1 LEA R2, P3, R11, R0, 0x2 ;  /* 0x000000000b029211 */ /* 0x002fc800078610ff */
[----:B----4-:R-:W-:Y:S02]  /*bcb0*/  @!P1 LEA.HI.X R3, R11, R4, R14, 0x2, P3 ;  /* 0x000000040b039211 */ /* 0x010fe400018f140e */
[----:B------:R-:W3:Y:S01]  /*bcc0*/  LDL R11, [R1+0x70] ;  /* 0x00007000010b7983 */ /* 0x000ee20000100800 */
[----:B------:R-:W-:Y:S02]  /*bcd0*/  @!P0 IMAD.MOV.U32 R6, RZ, RZ, R0 ;  /* 0x000000ffff068224 */ /* 0x000fe400078e0000 */
[----:B------:R-:W-:Y:S01]  /*bce0*/  @!P0 IMAD.MOV.U32 R7, RZ, RZ, R4 ;  /* 0x000000ffff078224 */ /* 0x000fe200078e0004 */
[----:B------:R-:W4:Y:S03]  /*bcf0*/  LDL R14, [R1+0x60] ;  /* 0x00006000010e7983 */ /* 0x000f260000100800 */
[----:B------:R-:W-:Y:S02]  /*bd00*/  @!P0 IMAD.WIDE R6, R16, 0x4, R6 ;  /* 0x0000000410068825 */ /* 0x000fe400078e0206 */
[----:B------:R-:W5:Y:S01]  /*bd10*/  LDL R16, [R1+0x64] ;  /* 0x0000640001107983 */ /* 0x000f620000100800 */
[----:B--2---:R-:W-:-:S02]  /*bd20*/  ISETP.GE.AND P2, PT, R30, c[0x0][0x3c8], PT ;  /* 0x0000f2001e007a0c */ /* 0x004fc40003f46270 */
[----:B------:R-:W-:Y:S01]  /*bd30*/  ISETP.GE.AND P4, PT, R8, c[0x0][0x3c8], PT ;  /* 0x0000f20008007a0c */ /* 0x000fe20003f86270 */
[----:B------:R1:W-:Y:S01]  /*bd40*/  @!P0 ST.E.64 [R6.64], R34 ;  /* 0x0000002206008985 */ /* 0x0003e2000c101b06 */
[----:B------:R-:W-:-:S03]  /*bd50*/  ISETP.GE.AND P3, PT, R25, c[0x0][0x3c8], PT ;  /* 0x0000f20019007a0c */ /* 0x000fc60003f66270 */
[----:B------:R2:W-:Y:S01]  /*bd60*/  @!P1 ST.E.64 [R2.64], R36 ;  /* 0x0000002402009985 */ /* 0x0005e2000c101b06 */
[----:B------:R-:W-:-:S05]  /*bd70*/  ISETP.GE.AND P1, PT, R23, c[0x0][0x3c8], PT ;  /* 0x0000f20017007a0c */ /* 0x000fca0003f26270 */
[-C--:B-1----:R-:W-:Y:S02]  /*bd80*/  @!P2 LEA R6, P0, R30, R0.reuse, 0x2 ;  /* 0x000000001e06a211 */ /* 0x082fe400078010ff */
[----:B--2---:R-:W-:Y:S02]  /*bd90*/  @!P4 LEA R2, P6, R8, R0, 0x2 ;  /* 0x000000000802c211 */ /* 0x004fe400078c10ff */
[-C--:B------:R-:W-:Y:S02]  /*bda0*/  @!P2 LEA.HI.X R7, R30, R4.reuse, R31, 0x2, P0 ;  /* 0x000000041e07a211 */ /* 0x080fe400000f141f */
[----:B------:R-:W-:Y:S02]  /*bdb0*/  ISETP.GE.AND P0, PT, R21, c[0x0][0x3c8], PT ;  /* 0x0000f20015007a0c */ /* 0x000fe40003f06270 */
[----:B------:R-:W-:Y:S01]  /*bdc0*/  @!P4 LEA.HI.X R3, R8, R4, R9, 0x2, P6 ;  /* 0x000000040803c211 */ /* 0x000fe200030f1409 */
[----:B------:R1:W-:Y:S01]  /*bdd0*/  @!P2 ST.E.64 [R6.64], R38 ;  /* 0x000000260600a985 */ /* 0x0003e2000c101b06 */
[----:B------:R-:W-:-:S03]  /*bde0*/  @!P3 LEA R8, P2, R25, R0, 0x2 ;  /* 0x000000001908b211 */ /* 0x000fc600078410ff */
[----:B------:R2:W-:Y:S01]  /*bdf0*/  @!P4 ST.E.64 [R2.64], R40 ;  /* 0x000000280200c985 */ /* 0x0005e2000c101b06 */
[----:B------:R-:W-:Y:S02]  /*be00*/  ISETP.GE.AND P4, PT, R10, c[0x0][0x3c8], PT ;  /* 0x0000f2000a007a0c */ /* 0x000fe40003f86270 */
[----:B------:R-:W-:-:S05]  /*be10*/  @!P3 LEA.HI.X R9, R25, R4, R29, 0x2, P2 ;  /* 0x000000041909b211 */ /* 0x000fca00010f141d */
[----:B------:R-:W-:Y:S01]  /*be20*/  @!P3 ST.E.64 [R8.64], R64 ;  /* 0x000000400800b985 */ /* 0x000fe2000c101b06 */
[----:B------:R-:W-:Y:S02]  /*be30*/  ISETP.GE.AND P3, PT, R19, c[0x0][0x3c8], PT ;  /* 0x0000f20013007a0c */ /* 0x000fe40003f66270 */
[-C--:B-1----:R-:W-:Y:S02]  /*be40*/  @!P0 LEA R6, P2, R21, R0.reuse, 0x2 ;  /* 0x0000000015068211 */ /* 0x082fe400078410ff */
[----:B--2---:R-:W-:Y:S02]  /*be50*/  @!P1 LEA R2, P6, R23, R0, 0x2 ;  /* 0x0000000017029211 */ /* 0x004fe400078c10ff */
[-C--:B------:R-:W-:Y:S02]  /*be60*/  @!P0 LEA.HI.X R7, R21, R4.reuse, R22, 0x2, P2 ;  /* 0x0000000415078211 */ /* 0x080fe400010f1416 */
[----:B------:R-:W-:Y:S02]  /*be70*/  @!P1 LEA.HI.X R3, R23, R4, R24, 0x2, P6 ;  /* 0x0000000417039211 */ /* 0x000fe400030f1418 */
[----:B------:R-:W-:-:S03]  /*be80*/  ISETP.GE.AND P2, PT, R17, c[0x0][0x3c8], PT ;  /* 0x0000f20011007a0c */ /* 0x000fc60003f46270 */
[----:B------:R1:W-:Y:S01]  /*be90*/  @!P1 ST.E.64 [R2.64], R44 ;  /* 0x0000002c02009985 */ /* 0x0003e2000c101b06 */
[----:B------:R-:W-:-:S03]  /*bea0*/  ISETP.GE.AND P1, PT, R15, c[0x0][0x3c8], PT ;  /* 0x0000f2000f007a0c */ /* 0x000fc60003f26270 */
[----:B------:R2:W-:Y:S01]  /*beb0*/  @!P0 ST.E.64 [R6.64], R46 ;  /* 0x0000002e06008985 */ /* 0x0005e2000c101b06 */
[----:B------:R-:W-:Y:S02]  /*bec0*/  ISETP.GE.AND P0, PT, R13, c[0x0][0x3c8], PT ;  /* 0x0000f2000d007a0c */ /* 0x000fe40003f06270 */
[----:B-1----:R-:W-:-:S04]  /*bed0*/  @!P4 LEA R2, P6, R10, R0, 0x2 ;  /* 0x000000000a02c211 */ /* 0x002fc800078c10ff */
[----:B---3--:R-:W-:Y:S02]  /*bee0*/  @!P4 LEA.HI.X R3, R10, R4, R11, 0x2, P6 ;  /* 0x000000040a03c211 */ /* 0x008fe400030f140b */
[----:B------:R-:W-:-:S03]  /*bef0*/  @!P3 LEA R10, P6, R19, R0, 0x2 ;  /* 0x00000000130ab211 */ /* 0x000fc600078c10ff */
[----:B------:R1:W-:Y:S01]  /*bf00*/  @!P4 ST.E.64 [R2.64], R48 ;  /* 0x000000300200c985 */ /* 0x0003e2000c101b06 */
[----:B------:R-:W-:Y:S02]  /*bf10*/  @!P2 LEA R8, P4, R17, R0, 0x2 ;  /* 0x000000001108a211 */ /* 0x000fe400078810ff */
[----:B------:R-:W-:Y:S02]  /*bf20*/  @!P3 LEA.HI.X R11, R19, R4, R20, 0x2, P6 ;  /* 0x00000004130bb211 */ /* 0x000fe400030f1414 */
[----:B--2---:R-:W-:Y:S02]  /*bf30*/  @!P1 LEA R6, P6, R15, R0, 0x2 ;  /* 0x000000000f069211 */ /* 0x004fe400078c10ff */
[-C--:B------:R-:W-:Y:S02]  /*bf40*/  @!P2 LEA.HI.X R9, R17, R4.reuse, R18, 0x2, P4 ;  /* 0x000000041109a211 */ /* 0x080fe400020f1412 */
[----:B-----5:R-:W-:Y:S01]  /*bf50*/  @!P1 LEA.HI.X R7, R15, R4, R16, 0x2, P6 ;  /* 0x000000040f079211 */ /* 0x020fe200030f1410 */
[----:B------:R2:W-:Y:S04]  /*bf60*/  @!P3 ST.E.64 [R10.64], R70 ;  /* 0x000000460a00b985 */ /* 0x0005e8000c101b06 */
[----:B------:R2:W-:Y:S04]  /*bf70*/  @!P2 ST.E.64 [R8.64], R60 ;  /* 0x0000003c0800a985 */ /* 0x0005e8000c101b06 */
[----:B------:R2:W-:Y:S01]  /*bf80*/  @!P1 ST.E.64 [R6.64], R50 ;  /* 0x0000003206009985 */ /* 0x0005e2000c101b06 */
[----:B-1----:R-:W-:-:S04]  /*bf90*/  @!P0 LEA R2, P4, R13, R0, 0x2 ;  /* 0x000000000d028211 */ /* 0x002fc800078810ff */
[----:B----4-:R-:W-:-:S05]  /*bfa0*/  @!P0 LEA.HI.X R3, R13, R4, R14, 0x2, P4 ;  /* 0x000000040d038211 */ /* 0x010fca00020f140e */
[----:B------:R2:W-:Y:S04]  /*bfb0*/  @!P0 ST.E.64 [R2.64], R26 ;  /* 0x0000001a02008985 */ /* 0x0005e8000c101b06 */
.L_x_108:
[----:B------:R-:W-:Y:S05]  /*bfc0*/  BSYNC B0 ;  /* 0x0000000000007941 */ /* 0x000fea0003800000 */
.L_x_107:
[----:B------:R-:W-:Y:S05]  /*bfd0*/  BRA.DIV ~URZ, `(.L_x_109) ;  /* 0x000038127f007947 */ /* 0x000fea000b800000 */
[----:B--2---:R2:W3:Y:S04]  /*bfe0*/  SHFL.IDX PT, R4, R5, 0x3, 0x1c1f ;  /* 0x007c1f0005047f89 */ /* 0x0044e800000e0000 */
[----:B-1----:R2:W1:Y:S02]  /*bff0*/  SHFL.IDX PT, R0, R12, 0x3, 0x1c1f ;  /* 0x007c1f000c007f89 */ /* 0x00246400000e0000 */
.L_x_179:
[----:B------:R-:W-:Y:S05]  /*c000*/  @P5 BRA `(.L_x_97) ;  /* 0x000011c000005947 */ /* 0x000fea0003800000 */
[----:B--2---:R-:W2:Y:S04]  /*c010*/  LDL R5, [R1+0x38] ;  /* 0x0000380001057983 */ /* 0x004ea80000100800 */
[----:B------:R-:W5:Y:S04]  /*c020*/  LDL R8, [R1+0x88] ;  /* 0x0000880001087983 */ /* 0x000f680000100800 */
[----:B----4-:R-:W4:Y:S04]  /*c030*/  LDL R9, [R1+0x4c] ;  /* 0x00004c0001097983 */ /* 0x010f280000100800 */
[----:B---3--:R-:W3:Y:S04]  /*c040*/  LDL R26, [R1+0x34] ;  /* 0x00003400011a7983 */ /* 0x008ee80000100800 */
[----:B------:R-:W3:Y:S04]  /*c050*/  LDL R24, [R1+0x30] ;  /* 0x0000300001187983 */ /* 0x000ee80000100800 */
        /* <DEDUP_REMOVED lines=15> */
[----:B------:R-:W3:Y:S01]  /*c150*/  LDL R13, [R1+0x64] ;  /* 0x00006400010d7983 */ /* 0x000ee20000100800 */
[----:B--2---:R-:W-:-:S13]  /*c160*/  ISETP.GE.AND P3, PT, R5, c[0x0][0x3c8], PT ;  /* 0x0000f20005007a0c */ /* 0x004fda0003f66270 */
[----:B-1----:R-:W-:-:S04]  /*c170*/  @!P3 LEA R2, P5, R5, R0, 0x2 ;  /* 0x000000000502b211 */ /* 0x002fc800078a10ff */
[----:B-----5:R-:W-:Y:S02]  /*c180*/  @!P3 LEA.HI.X R3, R5, R4, R8, 0x2, P5 ;  /* 0x000000040503b211 */ /* 0x020fe400028f1408 */
[----:B------:R-:W2:Y:S01]  /*c190*/  LDL R5, [R1+0x10] ;  /* 0x0000100001057983 */ /* 0x000ea20000100800 */
[----:B----4-:R-:W-:Y:S02]  /*c1a0*/  ISETP.GE.AND P4, PT, R9, c[0x0][0x3c8], PT ;  /* 0x0000f20009007a0c */ /* 0x010fe40003f86270 */
[----:B---3--:R-:W-:Y:S02]  /*c1b0*/  ISETP.GE.AND P2, PT, R26, c[0x0][0x3c8], PT ;  /* 0x0000f2001a007a0c */ /* 0x008fe40003f46270 */
[----:B------:R-:W-:Y:S02]  /*c1c0*/  ISETP.GE.AND P1, PT, R24, c[0x0][0x3c8], PT ;  /* 0x0000f20018007a0c */ /* 0x000fe40003f26270 */
[----:B------:R-:W-:-:S07]  /*c1d0*/  ISETP.GE.AND P0, PT, R22, c[0x0][0x3c8], PT ;  /* 0x0000f20016007a0c */ /* 0x000fce0003f06270 */
[----:B------:R-:W-:Y:S02]  /*c1e0*/  @!P4 IMAD.MOV.U32 R6, RZ, RZ, R0 ;  /* 0x000000ffff06c224 */ /* 0x000fe400078e0000 */
[----:B------:R-:W-:-:S04]  /*c1f0*/  @!P4 IMAD.MOV.U32 R7, RZ, RZ, R4 ;  /* 0x000000ffff07c224 */ /* 0x000fc800078e0004 */
[----:B------:R-:W-:Y:S01]  /*c200*/  @!P4 IMAD.WIDE R6, R9, 0x4, R6 ;  /* 0x000000040906c825 */ /* 0x000fe200078e0206 */
[----:B------:R-:W-:-:S04]  /*c210*/  @!P2 LEA R8, P5, R26, R0, 0x2 ;  /* 0x000000001a08a211 */ /* 0x000fc800078a10ff */
[----:B------:R1:W-:Y:S01]  /*c220*/  @!P4 ST.E.64 [R6.64], R66 ;  /* 0x000000420600c985 */ /* 0x0003e2000c101b06 */
[----:B------:R-:W-:-:S03]  /*c230*/  ISETP.GE.AND P4, PT, R20, c[0x0][0x3c8], PT ;  /* 0x0000f20014007a0c */ /* 0x000fc60003f86270 */
[----:B------:R3:W-:Y:S01]  /*c240*/  @!P3 ST.E.64 [R2.64], R54 ;  /* 0x000000360200b985 */ /* 0x0007e2000c101b06 */
[----:B------:R-:W-:Y:S02]  /*c250*/  @!P2 LEA.HI.X R9, R26, R4, R27, 0x2, P5 ;  /* 0x000000041a09a211 */ /* 0x000fe400028f141b */
[----:B------:R-:W-:-:S03]  /*c260*/  ISETP.GE.AND P5, PT, R10, c[0x0][0x3c8], PT ;  /* 0x0000f2000a007a0c */ /* 0x000fc60003fa6270 */
[----:B------:R-:W-:Y:S01]  /*c270*/  @!P2 ST.E.64 [R8.64], R72 ;  /* 0x000000480800a985 */ /* 0x000fe2000c101b06 */
[----:B------:R-:W-:Y:S02]  /*c280*/  ISETP.GE.AND P2, PT, R16, c[0x0][0x3c8], PT ;  /* 0x0000f20010007a0c */ /* 0x000fe40003f46270 */
[-C--:B-1----:R-:W-:Y:S02]  /*c290*/  @!P1 LEA R6, P6, R24, R0.reuse, 0x2 ;  /* 0x0000000018069211 */ /* 0x082fe400078c10ff */
[----:B---3--:R-:W-:Y:S02]  /*c2a0*/  @!P0 LEA R2, P3, R22, R0, 0x2 ;  /* 0x0000000016028211 */ /* 0x008fe400078610ff */
[-C--:B------:R-:W-:Y:S02]  /*c2b0*/  @!P1 LEA.HI.X R7, R24, R4.reuse, R25, 0x2, P6 ;  /* 0x0000000418079211 */ /* 0x080fe400030f1419 */
[----:B------:R-:W-:-:S03]  /*c2c0*/  @!P0 LEA.HI.X R3, R22, R4, R23, 0x2, P3 ;  /* 0x0000000416038211 */ /* 0x000fc600018f1417 */
[----:B------:R1:W-:Y:S01]  /*c2d0*/  @!P1 ST.E.64 [R6.64], R68 ;  /* 0x0000004406009985 */ /* 0x0003e2000c101b06 */
[----:B------:R-:W-:-:S03]  /*c2e0*/  ISETP.GE.AND P3, PT, R18, c[0x0][0x3c8], PT ;  /* 0x0000f20012007a0c */ /* 0x000fc60003f66270 */
[----:B------:R3:W-:Y:S01]  /*c2f0*/  @!P0 ST.E.64 [R2.64], R42 ;  /* 0x0000002a02008985 */ /* 0x0007e2000c101b06 */
[----:B------:R-:W-:Y:S02]  /*c300*/  ISETP.GE.AND P1, PT, R14, c[0x0][0x3c8], PT ;  /* 0x0000f2000e007a0c */ /* 0x000fe40003f26270 */
[----:B-1----:R-:W-:-:S04]  /*c310*/  @!P4 LEA R6, P0, R20, R0, 0x2 ;  /* 0x000000001406c211 */ /* 0x002fc800078010ff */
[----:B------:R-:W-:Y:S02]  /*c320*/  @!P4 LEA.HI.X R7, R20, R4, R21, 0x2, P0 ;  /* 0x000000041407c211 */ /* 0x000fe400000f1415 */
[----:B------:R-:W-:Y:S02]  /*c330*/  ISETP.GE.AND P0, PT, R12, c[0x0][0x3c8], PT ;  /* 0x0000f2000c007a0c */ /* 0x000fe40003f06270 */
[C---:B---3--:R-:W-:Y:S01]  /*c340*/  @!P5 LEA R2, P6, R10.reuse, R0, 0x2 ;  /* 0x000000000a02d211 */ /* 0x048fe200078c10ff */
[----:B------:R1:W-:Y:S03]  /*c350*/  @!P4 ST.E.64 [R6.64], R56 ;  /* 0x000000380600c985 */ /* 0x0003e6000c101b06 */
[----:B------:R-:W-:Y:S02]  /*c360*/  @!P5 LEA.HI.X R3, R10, R4, R11, 0x2, P6 ;  /* 0x000000040a03d211 */ /* 0x000fe400030f140b */
[----:B------:R-:W-:-:S02]  /*c370*/  @!P3 LEA R10, P4, R18, R0, 0x2 ;  /* 0x00000000120ab211 */ /* 0x000fc400078810ff */
[----:B------:R-:W-:Y:S01]  /*c380*/  @!P2 LEA R8, P6, R16, R0, 0x2 ;  /* 0x000000001008a211 */ /* 0x000fe200078c10ff */
[----:B------:R3:W-:Y:S01]  /*c390*/  @!P5 ST.E.64 [R2.64], R58 ;  /* 0x0000003a0200d985 */ /* 0x0007e2000c101b06 */
[-C--:B------:R-:W-:Y:S02]  /*c3a0*/  @!P3 LEA.HI.X R11, R18, R4.reuse, R19, 0x2, P4 ;  /* 0x00000004120bb211 */ /* 0x080fe400020f1413 */
[----:B------:R-:W-:-:S03]  /*c3b0*/  @!P2 LEA.HI.X R9, R16, R4, R17, 0x2, P6 ;  /* 0x000000041009a211 */ /* 0x000fc600030f1411 */
[----:B------:R4:W-:Y:S04]  /*c3c0*/  @!P3 ST.E.64 [R10.64], R76 ;  /* 0x0000004c0a00b985 */ /* 0x0009e8000c101b06 */
[----:B------:R4:W-:Y:S01]  /*c3d0*/  @!P2 ST.E.64 [R8.64], R74 ;  /* 0x0000004a0800a985 */ /* 0x0009e2000c101b06 */
[----:B-1----:R-:W-:-:S04]  /*c3e0*/  @!P1 LEA R6, P5, R14, R0, 0x2 ;  /* 0x000000000e069211 */ /* 0x002fc800078a10ff */
[----:B------:R-:W-:Y:S02]  /*c3f0*/  @!P1 LEA.HI.X R7, R14, R4, R15, 0x2, P5 ;  /* 0x000000040e079211 */ /* 0x000fe400028f140f */
[----:B---3--:R-:W-:-:S04]  /*c400*/  @!P0 LEA R2, P4, R12, R0, 0x2 ;  /* 0x000000000c028211 */ /* 0x008fc800078810ff */
[----:B------:R-:W-:Y:S01]  /*c410*/  @!P0 LEA.HI.X R3, R12, R4, R13, 0x2, P4 ;  /* 0x000000040c038211 */ /* 0x000fe200020f140d */
[----:B------:R4:W-:Y:S04]  /*c420*/  @!P1 ST.E.64 [R6.64], R62 ;  /* 0x0000003e06009985 */ /* 0x0009e8000c101b06 */
[----:B------:R4:W-:Y:S01]  /*c430*/  @!P0 ST.E.64 [R2.64], R52 ;  /* 0x0000003402008985 */ /* 0x0009e2000c101b06 */
[----:B--2---:R-:W-:-:S13]  /*c440*/  ISETP.GE.AND P0, PT, R5, c[0x0][0x3c8], PT ;  /* 0x0000f20005007a0c */ /* 0x004fda0003f06270 */
[----:B------:R-:W-:Y:S05]  /*c450*/  @P0 BRA `(.L_x_97) ;  /* 0x00000d7000000947 */ /* 0x000fea0003800000 */
[----:B----4-:R-:W2:Y:S01]  /*c460*/  LDL R12, [R1+0x60] ;  /* 0x00006000010c7983 */ /* 0x010ea20000100800 */
[----:B------:R-:W-:-:S04]  /*c470*/  LEA R2, P0, R5, R0, 0x2 ;  /* 0x0000000005027211 */ /* 0x000fc800078010ff */
[----:B--2---:R-:W-:-:S05]  /*c480*/  LEA.HI.X R3, R5, R4, R12, 0x2, P0 ;  /* 0x0000000405037211 */ /* 0x004fca00000f140c */
[----:B------:R1:W-:Y:S01]  /*c490*/  ST.E.64 [R2.64], R32 ;  /* 0x0000002002007985 */ /* 0x0003e2000c101b06 */
[----:B------:R-:W-:Y:S05]  /*c4a0*/  BRA `(.L_x_97) ;  /* 0x00000d2000007947 */ /* 0x000fea0003800000 */
.L_x_82:
[----:B------:R-:W2:Y:S04]  /*c4b0*/  LDL.LU R4, [R1+0x44] ;  /* 0x0000440001047983 */ /* 0x000ea80000300800 */
[----:B------:R-:W3:Y:S01]  /*c4c0*/  LDL.LU R7, [R1+0x48] ;  /* 0x0000480001077983 */ /* 0x000ee20000300800 */
[----:B------:R-:W-:Y:S02]  /*c4d0*/  ISETP.NE.U32.AND P1, PT, RZ, c[0x0][0x508], PT ;  /* 0x00014200ff007a0c */ /* 0x000fe40003f25070 */
[----:B------:R-:W-:Y:S01]  /*c4e0*/  ISETP.NE.U32.AND P3, PT, RZ, c[0x0][0x500], PT ;  /* 0x00014000ff007a0c */ /* 0x000fe20003f65070 */
[----:B------:R-:W4:Y:S01]  /*c4f0*/  LDL.LU R0, [R1+0x50] ;  /* 0x0000500001007983 */ /* 0x000f220000300800 */
[----:B------:R-:W-:Y:S01]  /*c500*/  ISETP.NE.AND.EX P1, PT, RZ, c[0x0][0x50c], PT, P1 ;  /* 0x00014300ff007a0c */ /* 0x000fe20003f25310 */
[----:B-1----:R-:W-:Y:S01]  /*c510*/  IMAD.MOV.U32 R6, RZ, RZ, RZ ;  /* 0x000000ffff067224 */ /* 0x002fe200078e00ff */
[----:B------:R-:W-:Y:S01]  /*c520*/  ISETP.NE.AND.EX P3, PT, RZ, c[0x0][0x504], PT, P3 ;  /* 0x00014100ff007a0c */ /* 0x000fe20003f65330 */
[----:B------:R-:W-:Y:S01]  /*c530*/  IMAD.MOV.U32 R20, RZ, RZ, c[0x0][0x388] ;  /* 0x0000e200ff147624 */ /* 0x000fe200078e00ff */
[----:B--2---:R-:W-:-:S09]  /*c540*/  IADD3 R2, P2, R4, c[0x0][0x500], RZ ;  /* 0x0001400004027a10 */ /* 0x004fd20007f5e0ff */
[----:B------:R-:W-:Y:S02]  /*c550*/  @P1 IADD3 R4, P0, R4, c[0x0][0x508], RZ ;  /* 0x0001420004041a10 */ /* 0x000fe40007f1e0ff */
[C---:B---3--:R-:W-:Y:S02]  /*c560*/  IADD3.X R3, R7.reuse, c[0x0][0x504], RZ, P2, !PT ;  /* 0x0001410007037a10 */ /* 0x048fe400017fe4ff */
[----:B------:R-:W-:-:S03]  /*c570*/  @P1 IADD3.X R5, R7, c[0x0][0x50c], RZ, P0, !PT ;  /* 0x0001430007051a10 */ /* 0x000fc600007fe4ff */
[----:B------:R1:W5:Y:S04]  /*c580*/  @P3 LDG.E R6, [R2.64] ;  /* 0x0000000602063981 */ /* 0x000368000c1e1900 */
[----:B------:R1:W5:Y:S01]  /*c590*/  @P1 LDG.E R20, [R4.64] ;  /* 0x0000000604141981 */ /* 0x000362000c1e1900 */
[----:B----4-:R-:W-:-:S04]  /*c5a0*/  ISETP.NE.AND P0, PT, R0, RZ, PT ;  /* 0x000000ff0000720c */ /* 0x010fc80003f05270 */
[----:B------:R-:W-:Y:S01]  /*c5b0*/  SEL R19, R0, c[0x0][0x3d4], P0 ;  /* 0x0000f50000137a07 */ /* 0x000fe20000000000 */
[----:B------:R-:W-:Y:S05]  /*c5c0*/  @P1 BRA `(.L_x_110) ;  /* 0x0000004000001947 */ /* 0x000fea0003800000 */
[----:B------:R-:W-:Y:S05]  /*c5d0*/  @!P3 BRA `(.L_x_110) ;  /* 0x000000300000b947 */ /* 0x000fea0003800000 */
[----:B------:R2:W3:Y:S04]  /*c5e0*/  LDG.E R0, [R2.64] ;  /* 0x0000000602007981 */ /* 0x0004e8000c1e1900 */
[----:B-12---:R-:W3:Y:S02]  /*c5f0*/  LDG.E R2, [R2.64+0x4] ;  /* 0x0000040602027981 */ /* 0x006ee4000c1e1900 */
[----:B---3-5:R-:W-:Y:S02]  /*c600*/  IADD3 R20, -R0, R2, RZ ;  /* 0x0000000200147210 */ /* 0x028fe40007ffe1ff */
.L_x_110:
[----:B-1----:R-:W2:Y:S04]  /*c610*/  LDL.LU R2, [R1+0x8] ;  /* 0x0000080001027983 */ /* 0x002ea80000300800 */
[----:B------:R-:W3:Y:S01]  /*c620*/  LDL.LU R0, [R1+0x54] ;  /* 0x0000540001007983 */ /* 0x000ee20000300800 */
[----:B------:R-:W-:Y:S01]  /*c630*/  BSSY B0, `(.L_x_111) ;  /* 0x0000039000007945 */ /* 0x000fe20003800000 */
[----:B------:R-:W-:-:S02]  /*c640*/  SEL R13, R250, RZ, !P3 ;  /* 0x000000fffa0d7207 */ /* 0x000fc40005800000 */
[----:B------:R-:W1:Y:S01]  /*c650*/  S2R R3, SR_TID.X ;  /* 0x0000000000037919 */ /* 0x000e620000002100 */
[----:B-----5:R-:W-:Y:S02]  /*c660*/  SHF.R.S32.HI R18, RZ, 0x1f, R6 ;  /* 0x0000001fff127819 */ /* 0x020fe40000011406 */
[----:B-1----:R-:W-:Y:S02]  /*c670*/  ISETP.GT.AND P0, PT, R3, 0x7f, PT ;  /* 0x0000007f0300780c */ /* 0x002fe40003f04270 */
[----:B--2---:R-:W-:Y:S02]  /*c680*/  LOP3.LUT R12, R2, 0xffff, RZ, 0xc0, !PT ;  /* 0x0000ffff020c7812 */ /* 0x004fe400078ec0ff */
[----:B---3--:R-:W-:-:S09]  /*c690*/  SEL R21, R0, RZ, !P3 ;  /* 0x000000ff00157207 */ /* 0x008fd20005800000 */
[----:B------:R-:W-:Y:S05]  /*c6a0*/  @P0 BRA `(.L_x_112) ;  /* 0x0000031000000947 */ /* 0x000fea0003800000 */
[----:B------:R-:W2:Y:S01]  /*c6b0*/  LDL R2, [R1+0x4] ;  /* 0x0000040001027983 */ /* 0x000ea20000100800 */
[----:B------:R-:W-:Y:S01]  /*c6c0*/  IMAD R0, R20, c[0x0][0x4e8], RZ ;  /* 0x00013a0014007a24 */ /* 0x000fe200078e02ff */
[----:B--2---:R-:W-:-:S04]  /*c6d0*/  LEA R16, R2, R3, 0x7 ;  /* 0x0000000302107211 */ /* 0x004fc800078e38ff */
[----:B------:R-:W-:-:S13]  /*c6e0*/  ISETP.GE.AND P0, PT, R16, R0, PT ;  /* 0x000000001000720c */ /* 0x000fda0003f06270 */
[----:B------:R-:W-:Y:S05]  /*c6f0*/  @P0 BRA `(.L_x_112) ;  /* 0x000002c000000947 */ /* 0x000fea0003800000 */
[----:B------:R-:W2:Y:S01]  /*c700*/  LDL.LU R22, [R1+0x58] ;  /* 0x0000580001167983 */ /* 0x000ea20000300800 */
[----:B------:R-:W-:Y:S01]  /*c710*/  IMAD.MOV.U32 R0, RZ, RZ, 0x368 ;  /* 0x00000368ff007424 */ /* 0x000fe200078e00ff */
[----:B------:R-:W-:-:S04]  /*c720*/  ISETP.GT.AND P2, PT, R19, 0x1, PT ;  /* 0x000000011300780c */ /* 0x000fc80003f44270 */
[----:B------:R-:W-:-:S04]  /*c730*/  SEL R0, R0, 0x328, P2 ;  /* 0x0000032800007807 */ /* 0x000fc80001000000 */
[----:B------:R1:W3:Y:S08]  /*c740*/  LDC.64 R8, c[0x0][R0+0x170] ;  /* 0x00005c0000087b82 */ /* 0x0002f00000000a00 */
[----:B------:R1:W4:Y:S08]  /*c750*/  LDC.64 R4, c[0x0][R0+0x168] ;  /* 0x00005a0000047b82 */ /* 0x0003300000000a00 */
[----:B------:R1:W5:Y:S08]  /*c760*/  LDC.64 R14, c[0x0][R0+0x178] ;  /* 0x00005e00000e7b82 */ /* 0x0003700000000a00 */
[----:B------:R1:W2:Y:S02]  /*c770*/  LDC.64 R10, c[0x0][R0+0x160] ;  /* 0x00005800000a7b82 */ /* 0x0002a40000000a00 */
[----:B-1----:R-:W-:-:S02]  /*c780*/  IMAD.MOV.U32 R0, RZ, RZ, c[0x0][0x4e8] ;  /* 0x00013a00ff007624 */ /* 0x002fc400078e00ff */
[-C--:B---3--:R-:W-:Y:S02]  /*c790*/  IMAD R7, R9, R13.reuse, RZ ;  /* 0x0000000d09077224 */ /* 0x088fe400078e02ff */
[----:B------:R-:W-:Y:S01]  /*c7a0*/  IMAD.WIDE.U32 R2, R8, R13, RZ ;  /* 0x0000000d08027225 */ /* 0x000fe200078e00ff */
[----:B------:R-:W-:Y:S02]  /*c7b0*/  ISETP.NE.AND P0, PT, R0, 0x1, PT ;  /* 0x000000010000780c */ /* 0x000fe40003f05270 */
[----:B------:R-:W-:Y:S01]  /*c7c0*/  MOV R0, R16 ;  /* 0x0000001000007202 */ /* 0x000fe20000000f00 */
[----:B------:R-:W-:Y:S02]  /*c7d0*/  IMAD R8, R8, R21, R7 ;  /* 0x0000001508087224 */ /* 0x000fe400078e0207 */
[-C--:B----4-:R-:W-:Y:S02]  /*c7e0*/  IMAD R9, R5, R12.reuse, RZ ;  /* 0x0000000c05097224 */ /* 0x090fe400078e02ff */
[----:B------:R-:W-:Y:S01]  /*c7f0*/  IMAD.WIDE.U32 R4, R4, R12, RZ ;  /* 0x0000000c04047225 */ /* 0x000fe200078e00ff */
[----:B------:R-:W-:-:S03]  /*c800*/  IADD3 R3, R3, R8, RZ ;  /* 0x0000000803037210 */ /* 0x000fc60007ffe0ff */
[----:B------:R-:W-:Y:S02]  /*c810*/  IMAD.IADD R9, R5, 0x1, R9 ;  /* 0x0000000105097824 */ /* 0x000fe400078e0209 */
[----:B------:R-:W-:-:S05]  /*c820*/  @P0 IMAD.HI.U32 R17, R16, c[0x0][0x4ec], RZ ;  /* 0x00013b0010110a27 */ /* 0x000fca00078e00ff */
[----:B------:R-:W-:Y:S02]  /*c830*/  @P0 SHF.R.U32.HI R0, RZ, c[0x0][0x4f0], R17 ;  /* 0x00013c00ff000a19 */ /* 0x000fe40000011611 */
[----:B------:R-:W-:-:S03]  /*c840*/  IADD3 R17, P1, P0, R2, R4, R6 ;  /* 0x0000000402117210 */ /* 0x000fc6000783e006 */
[----:B------:R-:W-:Y:S01]  /*c850*/  IMAD.MOV R2, RZ, RZ, -R0 ;  /* 0x000000ffff027224 */ /* 0x000fe200078e0a00 */
[----:B------:R-:W-:Y:S02]  /*c860*/  IADD3.X R9, R3, R9, R18, P1, P0 ;  /* 0x0000000903097210 */ /* 0x000fe40000fe0412 */
[----:B------:R-:W-:Y:S01]  /*c870*/  SHF.R.S32.HI R3, RZ, 0x1f, R0 ;  /* 0x0000001fff037819 */ /* 0x000fe20000011400 */
[----:B------:R-:W-:Y:S01]  /*c880*/  IMAD R2, R2, c[0x0][0x4e8], R16 ;  /* 0x00013a0002027a24 */ /* 0x000fe200078e0210 */
[----:B--2---:R-:W-:-:S05]  /*c890*/  SEL R7, R22, RZ, P2 ;  /* 0x000000ff16077207 */ /* 0x004fca0001000000 */
[-C--:B-----5:R-:W-:Y:S02]  /*c8a0*/  IMAD R8, R15, R7.reuse, RZ ;  /* 0x000000070f087224 */ /* 0x0a0fe400078e02ff */
[----:B------:R-:W-:Y:S01]  /*c8b0*/  IMAD.WIDE.U32 R4, R14, R7, RZ ;  /* 0x000000070e047225 */ /* 0x000fe200078e00ff */
[----:B------:R-:W-:-:S04]  /*c8c0*/  SHF.R.S32.HI R7, RZ, 0x1f, R2 ;  /* 0x0000001fff077819 */ /* 0x000fc80000011402 */
[----:B------:R-:W-:Y:S01]  /*c8d0*/  IADD3 R5, R5, R8, RZ ;  /* 0x0000000805057210 */ /* 0x000fe20007ffe0ff */
[----:B------:R-:W-:Y:S01]  /*c8e0*/  IMAD.MOV.U32 R8, RZ, RZ, c[0x0][0x4a8] ;  /* 0x00012a00ff087624 */ /* 0x000fe200078e00ff */
[----:B------:R-:W-:Y:S01]  /*c8f0*/  IADD3 R4, P1, P0, R0, R17, R4 ;  /* 0x0000001100047210 */ /* 0x000fe2000783e004 */
[----:B------:R-:W-:-:S03]  /*c900*/  IMAD R0, R11, R2, RZ ;  /* 0x000000020b007224 */ /* 0x000fc600078e02ff */
[----:B------:R-:W-:Y:S01]  /*c910*/  IADD3.X R5, R3, R9, R5, P1, P0 ;  /* 0x0000000903057210 */ /* 0x000fe20000fe0405 */
[----:B------:R-:W-:-:S04]  /*c920*/  IMAD R0, R10, R7, R0 ;  /* 0x000000070a007224 */ /* 0x000fc800078e0200 */
[----:B------:R-:W-:Y:S01]  /*c930*/  IMAD.WIDE.U32 R2, R10, R2, R4 ;  /* 0x000000020a027225 */ /* 0x000fe200078e0004 */
[----:B------:R-:W-:Y:S02]  /*c940*/  MOV R5, c[0x0][0x4ac] ;  /* 0x00012b0000057a02 */ /* 0x000fe40000000f00 */
[----:B------:R-:W-:Y:S01]  /*c950*/  SEL R4, R8, c[0x0][0x450], P2 ;  /* 0x0001140008047a07 */ /* 0x000fe20001000000 */
[----:B------:R-:W-:Y:S01]  /*c960*/  IMAD.IADD R0, R3, 0x1, R0 ;  /* 0x0000000103007824 */ /* 0x000fe200078e0200 */
[----:B------:R-:W-:Y:S02]  /*c970*/  SEL R5, R5, c[0x0][0x454], P2 ;  /* 0x0001150005057a07 */ /* 0x000fe40001000000 */
[----:B------:R-:W-:-:S04]  /*c980*/  LEA R4, P0, R2, R4, 0x2 ;  /* 0x0000000402047211 */ /* 0x000fc800078010ff */
[----:B------:R-:W-:Y:S02]  /*c990*/  LEA.HI.X R5, R2, R5, R0, 0x2, P0 ;  /* 0x0000000502057211 */ /* 0x000fe400000f1400 */
[----:B------:R-:W-:-:S05]  /*c9a0*/  MOV R0, 0xff800000 ;  /* 0xff80000000007802 */ /* 0x000fca0000000f00 */
[----:B------:R1:W-:Y:S02]  /*c9b0*/  STG.E [R4.64], R0 ;  /* 0x0000000004007986 */ /* 0x0003e4000c101906 */
.L_x_112:
[----:B------:R-:W-:Y:S05]  /*c9c0*/  BSYNC B0 ;  /* 0x0000000000007941 */ /* 0x000fea0003800000 */
.L_x_111:
[----:B------:R-:W-:-:S13]  /*c9d0*/  ISETP.GT.AND P0, PT, R19, 0x1, PT ;  /* 0x000000011300780c */ /* 0x000fda0003f04270 */
[----:B------:R-:W-:Y:S05]  /*c9e0*/  @P0 BRA `(.L_x_97) ;  /* 0x000007e000000947 */ /* 0x000fea0003800000 */
[----:B-1----:R-:W2:Y:S01]  /*c9f0*/  LDL R5, [R1+0x4] ;  /* 0x0000040001057983 */ /* 0x002ea20000100800 */
[----:B------:R-:W-:Y:S01]  /*ca00*/  MOV R2, c[0x0][0x4e8] ;  /* 0x00013a0000027a02 */ /* 0x000fe20000000f00 */
[----:B------:R-:W-:Y:S01]  /*ca10*/  IMAD R0, R18, c[0x0][0x3a0], RZ ;  /* 0x0000e80012007a24 */ /* 0x000fe200078e02ff */
[----:B------:R-:W-:Y:S02]  /*ca20*/  LEA R4, R235, R238, 0x5 ;  /* 0x000000eeeb047211 */ /* 0x000fe400078e28ff */
[----:B------:R-:W-:Y:S01]  /*ca30*/  ISETP.NE.AND P0, PT, R2, 0x1, PT ;  /* 0x000000010200780c */ /* 0x000fe20003f05270 */
[----:B------:R-:W-:-:S04]  /*ca40*/  IMAD.WIDE.U32 R2, R6, c[0x0][0x3a0], RZ ;  /* 0x0000e80006027a25 */ /* 0x000fc800078e00ff */
[----:B------:R-:W-:-:S05]  /*ca50*/  IMAD R6, R6, c[0x0][0x3a4], R0 ;  /* 0x0000e90006067a24 */ /* 0x000fca00078e0200 */
[----:B------:R-:W-:-:S05]  /*ca60*/  IADD3 R3, R3, R6, RZ ;  /* 0x0000000603037210 */ /* 0x000fca0007ffe0ff */
[----:B------:R-:W-:-:S04]  /*ca70*/  IMAD.WIDE.U32 R2, R12, c[0x0][0x3e8], R2 ;  /* 0x0000fa000c027a25 */ /* 0x000fc800078e0002 */
[----:B------:R-:W-:-:S04]  /*ca80*/  IMAD R3, R12, c[0x0][0x3ec], R3 ;  /* 0x0000fb000c037a24 */ /* 0x000fc800078e0203 */
[----:B------:R-:W-:Y:S01]  /*ca90*/  IMAD.WIDE.U32 R2, R13, c[0x0][0x3f0], R2 ;  /* 0x0000fc000d027a25 */ /* 0x000fe200078e0002 */
[----:B--2---:R-:W-:-:S03]  /*caa0*/  LEA R4, R5, R4, 0x7 ;  /* 0x0000000405047211 */ /* 0x004fc600078e38ff */
[----:B------:R-:W-:Y:S01]  /*cab0*/  IMAD R5, R21, c[0x0][0x3f0], RZ ;  /* 0x0000fc0015057a24 */ /* 0x000fe200078e02ff */
[----:B------:R-:W-:Y:S01]  /*cac0*/  MOV R0, R4 ;  /* 0x0000000400007202 */ /* 0x000fe20000000f00 */
[----:B------:R-:W-:-:S04]  /*cad0*/  @P0 IMAD.HI.U32 R6, R4, c[0x0][0x4ec], RZ ;  /* 0x00013b0004060a27 */ /* 0x000fc800078e00ff */
[----:B------:R-:W-:Y:S01]  /*cae0*/  IMAD R7, R13, c[0x0][0x3f4], R5 ;  /* 0x0000fd000d077a24 */ /* 0x000fe200078e0205 */
[----:B------:R-:W-:-:S04]  /*caf0*/  @P0 SHF.R.U32.HI R0, RZ, c[0x0][0x4f0], R6 ;  /* 0x00013c00ff000a19 */ /* 0x000fc80000011606 */
[----:B------:R-:W-:Y:S02]  /*cb00*/  SHF.R.S32.HI R6, RZ, 0x1f, R0 ;  /* 0x0000001fff067819 */ /* 0x000fe40000011400 */
[----:B------:R-:W-:Y:S02]  /*cb10*/  IADD3 R5, -R0, RZ, RZ ;  /* 0x000000ff00057210 */ /* 0x000fe40007ffe1ff */
[----:B------:R-:W-:Y:S01]  /*cb20*/  IADD3 R3, R3, R7, RZ ;  /* 0x0000000703037210 */ /* 0x000fe20007ffe0ff */
[----:B------:R-:W-:Y:S02]  /*cb30*/  IMAD R6, R6, c[0x0][0x3e0], RZ ;  /* 0x0000f80006067a24 */ /* 0x000fe400078e02ff */
[----:B------:R-:W-:Y:S02]  /*cb40*/  IMAD R4, R5, c[0x0][0x4e8], R4 ;  /* 0x00013a0005047a24 */ /* 0x000fe400078e0204 */
[C---:B------:R-:W-:Y:S02]  /*cb50*/  IMAD R6, R0.reuse, c[0x0][0x3e4], R6 ;  /* 0x0000f90000067a24 */ /* 0x040fe400078e0206 */
        /* <DEDUP_REMOVED lines=11> */
.L_x_180:
[----:B------:R-:W-:Y:S05]  /*cc10*/  BRA.DIV ~URZ, `(.L_x_114) ;  /* 0x00002d127f007947 */ /* 0x000fea000b800000 */
[----:B------:R3:W4:Y:S02]  /*cc20*/  SHFL.IDX PT, R0, R12, RZ, 0x1c1f ;  /* 0x001c1fff0c007589 */ /* 0x00072400000e0000 */
.L_x_181:
[----:B------:R-:W5:Y:S01]  /*cc30*/  LDL.LU R2, [R1+0x4] ;  /* 0x0000040001027983 */ /* 0x000f620000300800 */
[----:B------:R-:W-:Y:S01]  /*cc40*/  IMAD R11, R20, c[0x0][0x4e8], RZ ;  /* 0x00013a00140b7a24 */ /* 0x000fe200078e02ff */
        /* <DEDUP_REMOVED lines=16> */
[----:B------:R2:W-:Y:S04]  /*cd50*/  @!P2 ST.E.128 [R8.64], RZ ;  /* 0x000000ff0800a985 */ /* 0x0005e8000c101d06 */
[----:B------:R2:W-:Y:S04]  /*cd60*/  @!P1 ST.E.128 [R6.64], RZ ;  /* 0x000000ff06009985 */ /* 0x0005e8000c101d06 */
[----:B------:R2:W-:Y:S02]  /*cd70*/  @!P0 ST.E.128 [R2.64], RZ ;  /* 0x000000ff02008985 */ /* 0x0005e4000c101d06 */
.L_x_116:
[----:B------:R-:W-:Y:S05]  /*cd80*/  BSYNC B0 ;  /* 0x0000000000007941 */ /* 0x000fea0003800000 */
.L_x_115:
[----:B------:R-:W-:Y:S05]  /*cd90*/  BRA.DIV ~URZ, `(.L_x_117) ;  /* 0x00002c027f007947 */ /* 0x000fea000b800000 */
[----:B--2---:R2:W1:Y:S04]  /*cda0*/  SHFL.IDX PT, R4, R5, 0x1, 0x1c1f ;  /* 0x003c1f0005047f89 */ /* 0x00446800000e0000 */
[----:B----4-:R2:W4:Y:S02]  /*cdb0*/  SHFL.IDX PT, R0, R12, 0x1, 0x1c1f ;  /* 0x003c1f000c007f89 */ /* 0x01052400000e0000 */
.L_x_182:
        /* <DEDUP_REMOVED lines=16> */
[----:B------:R1:W-:Y:S04]  /*cec0*/  @!P2 ST.E.128 [R8.64], RZ ;  /* 0x000000ff0800a985 */ /* 0x0003e8000c101d06 */
[----:B------:R1:W-:Y:S04]  /*ced0*/  @!P1 ST.E.128 [R6.64], RZ ;  /* 0x000000ff06009985 */ /* 0x0003e8000c101d06 */
[----:B------:R1:W-:Y:S02]  /*cee0*/  @!P0 ST.E.128 [R2.64], RZ ;  /* 0x000000ff02008985 */ /* 0x0003e4000c101d06 */
.L_x_119:
[----:B------:R-:W-:Y:S05]  /*cef0*/  BSYNC B0 ;  /* 0x0000000000007941 */ /* 0x000fea0003800000 */
.L_x_118:
[----:B------:R-:W-:Y:S05]  /*cf00*/  BRA.DIV ~URZ, `(.L_x_120) ;  /* 0x00002b627f007947 */ /* 0x000fea000b800000 */
[----:B-1----:R1:W2:Y:S02]  /*cf10*/  SHFL.IDX PT, R4, R5, 0x2, 0x1c1f ;  /* 0x005c1f0005047f89 */ /* 0x0022a400000e0000 */
.L_x_183:
[----:B------:R-:W-:Y:S05]  /*cf20*/  BRA.DIV ~URZ, `(.L_x_121) ;  /* 0x00002bb27f007947 */ /* 0x000fea000b800000 */
[----:B----4-:R4:W1:Y:S02]  /*cf30*/  SHFL.IDX PT, R0, R12, 0x2, 0x1c1f ;  /* 0x005c1f000c007f89 */ /* 0x01086400000e0000 */
.L_x_184:
        /* <DEDUP_REMOVED lines=19> */
.L_x_123:
[----:B------:R-:W-:Y:S05]  /*d070*/  BSYNC B0 ;  /* 0x0000000000007941 */ /* 0x000fea0003800000 */
.L_x_122:
[----:B------:R-:W-:Y:S05]  /*d080*/  BRA.DIV ~URZ, `(.L_x_124) ;  /* 0x00002ac27f007947 */ /* 0x000fea000b800000 */
[----:B--2---:R2:W3:Y:S04]  /*d090*/  SHFL.IDX PT, R4, R5, 0x3, 0x1c1f ;  /* 0x007c1f0005047f89 */ /* 0x0044e800000e0000 */
[----:B-1----:R2:W1:Y:S02]  /*d0a0*/  SHFL.IDX PT, R0, R12, 0x3, 0x1c1f ;  /* 0x007c1f000c007f89 */ /* 0x00246400000e0000 */
.L_x_185:
[----:B------:R-:W-:-:S04]  /*d0b0*/  IADD3 R2, R10, 0x60, RZ ;  /* 0x000000600a027810 */ /* 0x000fc80007ffe0ff */
[----:B------:R-:W-:-:S13]  /*d0c0*/  ISETP.GE.AND P0, PT, R2, R11, PT ;  /* 0x0000000b0200720c */ /* 0x000fda0003f06270 */
[----:B------:R-:W-:Y:S05]  /*d0d0*/  @P0 BRA `(.L_x_97) ;  /* 0x000000f000000947 */ /* 0x000fea0003800000 */
[----:B------:R-:W-:Y:S02]  /*d0e0*/  ISETP.GE.AND P2, PT, R204, c[0x0][0x3c8], PT ;  /* 0x0000f200cc007a0c */ /* 0x000fe40003f46270 */
[----:B------:R-:W-:Y:S02]  /*d0f0*/  ISETP.GE.AND P1, PT, R236, c[0x0][0x3c8], PT ;  /* 0x0000f200ec007a0c */ /* 0x000fe40003f26270 */
[----:B------:R-:W-:Y:S02]  /*d100*/  ISETP.GE.AND P0, PT, R237, c[0x0][0x3c8], PT ;  /* 0x0000f200ed007a0c */ /* 0x000fe40003f06270 */
[----:B------:R-:W-:Y:S02]  /*d110*/  SHF.R.S32.HI R13, RZ, 0x1f, R204 ;  /* 0x0000001fff0d7819 */ /* 0x000fe400000114cc */
[----:B--234-:R-:W-:Y:S02]  /*d120*/  SHF.R.S32.HI R12, RZ, 0x1f, R236 ;  /* 0x0000001fff0c7819 */ /* 0x01cfe400000114ec */
[----:B------:R-:W-:-:S03]  /*d130*/  SHF.R.S32.HI R5, RZ, 0x1f, R237 ;  /* 0x0000001fff057819 */ /* 0x000fc600000114ed */
[-C--:B-1----:R-:W-:Y:S02]  /*d140*/  @!P2 LEA R8, P5, R204, R0.reuse, 0x1 ;  /* 0x00000000cc08a211 */ /* 0x082fe400078a08ff */
[-C--:B------:R-:W-:Y:S02]  /*d150*/  @!P1 LEA R6, P4, R236, R0.reuse, 0x1 ;  /* 0x00000000ec069211 */ /* 0x080fe400078808ff */
[C---:B------:R-:W-:Y:S02]  /*d160*/  @!P0 LEA R2, P3, R237.reuse, R0, 0x1 ;  /* 0x00000000ed028211 */ /* 0x040fe400078608ff */
[-C--:B------:R-:W-:Y:S02]  /*d170*/  @!P2 LEA.HI.X R9, R204, R4.reuse, R13, 0x1, P5 ;  /* 0x00000004cc09a211 */ /* 0x080fe400028f0c0d */
[-C--:B------:R-:W-:Y:S02]  /*d180*/  @!P1 LEA.HI.X R7, R236, R4.reuse, R12, 0x1, P4 ;  /* 0x00000004ec079211 */ /* 0x080fe400020f0c0c */
[----:B------:R-:W-:Y:S01]  /*d190*/  @!P0 LEA.HI.X R3, R237, R4, R5, 0x1, P3 ;  /* 0x00000004ed038211 */ /* 0x000fe200018f0c05 */
[----:B------:R1:W-:Y:S04]  /*d1a0*/  @!P2 ST.E.128 [R8.64], RZ ;  /* 0x000000ff0800a985 */ /* 0x0003e8000c101d06 */
[----:B------:R1:W-:Y:S04]  /*d1b0*/  @!P1 ST.E.128 [R6.64], RZ ;  /* 0x000000ff06009985 */ /* 0x0003e8000c101d06 */
[----:B------:R1:W-:Y:S02]  /*d1c0*/  @!P0 ST.E.128 [R2.64], RZ ;  /* 0x000000ff02008985 */ /* 0x0003e4000c101d06 */
.L_x_97:
[----:B----4-:R-:W-:Y:S05]  /*d1d0*/  BSYNC B1 ;  /* 0x0000000000017941 */ /* 0x010fea0003800000 */
.L_x_81:
[----:B-1----:R-:W4:Y:S02]  /*d1e0*/  LDL R0, [R1+0x8c] ;  /* 0x00008c0001007983 */ /* 0x002f240000100800 */
[----:B----4-:R-:W-:-:S13]  /*d1f0*/  ISETP.NE.AND P0, PT, R0, RZ, PT ;  /* 0x000000ff0000720c */ /* 0x010fda0003f05270 */
[----:B------:R-:W-:Y:S01]  /*d200*/  @P0 WARPSYNC 0xffffffff ;  /* 0xffffffff00000948 */ /* 0x000fe20003800000 */
[----:B------:R-:W-:Y:S06]  /*d210*/  @P0 BAR.SYNC.DEFER_BLOCKING 0x5, 0x80 ;  /* 0x0142000000000b1d */ /* 0x000fec0000010000 */
[----:B--23--:R-:W1:Y:S04]  /*d220*/  @P0 LDS.128 R4, [0xc080] ;  /* 0x00c08000ff040984 */ /* 0x00ce680000000c00 */
[----:B-1----:R1:W-:Y:S04]  /*d230*/  @P0 STL.64 [R1], R4 ;  /* 0x0000000401000387 */ /* 0x0023e80000100a00 */
[----:B------:R1:W-:Y:S04]  /*d240*/  @P0 STL.64 [R1+0x8], R6 ;  /* 0x0000080601000387 */ /* 0x0003e80000100a00 */
[----:B------:R-:W-:Y:S06]  /*d250*/  @P0 BAR.ARV 0x4, 0x80 ;  /* 0x0102000000000b1d */ /* 0x000fec0000002000 */
[----:B------:R-:W-:Y:S05]  /*d260*/  @P0 BRA `(.L_x_125) ;  /* 0x00000b9000000947 */ /* 0x000fea0003800000 */
[----:B------:R-:W2:Y:S01]  /*d270*/  S2R R0, SR_TID.X ;  /* 0x0000000000007919 */ /* 0x000ea20000002100 */
[----:B-1----:R-:W-:Y:S01]  /*d280*/  IMAD.MOV.U32 R7, RZ, RZ, RZ ;  /* 0x000000ffff077224 */ /* 0x002fe200078e00ff */
[----:B--2---:R-:W-:-:S04]  /*d290*/  LOP3.LUT R13, R0, 0x1f, RZ, 0xc0, !PT ;  /* 0x0000001f000d7812 */ /* 0x004fc800078ec0ff */
[----:B------:R-:W-:Y:S01]  /*d2a0*/  ISETP.NE.AND P5, PT, R13, 0x1f, PT ;  /* 0x0000001f0d00780c */ /* 0x000fe20003fa5270 */
[----:B------:R-:W-:Y:S10]  /*d2b0*/  BRA.DIV ~URZ, `(.L_x_126) ;  /* 0x000029627f007947 */ /* 0x000ff4000b800000 */
[----:B------:R1:W2:Y:S02]  /*d2c0*/  SHFL.IDX PT, R9, R28, RZ, 0x1f ;  /* 0x00001fff1c097589 */ /* 0x0002a400000e0000 */
.L_x_186:
[----:B------:R-:W-:Y:S05]  /*d2d0*/  BRA.DIV ~URZ, `(.L_x_127) ;  /* 0x000029b27f007947 */ /* 0x000fea000b800000 */
[----:B------:R3:W4:Y:S02]  /*d2e0*/  SHFL.IDX PT, R8, R28, 0x1, 0x1f ;  /* 0x00201f001c087f89 */ /* 0x00072400000e0000 */
.L_x_187:
[----:B------:R-:W5:Y:S01]  /*d2f0*/  LDL R0, [R1+0xc] ;  /* 0x00000c0001007983 */ /* 0x000f620000100800 */
[----:B------:R-:W-:Y:S02]  /*d300*/  IMAD.MOV.U32 R6, RZ, RZ, RZ ;  /* 0x000000ffff067224 */ /* 0x000fe400078e00ff */
[----:B-----5:R-:W-:-:S05]  /*d310*/  IMAD.IADD R0, R0, 0x1, R13 ;  /* 0x0000000100007824 */ /* 0x020fca00078e020d */
[----:B------:R-:W-:-:S13]  /*d320*/  ISETP.GE.OR P0, PT, R0, c[0x0][0x53c], !P5 ;  /* 0x00014f0000007a0c */ /* 0x000fda0006f06670 */
[----:B------:R-:W-:Y:S01]  /*d330*/  @!P0 IMAD.MOV.U32 R2, RZ, RZ, 0x4 ;  /* 0x00000004ff028424 */ /* 0x000fe200078e00ff */
[----:B------:R-:W-:-:S03]  /*d340*/  @!P0 MOV R3, 0x4 ;  /* 0x0000000400038802 */ /* 0x000fc60000000f00 */
[----:B------:R-:W-:-:S04]  /*d350*/  @!P0 IMAD.WIDE R4, R0, R2, c[0x0][0x580] ;  /* 0x0001600000048625 */ /* 0x000fc800078e0202 */
[----:B------:R-:W-:Y:S01]  /*d360*/  @!P0 IMAD.WIDE R2, R0, R3, c[0x0][0x578] ;  /* 0x00015e0000028625 */ /* 0x000fe200078e0203 */
[----:B------:R-:W5:Y:S04]  /*d370*/  @!P0 LDG.E R6, [R4.64] ;  /* 0x0000000604068981 */ /* 0x000f68000c1e1900 */
[----:B------:R-:W5:Y:S01]  /*d380*/  @!P0 LDG.E R7, [R2.64] ;  /* 0x0000000602078981 */ /* 0x000f62000c1e1900 */
[C---:B------:R-:W-:Y:S02]  /*d390*/  ISETP.GE.U32.AND P4, PT, R13.reuse, 0x10, PT ;  /* 0x000000100d00780c */ /* 0x040fe40003f86070 */
[C---:B------:R-:W-:Y:S02]  /*d3a0*/  ISETP.GE.U32.AND P3, PT, R13.reuse, 0x8, PT ;  /* 0x000000080d00780c */ /* 0x040fe40003f66070 */
[----:B------:R-:W-:-:S02]  /*d3b0*/  ISETP.GE.U32.AND P2, PT, R13, 0x4, PT ;  /* 0x000000040d00780c */ /* 0x000fc40003f46070 */
[C---:B------:R-:W-:Y:S02]  /*d3c0*/  ISETP.GE.U32.AND P1, PT, R13.reuse, 0x2, PT ;  /* 0x000000020d00780c */ /* 0x040fe40003f26070 */
[----:B------:R-:W-:Y:S02]  /*d3d0*/  ISETP.NE.AND P0, PT, R13, RZ, PT ;  /* 0x000000ff0d00720c */ /* 0x000fe40003f05270 */
[----:B------:R-:W-:Y:S01]  /*d3e0*/  MOV R12, RZ ;  /* 0x000000ff000c7202 */ /* 0x000fe20000000f00 */
[----:B-----5:R-:W-:Y:S01]  /*d3f0*/  IMAD R0, R7, R6, RZ ;  /* 0x0000000607007224 */ /* 0x020fe200078e02ff */
[----:B------:R-:W-:Y:S07]  /*d400*/  BRA.DIV ~URZ, `(.L_x_128) ;  /* 0x000028f27f007947 */ /* 0x000fee000b800000 */
[----:B------:R1:W3:Y:S02]  /*d410*/  SHFL.UP PT, R4, R0, 0x1, RZ ;  /* 0x0420000000047989 */ /* 0x0002e400000e00ff */
.L_x_188:
[----:B---3--:R-:W-:-:S04]  /*d420*/  SEL R4, R4, RZ, P0 ;  /* 0x000000ff04047207 */ /* 0x008fc80000000000 */
        /* <DEDUP_REMOVED lines=14> */
[----:B------:R1:W3:Y:S02]  /*d510*/  SHFL.IDX PT, R0, R4, 0x1f, 0x1f ;  /* 0x03e01f0004007f89 */ /* 0x0002e400000e0000 */
.L_x_189:
[----:B---3--:R-:W-:Y:S01]  /*d520*/  IMAD R0, R0, c[0x0][0x538], RZ ;  /* 0x00014e0000007a24 */ /* 0x008fe200078e02ff */
[----:B------:R-:W-:Y:S04]  /*d530*/  BSSY B1, `(.L_x_130) ;  /* 0x0000083000017945 */ /* 0x000fe80003800000 */
[----:B----4-:R-:W-:-:S04]  /*d540*/  IADD3 R8, R0, R8, RZ ;  /* 0x0000000800087210 */ /* 0x010fc80007ffe0ff */
[----:B--2---:R-:W-:-:S13]  /*d550*/  ISETP.GT.AND P6, PT, R8, R9, PT ;  /* 0x000000090800720c */ /* 0x004fda0003fc4270 */
[----:B------:R-:W-:Y:S05]  /*d560*/  @P6 BRA `(.L_x_131) ;  /* 0x0000025000006947 */ /* 0x000fea0003800000 */
.L_x_135:
[----:B------:R-:W2:Y:S02]  /*d570*/  LDL.LU R0, [R1+0xc] ;  /* 0x00000c0001007983 */ /* 0x000ea40000300800 */
[----:B--2---:R-:W-:-:S04]  /*d580*/  IADD3 R0, R0, 0x1f, RZ ;  /* 0x0000001f00007810 */ /* 0x004fc80007ffe0ff */
[----:B------:R-:W-:-:S13]  /*d590*/  ISETP.GE.AND P6, PT, R0, c[0x0][0x53c], PT ;  /* 0x00014f0000007a0c */ /* 0x000fda0003fc6270 */
[----:B------:R-:W-:Y:S05]  /*d5a0*/  @P6 BRA `(.L_x_132) ;  /* 0x0000076000006947 */ /* 0x000fea0003800000 */
[----:B------:R2:W-:Y:S01]  /*d5b0*/  STL [R1+0xc], R0 ;  /* 0x00000c0001007387 */ /* 0x0005e20000100800 */
[----:B------:R-:W-:Y:S01]  /*d5c0*/  CS2R R6, SRZ ;  /* 0x0000000000067805 */ /* 0x000fe2000001ff00 */
[----:B--2---:R-:W-:-:S04]  /*d5d0*/  IADD3 R0, R0, R13, RZ ;  /* 0x0000000d00007210 */ /* 0x004fc80007ffe0ff */
[----:B------:R-:W-:-:S13]  /*d5e0*/  ISETP.GE.OR P6, PT, R0, c[0x0][0x53c], !P5 ;  /* 0x00014f0000007a0c */ /* 0x000fda0006fc6670 */
[----:B------:R-:W-:Y:S02]  /*d5f0*/  @!P6 MOV R2, 0x4 ;  /* 0x000000040002e802 */ /* 0x000fe40000000f00 */
[----:B------:R-:W-:-:S03]  /*d600*/  @!P6 MOV R3, 0x4 ;  /* 0x000000040003e802 */ /* 0x000fc60000000f00 */
[----:B-1----:R-:W-:-:S04]  /*d610*/  @!P6 IMAD.WIDE R4, R0, R2, c[0x0][0x580] ;  /* 0x000160000004e625 */ /* 0x002fc800078e0202 */
[----:B------:R-:W-:Y:S01]  /*d620*/  @!P6 IMAD.WIDE R2, R0, R3, c[0x0][0x578] ;  /* 0x00015e000002e625 */ /* 0x000fe200078e0203 */
[----:B------:R-:W2:Y:S04]  /*d630*/  @!P6 LDG.E R6, [R4.64] ;  /* 0x000000060406e981 */ /* 0x000ea8000c1e1900 */
[----:B------:R-:W2:Y:S02]  /*d640*/  @!P6 LDG.E R7, [R2.64] ;  /* 0x000000060207e981 */ /* 0x000ea4000c1e1900 */
[----:B--2---:R-:W-:Y:S01]  /*d650*/  IMAD R0, R7, R6, RZ ;  /* 0x0000000607007224 */ /* 0x004fe200078e02ff */
[----:B------:R-:W-:Y:S05]  /*d660*/  BRA.DIV ~URZ, `(.L_x_133) ;  /* 0x000028827f007947 */ /* 0x000fea000b800000 */
[----:B------:R1:W2:Y:S02]  /*d670*/  SHFL.UP PT, R2, R0, 0x1, RZ ;  /* 0x0420000000027989 */ /* 0x0002a400000e00ff */
.L_x_190:
        /* <DEDUP_REMOVED lines=16> */
.L_x_191:
[----:B--2---:R-:W-:-:S05]  /*d780*/  IMAD R0, R0, c[0x0][0x538], RZ ;  /* 0x00014e0000007a24 */ /* 0x004fca00078e02ff */
[----:B------:R-:W-:-:S04]  /*d790*/  IADD3 R8, R0, R8, RZ ;  /* 0x0000000800087210 */ /* 0x000fc80007ffe0ff */
[----:B------:R-:W-:-:S13]  /*d7a0*/  ISETP.GT.AND P6, PT, R8, R9, PT ;  /* 0x000000090800720c */ /* 0x000fda0003fc4270 */
[----:B-1----:R-:W-:Y:S05]  /*d7b0*/  @!P6 BRA `(.L_x_135) ;  /* 0xfffffdb00000e947 */ /* 0x002fea000383ffff */
.L_x_131:
[----:B------:R-:W-:-:S05]  /*d7c0*/  IADD3 R10, -R0, R8, RZ ;  /* 0x00000008000a7210 */ /* 0x000fca0007ffe1ff */
[----:B------:R-:W-:-:S05]  /*d7d0*/  IMAD R0, R4, c[0x0][0x538], R10 ;  /* 0x00014e0004007a24 */ /* 0x000fca00078e020a */
[----:B------:R-:W-:Y:S01]  /*d7e0*/  ISETP.GT.AND P0, PT, R0, R9, PT ;  /* 0x000000090000720c */ /* 0x000fe20003f04270 */
[----:B------:R-:W-:-:S12]  /*d7f0*/  BRA.DIV ~URZ, `(.L_x_136) ;  /* 0x000028f27f007947 */ /* 0x000fd8000b800000 */
[----:B------:R-:W-:-:S04]  /*d800*/  VOTE.ANY R0, PT, !P0 ;  /* 0x0000000000007806 */ /* 0x000fc800040e0100 */
.L_x_192:
[----:B------:R2:W3:Y:S01]  /*d810*/  POPC R11, R0 ;  /* 0x00000000000b7309 */ /* 0x0004e20000000000 */
[----:B------:R-:W-:Y:S05]  /*d820*/  BRA.DIV ~URZ, `(.L_x_137) ;  /* 0x000029027f007947 */ /* 0x000fea000b800000 */
[----:B---3--:R3:W4:Y:S04]  /*d830*/  SHFL.IDX PT, R8, R6, R11, 0x1f ;  /* 0x00001f0b06087589 */ /* 0x00872800000e0000 */
[----:B------:R3:W1:Y:S02]  /*d840*/  SHFL.IDX PT, R7, R7, R11, 0x1f ;  /* 0x00001f0b07077589 */ /* 0x00066400000e0000 */
.L_x_193:
[----:B------:R-:W-:Y:S01]  /*d850*/  ISETP.NE.AND P0, PT, R0, RZ, PT ;  /* 0x000000ff0000720c */ /* 0x000fe20003f05270 */
[----:B------:R-:W-:-:S12]  /*d860*/  BSSY B0, `(.L_x_138) ;  /* 0x0000005000007945 */ /* 0x000fd80003800000 */
[----:B------:R-:W-:Y:S05]  /*d870*/  @!P0 BRA `(.L_x_139) ;  /* 0x0000003000008947 */ /* 0x000fea0003800000 */
[----:B--2---:R-:W-:Y:S01]  /*d880*/  IADD3 R0, R11, -0x1, RZ ;  /* 0xffffffff0b007810 */ /* 0x004fe20007ffe0ff */
[----:B------:R-:W-:Y:S05]  /*d890*/  BRA.DIV ~URZ, `(.L_x_140) ;  /* 0x000029627f007947 */ /* 0x000fea000b800000 */
[----:B------:R2:W3:Y:S02]  /*d8a0*/  SHFL.IDX PT, R12, R4, R0, 0x1f ;  /* 0x00001f00040c7589 */ /* 0x0004e400000e0000 */
.L_x_139:
[----:B------:R-:W-:Y:S05]  /*d8b0*/  BSYNC B0 ;  /* 0x0000000000007941 */ /* 0x000fea0003800000 */
.L_x_138:
[----:B---3--:R-:W-:Y:S01]  /*d8c0*/  IMAD R6, R12, c[0x0][0x538], R10 ;  /* 0x00014e000c067a24 */ /* 0x008fe200078e020a */
[----:B----4-:R-:W-:Y:S02]  /*d8d0*/  IABS R2, R8 ;  /* 0x0000000800027213 */ /* 0x010fe40000000000 */
[----:B-12---:R-:W-:Y:S01]  /*d8e0*/  IABS R0, R7 ;  /* 0x0000000700007213 */ /* 0x006fe20000000000 */
[----:B------:R-:W-:Y:S01]  /*d8f0*/  IMAD.IADD R10, R9, 0x1, -R6 ;  /* 0x00000001090a7824 */ /* 0x000fe200078e0a06 */
[----:B------:R1:W-:Y:S01]  /*d900*/  STL [R1], R6 ;  /* 0x0000000601007387 */ /* 0x0003e20000100800 */
[----:B------:R-:W2:Y:S03]  /*d910*/  I2F.RP R4, R2 ;  /* 0x0000000200047306 */ /* 0x000ea60000209400 */
[----:B------:R-:W3:Y:S05]  /*d920*/  LDL.LU R14, [R1+0xc] ;  /* 0x00000c00010e7983 */ /* 0x000eea0000300800 */
[----:B--2---:R-:W2:Y:S02]  /*d930*/  MUFU.RCP R4, R4 ;  /* 0x0000000400047308 */ /* 0x004ea40000001000 */
[----:B--2---:R-:W-:-:S06]  /*d940*/  IADD3 R4, R4, 0xffffffe, RZ ;  /* 0x0ffffffe04047810 */ /* 0x004fcc0007ffe0ff */
[----:B------:R-:W2:Y:S01]  /*d950*/  F2I.FTZ.U32.TRUNC.NTZ R5, R4 ;  /* 0x0000000400057305 */ /* 0x000ea2000021f000 */
[----:B-1----:R-:W-:Y:S01]  /*d960*/  IMAD.MOV.U32 R6, RZ, RZ, R0 ;  /* 0x000000ffff067224 */ /* 0x002fe200078e0000 */
[----:B------:R-:W-:Y:S02]  /*d970*/  IABS R0, R8 ;  /* 0x0000000800007213 */ /* 0x000fe40000000000 */
[----:B------:R-:W-:-:S04]  /*d980*/  IABS R9, R10 ;  /* 0x0000000a00097213 */ /* 0x000fc80000000000 */
[----:B------:R-:W1:Y:S01]  /*d990*/  I2F.RP R12, R6 ;  /* 0x00000006000c7306 */ /* 0x000e620000209400 */
[----:B--2---:R-:W-:Y:S01]  /*d9a0*/  IMAD.MOV R3, RZ, RZ, -R5 ;  /* 0x000000ffff037224 */ /* 0x004fe200078e0a05 */
[----:B------:R-:W-:-:S03]  /*d9b0*/  MOV R4, RZ ;  /* 0x000000ff00047202 */ /* 0x000fc60000000f00 */
[----:B------:R-:W-:Y:S02]  /*d9c0*/  IMAD R3, R3, R2, RZ ;  /* 0x0000000203037224 */ /* 0x000fe400078e02ff */
[----:B------:R-:W-:Y:S02]  /*d9d0*/  IMAD.MOV R0, RZ, RZ, -R0 ;  /* 0x000000ffff007224 */ /* 0x000fe400078e0a00 */
[----:B------:R-:W-:-:S04]  /*d9e0*/  IMAD.HI.U32 R5, R5, R3, R4 ;  /* 0x0000000305057227 */ /* 0x000fc800078e0004 */
[----:B------:R-:W-:Y:S02]  /*d9f0*/  IMAD.MOV.U32 R3, RZ, RZ, R9 ;  /* 0x000000ffff037224 */ /* 0x000fe400078e0009 */
[----:B------:R-:W-:Y:S02]  /*da00*/  IMAD.MOV.U32 R4, RZ, RZ, R0 ;  /* 0x000000ffff047224 */ /* 0x000fe400078e0000 */
[----:B------:R-:W-:-:S04]  /*da10*/  IMAD.HI.U32 R0, R5, R3, RZ ;  /* 0x0000000305007227 */ /* 0x000fc800078e00ff */
[----:B------:R-:W-:Y:S02]  /*da20*/  IMAD R3, R0, R4, R3 ;  /* 0x0000000400037224 */ /* 0x000fe400078e0203 */
[----:B-1----:R-:W1:Y:S03]  /*da30*/  MUFU.RCP R4, R12 ;  /* 0x0000000c00047308 */ /* 0x002e660000001000 */
[----:B------:R-:W-:-:S13]  /*da40*/  ISETP.GT.U32.AND P1, PT, R2, R3, PT ;  /* 0x000000030200720c */ /* 0x000fda0003f24070 */
[-C--:B------:R-:W-:Y:S02]  /*da50*/  @!P1 IADD3 R3, R3, -R2.reuse, RZ ;  /* 0x8000000203039210 */ /* 0x080fe40007ffe0ff */
[----:B-1----:R-:W-:Y:S02]  /*da60*/  IADD3 R4, R4, 0xffffffe, RZ ;  /* 0x0ffffffe04047810 */ /* 0x002fe40007ffe0ff */
[----:B------:R-:W-:Y:S02]  /*da70*/  ISETP.GE.U32.AND P2, PT, R3, R2, PT ;  /* 0x000000020300720c */ /* 0x000fe40003f46070 */
[----:B------:R-:W1:Y:S01]  /*da80*/  F2I.FTZ.U32.TRUNC.NTZ R3, R4 ;  /* 0x0000000400037305 */ /* 0x000e62000021f000 */
[----:B------:R-:W-:Y:S02]  /*da90*/  LOP3.LUT R2, R10, R8, RZ, 0x3c, !PT ;  /* 0x000000080a027212 */ /* 0x000fe400078e3cff */
[----:B------:R-:W-:Y:S02]  /*daa0*/  @!P1 IADD3 R0, R0, 0x1, RZ ;  /* 0x0000000100009810 */ /* 0x000fe40007ffe0ff */
[----:B------:R-:W-:-:S02]  /*dab0*/  ISETP.GE.AND P0, PT, R2, RZ, PT ;  /* 0x000000ff0200720c */ /* 0x000fc40003f06270 */
[----:B------:R-:W-:-:S04]  /*dac0*/  ISETP.NE.AND P1, PT, R8, RZ, PT ;  /* 0x000000ff0800720c */ /* 0x000fc80003f25270 */
[----:B------:R-:W-:Y:S01]  /*dad0*/  @P2 IADD3 R0, R0, 0x1, RZ ;  /* 0x0000000100002810 */ /* 0x000fe20007ffe0ff */
[----:B-1----:R-:W-:-:S06]  /*dae0*/  IMAD.MOV R2, RZ, RZ, -R3 ;  /* 0x000000ffff027224 */ /* 0x002fcc00078e0a03 */
[----:B------:R-:W-:Y:S02]  /*daf0*/  @!P0 IMAD.MOV R0, RZ, RZ, -R0 ;  /* 0x000000ffff008224 */ /* 0x000fe400078e0a00 */
[----:B------:R-:W-:Y:S01]  /*db00*/  IMAD.MOV.U32 R4, RZ, RZ, R2 ;  /* 0x000000ffff047224 */ /* 0x000fe200078e0002 */
[----:B------:R-:W-:Y:S02]  /*db10*/  IABS R2, R7 ;  /* 0x0000000700027213 */ /* 0x000fe40000000000 */
[----:B------:R-:W-:Y:S01]  /*db20*/  @!P1 LOP3.LUT R0, RZ, R8, RZ, 0x33, !PT ;  /* 0x00000008ff009212 */ /* 0x000fe200078e33ff */
[----:B------:R-:W-:Y:S01]  /*db30*/  IMAD R4, R4, R6, RZ ;  /* 0x0000000604047224 */ /* 0x000fe200078e02ff */
[----:B------:R-:W-:Y:S01]  /*db40*/  IADD3 R5, RZ, -R2, RZ ;  /* 0x80000002ff057210 */ /* 0x000fe20007ffe0ff */
[----:B------:R-:W-:Y:S01]  /*db50*/  IMAD.MOV.U32 R2, RZ, RZ, RZ ;  /* 0x000000ffff027224 */ /* 0x000fe200078e00ff */
[----:B------:R-:W-:-:S03]  /*db60*/  IABS R9, R0 ;  /* 0x0000000000097213 */ /* 0x000fc60000000000 */
[----:B------:R-:W-:Y:S01]  /*db70*/  IMAD.HI.U32 R2, R3, R4, R2 ;  /* 0x0000000403027227 */ /* 0x000fe200078e0002 */
[----:B------:R-:W-:-:S03]  /*db80*/  MOV R4, R5 ;  /* 0x0000000500047202 */ /* 0x000fc60000000f00 */
[----:B------:R-:W-:-:S04]  /*db90*/  IMAD.MOV.U32 R3, RZ, RZ, R9 ;  /* 0x000000ffff037224 */ /* 0x000fc800078e0009 */
[----:B------:R-:W-:-:S04]  /*dba0*/  IMAD.HI.U32 R2, R2, R3, RZ ;  /* 0x0000000302027227 */ /* 0x000fc800078e00ff */
[----:B------:R-:W-:-:S05]  /*dbb0*/  IMAD R3, R2, R4, R3 ;  /* 0x0000000402037224 */ /* 0x000fca00078e0203 */
[----:B------:R-:W-:-:S13]  /*dbc0*/  ISETP.GT.U32.AND P1, PT, R6, R3, PT ;  /* 0x000000030600720c */ /* 0x000fda0003f24070 */
[----:B------:R-:W-:-:S05]  /*dbd0*/  @!P1 IMAD.IADD R3, R3, 0x1, -R6 ;  /* 0x0000000103039824 */ /* 0x000fca00078e0a06 */
[----:B------:R-:W-:Y:S02]  /*dbe0*/  ISETP.GE.U32.AND P2, PT, R3, R6, PT ;  /* 0x000000060300720c */ /* 0x000fe40003f46070 */
[----:B------:R-:W-:Y:S02]  /*dbf0*/  LOP3.LUT R3, R0, R7, RZ, 0x3c, !PT ;  /* 0x0000000700037212 */ /* 0x000fe400078e3cff */
[----:B------:R-:W-:Y:S02]  /*dc00*/  @!P1 IADD3 R2, R2, 0x1, RZ ;  /* 0x0000000102029810 */ /* 0x000fe40007ffe0ff */
[----:B------:R-:W-:Y:S02]  /*dc10*/  ISETP.GE.AND P0, PT, R3, RZ, PT ;  /* 0x000000ff0300720c */ /* 0x000fe40003f06270 */
[----:B------:R-:W-:-:S05]  /*dc20*/  ISETP.NE.AND P1, PT, R7, RZ, PT ;  /* 0x000000ff0700720c */ /* 0x000fca0003f25270 */
[----:B------:R-:W-:-:S06]  /*dc30*/  @P2 IADD3 R2, R2, 0x1, RZ ;  /* 0x0000000102022810 */ /* 0x000fcc0007ffe0ff */
[----:B------:R-:W-:Y:S02]  /*dc40*/  @!P0 IMAD.MOV R2, RZ, RZ, -R2 ;  /* 0x000000ffff028224 */ /* 0x000fe400078e0a02 */
[----:B------:R-:W-:-:S04]  /*dc50*/  @!P1 LOP3.LUT R2, RZ, R7, RZ, 0x33, !PT ;  /* 0x00000007ff029212 */ /* 0x000fc800078e33ff */
[----:B------:R-:W-:Y:S01]  /*dc60*/  IADD3 R3, -R2, RZ, RZ ;  /* 0x000000ff02037210 */ /* 0x000fe20007ffe1ff */
[----:B------:R-:W-:Y:S02]  /*dc70*/  IMAD R4, R0, R8, RZ ;  /* 0x0000000800047224 */ /* 0x000fe400078e02ff */
[C---:B------:R-:W-:Y:S02]  /*dc80*/  IMAD R2, R7.reuse, 0x1000000, R2 ;  /* 0x0100000007027824 */ /* 0x040fe400078e0202 */
[----:B------:R-:W-:Y:S01]  /*dc90*/  IMAD R0, R7, R3, R0 ;  /* 0x0000000307007224 */ /* 0x000fe200078e0200 */
[----:B------:R-:W-:-:S03]  /*dca0*/  IADD3 R3, R10, -R4, RZ ;  /* 0x800000040a037210 */ /* 0x000fc60007ffe0ff */
[----:B------:R-:W-:-:S05]  /*dcb0*/  IMAD R0, R0, 0x10000, R2 ;  /* 0x0001000000007824 */ /* 0x000fca00078e0202 */
[----:B------:R1:W-:Y:S01]  /*dcc0*/  STL [R1+0x8], R0 ;  /* 0x0000080001007387 */ /* 0x0003e20000100800 */
[----:B---3--:R-:W-:-:S05]  /*dcd0*/  IMAD.IADD R14, R11, 0x1, R14 ;  /* 0x000000010b0e7824 */ /* 0x008fca00078e020e */
[----:B------:R1:W-:Y:S04]  /*dce0*/  STL [R1+0xc], R14 ;  /* 0x00000c0e01007387 */ /* 0x0003e80000100800 */
[----:B------:R1:W-:Y:S01]  /*dcf0*/  STL [R1+0x4], R3 ;  /* 0x0000040301007387 */ /* 0x0003e20000100800 */
[----:B------:R-:W-:Y:S05]  /*dd00*/  BRA `(.L_x_141) ;  /* 0x0000005000007947 */ /* 0x000fea0003800000 */
.L_x_132:
[----:B------:R-:W-:Y:S01]  /*dd10*/  MOV R0, c[0x0][0x53c] ;  /* 0x00014f0000007a02 */ /* 0x000fe20000000f00 */
[----:B------:R2:W-:Y:S04]  /*dd20*/  STL [R1], R9 ;  /* 0x0000000901007387 */ /* 0x0005e80000100800 */
[----:B------:R2:W-:Y:S04]  /*dd30*/  STL [R1+0x4], RZ ;  /* 0x000004ff01007387 */ /* 0x0005e80000100800 */
[----:B------:R2:W-:Y:S04]  /*dd40*/  STL [R1+0x8], RZ ;  /* 0x000008ff01007387 */ /* 0x0005e80000100800 */
[----:B------:R2:W-:Y:S02]  /*dd50*/  STL [R1+0xc], R0 ;  /* 0x00000c0001007387 */ /* 0x0005e40000100800 */
.L_x_141:
[----:B------:R-:W-:Y:S05]  /*dd60*/  BSYNC B1 ;  /* 0x0000000000017941 */ /* 0x000fea0003800000 */
.L_x_130:
[----:B-1----:R-:W3:Y:S04]  /*dd70*/  LDL R4, [R1] ;  /* 0x0000000001047983 */ /* 0x002ee80000100800 */
[----:B------:R-:W3:Y:S04]  /*dd80*/  LDL R5, [R1+0x4] ;  /* 0x0000040001057983 */ /* 0x000ee80000100800 */
[----:B------:R-:W3:Y:S04]  /*dd90*/  LDL R6, [R1+0x8] ;  /* 0x0000080001067983 */ /* 0x000ee80000100800 */
[----:B------:R-:W3:Y:S01]  /*dda0*/  LDL R7, [R1+0xc] ;  /* 0x00000c0001077983 */ /* 0x000ee20000100800 */
[----:B------:R-:W-:Y:S03]  /*ddb0*/  WARPSYNC 0xffffffff ;  /* 0xffffffff00007948 */ /* 0x000fe60003800000 */
[----:B------:R-:W-:Y:S01]  /*ddc0*/  BAR.SYNC.DEFER_BLOCKING 0x4, 0x80 ;  /* 0x0102000000007b1d */ /* 0x000fe20000010000 */
[----:B------:R-:W-:-:S13]  /*ddd0*/  ISETP.NE.AND P0, PT, R13, RZ, PT ;  /* 0x000000ff0d00720c */ /* 0x000fda0003f05270 */
[----:B---3--:R1:W-:Y:S04]  /*dde0*/  @!P0 STS.128 [0xc080], R4 ;  /* 0x00c08004ff008388 */ /* 0x0083e80000000c00 */
[----:B------:R-:W-:Y:S06]  /*ddf0*/  BAR.ARV 0x5, 0x80 ;  /* 0x0142000000007b1d */ /* 0x000fec0000002000 */
.L_x_125:
[----:B--2---:R-:W2:Y:S02]  /*de00*/  LDL R0, [R1+0xc] ;  /* 0x00000c0001007983 */ /* 0x004ea40000100800 */
[----:B--2---:R-:W-:-:S13]  /*de10*/  ISETP.GE.AND P0, PT, R0, c[0x0][0x53c], PT ;  /* 0x00014f0000007a0c */ /* 0x004fda0003f06270 */
[----:B-1----:R-:W-:Y:S01]  /*de20*/  @P0 CALL.REL.NOINC `(.L_x_142) ;  /* 0x0000001000000944 */ /* 0x002fe20003c00000 */
[----:B------:R-:W-:Y:S05]  /*de30*/  BRA `(.L_x_143) ;  /* 0xffff398000007947 */ /* 0x000fea000383ffff */
.L_x_142:
[----:B------:R-:W-:Y:S05]  /*de40*/  EXIT ;  /* 0x000000000000794d */ /* 0x000fea0003800000 */
.L_x_26:
[----:B------:R-:W-:Y:S01]  /*de50*/  IMAD.MOV.U32 R0, RZ, RZ, R5 ;  /* 0x000000ffff007224 */ /* 0x000fe200078e0005 */
[----:B------:R-:W-:Y:S02]  /*de60*/  MOV R2, 0x1 ;  /* 0x0000000100027802 */ /* 0x000fe40000000f00 */
[----:B------:R-:W-:Y:S02]  /*de70*/  MOV R3, 0xde90 ;  /* 0x0000de9000037802 */ /* 0x000fe40000000f00 */
[----:B------:R-:W-:Y:S05]  /*de80*/  CALL.REL.NOINC `($__internal_2_$__cuda_sm70_shflsync_up_p) ;  /* 0x0000249000007944 */ /* 0x000fea0003c00000 */
[----:B------:R-:W-:Y:S01]  /*de90*/  MOV R0, R4 ;  /* 0x0000000400007202 */ /* 0x000fe20000000f00 */
[----:B------:R-:W-:Y:S05]  /*dea0*/  BRA `(.L_x_144) ;  /* 0xffff25c000007947 */ /* 0x000fea000383ffff */
.L_x_27:
[----:B------:R-:W-:Y:S01]  /*deb0*/  IMAD.MOV.U32 R0, RZ, RZ, R5 ;  /* 0x000000ffff007224 */ /* 0x000fe200078e0005 */
[----:B------:R-:W-:Y:S02]  /*dec0*/  MOV R2, 0x2 ;  /* 0x0000000200027802 */ /* 0x000fe40000000f00 */
[----:B------:R-:W-:Y:S02]  /*ded0*/  MOV R3, 0xdef0 ;  /* 0x0000def000037802 */ /* 0x000fe40000000f00 */
[----:B------:R-:W-:Y:S05]  /*dee0*/  CALL.REL.NOINC `($__internal_2_$__cuda_sm70_shflsync_up_p) ;  /* 0x0000243000007944 */ /* 0x000fea0003c00000 */
[----:B------:R-:W-:Y:S01]  /*def0*/  SEL R0, R4, RZ, P4 ;  /* 0x000000ff04007207 */ /* 0x000fe20002000000 */
[----:B------:R-:W-:Y:S01]  /*df00*/  IMAD.MOV.U32 R2, RZ, RZ, 0x4 ;  /* 0x00000004ff027424 */ /* 0x000fe200078e00ff */
[----:B------:R-:W-:-:S03]  /*df10*/  MOV R3, 0xdf40 ;  /* 0x0000df4000037802 */ /* 0x000fc60000000f00 */
[----:B------:R-:W-:Y:S02]  /*df20*/  IMAD.IADD R0, R5, 0x1, R0 ;  /* 0x0000000105007824 */ /* 0x000fe400078e0200 */
        /* <DEDUP_REMOVED lines=13> */
[----:B------:R-:W-:Y:S02]  /*e000*/  MOV R3, 0x1f ;  /* 0x0000001f00037802 */ /* 0x000fe40000000f00 */
[----:B------:R-:W-:Y:S01]  /*e010*/  MOV R2, 0xe050 ;  /* 0x0000e05000027802 */ /* 0x000fe20000000f00 */
[----:B------:R-:W-:-:S04]  /*e020*/  IMAD.IADD R4, R0, 0x1, R4 ;  /* 0x0000000100047824 */ /* 0x000fc800078e0204 */
[----:B------:R-:W-:Y:S02]  /*e030*/  IMAD.MOV.U32 R30, RZ, RZ, R4 ;  /* 0x000000ffff1e7224 */ /* 0x000fe400078e0004 */
[----:B------:R-:W-:Y:S05]  /*e040*/  CALL.REL.NOINC `($__internal_1_$__cuda_sm70_shflsync_idx_p) ;  /* 0x0000228000007944 */ /* 0x000fea0003c00000 */
[----:B------:R-:W-:Y:S01]  /*e050*/  MOV R0, R29 ;  /* 0x0000001d00007202 */ /* 0x000fe20000000f00 */
[----:B------:R-:W-:Y:S05]  /*e060*/  BRA `(.L_x_145) ;  /* 0xffff250000007947 */ /* 0x000fea000383ffff */
.L_x_29:
[----:B------:R-:W-:Y:S02]  /*e070*/  SEL R0, RZ, 0x1, P0 ;  /* 0x00000001ff007807 */ /* 0x000fe40000000000 */
[----:B------:R-:W-:Y:S02]  /*e080*/  MOV R2, 0xe0a0 ;  /* 0x0000e0a000027802 */ /* 0x000fe40000000f00 */
[----:B------:R-:W-:Y:S05]  /*e090*/  CALL.REL.NOINC `($__internal_3_$__cuda_sm70_votesync_ballot) ;  /* 0x000022f000007944 */ /* 0x000fea0003c00000 */
[----:B------:R-:W-:Y:S05]  /*e0a0*/  BRA `(.L_x_146) ;  /* 0xffff255000007947 */ /* 0x000fea000383ffff */
.L_x_30:
[----:B------:R-:W-:Y:S01]  /*e0b0*/  IMAD.MOV.U32 R30, RZ, RZ, R8 ;  /* 0x000000ffff1e7224 */ /* 0x000fe200078e0008 */
[----:B--2---:R-:W-:Y:S01]  /*e0c0*/  MOV R29, R13 ;  /* 0x0000000d001d7202 */ /* 0x004fe20000000f00 */
[----:B------:R-:W-:Y:S01]  /*e0d0*/  IMAD.MOV.U32 R3, RZ, RZ, 0x1f ;  /* 0x0000001fff037424 */ /* 0x000fe200078e00ff */
[----:B------:R-:W-:Y:S02]  /*e0e0*/  MOV R2, 0xe100 ;  /* 0x0000e10000027802 */ /* 0x000fe40000000f00 */
[----:B-1----:R-:W-:Y:S05]  /*e0f0*/  CALL.REL.NOINC `($__internal_1_$__cuda_sm70_shflsync_idx_p) ;  /* 0x000021d000007944 */ /* 0x002fea0003c00000 */
[----:B------:R-:W-:Y:S01]  /*e100*/  IMAD.MOV.U32 R11, RZ, RZ, R29 ;  /* 0x000000ffff0b7224 */ /* 0x000fe200078e001d */
[----:B------:R-:W-:Y:S01]  /*e110*/  MOV R30, R7 ;  /* 0x00000007001e7202 */ /* 0x000fe20000000f00 */
[----:B------:R-:W-:Y:S01]  /*e120*/  IMAD.MOV.U32 R6, RZ, RZ, RZ ;  /* 0x000000ffff067224 */ /* 0x000fe200078e00ff */
[----:B------:R-:W-:Y:S01]  /*e130*/  MOV R29, R13 ;  /* 0x0000000d001d7202 */ /* 0x000fe20000000f00 */
[----:B------:R-:W-:Y:S01]  /*e140*/  IMAD.MOV.U32 R3, RZ, RZ, 0x1f ;  /* 0x0000001fff037424 */ /* 0x000fe200078e00ff */
[----:B------:R-:W-:-:S02]  /*e150*/  MOV R2, 0xe170 ;  /* 0x0000e17000027802 */ /* 0x000fc40000000f00 */
[----:B------:R-:W-:Y:S05]  /*e160*/  CALL.REL.NOINC `($__internal_1_$__cuda_sm70_shflsync_idx_p) ;  /* 0x0000216000007944 */ /* 0x000fea0003c00000 */
[----:B------:R-:W-:Y:S01]  /*e170*/  MOV R10, R29 ;  /* 0x0000001d000a7202 */ /* 0x000fe20000000f00 */
[----:B------:R-:W-:Y:S05]  /*e180*/  BRA `(.L_x_147) ;  /* 0xffff24c000007947 */ /* 0x000fea000383ffff */
.L_x_33:
[----:B------:R-:W-:Y:S01]  /*e190*/  IMAD.MOV.U32 R30, RZ, RZ, R4 ;  /* 0x000000ffff1e7224 */ /* 0x000fe200078e0004 */
[----:B------:R-:W-:-:S02]  /*e1a0*/  MOV R3, 0x1f ;  /* 0x0000001f00037802 */ /* 0x000fc40000000f00 */
[----:B------:R-:W-:Y:S02]  /*e1b0*/  MOV R2, 0xe1d0 ;  /* 0x0000e1d000027802 */ /* 0x000fe40000000f00 */
[----:B-1234-:R-:W-:Y:S05]  /*e1c0*/  CALL.REL.NOINC `($__internal_1_$__cuda_sm70_shflsync_idx_p) ;  /* 0x0000210000007944 */ /* 0x01efea0003c00000 */
[----:B------:R-:W-:Y:S01]  /*e1d0*/  MOV R6, R29 ;  /* 0x0000001d00067202 */ /* 0x000fe20000000f00 */
[----:B------:R-:W-:Y:S05]  /*e1e0*/  BRA `(.L_x_32) ;  /* 0xffff24c000007947 */ /* 0x000fea000383ffff */
.L_x_41:
[----:B------:R-:W-:Y:S01]  /*e1f0*/  IMAD.MOV.U32 R30, RZ, RZ, R5 ;  /* 0x000000ffff1e7224 */ /* 0x000fe200078e0005 */
[----:B------:R-:W-:Y:S01]  /*e200*/  MOV R29, RZ ;  /* 0x000000ff001d7202 */ /* 0x000fe20000000f00 */
[----:B------:R-:W-:Y:S01]  /*e210*/  IMAD.MOV.U32 R3, RZ, RZ, 0x1c1f ;  /* 0x00001c1fff037424 */ /* 0x000fe200078e00ff */
[----:B------:R-:W-:Y:S02]  /*e220*/  MOV R2, 0xe240 ;  /* 0x0000e24000027802 */ /* 0x000fe40000000f00 */
[----:B-----5:R-:W-:Y:S05]  /*e230*/  CALL.REL.NOINC `($__internal_1_$__cuda_sm70_shflsync_idx_p) ;  /* 0x0000209000007944 */ /* 0x020fea0003c00000 */
[----:B------:R-:W-:Y:S01]  /*e240*/  MOV R4, R29 ;  /* 0x0000001d00047202 */ /* 0x000fe20000000f00 */
[----:B------:R-:W-:Y:S05]  /*e250*/  BRA `(.L_x_148) ;  /* 0xffff421000007947 */ /* 0x000fea000383ffff */
.L_x_42:
[----:B------:R-:W-:Y:S01]  /*e260*/  IMAD.MOV.U32 R30, RZ, RZ, R12 ;  /* 0x000000ffff1e7224 */ /* 0x000fe200078e000c */
[----:B------:R-:W-:Y:S01]  /*e270*/  MOV R29, RZ ;  /* 0x000000ff001d7202 */ /* 0x000fe20000000f00 */
[----:B------:R-:W-:Y:S01]  /*e280*/  IMAD.MOV.U32 R3, RZ, RZ, 0x1c1f ;  /* 0x00001c1fff037424 */ /* 0x000fe200078e00ff */
[----:B------:R-:W-:Y:S02]  /*e290*/  MOV R2, 0xe2b0 ;  /* 0x0000e2b000027802 */ /* 0x000fe40000000f00 */
[----:B-12--5:R-:W-:Y:S05]  /*e2a0*/  CALL.REL.NOINC `($__internal_1_$__cuda_sm70_shflsync_idx_p) ;  /* 0x0000202000007944 */ /* 0x026fea0003c00000 */
[----:B------:R-:W-:Y:S01]  /*e2b0*/  MOV R0, R29 ;  /* 0x0000001d00007202 */ /* 0x000fe20000000f00 */
[----:B------:R-:W-:Y:S05]  /*e2c0*/  BRA `(.L_x_149) ;  /* 0xffff41c000007947 */ /* 0x000fea000383ffff */
.L_x_45:
[----:B------:R-:W-:Y:S01]  /*e2d0*/  IMAD.MOV.U32 R30, RZ, RZ, R5 ;  /* 0x000000ffff1e7224 */ /* 0x000fe200078e0005 */
[----:B------:R-:W-:Y:S01]  /*e2e0*/  MOV R29, 0x1 ;  /* 0x00000001001d7802 */ /* 0x000fe20000000f00 */
[----:B--2---:R-:W-:Y:S01]  /*e2f0*/  IMAD.MOV.U32 R3, RZ, RZ, 0x1c1f ;  /* 0x00001c1fff037424 */ /* 0x004fe200078e00ff */
[----:B------:R-:W-:-:S02]  /*e300*/  MOV R2, 0xe320 ;  /* 0x0000e32000027802 */ /* 0x000fc40000000f00 */
[----:B-1--45:R-:W-:Y:S05]  /*e310*/  CALL.REL.NOINC `($__internal_1_$__cuda_sm70_shflsync_idx_p) ;  /* 0x00001fb000007944 */ /* 0x032fea0003c00000 */
[----:B------:R-:W-:Y:S01]  /*e320*/  IMAD.MOV.U32 R4, RZ, RZ, R29 ;  /* 0x000000ffff047224 */ /* 0x000fe200078e001d */
[----:B------:R-:W-:Y:S01]  /*e330*/  MOV R29, 0x1 ;  /* 0x00000001001d7802 */ /* 0x000fe20000000f00 */
[----:B------:R-:W-:Y:S01]  /*e340*/  IMAD.MOV.U32 R30, RZ, RZ, R12 ;  /* 0x000000ffff1e7224 */ /* 0x000fe200078e000c */
[----:B------:R-:W-:-:S02]  /*e350*/  MOV R3, 0x1c1f ;  /* 0x00001c1f00037802 */ /* 0x000fc40000000f00 */
[----:B------:R-:W-:Y:S02]  /*e360*/  MOV R2, 0xe380 ;  /* 0x0000e38000027802 */ /* 0x000fe40000000f00 */
[----:B------:R-:W-:Y:S05]  /*e370*/  CALL.REL.NOINC `($__internal_1_$__cuda_sm70_shflsync_idx_p) ;  /* 0x00001f5000007944 */ /* 0x000fea0003c00000 */
[----:B------:R-:W-:Y:S01]  /*e380*/  MOV R0, R29 ;  /* 0x0000001d00007202 */ /* 0x000fe20000000f00 */
[----:B------:R-:W-:Y:S05]  /*e390*/  BRA `(.L_x_150) ;  /* 0xffff42a000007947 */ /* 0x000fea000383ffff */
.L_x_48:
[----:B------:R-:W-:Y:S01]  /*e3a0*/  IMAD.MOV.U32 R30, RZ, RZ, R5 ;  /* 0x000000ffff1e7224 */ /* 0x000fe200078e0005 */
[----:B------:R-:W-:Y:S01]  /*e3b0*/  MOV R29, 0x2 ;  /* 0x00000002001d7802 */ /* 0x000fe20000000f00 */
[----:B--2---:R-:W-:Y:S01]  /*e3c0*/  IMAD.MOV.U32 R3, RZ, RZ, 0x1c1f ;  /* 0x00001c1fff037424 */ /* 0x004fe200078e00ff */
[----:B------:R-:W-:Y:S02]  /*e3d0*/  MOV R2, 0xe3f0 ;  /* 0x0000e3f000027802 */ /* 0x000fe40000000f00 */
[----:B-1-345:R-:W-:Y:S05]  /*e3e0*/  CALL.REL.NOINC `($__internal_1_$__cuda_sm70_shflsync_idx_p) ;  /* 0x00001ee000007944 */ /* 0x03afea0003c00000 */
[----:B------:R-:W-:Y:S01]  /*e3f0*/  MOV R4, R29 ;  /* 0x0000001d00047202 */ /* 0x000fe20000000f00 */
[----:B------:R-:W-:Y:S05]  /*e400*/  BRA `(.L_x_151) ;  /* 0xffff43b000007947 */ /* 0x000fea000383ffff */
.L_x_49:
[----:B------:R-:W-:Y:S01]  /*e410*/  IMAD.MOV.U32 R30, RZ, RZ, R12 ;  /* 0x000000ffff1e7224 */ /* 0x000fe200078e000c */
[----:B------:R-:W-:Y:S01]  /*e420*/  MOV R29, 0x2 ;  /* 0x00000002001d7802 */ /* 0x000fe20000000f00 */
[----:B--2---:R-:W-:Y:S01]  /*e430*/  IMAD.MOV.U32 R3, RZ, RZ, 0x1c1f ;  /* 0x00001c1fff037424 */ /* 0x004fe200078e00ff */
[----:B------:R-:W-:Y:S02]  /*e440*/  MOV R2, 0xe460 ;  /* 0x0000e46000027802 */ /* 0x000fe40000000f00 */
[----:B-1-345:R-:W-:Y:S05]  /*e450*/  CALL.REL.NOINC `($__internal_1_$__cuda_sm70_shflsync_idx_p) ;  /* 0x00001e7000007944 */ /* 0x03afea0003c00000 */
[----:B------:R-:W-:Y:S01]  /*e460*/  MOV R0, R29 ;  /* 0x0000001d00007202 */ /* 0x000fe20000000f00 */
[----:B------:R-:W-:Y:S05]  /*e470*/  BRA `(.L_x_152) ;  /* 0xffff436000007947 */ /* 0x000fea000383ffff */
.L_x_52:
[----:B------:R-:W-:Y:S01]  /*e480*/  IMAD.MOV.U32 R30, RZ, RZ, R5 ;  /* 0x000000ffff1e7224 */ /* 0x000fe200078e0005 */
[----:B------:R-:W-:Y:S01]  /*e490*/  MOV R29, 0x3 ;  /* 0x00000003001d7802 */ /* 0x000fe20000000f00 */
[----:B-1----:R-:W-:Y:S01]  /*e4a0*/  IMAD.MOV.U32 R3, RZ, RZ, 0x1c1f ;  /* 0x00001c1fff037424 */ /* 0x002fe200078e00ff */
[----:B------:R-:W-:-:S02]  /*e4b0*/  MOV R2, 0xe4d0 ;  /* 0x0000e4d000027802 */ /* 0x000fc40000000f00 */
[----:B--2345:R-:W-:Y:S05]  /*e4c0*/  CALL.REL.NOINC `($__internal_1_$__cuda_sm70_shflsync_idx_p) ;  /* 0x00001e0000007944 */ /* 0x03cfea0003c00000 */
        /* <DEDUP_REMOVED lines=8> */
.L_x_55:
[----:B------:R-:W-:Y:S01]  /*e550*/  IMAD.MOV.U32 R30, RZ, RZ, R16 ;  /* 0x000000ffff1e7224 */ /* 0x000fe200078e0010 */
[----:B------:R-:W-:Y:S01]  /*e560*/  MOV R29, 0x1 ;  /* 0x00000001001d7802 */ /* 0x000fe20000000f00 */
[----:B--2---:R-:W-:Y:S01]  /*e570*/  IMAD.MOV.U32 R3, RZ, RZ, 0x1c1f ;  /* 0x00001c1fff037424 */ /* 0x004fe200078e00ff */
[----:B------:R-:W-:Y:S02]  /*e580*/  MOV R2, 0xe5a0 ;  /* 0x0000e5a000027802 */ /* 0x000fe40000000f00 */
[----:B------:R-:W-:Y:S05]  /*e590*/  CALL.REL.NOINC `($__internal_1_$__cuda_sm70_shflsync_idx_p) ;  /* 0x00001d3000007944 */ /* 0x000fea0003c00000 */
[----:B------:R-:W-:Y:S01]  /*e5a0*/  IMAD.MOV.U32 R12, RZ, RZ, R29 ;  /* 0x000000ffff0c7224 */ /* 0x000fe200078e001d */
[----:B------:R-:W-:Y:S01]  /*e5b0*/  MOV R29, 0x1 ;  /* 0x00000001001d7802 */ /* 0x000fe20000000f00 */
[----:B------:R-:W-:Y:S01]  /*e5c0*/  IMAD.MOV.U32 R30, RZ, RZ, R17 ;  /* 0x000000ffff1e7224 */ /* 0x000fe200078e0011 */
[----:B------:R-:W-:Y:S02]  /*e5d0*/  MOV R3, 0x1c1f ;  /* 0x00001c1f00037802 */ /* 0x000fe40000000f00 */
[----:B------:R-:W-:Y:S02]  /*e5e0*/  MOV R2, 0xe600 ;  /* 0x0000e60000027802 */ /* 0x000fe40000000f00 */
[----:B------:R-:W-:Y:S05]  /*e5f0*/  CALL.REL.NOINC `($__internal_1_$__cuda_sm70_shflsync_idx_p) ;  /* 0x00001cd000007944 */ /* 0x000fea0003c00000 */
[----:B------:R-:W-:Y:S01]  /*e600*/  MOV R2, R29 ;  /* 0x0000001d00027202 */ /* 0x000fe20000000f00 */
[----:B------:R-:W-:Y:S05]  /*e610*/  BRA `(.L_x_154) ;  /* 0xffff4c9000007947 */ /* 0x000fea000383ffff */
.L_x_58:
[----:B------:R-:W-:Y:S01]  /*e620*/  IMAD.MOV.U32 R30, RZ, RZ, R5 ;  /* 0x000000ffff1e7224 */ /* 0x000fe200078e0005 */
[----:B------:R-:W-:Y:S01]  /*e630*/  MOV R29, RZ ;  /* 0x000000ff001d7202 */ /* 0x000fe20000000f00 */
[----:B------:R-:W-:Y:S01]  /*e640*/  IMAD.MOV.U32 R3, RZ, RZ, 0x1c1f ;  /* 0x00001c1fff037424 */ /* 0x000fe200078e00ff */
[----:B------:R-:W-:-:S02]  /*e650*/  MOV R2, 0xe670 ;  /* 0x0000e67000027802 */ /* 0x000fc40000000f00 */
[----:B------:R-:W-:Y:S05]  /*e660*/  CALL.REL.NOINC `($__internal_1_$__cuda_sm70_shflsync_idx_p) ;  /* 0x00001c6000007944 */ /* 0x000fea0003c00000 */
[----:B------:R-:W-:Y:S01]  /*e670*/  MOV R4, R29 ;  /* 0x0000001d00047202 */ /* 0x000fe20000000f00 */
[----:B------:R-:W-:Y:S05]  /*e680*/  BRA `(.L_x_155) ;  /* 0xffff5bb000007947 */ /* 0x000fea000383ffff */
.L_x_59:
[----:B------:R-:W-:Y:S01]  /*e690*/  IMAD.MOV.U32 R30, RZ, RZ, R10 ;  /* 0x000000ffff1e7224 */ /* 0x000fe200078e000a */
[----:B------:R-:W-:Y:S01]  /*e6a0*/  MOV R29, RZ ;  /* 0x000000ff001d7202 */ /* 0x000fe20000000f00 */
[----:B------:R-:W-:Y:S01]  /*e6b0*/  IMAD.MOV.U32 R3, RZ, RZ, 0x1c1f ;  /* 0x00001c1fff037424 */ /* 0x000fe200078e00ff */
[----:B------:R-:W-:-:S02]  /*e6c0*/  MOV R2, 0xe6e0 ;  /* 0x0000e6e000027802 */ /* 0x000fc40000000f00 */
[----:B-12---:R-:W-:Y:S05]  /*e6d0*/  CALL.REL.NOINC `($__internal_1_$__cuda_sm70_shflsync_idx_p) ;  /* 0x00001bf000007944 */ /* 0x006fea0003c00000 */
[----:B------:R-:W-:Y:S01]  /*e6e0*/  MOV R0, R29 ;  /* 0x0000001d00007202 */ /* 0x000fe20000000f00 */
[----:B------:R-:W-:Y:S05]  /*e6f0*/  BRA `(.L_x_156) ;  /* 0xffff5b6000007947 */ /* 0x000fea000383ffff */
.L_x_62:
[----:B------:R-:W-:Y:S01]  /*e700*/  IMAD.MOV.U32 R30, RZ, RZ, R5 ;  /* 0x000000ffff1e7224 */ /* 0x000fe200078e0005 */
[----:B------:R-:W-:Y:S01]  /*e710*/  MOV R29, 0x1 ;  /* 0x00000001001d7802 */ /* 0x000fe20000000f00 */
[----:B--2---:R-:W-:Y:S01]  /*e720*/  IMAD.MOV.U32 R3, RZ, RZ, 0x1c1f ;  /* 0x00001c1fff037424 */ /* 0x004fe200078e00ff */
[----:B------:R-:W-:-:S03]  /*e730*/  MOV R2, 0xe750 ;  /* 0x0000e75000027802 */ /* 0x000fc60000000f00 */
[----:B-1-34-:R-:W-:Y:S05]  /*e740*/  CALL.REL.NOINC `($__internal_1_$__cuda_sm70_shflsync_idx_p) ;  /* 0x00001b8000007944 */ /* 0x01afea0003c00000 */
        /* <DEDUP_REMOVED lines=8> */
.L_x_63:
[----:B------:R-:W-:Y:S01]  /*e7d0*/  IMAD.MOV.U32 R4, RZ, RZ, R0 ;  /* 0x000000ffff047224 */ /* 0x000fe200078e0000 */
[----:B------:R-:W-:Y:S02]  /*e7e0*/  MOV R3, 0x2 ;  /* 0x0000000200037802 */ /* 0x000fe40000000f00 */
[----:B------:R-:W-:Y:S02]  /*e7f0*/  MOV R2, 0xe810 ;  /* 0x0000e81000027802 */ /* 0x000fe40000000f00 */
[----:B------:R-:W-:Y:S05]  /*e800*/  CALL.REL.NOINC `($__internal_0_$__cuda_sm70_shflsync_bfly_p) ;  /* 0x00001a6000007944 */ /* 0x000fea0003c00000 */
[----:B------:R-:W-:Y:S01]  /*e810*/  MOV R2, R9 ;  /* 0x0000000900027202 */ /* 0x000fe20000000f00 */
[----:B------:R-:W-:Y:S05]  /*e820*/  BRA `(.L_x_158) ;  /* 0xffff637000007947 */ /* 0x000fea000383ffff */
.L_x_64:
[----:B------:R-:W-:Y:S02]  /*e830*/  MOV R3, 0x1 ;  /* 0x0000000100037802 */ /* 0x000fe40000000f00 */
[----:B------:R-:W-:Y:S02]  /*e840*/  MOV R2, 0xe860 ;  /* 0x0000e86000027802 */ /* 0x000fe40000000f00 */
[----:B-1----:R-:W-:Y:S05]  /*e850*/  CALL.REL.NOINC `($__internal_0_$__cuda_sm70_shflsync_bfly_p) ;  /* 0x00001a1000007944 */ /* 0x002fea0003c00000 */
[----:B------:R-:W-:Y:S01]  /*e860*/  FMNMX.FTZ R104, R4, R9, !PT ;  /* 0x0000000904687209 */ /* 0x000fe20007810000 */
[----:B------:R-:W-:Y:S01]  /*e870*/  IMAD.MOV.U32 R4, RZ, RZ, R5 ;  /* 0x000000ffff047224 */ /* 0x000fe200078e0005 */
[----:B------:R-:W-:Y:S01]  /*e880*/  MOV R2, 0xe8b0 ;  /* 0x0000e8b000027802 */ /* 0x000fe20000000f00 */
[----:B------:R-:W-:-:S02]  /*e890*/  IMAD.MOV.U32 R3, RZ, RZ, 0x2 ;  /* 0x00000002ff037424 */ /* 0x000fc400078e00ff */
[----:B------:R-:W-:Y:S05]  /*e8a0*/  CALL.REL.NOINC `($__internal_0_$__cuda_sm70_shflsync_bfly_p) ;  /* 0x000019c000007944 */ /* 0x000fea0003c00000 */
[----:B------:R-:W-:Y:S01]  /*e8b0*/  FMNMX.FTZ R5, R5, R9, !PT ;  /* 0x0000000905057209 */ /* 0x000fe20007810000 */
[----:B------:R-:W-:Y:S01]  /*e8c0*/  IMAD.MOV.U32 R3, RZ, RZ, 0x1 ;  /* 0x00000001ff037424 */ /* 0x000fe200078e00ff */
[----:B------:R-:W-:-:S03]  /*e8d0*/  MOV R2, 0xe900 ;  /* 0x0000e90000027802 */ /* 0x000fc60000000f00 */
[----:B------:R-:W-:Y:S02]  /*e8e0*/  IMAD.MOV.U32 R4, RZ, RZ, R5 ;  /* 0x000000ffff047224 */ /* 0x000fe400078e0005 */
[----:B------:R-:W-:Y:S05]  /*e8f0*/  CALL.REL.NOINC `($__internal_0_$__cuda_sm70_shflsync_bfly_p) ;  /* 0x0000197000007944 */ /* 0x000fea0003c00000 */
[----:B------:R-:W-:Y:S01]  /*e900*/  FMNMX.FTZ R103, R5, R9, !PT ;  /* 0x0000000905677209 */ /* 0x000fe20007810000 */
[----:B------:R-:W-:Y:S01]  /*e910*/  IMAD.MOV.U32 R4, RZ, RZ, R6 ;  /* 0x000000ffff047224 */ /* 0x000fe200078e0006 */
[----:B------:R-:W-:Y:S01]  /*e920*/  MOV R2, 0xe950 ;  /* 0x0000e95000027802 */ /* 0x000fe20000000f00 */
[----:B------:R-:W-:Y:S02]  /*e930*/  IMAD.MOV.U32 R3, RZ, RZ, 0x2 ;  /* 0x00000002ff037424 */ /* 0x000fe400078e00ff */
        /* <DEDUP_REMOVED lines=16> */
[----:B------:R-:W-:Y:S05]  /*ea40*/  BRA `(.L_x_159) ;  /* 0xffff624000007947 */ /* 0x000fea000383ffff */
.L_x_66:
[----:B------:R-:W-:Y:S01]  /*ea50*/  MOV R29, RZ ;  /* 0x000000ff001d7202 */ /* 0x000fe20000000f00 */
[----:B------:R-:W-:Y:S01]  /*ea60*/  IMAD.MOV.U32 R30, RZ, RZ, R10 ;  /* 0x000000ffff1e7224 */ /* 0x000fe200078e000a */
[----:B------:R-:W-:Y:S01]  /*ea70*/  MOV R2, 0xeaa0 ;  /* 0x0000eaa000027802 */ /* 0x000fe20000000f00 */
[----:B------:R-:W-:Y:S02]  /*ea80*/  IMAD.MOV.U32 R3, RZ, RZ, 0x1c1f ;  /* 0x00001c1fff037424 */ /* 0x000fe400078e00ff */
[----:B-1234-:R-:W-:Y:S05]  /*ea90*/  CALL.REL.NOINC `($__internal_1_$__cuda_sm70_shflsync_idx_p) ;  /* 0x0000183000007944 */ /* 0x01efea0003c00000 */
[----:B------:R-:W-:Y:S01]  /*eaa0*/  MOV R2, R29 ;  /* 0x0000001d00027202 */ /* 0x000fe20000000f00 */
[----:B------:R-:W-:-:S05]  /*eab0*/  BRA `(.L_x_160) ;  /* 0xffff74e000007947 */ /* 0x000fca000383ffff */
.L_x_69:
[----:B------:R-:W-:Y:S01]  /*eac0*/  MOV R29, 0x1 ;  /* 0x00000001001d7802 */ /* 0x000fe20000000f00 */
[----:B------:R-:W-:Y:S01]  /*ead0*/  IMAD.MOV.U32 R30, RZ, RZ, R10 ;  /* 0x000000ffff1e7224 */ /* 0x000fe200078e000a */
[----:B------:R-:W-:Y:S01]  /*eae0*/  MOV R2, 0xeb10 ;  /* 0x0000eb1000027802 */ /* 0x000fe20000000f00 */
[----:B------:R-:W-:Y:S02]  /*eaf0*/  IMAD.MOV.U32 R3, RZ, RZ, 0x1c1f ;  /* 0x00001c1fff037424 */ /* 0x000fe400078e00ff */
[----:B-12-4-:R-:W-:Y:S05]  /*eb00*/  CALL.REL.NOINC `($__internal_1_$__cuda_sm70_shflsync_idx_p) ;  /* 0x000017c000007944 */ /* 0x016fea0003c00000 */
[----:B------:R-:W-:Y:S01]  /*eb10*/  MOV R3, 0x1c1f ;  /* 0x00001c1f00037802 */ /* 0x000fe20000000f00 */
[----:B------:R-:W-:Y:S01]  /*eb20*/  IMAD.MOV.U32 R4, RZ, RZ, R29 ;  /* 0x000000ffff047224 */ /* 0x000fe200078e001d */
[----:B------:R-:W-:Y:S01]  /*eb30*/  MOV R29, 0x1 ;  /* 0x00000001001d7802 */ /* 0x000fe20000000f00 */
[----:B------:R-:W-:Y:S01]  /*eb40*/  IMAD.MOV.U32 R30, RZ, RZ, R11 ;  /* 0x000000ffff1e7224 */ /* 0x000fe200078e000b */
[----:B------:R-:W-:Y:S02]  /*eb50*/  MOV R2, 0xeb70 ;  /* 0x0000eb7000027802 */ /* 0x000fe40000000f00 */
[----:B------:R-:W-:Y:S05]  /*eb60*/  CALL.REL.NOINC `($__internal_1_$__cuda_sm70_shflsync_idx_p) ;  /* 0x0000176000007944 */ /* 0x000fea0003c00000 */
[----:B------:R-:W-:Y:S01]  /*eb70*/  MOV R2, R29 ;  /* 0x0000001d00027202 */ /* 0x000fe20000000f00 */
[----:B------:R-:W-:-:S05]  /*eb80*/  BRA `(.L_x_161) ;  /* 0xffff758000007947 */ /* 0x000fca000383ffff */
.L_x_72:
[----:B------:R-:W-:Y:S01]  /*eb90*/  MOV R29, RZ ;  /* 0x000000ff001d7202 */ /* 0x000fe20000000f00 */
[----:B------:R-:W-:Y:S01]  /*eba0*/  IMAD.MOV.U32 R30, RZ, RZ, R10 ;  /* 0x000000ffff1e7224 */ /* 0x000fe200078e000a */
[----:B------:R-:W-:Y:S01]  /*ebb0*/  MOV R2, 0xebe0 ;  /* 0x0000ebe000027802 */ /* 0x000fe20000000f00 */
[----:B------:R-:W-:Y:S02]  /*ebc0*/  IMAD.MOV.U32 R3, RZ, RZ, 0x1c1f ;  /* 0x00001c1fff037424 */ /* 0x000fe400078e00ff */
[----:B------:R-:W-:Y:S05]  /*ebd0*/  CALL.REL.NOINC `($__internal_1_$__cuda_sm70_shflsync_idx_p) ;  /* 0x000016f000007944 */ /* 0x000fea0003c00000 */
[----:B------:R-:W-:Y:S01]  /*ebe0*/  MOV R4, R29 ;  /* 0x0000001d00047202 */ /* 0x000fe20000000f00 */
[----:B------:R-:W-:-:S05]  /*ebf0*/  BRA `(.L_x_162) ;  /* 0xffff847000007947 */ /* 0x000fca000383ffff */
.L_x_73:
[----:B------:R-:W-:Y:S01]  /*ec00*/  MOV R29, RZ ;  /* 0x000000ff001d7202 */ /* 0x000fe20000000f00 */
[----:B------:R-:W-:Y:S01]  /*ec10*/  IMAD.MOV.U32 R30, RZ, RZ, R11 ;  /* 0x000000ffff1e7224 */ /* 0x000fe200078e000b */
[----:B------:R-:W-:Y:S01]  /*ec20*/  MOV R2, 0xec50 ;  /* 0x0000ec5000027802 */ /* 0x000fe20000000f00 */
[----:B------:R-:W-:Y:S02]  /*ec30*/  IMAD.MOV.U32 R3, RZ, RZ, 0x1c1f ;  /* 0x00001c1fff037424 */ /* 0x000fe400078e00ff */
[----:B-12---:R-:W-:Y:S05]  /*ec40*/  CALL.REL.NOINC `($__internal_1_$__cuda_sm70_shflsync_idx_p) ;  /* 0x0000168000007944 */ /* 0x006fea0003c00000 */
[----:B------:R-:W-:Y:S01]  /*ec50*/  MOV R2, R29 ;  /* 0x0000001d00027202 */ /* 0x000fe20000000f00 */
[----:B------:R-:W-:-:S05]  /*ec60*/  BRA `(.L_x_163) ;  /* 0xffff842000007947 */ /* 0x000fca000383ffff */
.L_x_74:
[----:B------:R-:W-:Y:S01]  /*ec70*/  MOV R29, 0x1 ;  /* 0x00000001001d7802 */ /* 0x000fe20000000f00 */
[----:B------:R-:W-:Y:S01]  /*ec80*/  IMAD.MOV.U32 R30, RZ, RZ, R10 ;  /* 0x000000ffff1e7224 */ /* 0x000fe200078e000a */
[----:B--2---:R-:W-:Y:S01]  /*ec90*/  MOV R2, 0xecc0 ;  /* 0x0000ecc000027802 */ /* 0x004fe20000000f00 */
[----:B------:R-:W-:Y:S02]  /*eca0*/  IMAD.MOV.U32 R3, RZ, RZ, 0x1c1f ;  /* 0x00001c1fff037424 */ /* 0x000fe400078e00ff */
[----:B-1-3--:R-:W-:Y:S05]  /*ecb0*/  CALL.REL.NOINC `($__internal_1_$__cuda_sm70_shflsync_idx_p) ;  /* 0x0000161000007944 */ /* 0x00afea0003c00000 */
        /* <DEDUP_REMOVED lines=8> */
.L_x_75:
[----:B------:R-:W-:Y:S02]  /*ed40*/  MOV R3, 0x2 ;  /* 0x0000000200037802 */ /* 0x000fe40000000f00 */
[----:B------:R-:W-:Y:S02]  /*ed50*/  MOV R2, 0xed70 ;  /* 0x0000ed7000027802 */ /* 0x000fe40000000f00 */
[----:B------:R-:W-:Y:S05]  /*ed60*/  CALL.REL.NOINC `($__internal_0_$__cuda_sm70_shflsync_bfly_p) ;  /* 0x0000150000007944 */ /* 0x000fea0003c00000 */
[----:B------:R-:W-:Y:S01]  /*ed70*/  MOV R2, R9 ;  /* 0x0000000900027202 */ /* 0x000fe20000000f00 */
[----:B------:R-:W-:-:S05]  /*ed80*/  BRA `(.L_x_165) ;  /* 0xffff886000007947 */ /* 0x000fca000383ffff */
.L_x_76:
[----:B------:R-:W-:Y:S01]  /*ed90*/  MOV R3, 0x1 ;  /* 0x0000000100037802 */ /* 0x000fe20000000f00 */
[----:B-1----:R-:W-:Y:S01]  /*eda0*/  IMAD.MOV.U32 R4, RZ, RZ, R6 ;  /* 0x000000ffff047224 */ /* 0x002fe200078e0006 */
[----:B------:R-:W-:Y:S02]  /*edb0*/  MOV R2, 0xedd0 ;  /* 0x0000edd000027802 */ /* 0x000fe40000000f00 */
[----:B------:R-:W-:Y:S05]  /*edc0*/  CALL.REL.NOINC `($__internal_0_$__cuda_sm70_shflsync_bfly_p) ;  /* 0x000014a000007944 */ /* 0x000fea0003c00000 */
[----:B------:R-:W-:Y:S01]  /*edd0*/  IMAD.MOV.U32 R4, RZ, RZ, R5 ;  /* 0x000000ffff047224 */ /* 0x000fe200078e0005 */
[----:B------:R-:W-:Y:S01]  /*ede0*/  FMNMX.FTZ R104, R6, R9, !PT ;  /* 0x0000000906687209 */ /* 0x000fe20007810000 */
[----:B------:R-:W-:Y:S01]  /*edf0*/  IMAD.MOV.U32 R3, RZ, RZ, 0x2 ;  /* 0x00000002ff037424 */ /* 0x000fe200078e00ff */
[----:B------:R-:W-:Y:S02]  /*ee00*/  MOV R2, 0xee20 ;  /* 0x0000ee2000027802 */ /* 0x000fe40000000f00 */
[----:B------:R-:W-:Y:S05]  /*ee10*/  CALL.REL.NOINC `($__internal_0_$__cuda_sm70_shflsync_bfly_p) ;  /* 0x0000145000007944 */ /* 0x000fea0003c00000 */
[----:B------:R-:W-:Y:S01]  /*ee20*/  FMNMX.FTZ R4, R5, R9, !PT ;  /* 0x0000000905047209 */ /* 0x000fe20007810000 */
[----:B------:R-:W-:Y:S01]  /*ee30*/  IMAD.MOV.U32 R3, RZ, RZ, 0x1 ;  /* 0x00000001ff037424 */ /* 0x000fe200078e00ff */
[----:B------:R-:W-:Y:S02]  /*ee40*/  MOV R2, 0xee60 ;  /* 0x0000ee6000027802 */ /* 0x000fe40000000f00 */
[----:B------:R-:W-:Y:S05]  /*ee50*/  CALL.REL.NOINC `($__internal_0_$__cuda_sm70_shflsync_bfly_p) ;  /* 0x0000141000007944 */ /* 0x000fea0003c00000 */
[----:B------:R-:W-:Y:S01]  /*ee60*/  IMAD.MOV.U32 R3, RZ, RZ, 0x2 ;  /* 0x00000002ff037424 */ /* 0x000fe200078e00ff */
[----:B------:R-:W-:Y:S01]  /*ee70*/  FMNMX.FTZ R103, R4, R9, !PT ;  /* 0x0000000904677209 */ /* 0x000fe20007810000 */
[----:B------:R-:W-:Y:S01]  /*ee80*/  IMAD.MOV.U32 R4, RZ, RZ, R7 ;  /* 0x000000ffff047224 */ /* 0x000fe200078e0007 */
        /* <DEDUP_REMOVED lines=15> */
[----:B------:R-:W-:Y:S01]  /*ef80*/  MOV R2, R9 ;  /* 0x0000000900027202 */ /* 0x000fe20000000f00 */
[----:B------:R-:W-:-:S05]  /*ef90*/  BRA `(.L_x_166) ;  /* 0xffff874000007947 */ /* 0x000fca000383ffff */
.L_x_78:
[----:B------:R-:W-:Y:S01]  /*efa0*/  IMAD.MOV.U32 R4, RZ, RZ, R212 ;  /* 0x000000ffff047224 */ /* 0x000fe200078e00d4 */
[----:B------:R-:W-:-:S02]  /*efb0*/  MOV R3, 0x2 ;  /* 0x0000000200037802 */ /* 0x000fc40000000f00 */
[----:B------:R-:W-:Y:S02]  /*efc0*/  MOV R2, 0xefe0 ;  /* 0x0000efe000027802 */ /* 0x000fe40000000f00 */
[----:B------:R-:W-:Y:S05]  /*efd0*/  CALL.REL.NOINC `($__internal_0_$__cuda_sm70_shflsync_bfly_p) ;  /* 0x0000129000007944 */ /* 0x000fea0003c00000 */
[----:B------:R-:W-:Y:S01]  /*efe0*/  FADD.FTZ R4, R212, R9 ;  /* 0x00000009d4047221 */ /* 0x000fe20000010000 */
[----:B------:R-:W-:Y:S02]  /*eff0*/  MOV R3, 0x1 ;  /* 0x0000000100037802 */ /* 0x000fe40000000f00 */
[----:B------:R-:W-:Y:S02]  /*f000*/  MOV R2, 0xf020 ;  /* 0x0000f02000027802 */ /* 0x000fe40000000f00 */
[----:B------:R-:W-:Y:S05]  /*f010*/  CALL.REL.NOINC `($__internal_0_$__cuda_sm70_shflsync_bfly_p) ;  /* 0x0000125000007944 */ /* 0x000fea0003c00000 */
[----:B------:R-:W-:Y:S01]  /*f020*/  FADD.FTZ R7, R4, R9 ;  /* 0x0000000904077221 */ /* 0x000fe20000010000 */
[----:B------:R-:W-:Y:S02]  /*f030*/  MOV R4, R214 ;  /* 0x000000d600047202 */ /* 0x000fe40000000f00 */
[----:B------:R-:W-:Y:S02]  /*f040*/  MOV R3, 0x2 ;  /* 0x0000000200037802 */ /* 0x000fe40000000f00 */
[----:B------:R-:W-:Y:S02]  /*f050*/  MOV R2, 0xf070 ;  /* 0x0000f07000027802 */ /* 0x000fe40000000f00 */
[----:B------:R-:W-:Y:S05]  /*f060*/  CALL.REL.NOINC `($__internal_0_$__cuda_sm70_shflsync_bfly_p) ;  /* 0x0000120000007944 */ /* 0x000fea0003c00000 */
[----:B------:R-:W-:Y:S01]  /*f070*/  FADD.FTZ R6, R214, R9 ;  /* 0x00000009d6067221 */ /* 0x000fe20000010000 */
[----:B------:R-:W-:Y:S02]  /*f080*/  MOV R3, 0x1 ;  /* 0x0000000100037802 */ /* 0x000fe40000000f00 */
[----:B------:R-:W-:-:S02]  /*f090*/  MOV R2, 0xf0c0 ;  /* 0x0000f0c000027802 */ /* 0x000fc40000000f00 */
[----:B------:R-:W-:Y:S02]  /*f0a0*/  MOV R4, R6 ;  /* 0x0000000600047202 */ /* 0x000fe40000000f00 */
        /* <DEDUP_REMOVED lines=8> */
[----:B------:R-:W-:Y:S02]  /*f130*/  MOV R2, 0xf160 ;  /* 0x0000f16000027802 */ /* 0x000fe40000000f00 */
[----:B------:R-:W-:-:S02]  /*f140*/  MOV R4, R5 ;  /* 0x0000000500047202 */ /* 0x000fc40000000f00 */
[----:B------:R-:W-:Y:S05]  /*f150*/  CALL.REL.NOINC `($__internal_0_$__cuda_sm70_shflsync_bfly_p) ;  /* 0x0000111000007944 */ /* 0x000fea0003c00000 */
[----:B------:R-:W-:Y:S01]  /*f160*/  FADD.FTZ R5, R5, R9 ;  /* 0x0000000905057221 */ /* 0x000fe20000010000 */
[----:B------:R-:W-:-:S02]  /*f170*/  MOV R4, R234 ;  /* 0x000000ea00047202 */ /* 0x000fc40000000f00 */
[----:B------:R-:W-:Y:S02]  /*f180*/  MOV R3, 0x2 ;  /* 0x0000000200037802 */ /* 0x000fe40000000f00 */
[----:B------:R-:W-:Y:S02]  /*f190*/  MOV R2, 0xf1b0 ;  /* 0x0000f1b000027802 */ /* 0x000fe40000000f00 */
[----:B------:R-:W-:Y:S05]  /*f1a0*/  CALL.REL.NOINC `($__internal_0_$__cuda_sm70_shflsync_bfly_p) ;  /* 0x000010c000007944 */ /* 0x000fea0003c00000 */
[----:B------:R-:W-:Y:S01]  /*f1b0*/  FADD.FTZ R4, R234, R9 ;  /* 0x00000009ea047221 */ /* 0x000fe20000010000 */
[----:B------:R-:W-:Y:S02]  /*f1c0*/  MOV R3, 0x1 ;  /* 0x0000000100037802 */ /* 0x000fe40000000f00 */
[----:B------:R-:W-:Y:S02]  /*f1d0*/  MOV R2, 0xf1f0 ;  /* 0x0000f1f000027802 */ /* 0x000fe40000000f00 */
[----:B------:R-:W-:Y:S05]  /*f1e0*/  CALL.REL.NOINC `($__internal_0_$__cuda_sm70_shflsync_bfly_p) ;  /* 0x0000108000007944 */ /* 0x000fea0003c00000 */
[----:B------:R-:W-:Y:S05]  /*f1f0*/  BRA `(.L_x_167) ;  /* 0xffff9d7000007947 */ /* 0x000fea000383ffff */
.L_x_85:
[----:B-1234-:R-:W-:Y:S01]  /*f200*/  IMAD.MOV.U32 R30, RZ, RZ, R10 ;  /* 0x000000ffff1e7224 */ /* 0x01efe200078e000a */
[----:B------:R-:W-:Y:S01]  /*f210*/  MOV R29, RZ ;  /* 0x000000ff001d7202 */ /* 0x000fe20000000f00 */
[----:B------:R-:W-:Y:S01]  /*f220*/  IMAD.MOV.U32 R3, RZ, RZ, 0x1c1f ;  /* 0x00001c1fff037424 */ /* 0x000fe200078e00ff */
[----:B------:R-:W-:Y:S02]  /*f230*/  MOV R2, 0xf250 ;  /* 0x0000f25000027802 */ /* 0x000fe40000000f00 */
[----:B------:R-:W-:Y:S05]  /*f240*/  CALL.REL.NOINC `($__internal_1_$__cuda_sm70_shflsync_idx_p) ;  /* 0x0000108000007944 */ /* 0x000fea0003c00000 */
[----:B------:R-:W-:Y:S01]  /*f250*/  MOV R5, R29 ;  /* 0x0000001d00057202 */ /* 0x000fe20000000f00 */
[----:B------:R-:W-:Y:S05]  /*f260*/  BRA `(.L_x_168) ;  /* 0xffffb6e000007947 */ /* 0x000fea000383ffff */
.L_x_86:
[----:B------:R-:W-:Y:S01]  /*f270*/  IMAD.MOV.U32 R30, RZ, RZ, R12 ;  /* 0x000000ffff1e7224 */ /* 0x000fe200078e000c */
[----:B------:R-:W-:Y:S01]  /*f280*/  MOV R29, RZ ;  /* 0x000000ff001d7202 */ /* 0x000fe20000000f00 */
[----:B------:R-:W-:Y:S01]  /*f290*/  IMAD.MOV.U32 R3, RZ, RZ, 0x1c1f ;  /* 0x00001c1fff037424 */ /* 0x000fe200078e00ff */
[----:B------:R-:W-:-:S02]  /*f2a0*/  MOV R2, 0xf2c0 ;  /* 0x0000f2c000027802 */ /* 0x000fc40000000f00 */
[----:B-12---:R-:W-:Y:S05]  /*f2b0*/  CALL.REL.NOINC `($__internal_1_$__cuda_sm70_shflsync_idx_p) ;  /* 0x0000101000007944 */ /* 0x006fea0003c00000 */
[----:B------:R-:W-:Y:S01]  /*f2c0*/  MOV R0, R29 ;  /* 0x0000001d00007202 */ /* 0x000fe20000000f00 */
[----:B------:R-:W-:Y:S05]  /*f2d0*/  BRA `(.L_x_169) ;  /* 0xffffb69000007947 */ /* 0x000fea000383ffff */
.L_x_89:
[----:B------:R-:W-:Y:S01]  /*f2e0*/  IMAD.MOV.U32 R30, RZ, RZ, R10 ;  /* 0x000000ffff1e7224 */ /* 0x000fe200078e000a */
[----:B------:R-:W-:Y:S01]  /*f2f0*/  MOV R29, 0x1 ;  /* 0x00000001001d7802 */ /* 0x000fe20000000f00 */
[----:B--2---:R-:W-:Y:S01]  /*f300*/  IMAD.MOV.U32 R3, RZ, RZ, 0x1c1f ;  /* 0x00001c1fff037424 */ /* 0x004fe200078e00ff */
[----:B------:R-:W-:-:S02]  /*f310*/  MOV R2, 0xf330 ;  /* 0x0000f33000027802 */ /* 0x000fc40000000f00 */
        /* <DEDUP_REMOVED lines=9> */
.L_x_92:
[----:B------:R-:W-:Y:S01]  /*f3b0*/  IMAD.MOV.U32 R30, RZ, RZ, R10 ;  /* 0x000000ffff1e7224 */ /* 0x000fe200078e000a */
[----:B------:R-:W-:Y:S01]  /*f3c0*/  MOV R29, 0x2 ;  /* 0x00000002001d7802 */ /* 0x000fe20000000f00 */
[----:B-1----:R-:W-:Y:S01]  /*f3d0*/  IMAD.MOV.U32 R3, RZ, RZ, 0x1c1f ;  /* 0x00001c1fff037424 */ /* 0x002fe200078e00ff */
[----:B------:R-:W-:Y:S02]  /*f3e0*/  MOV R2, 0xf400 ;  /* 0x0000f40000027802 */ /* 0x000fe40000000f00 */
[----:B--234-:R-:W-:Y:S05]  /*f3f0*/  CALL.REL.NOINC `($__internal_1_$__cuda_sm70_shflsync_idx_p) ;  /* 0x00000ed000007944 */ /* 0x01cfea0003c00000 */
[----:B------:R-:W-:Y:S01]  /*f400*/  MOV R5, R29 ;  /* 0x0000001d00057202 */ /* 0x000fe20000000f00 */
[----:B------:R-:W-:Y:S05]  /*f410*/  BRA `(.L_x_171) ;  /* 0xffffb83000007947 */ /* 0x000fea000383ffff */
.L_x_93:
[----:B------:R-:W-:Y:S01]  /*f420*/  IMAD.MOV.U32 R30, RZ, RZ, R12 ;  /* 0x000000ffff1e7224 */ /* 0x000fe200078e000c */
[----:B------:R-:W-:Y:S01]  /*f430*/  MOV R29, 0x2 ;  /* 0x00000002001d7802 */ /* 0x000fe20000000f00 */
[----:B------:R-:W-:Y:S01]  /*f440*/  IMAD.MOV.U32 R3, RZ, RZ, 0x1c1f ;  /* 0x00001c1fff037424 */ /* 0x000fe200078e00ff */
[----:B------:R-:W-:Y:S02]  /*f450*/  MOV R2, 0xf470 ;  /* 0x0000f47000027802 */ /* 0x000fe40000000f00 */
[----:B-1234-:R-:W-:Y:S05]  /*f460*/  CALL.REL.NOINC `($__internal_1_$__cuda_sm70_shflsync_idx_p) ;  /* 0x00000e6000007944 */ /* 0x01efea0003c00000 */
[----:B------:R-:W-:Y:S01]  /*f470*/  MOV R0, R29 ;  /* 0x0000001d00007202 */ /* 0x000fe20000000f00 */
[----:B------:R-:W-:Y:S05]  /*f480*/  BRA `(.L_x_172) ;  /* 0xffffb7e000007947 */ /* 0x000fea000383ffff */
.L_x_96:
[----:B------:R-:W-:Y:S01]  /*f490*/  IMAD.MOV.U32 R30, RZ, RZ, R10 ;  /* 0x000000ffff1e7224 */ /* 0x000fe200078e000a */
[----:B------:R-:W-:Y:S01]  /*f4a0*/  MOV R29, 0x3 ;  /* 0x00000003001d7802 */ /* 0x000fe20000000f00 */
[----:B-1----:R-:W-:Y:S01]  /*f4b0*/  IMAD.MOV.U32 R3, RZ, RZ, 0x1c1f ;  /* 0x00001c1fff037424 */ /* 0x002fe200078e00ff */
[----:B------:R-:W-:-:S02]  /*f4c0*/  MOV R2, 0xf4e0 ;  /* 0x0000f4e000027802 */ /* 0x000fc40000000f00 */
[----:B--234-:R-:W-:Y:S05]  /*f4d0*/  CALL.REL.NOINC `($__internal_1_$__cuda_sm70_shflsync_idx_p) ;  /* 0x00000df000007944 */ /* 0x01cfea0003c00000 */
        /* <DEDUP_REMOVED lines=8> */
.L_x_98:
[----:B------:R-:W-:Y:S01]  /*f560*/  IMAD.MOV.U32 R30, RZ, RZ, R5 ;  /* 0x000000ffff1e7224 */ /* 0x000fe200078e0005 */
[----:B------:R-:W-:Y:S01]  /*f570*/  MOV R29, RZ ;  /* 0x000000ff001d7202 */ /* 0x000fe20000000f00 */
[----:B------:R-:W-:Y:S01]  /*f580*/  IMAD.MOV.U32 R3, RZ, RZ, 0x1c1f ;  /* 0x00001c1fff037424 */ /* 0x000fe200078e00ff */
[----:B------:R-:W-:Y:S02]  /*f590*/  MOV R2, 0xf5b0 ;  /* 0x0000f5b000027802 */ /* 0x000fe40000000f00 */
[----:B------:R-:W-:Y:S05]  /*f5a0*/  CALL.REL.NOINC `($__internal_1_$__cuda_sm70_shflsync_idx_p) ;  /* 0x00000d2000007944 */ /* 0x000fea0003c00000 */
[----:B------:R-:W-:Y:S01]  /*f5b0*/  MOV R4, R29 ;  /* 0x0000001d00047202 */ /* 0x000fe20000000f00 */
[----:B------:R-:W-:Y:S05]  /*f5c0*/  BRA `(.L_x_174) ;  /* 0xffffbb6000007947 */ /* 0x000fea000383ffff */
.L_x_99:
[----:B------:R-:W-:Y:S01]  /*f5d0*/  IMAD.MOV.U32 R30, RZ, RZ, R12 ;  /* 0x000000ffff1e7224 */ /* 0x000fe200078e000c */
[----:B------:R-:W-:Y:S01]  /*f5e0*/  MOV R29, RZ ;  /* 0x000000ff001d7202 */ /* 0x000fe20000000f00 */
[----:B------:R-:W-:Y:S01]  /*f5f0*/  IMAD.MOV.U32 R3, RZ, RZ, 0x1c1f ;  /* 0x00001c1fff037424 */ /* 0x000fe200078e00ff */
[----:B------:R-:W-:Y:S02]  /*f600*/  MOV R2, 0xf620 ;  /* 0x0000f62000027802 */ /* 0x000fe40000000f00 */
[----:B-12---:R-:W-:Y:S05]  /*f610*/  CALL.REL.NOINC `($__internal_1_$__cuda_sm70_shflsync_idx_p) ;  /* 0x00000cb000007944 */ /* 0x006fea0003c00000 */
[----:B------:R-:W-:Y:S01]  /*f620*/  MOV R0, R29 ;  /* 0x0000001d00007202 */ /* 0x000fe20000000f00 */
[----:B------:R-:W-:Y:S05]  /*f630*/  BRA `(.L_x_175) ;  /* 0xffffbb1000007947 */ /* 0x000fea000383ffff */
.L_x_102:
        /* <DEDUP_REMOVED lines=13> */
.L_x_105:
[----:B------:R-:W-:Y:S01]  /*f710*/  IMAD.MOV.U32 R30, RZ, RZ, R5 ;  /* 0x000000ffff1e7224 */ /* 0x000fe200078e0005 */
[----:B------:R-:W-:Y:S01]  /*f720*/  MOV R29, 0x2 ;  /* 0x00000002001d7802 */ /* 0x000fe20000000f00 */
[----:B-1----:R-:W-:Y:S01]  /*f730*/  IMAD.MOV.U32 R3, RZ, RZ, 0x1c1f ;  /* 0x00001c1fff037424 */ /* 0x002fe200078e00ff */
[----:B------:R-:W-:Y:S02]  /*f740*/  MOV R2, 0xf760 ;  /* 0x0000f76000027802 */ /* 0x000fe40000000f00 */
[----:B--234-:R-:W-:Y:S05]  /*f750*/  CALL.REL.NOINC `($__internal_1_$__cuda_sm70_shflsync_idx_p) ;  /* 0x00000b7000007944 */ /* 0x01cfea0003c00000 */
[----:B------:R-:W-:Y:S01]  /*f760*/  MOV R4, R29 ;  /* 0x0000001d00047202 */ /* 0x000fe20000000f00 */
[----:B------:R-:W-:Y:S05]  /*f770*/  BRA `(.L_x_177) ;  /* 0xffffc38000007947 */ /* 0x000fea000383ffff */
.L_x_106:
[----:B------:R-:W-:Y:S01]  /*f780*/  IMAD.MOV.U32 R30, RZ, RZ, R12 ;  /* 0x000000ffff1e7224 */ /* 0x000fe200078e000c */
[----:B------:R-:W-:Y:S01]  /*f790*/  MOV R29, 0x2 ;  /* 0x00000002001d7802 */ /* 0x000fe20000000f00 */
[----:B------:R-:W-:Y:S01]  /*f7a0*/  IMAD.MOV.U32 R3, RZ, RZ, 0x1c1f ;  /* 0x00001c1fff037424 */ /* 0x000fe200078e00ff */
[----:B------:R-:W-:Y:S02]  /*f7b0*/  MOV R2, 0xf7d0 ;  /* 0x0000f7d000027802 */ /* 0x000fe40000000f00 */
[----:B-1234-:R-:W-:Y:S05]  /*f7c0*/  CALL.REL.NOINC `($__internal_1_$__cuda_sm70_shflsync_idx_p) ;  /* 0x00000b0000007944 */ /* 0x01efea0003c00000 */
[----:B------:R-:W-:Y:S01]  /*f7d0*/  MOV R0, R29 ;  /* 0x0000001d00007202 */ /* 0x000fe20000000f00 */
[----:B------:R-:W-:Y:S05]  /*f7e0*/  BRA `(.L_x_178) ;  /* 0xffffc33000007947 */ /* 0x000fea000383ffff */
.L_x_109:
        /* <DEDUP_REMOVED lines=13> */
.L_x_113:
[----:B------:R-:W-:Y:S01]  /*f8c0*/  IMAD.MOV.U32 R30, RZ, RZ, R5 ;  /* 0x000000ffff1e7224 */ /* 0x000fe200078e0005 */
[----:B------:R-:W-:Y:S01]  /*f8d0*/  MOV R29, RZ ;  /* 0x000000ff001d7202 */ /* 0x000fe20000000f00 */
[----:B------:R-:W-:Y:S01]  /*f8e0*/  IMAD.MOV.U32 R3, RZ, RZ, 0x1c1f ;  /* 0x00001c1fff037424 */ /* 0x000fe200078e00ff */
[----:B------:R-:W-:Y:S02]  /*f8f0*/  MOV R2, 0xf910 ;  /* 0x0000f91000027802 */ /* 0x000fe40000000f00 */
[----:B------:R-:W-:Y:S05]  /*f900*/  CALL.REL.NOINC `($__internal_1_$__cuda_sm70_shflsync_idx_p) ;  /* 0x000009c000007944 */ /* 0x000fea0003c00000 */
[----:B------:R-:W-:Y:S01]  /*f910*/  MOV R4, R29 ;  /* 0x0000001d00047202 */ /* 0x000fe20000000f00 */
[----:B------:R-:W-:Y:S05]  /*f920*/  BRA `(.L_x_180) ;  /* 0xffffd2e000007947 */ /* 0x000fea000383ffff */
.L_x_114:
[----:B------:R-:W-:Y:S01]  /*f930*/  IMAD.MOV.U32 R30, RZ, RZ, R12 ;  /* 0x000000ffff1e7224 */ /* 0x000fe200078e000c */
[----:B------:R-:W-:Y:S01]  /*f940*/  MOV R29, RZ ;  /* 0x000000ff001d7202 */ /* 0x000fe20000000f00 */
[----:B------:R-:W-:Y:S01]  /*f950*/  IMAD.MOV.U32 R3, RZ, RZ, 0x1c1f ;  /* 0x00001c1fff037424 */ /* 0x000fe200078e00ff */
[----:B------:R-:W-:Y:S02]  /*f960*/  MOV R2, 0xf980 ;  /* 0x0000f98000027802 */ /* 0x000fe40000000f00 */
[----:B-12---:R-:W-:Y:S05]  /*f970*/  CALL.REL.NOINC `($__internal_1_$__cuda_sm70_shflsync_idx_p) ;  /* 0x0000095000007944 */ /* 0x006fea0003c00000 */
[----:B------:R-:W-:Y:S01]  /*f980*/  MOV R0, R29 ;  /* 0x0000001d00007202 */ /* 0x000fe20000000f00 */
[----:B------:R-:W-:Y:S05]  /*f990*/  BRA `(.L_x_181) ;  /* 0xffffd29000007947 */ /* 0x000fea000383ffff */
.L_x_117:
        /* <DEDUP_REMOVED lines=13> */
.L_x_120:
[----:B------:R-:W-:Y:S01]  /*fa70*/  IMAD.MOV.U32 R30, RZ, RZ, R5 ;  /* 0x000000ffff1e7224 */ /* 0x000fe200078e0005 */
[----:B------:R-:W-:Y:S01]  /*fa80*/  MOV R29, 0x2 ;  /* 0x00000002001d7802 */ /* 0x000fe20000000f00 */
[----:B-1----:R-:W-:Y:S01]  /*fa90*/  IMAD.MOV.U32 R3, RZ, RZ, 0x1c1f ;  /* 0x00001c1fff037424 */ /* 0x002fe200078e00ff */
[----:B------:R-:W-:Y:S02]  /*faa0*/  MOV R2, 0xfac0 ;  /* 0x0000fac000027802 */ /* 0x000fe40000000f00 */
[----:B--234-:R-:W-:Y:S05]  /*fab0*/  CALL.REL.NOINC `($__internal_1_$__cuda_sm70_shflsync_idx_p) ;  /* 0x0000081000007944 */ /* 0x01cfea0003c00000 */
[----:B------:R-:W-:Y:S01]  /*fac0*/  MOV R4, R29 ;  /* 0x0000001d00047202 */ /* 0x000fe20000000f00 */
[----:B------:R-:W-:Y:S05]  /*fad0*/  BRA `(.L_x_183) ;  /* 0xffffd44000007947 */ /* 0x000fea000383ffff */
.L_x_121:
[----:B------:R-:W-:Y:S01]  /*fae0*/  IMAD.MOV.U32 R30, RZ, RZ, R12 ;  /* 0x000000ffff1e7224 */ /* 0x000fe200078e000c */
[----:B------:R-:W-:Y:S01]  /*faf0*/  MOV R29, 0x2 ;  /* 0x00000002001d7802 */ /* 0x000fe20000000f00 */
[----:B------:R-:W-:Y:S01]  /*fb00*/  IMAD.MOV.U32 R3, RZ, RZ, 0x1c1f ;  /* 0x00001c1fff037424 */ /* 0x000fe200078e00ff */
[----:B------:R-:W-:Y:S02]  /*fb10*/  MOV R2, 0xfb30 ;  /* 0x0000fb3000027802 */ /* 0x000fe40000000f00 */
[----:B-1234-:R-:W-:Y:S05]  /*fb20*/  CALL.REL.NOINC `($__internal_1_$__cuda_sm70_shflsync_idx_p) ;  /* 0x000007a000007944 */ /* 0x01efea0003c00000 */
[----:B------:R-:W-:Y:S01]  /*fb30*/  MOV R0, R29 ;  /* 0x0000001d00007202 */ /* 0x000fe20000000f00 */
[----:B------:R-:W-:Y:S05]  /*fb40*/  BRA `(.L_x_184) ;  /* 0xffffd3f000007947 */ /* 0x000fea000383ffff */
.L_x_124:
        /* <DEDUP_REMOVED lines=13> */
.L_x_126:
[----:B------:R-:W-:Y:S01]  /*fc20*/  IMAD.MOV.U32 R30, RZ, RZ, R28 ;  /* 0x000000ffff1e7224 */ /* 0x000fe200078e001c */
[----:B------:R-:W-:Y:S01]  /*fc30*/  MOV R29, RZ ;  /* 0x000000ff001d7202 */ /* 0x000fe20000000f00 */
[----:B------:R-:W-:Y:S01]  /*fc40*/  IMAD.MOV.U32 R3, RZ, RZ, 0x1f ;  /* 0x0000001fff037424 */ /* 0x000fe200078e00ff */
[----:B------:R-:W-:Y:S02]  /*fc50*/  MOV R2, 0xfc70 ;  /* 0x0000fc7000027802 */ /* 0x000fe40000000f00 */
[----:B------:R-:W-:Y:S05]  /*fc60*/  CALL.REL.NOINC `($__internal_1_$__cuda_sm70_shflsync_idx_p) ;  /* 0x0000066000007944 */ /* 0x000fea0003c00000 */
[----:B------:R-:W-:Y:S01]  /*fc70*/  MOV R9, R29 ;  /* 0x0000001d00097202 */ /* 0x000fe20000000f00 */
[----:B------:R-:W-:Y:S05]  /*fc80*/  BRA `(.L_x_186) ;  /* 0xffffd64000007947 */ /* 0x000fea000383ffff */
.L_x_127:
[----:B------:R-:W-:Y:S01]  /*fc90*/  IMAD.MOV.U32 R30, RZ, RZ, R28 ;  /* 0x000000ffff1e7224 */ /* 0x000fe200078e001c */
[----:B------:R-:W-:Y:S01]  /*fca0*/  MOV R29, 0x1 ;  /* 0x00000001001d7802 */ /* 0x000fe20000000f00 */
[----:B------:R-:W-:Y:S01]  /*fcb0*/  IMAD.MOV.U32 R3, RZ, RZ, 0x1f ;  /* 0x0000001fff037424 */ /* 0x000fe200078e00ff */
[----:B------:R-:W-:Y:S02]  /*fcc0*/  MOV R2, 0xfce0 ;  /* 0x0000fce000027802 */ /* 0x000fe40000000f00 */
[----:B-12---:R-:W-:Y:S05]  /*fcd0*/  CALL.REL.NOINC `($__internal_1_$__cuda_sm70_shflsync_idx_p) ;  /* 0x000005f000007944 */ /* 0x006fea0003c00000 */
[----:B------:R-:W-:Y:S01]  /*fce0*/  MOV R8, R29 ;  /* 0x0000001d00087202 */ /* 0x000fe20000000f00 */
[----:B------:R-:W-:Y:S05]  /*fcf0*/  BRA `(.L_x_187) ;  /* 0xffffd5f000007947 */ /* 0x000fea000383ffff */
.L_x_128:
[----:B------:R-:W-:Y:S02]  /*fd00*/  MOV R2, 0x1 ;  /* 0x0000000100027802 */ /* 0x000fe40000000f00 */
[----:B------:R-:W-:-:S02]  /*fd10*/  MOV R3, 0xfd30 ;  /* 0x0000fd3000037802 */ /* 0x000fc40000000f00 */
[----:B-1234-:R-:W-:Y:S05]  /*fd20*/  CALL.REL.NOINC `($__internal_2_$__cuda_sm70_shflsync_up_p) ;  /* 0x000005f000007944 */ /* 0x01efea0003c00000 */
[----:B------:R-:W-:Y:S05]  /*fd30*/  BRA `(.L_x_188) ;  /* 0xffffd6e000007947 */ /* 0x000fea000383ffff */
.L_x_129:
[----:B------:R-:W-:Y:S02]  /*fd40*/  MOV R2, 0x2 ;  /* 0x0000000200027802 */ /* 0x000fe40000000f00 */
[----:B------:R-:W-:-:S02]  /*fd50*/  MOV R3, 0xfd70 ;  /* 0x0000fd7000037802 */ /* 0x000fc40000000f00 */
[----:B--2-4-:R-:W-:Y:S05]  /*fd60*/  CALL.REL.NOINC `($__internal_2_$__cuda_sm70_shflsync_up_p) ;  /* 0x000005b000007944 */ /* 0x014fea0003c00000 */
        /* <DEDUP_REMOVED lines=24> */
.L_x_133:
[----:B------:R-:W-:Y:S02]  /*fef0*/  MOV R2, 0x1 ;  /* 0x0000000100027802 */ /* 0x000fe40000000f00 */
[----:B------:R-:W-:Y:S02]  /*ff00*/  MOV R3, 0xff20 ;  /* 0x0000ff2000037802 */ /* 0x000fe40000000f00 */
[----:B------:R-:W-:Y:S05]  /*ff10*/  CALL.REL.NOINC `($__internal_2_$__cuda_sm70_shflsync_up_p) ;  /* 0x0000040000007944 */ /* 0x000fea0003c00000 */
[----:B------:R-:W-:Y:S01]  /*ff20*/  MOV R2, R4 ;  /* 0x0000000400027202 */ /* 0x000fe20000000f00 */
[----:B------:R-:W-:Y:S05]  /*ff30*/  BRA `(.L_x_190) ;  /* 0xffffd74000007947 */ /* 0x000fea000383ffff */
.L_x_134:
        /* <DEDUP_REMOVED lines=27> */
.L_x_136:
[----:B------:R-:W-:Y:S02]  /*100f0*/  SEL R0, RZ, 0x1, P0 ;  /* 0x00000001ff007807 */ /* 0x000fe40000000000 */
[----:B------:R-:W-:Y:S02]  /*10100*/  MOV R2, 0x10120 ;  /* 0x0001012000027802 */ /* 0x000fe40000000f00 */
[----:B-1----:R-:W-:Y:S05]  /*10110*/  CALL.REL.NOINC `($__internal_3_$__cuda_sm70_votesync_ballot) ;  /* 0x0000027000007944 */ /* 0x002fea0003c00000 */
[----:B------:R-:W-:Y:S05]  /*10120*/  BRA `(.L_x_192) ;  /* 0xffffd6e000007947 */ /* 0x000fea000383ffff */
.L_x_137:
[----:B------:R-:W-:Y:S01]  /*10130*/  IMAD.MOV.U32 R30, RZ, RZ, R6 ;  /* 0x000000ffff1e7224 */ /* 0x000fe200078e0006 */
[----:B---3--:R-:W-:Y:S01]  /*10140*/  MOV R29, R11 ;  /* 0x0000000b001d7202 */ /* 0x008fe20000000f00 */
[----:B------:R-:W-:Y:S01]  /*10150*/  IMAD.MOV.U32 R3, RZ, RZ, 0x1f ;  /* 0x0000001fff037424 */ /* 0x000fe200078e00ff */
[----:B------:R-:W-:Y:S02]  /*10160*/  MOV R2, 0x10180 ;  /* 0x0001018000027802 */ /* 0x000fe40000000f00 */
[----:B-12---:R-:W-:Y:S05]  /*10170*/  CALL.REL.NOINC `($__internal_1_$__cuda_sm70_shflsync_idx_p) ;  /* 0x0000015000007944 */ /* 0x006fea0003c00000 */
[----:B------:R-:W-:Y:S01]  /*10180*/  IMAD.MOV.U32 R8, RZ, RZ, R29 ;  /* 0x000000ffff087224 */ /* 0x000fe200078e001d */
[----:B------:R-:W-:Y:S01]  /*10190*/  MOV R29, R11 ;  /* 0x0000000b001d7202 */ /* 0x000fe20000000f00 */
[----:B------:R-:W-:Y:S01]  /*101a0*/  IMAD.MOV.U32 R30, RZ, RZ, R7 ;  /* 0x000000ffff1e7224 */ /* 0x000fe200078e0007 */
[----:B------:R-:W-:Y:S02]  /*101b0*/  MOV R3, 0x1f ;  /* 0x0000001f00037802 */ /* 0x000fe40000000f00 */
[----:B------:R-:W-:-:S02]  /*101c0*/  MOV R2, 0x101e0 ;  /* 0x000101e000027802 */ /* 0x000fc40000000f00 */
[----:B------:R-:W-:Y:S05]  /*101d0*/  CALL.REL.NOINC `($__internal_1_$__cuda_sm70_shflsync_idx_p) ;  /* 0x000000f000007944 */ /* 0x000fea0003c00000 */
[----:B------:R-:W-:Y:S01]  /*101e0*/  MOV R7, R29 ;  /* 0x0000001d00077202 */ /* 0x000fe20000000f00 */
[----:B------:R-:W-:Y:S05]  /*101f0*/  BRA `(.L_x_193) ;  /* 0xffffd65000007947 */ /* 0x000fea000383ffff */
.L_x_140:
[----:B------:R-:W-:Y:S01]  /*10200*/  IMAD.MOV.U32 R30, RZ, RZ, R4 ;  /* 0x000000ffff1e7224 */ /* 0x000fe200078e0004 */
[----:B------:R-:W-:Y:S01]  /*10210*/  MOV R29, R0 ;  /* 0x00000000001d7202 */ /* 0x000fe20000000f00 */
[----:B------:R-:W-:Y:S01]  /*10220*/  IMAD.MOV.U32 R3, RZ, RZ, 0x1f ;  /* 0x0000001fff037424 */ /* 0x000fe200078e00ff */
[----:B------:R-:W-:-:S02]  /*10230*/  MOV R2, 0x10250 ;  /* 0x0001025000027802 */ /* 0x000fc40000000f00 */
[----:B-1-34-:R-:W-:Y:S05]  /*10240*/  CALL.REL.NOINC `($__internal_1_$__cuda_sm70_shflsync_idx_p) ;  /* 0x0000008000007944 */ /* 0x01afea0003c00000 */
[----:B------:R-:W-:Y:S01]  /*10250*/  MOV R12, R29 ;  /* 0x0000001d000c7202 */ /* 0x000fe20000000f00 */
[----:B------:R-:W-:Y:S05]  /*10260*/  BRA `(.L_x_139) ;  /* 0xffffd64000007947 */ /* 0x000fea000383ffff */
        .weak           $__internal_0_$__cuda_sm70_shflsync_bfly_p
        .type           $__internal_0_$__cuda_sm70_shflsync_bfly_p,@function
        .size           $__internal_0_$__cuda_sm70_shflsync_bfly_p,($__internal_1_$__cuda_sm70_shflsync_idx_p - $__internal_0_$__cuda_sm70_shflsync_bfly_p)
$__internal_0_$__cuda_sm70_shflsync_bfly_p:
[----:B------:R-:W-:Y:S02]  /*10270*/  MOV R9, 0x1f ;  /* 0x0000001f00097802 */ /* 0x000fe40000000f00 */
[----:B------:R-:W-:-:S04]  /*10280*/  MOV R36, 0xffffffff ;  /* 0xffffffff00247802 */ /* 0x000fc80000000f00 */
[----:B------:R-:W-:Y:S04]  /*10290*/  WARPSYNC R36 ;  /* 0x0000002400007348 */ /* 0x000fe80003800000 */
[----:B------:R1:W2:Y:S02]  /*102a0*/  SHFL.BFLY PT, R9, R4, R3, R9 ;  /* 0x0c00000304097389 */ /* 0x0002a400000e0009 */
[----:B-1----:R-:W-:-:S04]  /*102b0*/  MOV R3, 0x0 ;  /* 0x0000000000037802 */ /* 0x002fc80000000f00 */
[----:B--2---:R-:W-:Y:S05]  /*102c0*/  RET.REL.NODEC R2 `(_ZN7cutlass13device_kernelIN5flash19enable_sm80_to_sm89INS1_16FlashAttnFwdSm80INS1_25CollectiveMainloopFwdSm80ILi4ELi1ELb0EN4cute5tupleIJNS5_1CILi128EEENS7_ILi48EEENS7_ILi96EEEEEELi96ENS_6half_tEfNS_4arch4Sm80ELb0ELb0ELb1ELb1ELb1ELb0ELb1ELb1EEENS1_21CollectiveEpilogueFwdINS6_IJS8_SA_S9_EEENS6_IJNS7_ILi1EEESI_SI_EEESC_SE_Li128ELb1ELb1ELb1ELb0EEENS1_36VarlenDynamicPersistentTileSchedulerILi128ELi48ELi128ELi128ELb1ELb1ELb0ELb0ELb1ELb1EEEEEEEEEvNT_6ParamsE) ;  /* 0xfffefd3002007950 */ /* 0x004fea0003c3ffff */
        .weak           $__internal_1_$__cuda_sm70_shflsync_idx_p
        .type           $__internal_1_$__cuda_sm70_shflsync_idx_p,@function
        .size           $__internal_1_$__cuda_sm70_shflsync_idx_p,($__internal_2_$__cuda_sm70_shflsync_up_p - $__internal_1_$__cuda_sm70_shflsync_idx_p)
$__internal_1_$__cuda_sm70_shflsync_idx_p:
[----:B------:R-:W-:-:S04]  /*102d0*/  MOV R31, 0xffffffff ;  /* 0xffffffff001f7802 */ /* 0x000fc80000000f00 */
[----:B------:R-:W-:Y:S04]  /*102e0*/  WARPSYNC R31 ;  /* 0x0000001f00007348 */ /* 0x000fe80003800000 */
[----:B------:R1:W2:Y:S02]  /*102f0*/  SHFL.IDX PT, R29, R30, R29, R3 ;  /* 0x0000001d1e1d7389 */ /* 0x0002a400000e0003 */
[----:B-1----:R-:W-:-:S04]  /*10300*/  MOV R3, 0x0 ;  /* 0x0000000000037802 */ /* 0x002fc80000000f00 */
[----:B--2---:R-:W-:Y:S05]  /*10310*/  RET.REL.NODEC R2 `(_ZN7cutlass13device_kernelIN5flash19enable_sm80_to_sm89INS1_16FlashAttnFwdSm80INS1_25CollectiveMainloopFwdSm80ILi4ELi1ELb0EN4cute5tupleIJNS5_1CILi128EEENS7_ILi48EEENS7_ILi96EEEEEELi96ENS_6half_tEfNS_4arch4Sm80ELb0ELb0ELb1ELb1ELb1ELb0ELb1ELb1EEENS1_21CollectiveEpilogueFwdINS6_IJS8_SA_S9_EEENS6_IJNS7_ILi1EEESI_SI_EEESC_SE_Li128ELb1ELb1ELb1ELb0EEENS1_36VarlenDynamicPersistentTileSchedulerILi128ELi48ELi128ELi128ELb1ELb1ELb0ELb0ELb1ELb1EEEEEEEEEvNT_6ParamsE) ;  /* 0xfffefce002007950 */ /* 0x004fea0003c3ffff */
        .weak           $__internal_2_$__cuda_sm70_shflsync_up_p
        .type           $__internal_2_$__cuda_sm70_shflsync_up_p,@function
        .size           $__internal_2_$__cuda_sm70_shflsync_up_p,($__internal_3_$__cuda_sm70_votesync_ballot - $__internal_2_$__cuda_sm70_shflsync_up_p)
$__internal_2_$__cuda_sm70_shflsync_up_p:
[----:B------:R-:W-:Y:S02]  /*10320*/  IMAD.MOV.U32 R4, RZ, RZ, RZ ;  /* 0x000000ffff047224 */ /* 0x000fe400078e00ff */
[----:B------:R-:W-:-:S04]  /*10330*/  IMAD.MOV.U32 R10, RZ, RZ, -0x1 ;  /* 0xffffffffff0a7424 */ /* 0x000fc800078e00ff */
[----:B------:R-:W-:Y:S04]  /*10340*/  WARPSYNC R10 ;  /* 0x0000000a00007348 */ /* 0x000fe80003800000 */
[----:B------:R1:W2:Y:S02]  /*10350*/  SHFL.UP PT, R4, R0, R2, R4 ;  /* 0x0400000200047389 */ /* 0x0002a400000e0004 */
[----:B-1----:R-:W-:Y:S02]  /*10360*/  MOV R2, R3 ;  /* 0x0000000300027202 */ /* 0x002fe40000000f00 */
[----:B------:R-:W-:-:S04]  /*10370*/  MOV R3, 0x0 ;  /* 0x0000000000037802 */ /* 0x000fc80000000f00 */
[----:B--2---:R-:W-:Y:S05]  /*10380*/  RET.REL.NODEC R2 `(_ZN7cutlass13device_kernelIN5flash19enable_sm80_to_sm89INS1_16FlashAttnFwdSm80INS1_25CollectiveMainloopFwdSm80ILi4ELi1ELb0EN4cute5tupleIJNS5_1CILi128EEENS7_ILi48EEENS7_ILi96EEEEEELi96ENS_6half_tEfNS_4arch4Sm80ELb0ELb0ELb1ELb1ELb1ELb0ELb1ELb1EEENS1_21CollectiveEpilogueFwdINS6_IJS8_SA_S9_EEENS6_IJNS7_ILi1EEESI_SI_EEESC_SE_Li128ELb1ELb1ELb1ELb0EEENS1_36VarlenDynamicPersistentTileSchedulerILi128ELi48ELi128ELi128ELb1ELb1ELb0ELb0ELb1ELb1EEEEEEEEEvNT_6ParamsE) ;  /* 0xfffefc7002007950 */ /* 0x004fea0003c3ffff */
        .weak           $__internal_3_$__cuda_sm70_votesync_ballot
        .type           $__internal_3_$__cuda_sm70_votesync_ballot,@function
        .size           $__internal_3_$__cuda_sm70_votesync_ballot,(.L_x_1815 - $__internal_3_$__cuda_sm70_votesync_ballot)
$__internal_3_$__cuda_sm70_votesync_ballot:
[----:B------:R-:W-:Y:S01]  /*10390*/  ISETP.NE.U32.AND P0, PT, R0, 0x1, PT ;  /* 0x000000010000780c */ /* 0x000fe20003f05070 */
[----:B------:R-:W-:-:S04]  /*103a0*/  IMAD.MOV.U32 R3, RZ, RZ, -0x1 ;  /* 0xffffffffff037424 */ /* 0x000fc800078e00ff */
[----:B------:R-:W-:Y:S08]  /*103b0*/  WARPSYNC R3 ;  /* 0x0000000300007348 */ /* 0x000ff00003800000 */
[----:B------:R-:W-:-:S04]  /*103c0*/  VOTE.ANY R0, PT, !P0 ;  /* 0x0000000000007806 */ /* 0x000fc800040e0100 */
[----:B------:R-:W-:Y:S01]  /*103d0*/  LOP3.LUT R0, R0, R3, RZ, 0xc0, !PT ;  /* 0x0000000300007212 */ /* 0x000fe200078ec0ff */
[----:B------:R-:W-:-:S04]  /*103e0*/  IMAD.MOV.U32 R3, RZ, RZ, 0x0 ;  /* 0x00000000ff037424 */ /* 0x000fc800078e00ff */
[----:B------:R-:W-:Y:S05]  /*103f0*/  RET.REL.NODEC R2 `(_ZN7cutlass13device_kernelIN5flash19enable_sm80_to_sm89INS1_16FlashAttnFwdSm80INS1_25CollectiveMainloopFwdSm80ILi4ELi1ELb0EN4cute5tupleIJNS5_1CILi128EEENS7_ILi48EEENS7_ILi96EEEEEELi96ENS_6half_tEfNS_4arch4Sm80ELb0ELb0ELb1ELb1ELb1ELb0ELb1ELb1EEENS1_21CollectiveEpilogueFwdINS6_IJS8_SA_S9_EEENS6_IJNS7_ILi1EEESI_SI_EEESC_SE_Li128ELb1ELb1ELb1ELb0EEENS1_36VarlenDynamicPersistentTileSchedulerILi128ELi48ELi128ELi128ELb1ELb1ELb0ELb0ELb1ELb1EEEEEEEEEvNT_6ParamsE) ;  /* 0xfffefc0002007950 */ /* 0x000fea0003c3ffff */
.L_x_194:
        /* <DEDUP_REMOVED lines=16> */
.L_x_1815:


//--------------------- .text._ZN7cutlass13device_kernelIN5flash19enable_sm80_to_sm89INS1_16FlashAttnFwdSm80INS1_25CollectiveMainloopFwdSm80ILi4ELi1ELb0EN4cute5tupleIJNS5_1CILi128EEENS7_ILi48EEENS7_ILi96EEEEEELi96ENS_6half_tEfNS_4arch4Sm80ELb0ELb0ELb1ELb1ELb1ELb1ELb1ELb1EEENS1_21CollectiveEpilogueFwdINS6_IJS8_SA_S9_EEENS6_IJNS7_ILi1EEESI_SI_EEESC_SE_Li128ELb1ELb1ELb1ELb0EEENS1_36VarlenDynamicPersistentTileSchedulerILi128ELi48ELi128ELi128ELb1ELb1ELb0ELb0ELb1ELb1EEEEEEEEEvNT_6ParamsE --------------------------
	.section	.text._ZN7cutlass13device_kernelIN5flash19enable_sm80_to_sm89INS1_16FlashAttnFwdSm80INS1_25CollectiveMainloopFwdSm80ILi4ELi1ELb0EN4cute5tupleIJNS5_1CILi128EEENS7_ILi48EEENS7_ILi96EEEEEELi96ENS_6half_tEfNS_4arch4Sm80ELb0ELb0ELb1ELb1ELb1ELb1ELb1ELb1EEENS1_21CollectiveEpilogueFwdINS6_IJS8_SA_S9_EEENS6_IJNS7_ILi1EEESI_SI_EEESC_SE_Li128ELb1ELb1ELb1ELb0EEENS1_36VarlenDynamicPersistentTileSchedulerILi128ELi48ELi128ELi128ELb1ELb1ELb0ELb0ELb1ELb1EEEEEEEEEvNT_6ParamsE,"ax",@progbits
	.sectioninfo	@"SHI_REGISTERS=255"
	.align	128
.text._ZN7cutlass13device_kernelIN5flash19enable_sm80_to_sm89INS1_16FlashAttnFwdSm80INS1_25CollectiveMainloopFwdSm80ILi4ELi1ELb0EN4cute5tupleIJNS5_1CILi128EEENS7_ILi48EEENS7_ILi96EEEEEELi96ENS_6half_tEfNS_4arch4Sm80ELb0ELb0ELb1ELb1ELb1ELb1ELb1ELb1EEENS1_21CollectiveEpilogueFwdINS6_IJS8_SA_S9_EEENS6_IJNS7_ILi1EEESI_SI_EEESC_SE_Li128ELb1ELb1ELb1ELb0EEENS1_36VarlenDynamicPersistentTileSchedulerILi128ELi48ELi128ELi128ELb1ELb1ELb0ELb0ELb1ELb1EEEEEEEEEvNT_6ParamsE:
        .type           _ZN7cutlass13device_kernelIN5flash19enable_sm80_to_sm89INS1_16FlashAttnFwdSm80INS1_25CollectiveMainloopFwdSm80ILi4ELi1ELb0EN4cute5tupleIJNS5_1CILi128EEENS7_ILi48EEENS7_ILi96EEEEEELi96ENS_6half_tEfNS_4arch4Sm80ELb0ELb0ELb1ELb1ELb1ELb1ELb1ELb1EEENS1_21CollectiveEpilogueFwdINS6_IJS8_SA_S9_EEENS6_IJNS7_ILi1EEESI_SI_EEESC_SE_Li128ELb1ELb1ELb1ELb0EEENS1_36VarlenDynamicPersistentTileSchedulerILi128ELi48ELi128ELi128ELb1ELb1ELb0ELb0ELb1ELb1EEEEEEEEEvNT_6ParamsE,@function
        .size           _ZN7cutlass13device_kernelIN5flash19enable_sm80_to_sm89INS1_16FlashAttnFwdSm80INS1_25CollectiveMainloopFwdSm80ILi4ELi1ELb0EN4cute5tupleIJNS5_1CILi128EEENS7_ILi48EEENS7_ILi96EEEEEELi96ENS_6half_tEfNS_4arch4Sm80ELb0ELb0ELb1ELb1ELb1ELb1ELb1ELb1EEENS1_21CollectiveEpilogueFwdINS6_IJS8_SA_S9_EEENS6_IJNS7_ILi1EEESI_SI_EEESC_SE_Li128ELb1ELb1ELb1ELb0EEENS1_36VarlenDynamicPersistentTileSchedulerILi128ELi48ELi128ELi128ELb1ELb1ELb0ELb0ELb1ELb1EEEEEEEEEvNT_6ParamsE,(.L_x_1820 - _ZN7cutlass13device_kernelIN5flash19enable_sm80_to_sm89INS1_16FlashAttnFwdSm80INS1_25CollectiveMainloopFwdSm80ILi4ELi1ELb0EN4cute5tupleIJNS5_1CILi128EEENS7_ILi48EEENS7_ILi96EEEEEELi96ENS_6half_tEfNS_4arch4Sm80ELb0ELb0ELb1ELb1ELb1ELb1ELb1ELb1EEENS1_21CollectiveEpilogueFwdINS6_IJS8_SA_S9_EEENS6_IJNS7_ILi1EEESI_SI_EEESC_SE_Li128ELb1ELb1ELb1ELb0EEENS1_36VarlenDynamicPersistentTileSchedulerILi128ELi48ELi128ELi128ELb1ELb1ELb0ELb0ELb1ELb1EEEEEEEEEvNT_6ParamsE)
        .other          _ZN7cutlass13device_kernelIN5flash19enable_sm80_to_sm89INS1_16FlashAttnFwdSm80INS1_25CollectiveMainloopFwdSm80ILi4ELi1ELb0EN4cute5tupleIJNS5_1CILi128EEENS7_ILi48EEENS7_ILi96EEEEEELi96ENS_6half_tEfNS_4arch4Sm80ELb0ELb0ELb1ELb1ELb1ELb1ELb1ELb1EEENS1_21CollectiveEpilogueFwdINS6_IJS8_SA_S9_EEENS6_IJNS7_ILi1EEESI_SI_EEESC_SE_Li128ELb1ELb1ELb1ELb0EEENS1_36VarlenDynamicPersistentTileSchedulerILi128ELi48ELi128ELi128ELb1ELb1ELb0ELb0ELb1ELb1EEEEEEEEEvNT_6ParamsE,@"STO_CUDA_ENTRY STV_DEFAULT"
_ZN7cutlass13device_kernelIN5flash19enable_sm80_to_sm89INS1_16FlashAttnFwdSm80INS1_25CollectiveMainloopFwdSm80ILi4ELi1ELb0EN4cute5tupleIJNS5_1CILi128EEENS7_ILi48EEENS7_ILi96EEEEEELi96ENS_6half_tEfNS_4arch4Sm80ELb0ELb0ELb1ELb1ELb1ELb1ELb1ELb1EEENS1_21CollectiveEpilogueFwdINS6_IJS8_SA_S9_EEENS6_IJNS7_ILi1EEESI_SI_EEESC_SE_Li128ELb1ELb1ELb1ELb0EEENS1_36VarlenDynamicPersistentTileSchedulerILi128ELi48ELi128ELi128ELb1ELb1ELb0ELb0ELb1ELb1EEEEEEEEEvNT_6ParamsE:
        /* <DEDUP_REMOVED lines=10> */
[----:B-1----:R1:W-:Y:S04]  /*00a0*/  @P0 STL.64 [R1+0x50], R4 ;  /* 0x0000500401000387 */ /* 0x0023e80000100a00 */
        /* <DEDUP_REMOVED lines=43> */
.L_x_200:
        /* <DEDUP_REMOVED lines=17> */
.L_x_386:
        /* <DEDUP_REMOVED lines=16> */
.L_x_387:
[----:B--2---:R-:W-:-:S05]  /*0570*/  IMAD R0, R0, c[0x0][0x538], RZ ;  /* 0x00014e0000007a24 */ /* 0x004fca00078e02ff */
[----:B------:R-:W-:-:S04]  /*0580*/  IADD3 R6, R0, R6, RZ ;  /* 0x0000000600067210 */ /* 0x000fc80007ffe0ff */
[----:B------:R-:W-:-:S13]  /*0590*/  ISETP.GT.AND P0, PT, R6, UR4, PT ;  /* 0x0000000406007c0c */ /* 0x000fda000bf04270 */
[----:B-1----:R-:W-:Y:S05]  /*05a0*/  @!P0 BRA `(.L_x_200) ;  /* 0xfffffdb000008947 */ /* 0x002fea000383ffff */
.L_x_196:
[----:B------:R-:W-:-:S05]  /*05b0*/  IADD3 R12, -R0, R6, RZ ;  /* 0x00000006000c7210 */ /* 0x000fca0007ffe1ff */
[----:B------:R-:W-:-:S05]  /*05c0*/  IMAD R0, R4, c[0x0][0x538], R12 ;  /* 0x00014e0004007a24 */ /* 0x000fca00078e020c */
[----:B------:R-:W-:Y:S01]  /*05d0*/  ISETP.GT.AND P0, PT, R0, UR4, PT ;  /* 0x0000000400007c0c */ /* 0x000fe2000bf04270 */
[----:B------:R-:W-:-:S12]  /*05e0*/  BRA.DIV ~URZ, `(.L_x_201) ;  /* 0x000193427f007947 */ /* 0x000fd8000b800000 */
[----:B------:R-:W-:-:S04]  /*05f0*/  VOTE.ANY R5, PT, !P0 ;  /* 0x0000000000057806 */ /* 0x000fc800040e0100 */
.L_x_388:
[----:B------:R1:W2:Y:S01]  /*0600*/  POPC R13, R5 ;  /* 0x00000005000d7309 */ /* 0x0002a20000000000 */
[----:B------:R-:W-:Y:S05]  /*0610*/  BRA.DIV ~URZ, `(.L_x_202) ;  /* 0x000193627f007947 */ /* 0x000fea000b800000 */
[----:B--2---:R2:W3:Y:S01]  /*0620*/  SHFL.IDX PT, R11, R8, R13, 0x1f ;  /* 0x00001f0d080b7589 */ /* 0x0044e200000e0000 */
[----:B------:R-:W-:-:S03]  /*0630*/  MOV R6, RZ ;  /* 0x000000ff00067202 */ /* 0x000fc60000000f00 */
[----:B------:R2:W4:Y:S04]  /*0640*/  SHFL.IDX PT, R10, R7, R13, 0x1f ;  /* 0x00001f0d070a7589 */ /* 0x00052800000e0000 */
.L_x_389:
[----:B------:R-:W-:Y:S01]  /*0650*/  ISETP.NE.AND P0, PT, R5, RZ, PT ;  /* 0x000000ff0500720c */ /* 0x000fe20003f05270 */
[----:B------:R-:W-:-:S12]  /*0660*/  BSSY B0, `(.L_x_203) ;  /* 0x0000005000007945 */ /* 0x000fd80003800000 */
[----:B------:R-:W-:Y:S05]  /*0670*/  @!P0 BRA `(.L_x_204) ;  /* 0x0000003000008947 */ /* 0x000fea0003800000 */
[----:B------:R-:W-:Y:S01]  /*0680*/  IADD3 R3, R13, -0x1, RZ ;  /* 0xffffffff0d037810 */ /* 0x000fe20007ffe0ff */
[----:B------:R-:W-:Y:S05]  /*0690*/  BRA.DIV ~URZ, `(.L_x_205) ;  /* 0x000193c27f007947 */ /* 0x000fea000b800000 */
[----:B------:R1:W2:Y:S02]  /*06a0*/  SHFL.IDX PT, R6, R4, R3, 0x1f ;  /* 0x00001f0304067589 */ /* 0x0002a400000e0000 */
.L_x_204:
[----:B------:R-:W-:Y:S05]  /*06b0*/  BSYNC B0 ;  /* 0x0000000000007941 */ /* 0x000fea0003800000 */
.L_x_203:
[----:B---3--:R-:W-:Y:S01]  /*06c0*/  IABS R0, R11 ;  /* 0x0000000b00007213 */ /* 0x008fe20000000000 */
[----:B-12---:R-:W-:-:S04]  /*06d0*/  IMAD R4, R6, c[0x0][0x538], R12 ;  /* 0x00014e0006047a24 */ /* 0x006fc800078e020c */
[----:B------:R-:W-:Y:S01]  /*06e0*/  IMAD.MOV.U32 R5, RZ, RZ, R0 ;  /* 0x000000ffff057224 */ /* 0x000fe200078e0000 */
[----:B----4-:R-:W-:Y:S01]  /*06f0*/  IABS R0, R10 ;  /* 0x0000000a00007213 */ /* 0x010fe20000000000 */
[----:B------:R1:W-:Y:S01]  /*0700*/  STL [R1+0x50], R4 ;  /* 0x0000500401007387 */ /* 0x0003e20000100800 */
        /* <DEDUP_REMOVED lines=18> */
[----:B------:R-:W-:Y:S02]  /*0830*/  ISETP.GT.U32.AND P0, PT, R5, R0, PT ;  /* 0x000000000500720c */ /* 0x000fe40003f04070 */
[----:B-1----:R-:W-:-:S11]  /*0840*/  IADD3 R3, R3, 0xffffffe, RZ ;  /* 0x0ffffffe03037810 */ /* 0x002fd60007ffe0ff */
[----:B------:R-:W-:Y:S01]  /*0850*/  @!P0 IMAD.IADD R0, R0, 0x1, -R5 ;  /* 0x0000000100008824 */ /* 0x000fe200078e0a05 */
[----:B------:R-:W-:Y:S02]  /*0860*/  @!P0 IADD3 R2, R2, 0x1, RZ ;  /* 0x0000000102028810 */ /* 0x000fe40007ffe0ff */
[----:B------:R-:W-:Y:S01]  /*0870*/  ISETP.NE.AND P0, PT, R11, RZ, PT ;  /* 0x000000ff0b00720c */ /* 0x000fe20003f05270 */
[----:B------:R-:W1:Y:S01]  /*0880*/  F2I.FTZ.U32.TRUNC.NTZ R3, R3 ;  /* 0x0000000300037305 */ /* 0x000e62000021f000 */
[----:B------:R-:W-:Y:S02]  /*0890*/  ISETP.GE.U32.AND P2, PT, R0, R5, PT ;  /* 0x000000050000720c */ /* 0x000fe40003f46070 */
[----:B------:R-:W-:-:S04]  /*08a0*/  LOP3.LUT R0, R12, R11, RZ, 0x3c, !PT ;  /* 0x0000000b0c007212 */ /* 0x000fc800078e3cff */
[----:B------:R-:W-:-:S07]  /*08b0*/  ISETP.GE.AND P1, PT, R0, RZ, PT ;  /* 0x000000ff0000720c */ /* 0x000fce0003f26270 */
[----:B------:R-:W-:Y:S02]  /*08c0*/  @P2 IADD3 R2, R2, 0x1, RZ ;  /* 0x0000000102022810 */ /* 0x000fe40007ffe0ff */
[----:B-1----:R-:W-:-:S03]  /*08d0*/  IADD3 R0, RZ, -R3, RZ ;  /* 0x80000003ff007210 */ /* 0x002fc60007ffe0ff */
[----:B------:R-:W-:Y:S02]  /*08e0*/  IMAD.MOV.U32 R4, RZ, RZ, R2 ;  /* 0x000000ffff047224 */ /* 0x000fe400078e0002 */
[----:B------:R-:W-:Y:S01]  /*08f0*/  IMAD.MOV.U32 R2, RZ, RZ, R0 ;  /* 0x000000ffff027224 */ /* 0x000fe200078e0000 */
[----:B------:R-:W-:Y:S01]  /*0900*/  IABS R0, R10 ;  /* 0x0000000a00007213 */ /* 0x000fe20000000000 */
[----:B------:R-:W-:Y:S01]  /*0910*/  @!P1 IMAD.MOV R4, RZ, RZ, -R4 ;  /* 0x000000ffff049224 */ /* 0x000fe200078e0a04 */
[----:B------:R-:W-:Y:S01]  /*0920*/  @!P0 LOP3.LUT R4, RZ, R11, RZ, 0x33, !PT ;  /* 0x0000000bff048212 */ /* 0x000fe200078e33ff */
[----:B------:R-:W-:Y:S01]  /*0930*/  IMAD R5, R2, R7, RZ ;  /* 0x0000000702057224 */ /* 0x000fe200078e02ff */
[----:B------:R-:W-:Y:S01]  /*0940*/  MOV R2, RZ ;  /* 0x000000ff00027202 */ /* 0x000fe20000000f00 */
[----:B------:R-:W-:Y:S01]  /*0950*/  IMAD.MOV R6, RZ, RZ, -R0 ;  /* 0x000000ffff067224 */ /* 0x000fe200078e0a00 */
[----:B------:R-:W-:-:S03]  /*0960*/  IABS R8, R4 ;  /* 0x0000000400087213 */ /* 0x000fc60000000000 */
        /* <DEDUP_REMOVED lines=26> */
.L_x_197:
[----:B------:R-:W-:Y:S01]  /*0b10*/  MOV R0, UR4 ;  /* 0x0000000400007c02 */ /* 0x000fe20008000f00 */
[----:B------:R-:W-:Y:S04]  /*0b20*/  STL [R1+0x54], RZ ;  /* 0x000054ff01007387 */ /* 0x000fe80000100800 */
[----:B------:R-:W-:Y:S04]  /*0b30*/  STL [R1+0x58], RZ ;  /* 0x000058ff01007387 */ /* 0x000fe80000100800 */
[----:B------:R1:W-:Y:S02]  /*0b40*/  STL [R1+0x50], R0 ;  /* 0x0000500001007387 */ /* 0x0003e40000100800 */
[----:B-1----:R-:W-:-:S05]  /*0b50*/  MOV R0, c[0x0][0x53c] ;  /* 0x00014f0000007a02 */ /* 0x002fca0000000f00 */
[----:B------:R1:W-:Y:S02]  /*0b60*/  STL [R1+0x5c], R0 ;  /* 0x00005c0001007387 */ /* 0x0003e40000100800 */
.L_x_206:
[----:B-1----:R-:W2:Y:S04]  /*0b70*/  LDL R4, [R1+0x50] ;  /* 0x0000500001047983 */ /* 0x002ea80000100800 */
[----:B------:R-:W2:Y:S04]  /*0b80*/  LDL R5, [R1+0x54] ;  /* 0x0000540001057983 */ /* 0x000ea80000100800 */
[----:B------:R-:W2:Y:S04]  /*0b90*/  LDL R6, [R1+0x58] ;  /* 0x0000580001067983 */ /* 0x000ea80000100800 */
[----:B------:R-:W2:Y:S01]  /*0ba0*/  LDL R7, [R1+0x5c] ;  /* 0x00005c0001077983 */ /* 0x000ea20000100800 */
[----:B------:R-:W-:Y:S01]  /*0bb0*/  ISETP.NE.AND P0, PT, R14, RZ, PT ;  /* 0x000000ff0e00720c */ /* 0x000fe20003f05270 */
[----:B------:R-:W-:-:S12]  /*0bc0*/  WARPSYNC 0xffffffff ;  /* 0xffffffff00007948 */ /* 0x000fd80003800000 */
[----:B--2---:R1:W-:Y:S04]  /*0bd0*/  @!P0 STS.128 [0xc080], R4 ;  /* 0x00c08004ff008388 */ /* 0x0043e80000000c00 */
[----:B------:R-:W-:Y:S06]  /*0be0*/  BAR.ARV 0x5, 0x80 ;  /* 0x0142000000007b1d */ /* 0x000fec0000002000 */
.L_x_195:
[----:B------:R-:W2:Y:S02]  /*0bf0*/  LDL R0, [R1+0x5c] ;  /* 0x00005c0001007983 */ /* 0x000ea40000100800 */
[----:B--2---:R-:W-:-:S13]  /*0c00*/  ISETP.GE.AND P0, PT, R0, c[0x0][0x53c], PT ;  /* 0x00014f0000007a0c */ /* 0x004fda0003f06270 */
[----:B------:R-:W-:Y:S05]  /*0c10*/  @P0 EXIT ;  /* 0x000000000000094d */ /* 0x000fea0003800000 */
[----:B------:R-:W2:Y:S01]  /*0c20*/  S2R R12, SR_TID.X ;  /* 0x00000000000c7919 */ /* 0x000ea20000002100 */
[----:B------:R-:W-:Y:S02]  /*0c30*/  ULDC UR4, c[0x0][0x2ac] ;  /* 0x0000ab0000047ab9 */ /* 0x000fe40000000800 */
[----:B------:R-:W-:Y:S02]  /*0c40*/  ULDC UR6, c[0x0][0x1d0] ;  /* 0x0000740000067ab9 */ /* 0x000fe40000000800 */
[----:B------:R-:W-:Y:S01]  /*0c50*/  UIMAD UR6, UR4, UR6, URZ ;  /* 0x00000006040672a4 */ /* 0x000fe2000f8e023f */
[----:B--2---:R-:W-:Y:S02]  /*0c60*/  SHF.R.S32.HI R8, RZ, 0x1f, R12 ;  /* 0x0000001fff087819 */ /* 0x004fe4000001140c */
[-C--:B------:R-:W-:Y:S02]  /*0c70*/  LEA.HI R11, R12, R12.reuse, RZ, 0x1 ;  /* 0x0000000c0c0b7211 */ /* 0x080fe400078f08ff */
[----:B------:R-:W-:-:S02]  /*0c80*/  LEA.HI R3, R8, R12, RZ, 0x4 ;  /* 0x0000000c08037211 */ /* 0x000fc400078f20ff */
[----:B------:R-:W-:Y:S02]  /*0c90*/  SHF.R.S32.HI R112, RZ, 0x1, R11 ;  /* 0x00000001ff707819 */ /* 0x000fe4000001140b */
[----:B------:R-:W-:Y:S02]  /*0ca0*/  SHF.R.S32.HI R0, RZ, 0x4, R3 ;  /* 0x00000004ff007819 */ /* 0x000fe40000011403 */
[C---:B------:R-:W-:Y:S02]  /*0cb0*/  LOP3.LUT R2, R3.reuse, 0xfffffff0, RZ, 0xc0, !PT ;  /* 0xfffffff003027812 */ /* 0x040fe400078ec0ff */
[----:B-1----:R-:W-:Y:S02]  /*0cc0*/  LEA.HI R4, R3, R0, RZ, 0x1 ;  /* 0x0000000003047211 */ /* 0x002fe400078f08ff */
[----:B------:R-:W-:Y:S01]  /*0cd0*/  LEA.HI R5, R11, R112, RZ, 0x1 ;  /* 0x000000700b057211 */ /* 0x000fe200078f08ff */
[----:B------:R-:W-:Y:S01]  /*0ce0*/  IMAD.IADD R2, R12, 0x1, -R2 ;  /* 0x000000010c027824 */ /* 0x000fe200078e0a02 */
[----:B------:R-:W-:-:S02]  /*0cf0*/  LOP3.LUT R4, R4, 0xfffffffe, RZ, 0xc0, !PT ;  /* 0xfffffffe04047812 */ /* 0x000fc400078ec0ff */
[----:B------:R-:W-:Y:S02]  /*0d00*/  LOP3.LUT R3, R5, 0x7fffffe, RZ, 0xc0, !PT ;  /* 0x07fffffe05037812 */ /* 0x000fe400078ec0ff */
[----:B------:R-:W-:Y:S01]  /*0d10*/  LEA.HI R9, R2, R2, RZ, 0x1 ;  /* 0x0000000202097211 */ /* 0x000fe200078f08ff */
[----:B------:R-:W-:Y:S01]  /*0d20*/  IMAD.IADD R19, R0, 0x1, -R4 ;  /* 0x0000000100137824 */ /* 0x000fe200078e0a04 */
[----:B------:R-:W-:Y:S01]  /*0d30*/  SHF.R.S32.HI R5, RZ, 0x1f, R2 ;  /* 0x0000001fff057819 */ /* 0x000fe20000011402 */
[----:B------:R-:W-:Y:S01]  /*0d40*/  IMAD.IADD R3, R112, 0x1, -R3 ;  /* 0x0000000170037824 */ /* 0x000fe200078e0a03 */
[----:B------:R-:W-:Y:S02]  /*0d50*/  LOP3.LUT R4, R9, 0x7fffffe, RZ, 0xc0, !PT ;  /* 0x07fffffe09047812 */ /* 0x000fe400078ec0ff */
[-C--:B------:R-:W-:Y:S01]  /*0d60*/  LEA.HI R22, R8, R12.reuse, RZ, 0x3 ;  /* 0x0000000c08167211 */ /* 0x080fe200078f18ff */
[----:B------:R-:W-:Y:S01]  /*0d70*/  IMAD R0, R0, 0x8, R3 ;  /* 0x0000000800007824 */ /* 0x000fe200078e0203 */
[----:B------:R-:W-:Y:S01]  /*0d80*/  LEA.HI R13, R8, R12, RZ, 0x2 ;  /* 0x0000000c080d7211 */ /* 0x000fe200078f10ff */
[----:B------:R-:W-:Y:S01]  /*0d90*/  IMAD.IADD R14, R2, 0x1, -R4 ;  /* 0x00000001020e7824 */ /* 0x000fe200078e0a04 */
[----:B------:R-:W-:-:S02]  /*0da0*/  LEA.HI R18, R5, R2, RZ, 0x3 ;  /* 0x0000000205127211 */ /* 0x000fc400078f18ff */
[----:B------:R-:W-:Y:S02]  /*0db0*/  LOP3.LUT R3, R22, 0xfffffff8, RZ, 0xc0, !PT ;  /* 0xfffffff816037812 */ /* 0x000fe400078ec0ff */
[----:B------:R-:W-:Y:S02]  /*0dc0*/  SHF.R.S32.HI R2, RZ, 0x3, R22 ;  /* 0x00000003ff027819 */ /* 0x000fe40000011416 */
[C---:B------:R-:W-:Y:S01]  /*0dd0*/  LOP3.LUT R4, R13.reuse, 0xfffffffc, RZ, 0xc0, !PT ;  /* 0xfffffffc0d047812 */ /* 0x040fe200078ec0ff */
[----:B------:R-:W-:Y:S01]  /*0de0*/  IMAD.IADD R3, R12, 0x1, -R3 ;  /* 0x000000010c037824 */ /* 0x000fe200078e0a03 */
[----:B------:R-:W-:Y:S01]  /*0df0*/  SHF.R.S32.HI R247, RZ, 0x2, R13 ;  /* 0x00000002fff77819 */ /* 0x000fe2000001140d */
[----:B------:R-:W-:Y:S01]  /*0e00*/  IMAD.SHL.U32 R2, R2, 0x40, RZ ;  /* 0x0000004002027824 */ /* 0x000fe200078e00ff */
[----:B------:R-:W-:Y:S01]  /*0e10*/  LEA.HI R8, R8, R12, RZ, 0x5 ;  /* 0x0000000c08087211 */ /* 0x000fe200078f28ff */
[----:B------:R-:W-:Y:S01]  /*0e20*/  IMAD.IADD R24, R12, 0x1, -R4 ;  /* 0x000000010c187824 */ /* 0x000fe200078e0a04 */
[----:B------:R-:W-:-:S02]  /*0e30*/  LEA.HI R4, R13, R247, RZ, 0x1 ;  /* 0x000000f70d047211 */ /* 0x000fc400078f08ff */
[----:B------:R-:W-:Y:S01]  /*0e40*/  LEA.HI R10, R3, R3, RZ, 0x1 ;  /* 0x00000003030a7211 */ /* 0x000fe200078f08ff */
[----:B------:R-:W-:Y:S01]  /*0e50*/  IMAD.SHL.U32 R228, R24, 0x8, RZ ;  /* 0x0000000818e47824 */ /* 0x000fe200078e00ff */
[----:B------:R-:W-:Y:S02]  /*0e60*/  LOP3.LUT R2, R2, 0xc0, RZ, 0xc0, !PT ;  /* 0x000000c002027812 */ /* 0x000fe400078ec0ff */
[----:B------:R-:W-:Y:S02]  /*0e70*/  LOP3.LUT R4, R4, 0x7fffffe, RZ, 0xc0, !PT ;  /* 0x07fffffe04047812 */ /* 0x000fe400078ec0ff */
[----:B------:R-:W-:Y:S02]  /*0e80*/  LOP3.LUT R6, R10, 0x3fffffe, RZ, 0xc0, !PT ;  /* 0x03fffffe0a067812 */ /* 0x000fe400078ec0ff */
[----:B------:R-:W-:Y:S01]  /*0e90*/  SHF.R.U32.HI R5, RZ, 0x3, R2 ;  /* 0x00000003ff057819 */ /* 0x000fe20000011602 */
[----:B------:R-:W-:Y:S01]  /*0ea0*/  IMAD.IADD R4, R247, 0x1, -R4 ;  /* 0x00000001f7047824 */ /* 0x000fe200078e0a04 */
[----:B------:R-:W-:Y:S01]  /*0eb0*/  LOP3.LUT R2, R2, 0x18, R228, 0xf8, !PT ;  /* 0x0000001802027812 */ /* 0x000fe200078ef8e4 */
[----:B------:R-:W-:Y:S01]  /*0ec0*/  IMAD.IADD R21, R3, 0x1, -R6 ;  /* 0x0000000103157824 */ /* 0x000fe200078e0a06 */
[----:B------:R-:W-:-:S02]  /*0ed0*/  SHF.R.S32.HI R7, RZ, 0x5, R8 ;  /* 0x00000005ff077819 */ /* 0x000fc40000011408 */
[----:B------:R-:W-:Y:S02]  /*0ee0*/  LOP3.LUT R6, R2, R5, RZ, 0x3c, !PT ;  /* 0x0000000502067212 */ /* 0x000fe400078e3cff */
[----:B------:R-:W-:Y:S01]  /*0ef0*/  LOP3.LUT R2, R11, 0xfffffffe, RZ, 0xc0, !PT ;  /* 0xfffffffe0b027812 */ /* 0x000fe200078ec0ff */
[----:B------:R-:W-:Y:S01]  /*0f00*/  IMAD R3, R7, 0x8, R4 ;  /* 0x0000000807037824 */ /* 0x000fe200078e0204 */
[----:B------:R-:W-:Y:S02]  /*0f10*/  SHF.R.S32.HI R5, RZ, 0x1f, R8 ;  /* 0x0000001fff057819 */ /* 0x000fe40000011408 */
[----:B------:R-:W-:Y:S01]  /*0f20*/  LOP3.LUT R4, R8, 0xffffffe0, RZ, 0xc0, !PT ;  /* 0xffffffe008047812 */ /* 0x000fe200078ec0ff */
[----:B------:R-:W-:Y:S01]  /*0f30*/  IMAD.IADD R168, R12, 0x1, -R2 ;  /* 0x000000010ca87824 */ /* 0x000fe200078e0a02 */
[----:B------:R-:W-:Y:S01]  /*0f40*/  LEA.HI R2, R24, R24, RZ, 0x1 ;  /* 0x0000001818027211 */ /* 0x000fe200078f08ff */
[----:B------:R-:W-:Y:S01]  /*0f50*/  IMAD.U32 R248, R3, 0x20, R6 ;  /* 0x0000002003f87824 */ /* 0x000fe200078e0006 */
[----:B------:R-:W-:Y:S01]  /*0f60*/  LEA.HI R3, R5, R7, RZ, 0x2 ;  /* 0x0000000705037211 */ /* 0x000fe200078f10ff */
[----:B------:R-:W-:Y:S01]  /*0f70*/  IMAD.SHL.U32 R114, R168, 0x4, RZ ;  /* 0x00000004a8727824 */ /* 0x000fe200078e00ff */
[----:B------:R-:W-:Y:S01]  /*0f80*/  IADD3 R8, R112, 0x40, RZ ;  /* 0x0000004070087810 */ /* 0x000fe20007ffe0ff */
[----:B------:R-:W-:Y:S01]  /*0f90*/  IMAD.IADD R31, R12, 0x1, -R4 ;  /* 0x000000010c1f7824 */ /* 0x000fe200078e0a04 */
[----:B------:R-:W-:Y:S01]  /*0fa0*/  LOP3.LUT R4, R3, 0xffffffc, RZ, 0xc0, !PT ;  /* 0x0ffffffc03047812 */ /* 0x000fe200078ec0ff */
[----:B------:R-:W-:Y:S01]  /*0fb0*/  IMAD.SHL.U32 R104, R168, 0x8, RZ ;  /* 0x00000008a8687824 */ /* 0x000fe200078e00ff */
[C---:B------:R-:W-:Y:S01]  /*0fc0*/  LOP3.LUT R3, R2.reuse, 0x1ffffffe, RZ, 0xc0, !PT ;  /* 0x1ffffffe02037812 */ /* 0x040fe200078ec0ff */
[----:B------:R-:W-:Y:S01]  /*0fd0*/  IMAD.SHL.U32 R2, R2, 0x20, RZ ;  /* 0x0000002002027824 */ /* 0x000fe200078e00ff */
[----:B------:R-:W-:Y:S01]  /*0fe0*/  IADD3 R164, R114, 0x10, RZ ;  /* 0x0000001072a47810 */ /* 0x000fe20007ffe0ff */
[----:B------:R-:W-:Y:S01]  /*0ff0*/  IMAD.IADD R6, R7, 0x1, -R4 ;  /* 0x0000000107067824 */ /* 0x000fe200078e0a04 */
[----:B------:R-:W-:Y:S01]  /*1000*/  SHF.R.S32.HI R5, RZ, 0x1f, R31 ;  /* 0x0000001fff057819 */ /* 0x000fe2000001141f */
[----:B------:R-:W-:Y:S01]  /*1010*/  IMAD.IADD R4, R24, 0x1, -R3 ;  /* 0x0000000118047824 */ /* 0x000fe200078e0a03 */
[----:B------:R-:W-:Y:S01]  /*1020*/  LOP3.LUT R3, R2, 0xffffffc0, RZ, 0xc0, !PT ;  /* 0xffffffc002037812 */ /* 0x000fe200078ec0ff */
[----:B------:R-:W-:Y:S01]  /*1030*/  IMAD.IADD R2, R114, 0x1, R164 ;  /* 0x0000000172027824 */ /* 0x000fe200078e02a4 */
[----:B------:R-:W-:-:S02]  /*1040*/  LEA.HI R20, R5, R31, RZ, 0x2 ;  /* 0x0000001f05147211 */ /* 0x000fc400078f10ff */
[----:B------:R-:W-:Y:S01]  /*1050*/  IADD3 R113, R114, 0x20, RZ ;  /* 0x0000002072717810 */ /* 0x000fe20007ffe0ff */
[----:B------:R-:W-:Y:S01]  /*1060*/  IMAD R23, R4, 0x8, R3 ;  /* 0x0000000804177824 */ /* 0x000fe200078e0203 */
[----:B------:R-:W-:Y:S02]  /*1070*/  SHF.R.S32.HI R4, RZ, 0x1f, R8 ;  /* 0x0000001fff047819 */ /* 0x000fe40000011408 */
[----:B------:R-:W-:Y:S02]  /*1080*/  SHF.R.S32.HI R3, RZ, 0x1f, R2 ;  /* 0x0000001fff037819 */ /* 0x000fe40000011402 */
[----:B------:R-:W-:Y:S02]  /*1090*/  SHF.R.S32.HI R5, RZ, 0x2, R20 ;  /* 0x00000002ff057819 */ /* 0x000fe40000011414 */
[----:B------:R-:W-:Y:S02]  /*10a0*/  LEA.HI R4, R4, R8, RZ, 0x3 ;  /* 0x0000000804047211 */ /* 0x000fe400078f18ff */
[CC--:B------:R-:W-:Y:S01]  /*10b0*/  LEA.HI R15, R3.reuse, R2.reuse, RZ, 0x3 ;  /* 0x00000002030f7211 */ /* 0x0c0fe200078f18ff */
[----:B------:R-:W-:Y:S01]  /*10c0*/  IMAD R29, R6, 0x10, R5 ;  /* 0x00000010061d7824 */ /* 0x000fe200078e0205 */
[----:B------:R-:W-:Y:S01]  /*10d0*/  LEA.HI R16, R3, R2, RZ, 0x5 ;  /* 0x0000000203107211 */ /* 0x000fe200078f28ff */
[----:B------:R-:W-:Y:S01]  /*10e0*/  IMAD.IADD R2, R114, 0x1, R113 ;  /* 0x0000000172027824 */ /* 0x000fe200078e0271 */
[----:B------:R-:W-:Y:S01]  /*10f0*/  LEA.HI R12, R8, R8, RZ, 0x1 ;  /* 0x00000008080c7211 */ /* 0x000fe200078f08ff */
[----:B------:R-:W-:Y:S01]  /*1100*/  IMAD.SHL.U32 R4, R4, 0x20, RZ ;  /* 0x0000002004047824 */ /* 0x000fe200078e00ff */
[----:B------:R-:W-:Y:S01]  /*1110*/  SHF.R.S32.HI R5, RZ, 0x1f, R13 ;  /* 0x0000001fff057819 */ /* 0x000fe2000001140d */
[----:B------:R-:W-:Y:S01]  /*1120*/  STL [R1+0x128], R29 ;  /* 0x0001281d01007387 */ /* 0x000fe20000100800 */
[----:B------:R-:W-:-:S02]  /*1130*/  LOP3.LUT R6, R12, 0x7fffffe, RZ, 0xc0, !PT ;  /* 0x07fffffe0c067812 */ /* 0x000fc400078ec0ff */
[----:B------:R-:W-:Y:S02]  /*1140*/  SHF.R.S32.HI R3, RZ, 0x1f, R2 ;  /* 0x0000001fff037819 */ /* 0x000fe40000011402 */
[----:B------:R-:W-:Y:S01]  /*1150*/  LEA.HI R11, R5, R247, RZ, 0x3 ;  /* 0x000000f7050b7211 */ /* 0x000fe200078f18ff */
[----:B------:R-:W-:Y:S01]  /*1160*/  IMAD.IADD R6, R8, 0x1, -R6 ;  /* 0x0000000108067824 */ /* 0x000fe200078e0a06 */
[----:B------:R-:W-:Y:S01]  /*1170*/  LOP3.LUT R4, R4, 0xffffff00, RZ, 0xc0, !PT ;  /* 0xffffff0004047812 */ /* 0x000fe200078ec0ff */
[----:B------:R-:W-:Y:S01]  /*1180*/  IMAD.SHL.U32 R8, R7, 0x200, RZ ;  /* 0x0000020007087824 */ /* 0x000fe200078e00ff */
[CC--:B------:R-:W-:Y:S02]  /*1190*/  LEA.HI R252, R3.reuse, R2.reuse, RZ, 0x3 ;  /* 0x0000000203fc7211 */ /* 0x0c0fe400078f18ff */
[----:B------:R-:W-:Y:S01]  /*11a0*/  LEA.HI R17, R3, R2, RZ, 0x5 ;  /* 0x0000000203117211 */ /* 0x000fe200078f28ff */
[----:B------:R-:W-:Y:S01]  /*11b0*/  IMAD R25, R6, 0x20, R4 ;  /* 0x0000002006197824 */ /* 0x000fe200078e0204 */
[----:B------:R-:W-:-:S02]  /*11c0*/  LOP3.LUT R3, R11, 0xfffffff8, RZ, 0xc0, !PT ;  /* 0xfffffff80b037812 */ /* 0x000fc400078ec0ff */
[----:B------:R-:W-:Y:S02]  /*11d0*/  SHF.R.S32.HI R2, RZ, 0x1, R10 ;  /* 0x00000001ff027819 */ /* 0x000fe4000001140a */
[----:B------:R-:W-:Y:S01]  /*11e0*/  SHF.R.S32.HI R7, RZ, 0x1, R9 ;  /* 0x00000001ff077819 */ /* 0x000fe20000011409 */
[----:B------:R-:W-:Y:S01]  /*11f0*/  IMAD.IADD R6, R247, 0x1, -R3 ;  /* 0x00000001f7067824 */ /* 0x000fe200078e0a03 */
[----:B------:R-:W-:Y:S01]  /*1200*/  SHF.R.S32.HI R4, RZ, 0x1f, R9 ;  /* 0x0000001fff047819 */ /* 0x000fe20000011409 */
[C---:B------:R-:W-:Y:S01]  /*1210*/  IMAD.SHL.U32 R3, R2.reuse, 0x40, RZ ;  /* 0x0000004002037824 */ /* 0x040fe200078e00ff */
[----:B------:R-:W-:Y:S01]  /*1220*/  LOP3.LUT P3, RZ, R2, 0x2, RZ, 0xc0, !PT ;  /* 0x0000000202ff7812 */ /* 0x000fe2000786c0ff */
[----:B------:R-:W-:Y:S01]  /*1230*/  STL [R1+0xe0], R25 ;  /* 0x0000e01901007387 */ /* 0x000fe20000100800 */
[----:B------:R-:W-:Y:S01]  /*1240*/  LEA.HI R9, R4, R7, RZ, 0x2 ;  /* 0x0000000704097211 */ /* 0x000fe200078f10ff */
[----:B------:R-:W-:Y:S01]  /*1250*/  IMAD.SHL.U32 R4, R18, 0x20, RZ ;  /* 0x0000002012047824 */ /* 0x000fe200078e00ff */
[----:B------:R-:W-:-:S02]  /*1260*/  LOP3.LUT R3, R3, 0xc0, RZ, 0xc0, !PT ;  /* 0x000000c003037812 */ /* 0x000fc400078ec0ff */
[----:B------:R-:W-:Y:S02]  /*1270*/  LEA.HI R2, R6, R6, RZ, 0x1 ;  /* 0x0000000606027211 */ /* 0x000fe400078f08ff */
[----:B------:R-:W-:Y:S02]  /*1280*/  LOP3.LUT R10, R3, 0x8, R22, 0xf8, !PT ;  /* 0x00000008030a7812 */ /* 0x000fe400078ef816 */
[----:B------:R-:W-:Y:S02]  /*1290*/  SHF.R.U32.HI R3, RZ, 0x3, R3 ;  /* 0x00000003ff037819 */ /* 0x000fe40000011603 */
[----:B------:R-:W-:Y:S02]  /*12a0*/  LOP3.LUT R11, R9, 0xfffffffc, RZ, 0xc0, !PT ;  /* 0xfffffffc090b7812 */ /* 0x000fe400078ec0ff */
[----:B------:R-:W-:Y:S02]  /*12b0*/  LOP3.LUT R10, R10, R3, RZ, 0x3c, !PT ;  /* 0x000000030a0a7212 */ /* 0x000fe400078e3cff */
[----:B------:R-:W-:Y:S01]  /*12c0*/  LEA.HI R3, R5, R247, RZ, 0x2 ;  /* 0x000000f705037211 */ /* 0x000fe200078f10ff */
[----:B------:R-:W-:Y:S01]  /*12d0*/  IMAD R5, R24, 0x2, R8 ;  /* 0x0000000218057824 */ /* 0x000fe200078e0208 */
[----:B------:R-:W-:Y:S01]  /*12e0*/  LOP3.LUT R9, R2, 0x3fffffe, RZ, 0xc0, !PT ;  /* 0x03fffffe02097812 */ /* 0x000fe200078ec0ff */
[----:B------:R-:W-:Y:S01]  /*12f0*/  IMAD.IADD R11, R7, 0x1, -R11 ;  /* 0x00000001070b7824 */ /* 0x000fe200078e0a0b */
[----:B------:R-:W-:Y:S01]  /*1300*/  LOP3.LUT R3, R3, 0xfffffffc, RZ, 0xc0, !PT ;  /* 0xfffffffc03037812 */ /* 0x000fe200078ec0ff */
[----:B------:R-:W-:Y:S01]  /*1310*/  IMAD.SHL.U32 R7, R0, 0x20, RZ ;  /* 0x0000002000077824 */ /* 0x000fe200078e00ff */
[----:B------:R-:W-:Y:S01]  /*1320*/  LOP3.LUT R4, R4, 0xffffff00, RZ, 0xc0, !PT ;  /* 0xffffff0004047812 */ /* 0x000fe200078ec0ff */
[----:B------:R-:W-:Y:S01]  /*1330*/  IMAD.IADD R9, R6, 0x1, -R9 ;  /* 0x0000000106097824 */ /* 0x000fe200078e0a09 */
[----:B------:R-:W-:Y:S01]  /*1340*/  SHF.R.S32.HI R2, RZ, 0x1, R2 ;  /* 0x00000001ff027819 */ /* 0x000fe20000011402 */
[----:B------:R-:W-:Y:S01]  /*1350*/  IMAD.IADD R3, R247, 0x1, -R3 ;  /* 0x00000001f7037824 */ /* 0x000fe200078e0a03 */
[----:B------:R-:W-:Y:S01]  /*1360*/  LOP3.LUT P4, RZ, R11, 0x2, RZ, 0xc0, !PT ;  /* 0x000000020bff7812 */ /* 0x000fe2000788c0ff */
[----:B------:R-:W-:Y:S01]  /*1370*/  IMAD.IADD R6, R4, 0x1, R8 ;  /* 0x0000000104067824 */ /* 0x000fe200078e0208 */
[----:B------:R-:W-:Y:S01]  /*1380*/  LOP3.LUT P1, RZ, R2, 0x2, RZ, 0xc0, !PT ;  /* 0x0000000202ff7812 */ /* 0x000fe2000782c0ff */
[C---:B------:R-:W-:Y:S01]  /*1390*/  IMAD R13, R14.reuse, 0x20, R4 ;  /* 0x000000200e0d7824 */ /* 0x040fe200078e0204 */
[----:B------:R-:W-:Y:S01]  /*13a0*/  SHF.R.S32.HI R4, RZ, 0x1, R12 ;  /* 0x00000001ff047819 */ /* 0x000fe2000001140c */
[----:B------:R-:W-:Y:S01]  /*13b0*/  IMAD R14, R14, 0x20, R6 ;  /* 0x000000200e0e7824 */ /* 0x000fe200078e0206 */
[C---:B------:R-:W-:Y:S01]  /*13c0*/  LOP3.LUT P0, RZ, R3.reuse, 0x2, RZ, 0xc0, !PT ;  /* 0x0000000203ff7812 */ /* 0x040fe2000780c0ff */
[----:B------:R-:W-:Y:S01]  /*13d0*/  IMAD.SHL.U32 R3, R3, 0x40, RZ ;  /* 0x0000004003037824 */ /* 0x000fe200078e00ff */
[----:B------:R-:W-:Y:S01]  /*13e0*/  LOP3.LUT R6, R2, 0x1, RZ, 0xc0, !PT ;  /* 0x0000000102067812 */ /* 0x000fe200078ec0ff */
[----:B------:R-:W-:Y:S01]  /*13f0*/  IMAD.SHL.U32 R4, R4, 0x40, RZ ;  /* 0x0000004004047824 */ /* 0x000fe200078e00ff */
[----:B------:R-:W-:Y:S01]  /*1400*/  IADD3 R246, R104, 0x30, RZ ;  /* 0x0000003068f67810 */ /* 0x000fe20007ffe0ff */
[----:B------:R-:W-:Y:S01]  /*1410*/  IMAD.SHL.U32 R0, R2, 0x40, RZ ;  /* 0x0000004002007824 */ /* 0x000fe200078e00ff */
[----:B------:R-:W-:Y:S01]  /*1420*/  LOP3.LUT R28, R3, 0xc0, RZ, 0xc0, !PT ;  /* 0x000000c0031c7812 */ /* 0x000fe200078ec0ff */
[----:B------:R-:W-:Y:S01]  /*1430*/  IMAD R9, R9, 0x20, R5 ;  /* 0x0000002009097824 */ /* 0x000fe200078e0205 */
[----:B------:R-:W-:Y:S01]  /*1440*/  LOP3.LUT R30, R4, 0xc0, RZ, 0xc0, !PT ;  /* 0x000000c0041e7812 */ /* 0x000fe200078ec0ff */
[----:B------:R-:W-:Y:S01]  /*1450*/  IMAD.SHL.U32 R2, R16, 0x80, RZ ;  /* 0x0000008010027824 */ /* 0x000fe200078e00ff */
[----:B------:R-:W-:Y:S01]  /*1460*/  SHF.R.U32.HI R26, RZ, 0x3, R28 ;  /* 0x00000003ff1a7819 */ /* 0x000fe2000001161c */
[----:B------:R-:W-:Y:S01]  /*1470*/  IMAD R8, R19, 0x8, R21 ;  /* 0x0000000813087824 */ /* 0x000fe200078e0215 */
[----:B------:R-:W-:Y:S01]  /*1480*/  LOP3.LUT R3, R28, 0x18, R15, 0xf8, !PT ;  /* 0x000000181c037812 */ /* 0x000fe200078ef80f */
[----:B------:R-:W-:Y:S01]  /*1490*/  STL [R1+0xd8], R30 ;  /* 0x0000d81e01007387 */ /* 0x000fe20000100800 */
[----:B------:R-:W-:-:S02]  /*14a0*/  SHF.R.U32.HI R27, RZ, 0x3, R30 ;  /* 0x00000003ff1b7819 */ /* 0x000fc4000001161e */
[----:B------:R-:W-:Y:S01]  /*14b0*/  LOP3.LUT R5, R30, 0x18, R15, 0xf8, !PT ;  /* 0x000000181e057812 */ /* 0x000fe200078ef80f */
[----:B------:R-:W-:Y:S01]  /*14c0*/  STL [R1+0x4], R28 ;  /* 0x0000041c01007387 */ /* 0x000fe20000100800 */
[----:B------:R-:W-:Y:S02]  /*14d0*/  LOP3.LUT R4, R3, R26, RZ, 0x3c, !PT ;  /* 0x0000001a03047212 */ /* 0x000fe400078e3cff */
[----:B------:R-:W-:Y:S01]  /*14e0*/  LOP3.LUT R2, R2, 0xfffff000, RZ, 0xc0, !PT ;  /* 0xfffff00002027812 */ /* 0x000fe200078ec0ff */
[----:B------:R-:W-:Y:S01]  /*14f0*/  STL [R1+0xdc], R27 ;  /* 0x0000dc1b01007387 */ /* 0x000fe20000100800 */
[----:B------:R-:W-:Y:S02]  /*1500*/  LOP3.LUT R3, R5, R27, RZ, 0x3c, !PT ;  /* 0x0000001b05037212 */ /* 0x000fe400078e3cff */
[----:B------:R-:W-:Y:S01]  /*1510*/  ISETP.NE.U32.AND P2, PT, R6, 0x1, PT ;  /* 0x000000010600780c */ /* 0x000fe20003f45070 */
[----:B------:R-:W-:Y:S01]  /*1520*/  STL [R1+0x8], R26 ;  /* 0x0000081a01007387 */ /* 0x000fe20000100800 */
[----:B------:R-:W-:Y:S01]  /*1530*/  LOP3.LUT R6, R0, 0xc0, RZ, 0xc0, !PT ;  /* 0x000000c000067812 */ /* 0x000fe200078ec0ff */
[----:B------:R-:W-:Y:S01]  /*1540*/  IMAD.U32 R0, R8, 0x20, R10 ;  /* 0x0000002008007824 */ /* 0x000fe200078e000a */
[----:B------:R-:W-:Y:S01]  /*1550*/  IADD3 R16, R3, R25, R2 ;  /* 0x0000001903107210 */ /* 0x000fe20007ffe002 */
[----:B------:R-:W-:Y:S01]  /*1560*/  IMAD.SHL.U32 R3, R11, 0x40, RZ ;  /* 0x000000400b037824 */ /* 0x000fe200078e00ff */
[----:B------:R-:W-:-:S02]  /*1570*/  LEA.HI R5, R6, R6, RZ, 0x1d ;  /* 0x0000000606057211 */ /* 0x000fc400078fe8ff */
[----:B------:R-:W-:Y:S01]  /*1580*/  IADD3 R18, R4, R2, R7 ;  /* 0x0000000204127210 */ /* 0x000fe20007ffe007 */
[----:B------:R-:W-:Y:S01]  /*1590*/  IMAD.SHL.U32 R4, R19, 0x8, RZ ;  /* 0x0000000813047824 */ /* 0x000fe200078e00ff */
[----:B------:R-:W-:Y:S01]  /*15a0*/  LOP3.LUT R3, R3, 0xc0, RZ, 0xc0, !PT ;  /* 0x000000c003037812 */ /* 0x000fe200078ec0ff */
[----:B------:R-:W-:Y:S01]  /*15b0*/  IMAD.SHL.U32 R2, R17, 0x80, RZ ;  /* 0x0000008011027824 */ /* 0x000fe200078e00ff */
[----:B------:R-:W-:Y:S01]  /*15c0*/  LOP3.LUT R8, R30, 0x18, R252, 0xf8, !PT ;  /* 0x000000181e087812 */ /* 0x000fe200078ef8fc */
[----:B------:R-:W-:Y:S01]  /*15d0*/  IMAD.IADD R9, R5, 0x1, R9 ;  /* 0x0000000105097824 */ /* 0x000fe200078e0209 */
[----:B------:R-:W-:Y:S02]  /*15e0*/  LOP3.LUT R6, R3, 0x8, R4, 0xf8, !PT ;  /* 0x0000000803067812 */ /* 0x000fe400078ef804 */
[----:B------:R-:W-:Y:S01]  /*15f0*/  LOP3.LUT R5, R28, 0x18, R252, 0xf8, !PT ;  /* 0x000000181c057812 */ /* 0x000fe200078ef8fc */
[----:B------:R-:W-:Y:S01]  /*1600*/  IMAD.SHL.U32 R24, R9, 0x2, RZ ;  /* 0x0000000209187824 */ /* 0x000fe200078e00ff */
[----:B------:R-:W-:-:S02]  /*1610*/  LOP3.LUT R2, R2, 0xfffff000, RZ, 0xc0, !PT ;  /* 0xfffff00002027812 */ /* 0x000fc400078ec0ff */
[----:B------:R-:W-:Y:S02]  /*1620*/  SHF.R.U32.HI R3, RZ, 0x3, R3 ;  /* 0x00000003ff037819 */ /* 0x000fe40000011603 */
[----:B------:R-:W-:Y:S01]  /*1630*/  LOP3.LUT R4, R8, R27, RZ, 0x3c, !PT ;  /* 0x0000001b08047212 */ /* 0x000fe200078e3cff */
[----:B------:R-:W-:Y:S01]  /*1640*/  STL [R1+0x60], R24 ;  /* 0x0000601801007387 */ /* 0x000fe20000100800 */
[----:B------:R-:W-:Y:S02]  /*1650*/  LOP3.LUT R5, R5, R26, RZ, 0x3c, !PT ;  /* 0x0000001a05057212 */ /* 0x000fe400078e3cff */
[----:B------:R-:W-:Y:S02]  /*1660*/  LOP3.LUT R3, R6, R3, RZ, 0x3c, !PT ;  /* 0x0000000306037212 */ /* 0x000fe400078e3cff */
[----:B------:R-:W-:Y:S02]  /*1670*/  IADD3 R11, R4, R25, R2 ;  /* 0x00000019040b7210 */ /* 0x000fe40007ffe002 */
[----:B------:R-:W-:-:S02]  /*1680*/  IADD3 R4, R24, 0x80, RZ ;  /* 0x0000008018047810 */ /* 0x000fc40007ffe0ff */
[----:B------:R-:W-:Y:S01]  /*1690*/  IADD3 R12, R5, R2, R7 ;  /* 0x00000002050c7210 */ /* 0x000fe20007ffe007 */
[C---:B------:R-:W-:Y:S01]  /*16a0*/  IMAD.IADD R2, R3.reuse, 0x1, R14 ;  /* 0x0000000103027824 */ /* 0x040fe200078e020e */
[----:B------:R-:W-:Y:S01]  /*16b0*/  IADD3 R22, R24, 0x70, RZ ;  /* 0x0000007018167810 */ /* 0x000fe20007ffe0ff */
[----:B------:R-:W-:Y:S01]  /*16c0*/  IMAD.IADD R3, R3, 0x1, R13 ;  /* 0x0000000103037824 */ /* 0x000fe200078e020d */
[----:B------:R-:W-:Y:S01]  /*16d0*/  @P2 IADD3 R22, R4, 0x10, RZ ;  /* 0x0000001004162810 */ /* 0x000fe20007ffe0ff */
[----:B------:R-:W-:Y:S01]  /*16e0*/  IMAD.MOV.U32 R13, RZ, RZ, 0x20 ;  /* 0x00000020ff0d7424 */ /* 0x000fe200078e00ff */
[----:B------:R-:W-:Y:S02]  /*16f0*/  IADD3 R245, R104, 0x40, RZ ;  /* 0x0000004068f57810 */ /* 0x000fe40007ffe0ff */
[----:B------:R-:W-:Y:S01]  /*1700*/  SHF.R.S32.HI R14, RZ, 0x1f, R246 ;  /* 0x0000001fff0e7819 */ /* 0x000fe200000114f6 */
[----:B------:R-:W-:Y:S01]  /*1710*/  STL [R1+0x64], R22 ;  /* 0x0000641601007387 */ /* 0x000fe20000100800 */
[----:B------:R-:W-:-:S02]  /*1720*/  IADD3 R167, R114, 0x8, RZ ;  /* 0x0000000872a77810 */ /* 0x000fc40007ffe0ff */
[----:B------:R-:W-:Y:S01]  /*1730*/  IADD3 R244, R104, 0x50, RZ ;  /* 0x0000005068f47810 */ /* 0x000fe20007ffe0ff */
[----:B------:R1:W-:Y:S01]  /*1740*/  STL [R1+0x14], R14 ;  /* 0x0000140e01007387 */ /* 0x0003e20000100800 */
[----:B------:R-:W-:Y:S02]  /*1750*/  SHF.R.S32.HI R17, RZ, 0x1f, R245 ;  /* 0x0000001fff117819 */ /* 0x000fe400000114f5 */
[----:B------:R-:W-:Y:S02]  /*1760*/  SHF.R.S32.HI R10, RZ, 0x1f, R244 ;  /* 0x0000001fff0a7819 */ /* 0x000fe400000114f4 */
[C---:B------:R-:W-:Y:S01]  /*1770*/  IADD3 R166, R114.reuse, 0x18, RZ ;  /* 0x0000001872a67810 */ /* 0x040fe20007ffe0ff */
[----:B------:R2:W-:Y:S01]  /*1780*/  STL [R1+0x10], R17 ;  /* 0x0000101101007387 */ /* 0x0005e20000100800 */
[----:B------:R-:W-:Y:S02]  /*1790*/  IADD3 R165, R114, 0x28, RZ ;  /* 0x0000002872a57810 */ /* 0x000fe40007ffe0ff */
[----:B------:R-:W-:Y:S01]  /*17a0*/  SHF.R.S32.HI R9, RZ, 0x1f, R167 ;  /* 0x0000001fff097819 */ /* 0x000fe200000114a7 */
[----:B------:R3:W-:Y:S01]  /*17b0*/  STL [R1+0xc], R10 ;  /* 0x00000c0a01007387 */ /* 0x0007e20000100800 */
[----:B------:R-:W-:-:S02]  /*17c0*/  SHF.R.S32.HI R8, RZ, 0x1f, R164 ;  /* 0x0000001fff087819 */ /* 0x000fc400000114a4 */
[----:B------:R-:W-:Y:S02]  /*17d0*/  SHF.R.S32.HI R6, RZ, 0x1f, R166 ;  /* 0x0000001fff067819 */ /* 0x000fe400000114a6 */
[----:B------:R-:W-:Y:S02]  /*17e0*/  SHF.R.S32.HI R5, RZ, 0x1f, R113 ;  /* 0x0000001fff057819 */ /* 0x000fe40000011471 */
[----:B------:R-:W-:Y:S02]  /*17f0*/  SHF.R.S32.HI R4, RZ, 0x1f, R165 ;  /* 0x0000001fff047819 */ /* 0x000fe400000114a5 */
[----:B------:R-:W-:Y:S02]  /*1800*/  LEA R169, R0, 0x3c80, 0x1 ;  /* 0x00003c8000a97811 */ /* 0x000fe400078e08ff */
[----:B------:R-:W-:Y:S02]  /*1810*/  LEA R0, R18, 0x6080, 0x1 ;  /* 0x0000608012007811 */ /* 0x000fe400078e08ff */
[----:B------:R-:W-:Y:S01]  /*1820*/  IADD3 R198, R169, 0x20, RZ ;  /* 0x00000020a9c67810 */ /* 0x000fe20007ffe0ff */
[----:B-1----:R-:W-:Y:S01]  /*1830*/  IMAD.SHL.U32 R14, R167, 0x2, RZ ;  /* 0x00000002a70e7824 */ /* 0x002fe200078e00ff */
[----:B------:R-:W-:-:S02]  /*1840*/  LEA R196, R2, 0x6080, 0x1 ;  /* 0x0000608002c47811 */ /* 0x000fc400078e08ff */
[----:B------:R-:W-:Y:S02]  /*1850*/  LEA R170, R3, 0x1880, 0x1 ;  /* 0x0000188003aa7811 */ /* 0x000fe400078e08ff */
[----:B------:R1:W-:Y:S01]  /*1860*/  STL [R1+0x110], R14 ;  /* 0x0001100e01007387 */ /* 0x0003e20000100800 */
[----:B--2---:R-:W-:Y:S01]  /*1870*/  IMAD.SHL.U32 R17, R164, 0x2, RZ ;  /* 0x00000002a4117824 */ /* 0x004fe200078e00ff */
[C---:B------:R-:W-:Y:S02]  /*1880*/  IADD3 R238, R228.reuse, 0x20, RZ ;  /* 0x00000020e4ee7810 */ /* 0x040fe40007ffe0ff */
[----:B------:R-:W-:Y:S01]  /*1890*/  IADD3 R230, R228, 0x40, RZ ;  /* 0x00000040e4e67810 */ /* 0x000fe20007ffe0ff */
[----:B---3--:R-:W-:Y:S01]  /*18a0*/  IMAD.SHL.U32 R10, R166, 0x2, RZ ;  /* 0x00000002a60a7824 */ /* 0x008fe200078e00ff */
[----:B------:R2:W-:Y:S01]  /*18b0*/  STL [R1+0x114], R17 ;  /* 0x0001141101007387 */ /* 0x0005e20000100800 */
[----:B------:R-:W-:Y:S02]  /*18c0*/  @P3 IADD3 R198, R169, -0x20, RZ ;  /* 0xffffffe0a9c63810 */ /* 0x000fe40007ffe0ff */
[----:B------:R-:W-:Y:S01]  /*18d0*/  SHF.R.S32.HI R105, RZ, 0x1f, R104 ;  /* 0x0000001fff697819 */ /* 0x000fe20000011468 */
[----:B------:R3:W-:Y:S01]  /*18e0*/  STL [R1+0x118], R10 ;  /* 0x0001180a01007387 */ /* 0x0007e20000100800 */
[----:B------:R-:W-:-:S02]  /*18f0*/  SHF.R.S32.HI R229, RZ, 0x1f, R228 ;  /* 0x0000001fffe57819 */ /* 0x000fc400000114e4 */
[----:B------:R-:W-:Y:S02]  /*1900*/  SHF.R.S32.HI R250, RZ, 0x1f, R238 ;  /* 0x0000001ffffa7819 */ /* 0x000fe400000114ee */
[----:B------:R-:W-:Y:S02]  /*1910*/  SHF.R.S32.HI R249, RZ, 0x1f, R230 ;  /* 0x0000001ffff97819 */ /* 0x000fe400000114e6 */
[----:B------:R-:W-:Y:S02]  /*1920*/  SHF.R.S32.HI R252, RZ, 0x3, R252 ;  /* 0x00000003fffc7819 */ /* 0x000fe400000114fc */
[C---:B------:R-:W-:Y:S02]  /*1930*/  IADD3 R206, R198.reuse, 0x400, RZ ;  /* 0x00000400c6ce7810 */ /* 0x040fe40007ffe0ff */
[C---:B------:R-:W-:Y:S02]  /*1940*/  IADD3 R205, R198.reuse, 0x800, RZ ;  /* 0x00000800c6cd7810 */ /* 0x040fe40007ffe0ff */
[C---:B------:R-:W-:Y:S01]  /*1950*/  IADD3 R204, R198.reuse, 0xc00, RZ ;  /* 0x00000c00c6cc7810 */ /* 0x040fe20007ffe0ff */
[----:B-1----:R-:W-:Y:S01]  /*1960*/  IMAD.SHL.U32 R14, R113, 0x2, RZ ;  /* 0x00000002710e7824 */ /* 0x002fe200078e00ff */
[----:B------:R-:W-:-:S02]  /*1970*/  IADD3 R203, R198, 0x1000, RZ ;  /* 0x00001000c6cb7810 */ /* 0x000fc40007ffe0ff */
[C---:B------:R-:W-:Y:S02]  /*1980*/  IADD3 R202, R198.reuse, 0x1400, RZ ;  /* 0x00001400c6ca7810 */ /* 0x040fe40007ffe0ff */
[----:B------:R1:W-:Y:S01]  /*1990*/  STL [R1+0x11c], R14 ;  /* 0x00011c0e01007387 */ /* 0x0003e20000100800 */
[----:B--2---:R-:W-:Y:S01]  /*19a0*/  IMAD.SHL.U32 R17, R165, 0x2, RZ ;  /* 0x00000002a5117824 */ /* 0x004fe200078e00ff */
[C---:B------:R-:W-:Y:S02]  /*19b0*/  IADD3 R201, R198.reuse, 0x1800, RZ ;  /* 0x00001800c6c97810 */ /* 0x040fe40007ffe0ff */
[----:B------:R-:W-:Y:S02]  /*19c0*/  IADD3 R200, R198, 0x1c00, RZ ;  /* 0x00001c00c6c87810 */ /* 0x000fe40007ffe0ff */
[----:B---3--:R-:W-:Y:S01]  /*19d0*/  LOP3.LUT R10, R20, 0x7ffffffc, RZ, 0xc0, !PT ;  /* 0x7ffffffc140a7812 */ /* 0x008fe200078ec0ff */
[----:B------:R2:W-:Y:S01]  /*19e0*/  STL [R1+0x120], R17 ;  /* 0x0001201101007387 */ /* 0x0005e20000100800 */
[----:B------:R-:W-:-:S02]  /*19f0*/  IADD3 R199, R198, 0x2000, RZ ;  /* 0x00002000c6c77810 */ /* 0x000fc40007ffe0ff */
[----:B-1----:R-:W-:Y:S02]  /*1a00*/  SHF.L.U64.HI R14, R167, 0x1, R9 ;  /* 0x00000001a70e7819 */ /* 0x002fe40000010209 */
[----:B------:R-:W-:Y:S02]  /*1a10*/  SHF.L.U64.HI R9, R164, 0x1, R8 ;  /* 0x00000001a4097819 */ /* 0x000fe40000010208 */
[----:B------:R-:W-:Y:S01]  /*1a20*/  SHF.L.U64.HI R8, R166, 0x1, R6 ;  /* 0x00000001a6087819 */ /* 0x000fe20000010206 */
[----:B------:R1:W-:Y:S01]  /*1a30*/  STL [R1+0x10c], R14 ;  /* 0x00010c0e01007387 */ /* 0x0003e20000100800 */
[----:B------:R-:W-:Y:S02]  /*1a40*/  SHF.L.U64.HI R6, R113, 0x1, R5 ;  /* 0x0000000171067819 */ /* 0x000fe40000010205 */
[----:B------:R-:W-:Y:S01]  /*1a50*/  SHF.L.U64.HI R5, R165, 0x1, R4 ;  /* 0x00000001a5057819 */ /* 0x000fe20000010204 */
[----:B------:R-:W-:Y:S01]  /*1a60*/  STL [R1+0x108], R9 ;  /* 0x0001080901007387 */ /* 0x000fe20000100800 */
[----:B------:R-:W-:-:S03]  /*1a70*/  IMAD.IADD R4, R31, 0x1, -R10 ;  /* 0x000000011f047824 */ /* 0x000fc600078e0a0a */
[----:B------:R3:W-:Y:S01]  /*1a80*/  STL [R1+0x104], R8 ;  /* 0x0001040801007387 */ /* 0x0007e20000100800 */
[----:B------:R-:W-:Y:S01]  /*1a90*/  IMAD.SHL.U32 R10, R4, 0x2, RZ ;  /* 0x00000002040a7824 */ /* 0x000fe200078e00ff */
[----:B------:R-:W-:Y:S02]  /*1aa0*/  SHF.R.S32.HI R4, RZ, 0x3, R15 ;  /* 0x00000003ff047819 */ /* 0x000fe4000001140f */
[----:B------:R4:W-:Y:S02]  /*1ab0*/  STL [R1+0x100], R6 ;  /* 0x0001000601007387 */ /* 0x0009e40000100800 */
[C---:B------:R-:W-:Y:S02]  /*1ac0*/  IADD3 R21, R10.reuse, 0x28, RZ ;  /* 0x000000280a157810 */ /* 0x040fe40007ffe0ff */
[----:B------:R5:W-:Y:S01]  /*1ad0*/  STL [R1+0xfc], R5 ;  /* 0x0000fc0501007387 */ /* 0x000be20000100800 */
[C---:B------:R-:W-:Y:S02]  /*1ae0*/  IADD3 R20, R10.reuse, 0x30, RZ ;  /* 0x000000300a147810 */ /* 0x040fe40007ffe0ff */
[----:B------:R-:W-:-:S02]  /*1af0*/  IADD3 R19, R10, 0x38, RZ ;  /* 0x000000380a137810 */ /* 0x000fc40007ffe0ff */
[C---:B--2---:R-:W-:Y:S02]  /*1b00*/  IADD3 R17, R10.reuse, 0x40, RZ ;  /* 0x000000400a117810 */ /* 0x044fe40007ffe0ff */
[C---:B------:R-:W-:Y:S02]  /*1b10*/  IADD3 R15, R10.reuse, 0x48, RZ ;  /* 0x000000480a0f7810 */ /* 0x040fe40007ffe0ff */
[----:B-1----:R-:W-:Y:S02]  /*1b20*/  IADD3 R14, R10, 0x50, RZ ;  /* 0x000000500a0e7810 */ /* 0x002fe40007ffe0ff */
[----:B---3--:R-:W-:Y:S01]  /*1b30*/  LOP3.LUT R8, R28, 0x8, R104, 0xf8, !PT ;  /* 0x000000081c087812 */ /* 0x008fe200078ef868 */
[----:B----4-:R-:W-:-:S03]  /*1b40*/  IMAD.IADD R6, R29, 0x1, R23 ;  /* 0x000000011d067824 */ /* 0x010fc600078e0217 */
[----:B------:R-:W-:Y:S02]  /*1b50*/  LOP3.LUT R8, R8, R26, RZ, 0x3c, !PT ;  /* 0x0000001a08087212 */ /* 0x000fe400078e3cff */
[----:B------:R-:W-:Y:S02]  /*1b60*/  IADD3 R23, R10, 0x20, RZ ;  /* 0x000000200a177810 */ /* 0x000fe40007ffe0ff */
[----:B-----5:R-:W-:Y:S01]  /*1b70*/  LOP3.LUT R5, R30, 0x18, R104, 0xf8, !PT ;  /* 0x000000181e057812 */ /* 0x020fe200078ef868 */
[----:B------:R1:W-:Y:S01]  /*1b80*/  STL [R1+0x12c], R6 ;  /* 0x00012c0601007387 */ /* 0x0003e20000100800 */
[----:B------:R-:W-:-:S03]  /*1b90*/  IMAD.IADD R242, R7, 0x1, R8 ;  /* 0x0000000107f27824 */ /* 0x000fc600078e0208 */
[----:B------:R-:W-:Y:S02]  /*1ba0*/  STL [R1+0x9c], R10 ;  /* 0x00009c0a01007387 */ /* 0x000fe40000100800 */
[----:B------:R-:W-:Y:S02]  /*1bb0*/  LEA R242, R242, 0x1880, 0x1 ;  /* 0x00001880f2f27811 */ /* 0x000fe400078e08ff */
[----:B------:R2:W-:Y:S02]  /*1bc0*/  STL [R1], R4 ;  /* 0x0000000401007387 */ /* 0x0005e40000100800 */
[C---:B------:R-:W-:Y:S02]  /*1bd0*/  IADD3 R243, R242.reuse, 0x20, RZ ;  /* 0x00000020f2f37810 */ /* 0x040fe40007ffe0ff */
[----:B------:R-:W-:Y:S02]  /*1be0*/  @P0 IADD3 R243, R242, -0x20, RZ ;  /* 0xffffffe0f2f30810 */ /* 0x000fe40007ffe0ff */
[----:B-1----:R-:W-:-:S04]  /*1bf0*/  LOP3.LUT R6, R28, 0x18, R104, 0xf8, !PT ;  /* 0x000000181c067812 */ /* 0x002fc800078ef868 */
[----:B------:R-:W-:Y:S02]  /*1c00*/  LOP3.LUT R9, R6, R26, RZ, 0x3c, !PT ;  /* 0x0000001a06097212 */ /* 0x000fe400078e3cff */
[C---:B------:R-:W-:Y:S02]  /*1c10*/  IADD3 R26, R10.reuse, 0x10, RZ ;  /* 0x000000100a1a7810 */ /* 0x040fe40007ffe0ff */
[----:B--2---:R-:W-:Y:S01]  /*1c20*/  LOP3.LUT R4, R5, R27, RZ, 0x3c, !PT ;  /* 0x0000001b05047212 */ /* 0x004fe200078e3cff */
[----:B------:R-:W-:Y:S01]  /*1c30*/  IMAD.IADD R9, R7, 0x1, R9 ;  /* 0x0000000107097824 */ /* 0x000fe200078e0209 */
[C---:B------:R-:W-:Y:S02]  /*1c40*/  IADD3 R27, R10.reuse, 0x8, RZ ;  /* 0x000000080a1b7810 */ /* 0x040fe40007ffe0ff */
[----:B------:R-:W-:Y:S01]  /*1c50*/  SEL R5, R13, 0xffffffe0, !P1 ;  /* 0xffffffe00d057807 */ /* 0x000fe20004800000 */
[----:B------:R-:W-:Y:S01]  /*1c60*/  IMAD.IADD R6, R25, 0x1, R4 ;  /* 0x0000000119067824 */ /* 0x000fe200078e0204 */
[C---:B------:R-:W-:Y:S01]  /*1c70*/  IADD3 R25, R10.reuse, 0x18, RZ ;  /* 0x000000180a197810 */ /* 0x040fe20007ffe0ff */
[----:B------:R-:W-:Y:S01]  /*1c80*/  STL [R1+0x90], R27 ;  /* 0x0000901b01007387 */ /* 0x000fe20000100800 */
[----:B------:R-:W-:-:S02]  /*1c90*/  IADD3 R10, R10, 0x58, RZ ;  /* 0x000000580a0a7810 */ /* 0x000fc40007ffe0ff */
[----:B------:R-:W-:Y:S01]  /*1ca0*/  SEL R4, R13, 0xffffffe0, !P4 ;  /* 0xffffffe00d047807 */ /* 0x000fe20006000000 */
[----:B------:R-:W-:Y:S01]  /*1cb0*/  STL [R1+0x8c], R26 ;  /* 0x00008c1a01007387 */ /* 0x000fe20000100800 */
[----:B------:R-:W-:Y:S02]  /*1cc0*/  LEA R13, R6, 0x6080, 0x1 ;  /* 0x00006080060d7811 */ /* 0x000fe400078e08ff */
[----:B------:R-:W-:Y:S01]  /*1cd0*/  SHF.R.S32.HI R8, RZ, 0x1f, R27 ;  /* 0x0000001fff087819 */ /* 0x000fe2000001141b */
[----:B------:R-:W-:Y:S01]  /*1ce0*/  STL [R1+0x88], R25 ;  /* 0x0000881901007387 */ /* 0x000fe20000100800 */
[----:B------:R-:W-:Y:S01]  /*1cf0*/  SHF.R.S32.HI R6, RZ, 0x1f, R26 ;  /* 0x0000001fff067819 */ /* 0x000fe2000001141a */
[----:B------:R-:W-:Y:S02]  /*1d00*/  IMAD.IADD R197, R196, 0x1, R4 ;  /* 0x00000001c4c57824 */ /* 0x000fe400078e0204 */
[----:B------:R-:W-:Y:S01]  /*1d10*/  STL [R1+0x84], R23 ;  /* 0x0000841701007387 */ /* 0x000fe20000100800 */
[----:B------:R-:W-:-:S03]  /*1d20*/  IMAD.IADD R171, R4, 0x1, R170 ;  /* 0x0000000104ab7824 */ /* 0x000fc600078e02aa */
[----:B------:R-:W-:Y:S04]  /*1d30*/  STL [R1+0x80], R21 ;  /* 0x0000801501007387 */ /* 0x000fe80000100800 */
[----:B------:R-:W-:Y:S04]  /*1d40*/  STL [R1+0x7c], R20 ;  /* 0x00007c1401007387 */ /* 0x000fe80000100800 */
[----:B------:R-:W-:Y:S04]  /*1d50*/  STL [R1+0x78], R19 ;  /* 0x0000781301007387 */ /* 0x000fe80000100800 */
[----:B------:R-:W-:Y:S04]  /*1d60*/  STL [R1+0x74], R17 ;  /* 0x0000741101007387 */ /* 0x000fe80000100800 */
[----:B------:R-:W-:Y:S04]  /*1d70*/  STL [R1+0x70], R15 ;  /* 0x0000700f01007387 */ /* 0x000fe80000100800 */
[----:B------:R-:W-:Y:S04]  /*1d80*/  STL [R1+0x6c], R14 ;  /* 0x00006c0e01007387 */ /* 0x000fe80000100800 */
[----:B------:R-:W-:Y:S04]  /*1d90*/  STL [R1+0x68], R10 ;  /* 0x0000680a01007387 */ /* 0x000fe80000100800 */
[----:B------:R1:W-:Y:S04]  /*1da0*/  STL [R1+0xf8], R13 ;  /* 0x0000f80d01007387 */ /* 0x0003e80000100800 */
[----:B------:R2:W-:Y:S04]  /*1db0*/  STL [R1+0xd4], R8 ;  /* 0x0000d40801007387 */ /* 0x0005e80000100800 */
[----:B------:R3:W-:Y:S01]  /*1dc0*/  STL [R1+0xd0], R6 ;  /* 0x0000d00601007387 */ /* 0x0007e20000100800 */
[----:B-1----:R-:W-:-:S02]  /*1dd0*/  SHF.R.S32.HI R13, RZ, 0x1f, R25 ;  /* 0x0000001fff0d7819 */ /* 0x002fc40000011419 */
[----:B--2---:R-:W-:-:S03]  /*1de0*/  SHF.R.S32.HI R8, RZ, 0x1f, R23 ;  /* 0x0000001fff087819 */ /* 0x004fc60000011417 */
[----:B------:R1:W-:Y:S01]  /*1df0*/  STL [R1+0xcc], R13 ;  /* 0x0000cc0d01007387 */ /* 0x0003e20000100800 */
[----:B---3--:R-:W-:-:S03]  /*1e00*/  SHF.R.S32.HI R6, RZ, 0x1f, R21 ;  /* 0x0000001fff067819 */ /* 0x008fc60000011415 */
[----:B------:R2:W-:Y:S04]  /*1e10*/  STL [R1+0xc8], R8 ;  /* 0x0000c80801007387 */ /* 0x0005e80000100800 */
[----:B------:R3:W-:Y:S01]  /*1e20*/  STL [R1+0xc4], R6 ;  /* 0x0000c40601007387 */ /* 0x0007e20000100800 */
[----:B-1----:R-:W-:Y:S02]  /*1e30*/  SHF.R.S32.HI R13, RZ, 0x1f, R20 ;  /* 0x0000001fff0d7819 */ /* 0x002fe40000011414 */
[----:B--2---:R-:W-:-:S03]  /*1e40*/  SHF.R.S32.HI R8, RZ, 0x1f, R19 ;  /* 0x0000001fff087819 */ /* 0x004fc60000011413 */
[----:B------:R1:W-:Y:S01]  /*1e50*/  STL [R1+0xc0], R13 ;  /* 0x0000c00d01007387 */ /* 0x0003e20000100800 */
[----:B---3--:R-:W-:-:S03]  /*1e60*/  SHF.R.S32.HI R6, RZ, 0x1f, R17 ;  /* 0x0000001fff067819 */ /* 0x008fc60000011411 */
[----:B------:R2:W-:Y:S04]  /*1e70*/  STL [R1+0xbc], R8 ;  /* 0x0000bc0801007387 */ /* 0x0005e80000100800 */
[----:B------:R3:W-:Y:S01]  /*1e80*/  STL [R1+0xb8], R6 ;  /* 0x0000b80601007387 */ /* 0x0007e20000100800 */
[----:B-1----:R-:W-:Y:S02]  /*1e90*/  SHF.R.S32.HI R13, RZ, 0x1f, R15 ;  /* 0x0000001fff0d7819 */ /* 0x002fe4000001140f */
[----:B--2---:R-:W-:-:S03]  /*1ea0*/  SHF.R.S32.HI R8, RZ, 0x1f, R14 ;  /* 0x0000001fff087819 */ /* 0x004fc6000001140e */
[----:B------:R-:W-:Y:S01]  /*1eb0*/  STL [R1+0xb4], R13 ;  /* 0x0000b40d01007387 */ /* 0x000fe20000100800 */
[----:B---3--:R-:W-:-:S03]  /*1ec0*/  SHF.R.S32.HI R6, RZ, 0x1f, R10 ;  /* 0x0000001fff067819 */ /* 0x008fc6000001140a */
[----:B------:R-:W-:Y:S04]  /*1ed0*/  STL [R1+0xb0], R8 ;  /* 0x0000b00801007387 */ /* 0x000fe80000100800 */
[----:B------:R1:W-:Y:S04]  /*1ee0*/  STL [R1+0xac], R6 ;  /* 0x0000ac0601007387 */ /* 0x0003e80000100800 */
[----:B------:R2:W-:Y:S01]  /*1ef0*/  STL [R1+0xf4], R0 ;  /* 0x0000f40001007387 */ /* 0x0005e20000100800 */
[----:B-1----:R-:W-:Y:S02]  /*1f00*/  LEA R6, R16, 0x6080, 0x1 ;  /* 0x0000608010067811 */ /* 0x002fe400078e08ff */
[----:B--2---:R-:W-:-:S03]  /*1f10*/  LEA R0, R12, 0x6080, 0x1 ;  /* 0x000060800c007811 */ /* 0x004fc600078e08ff */
[----:B------:R1:W-:Y:S04]  /*1f20*/  STL [R1+0xf0], R6 ;  /* 0x0000f00601007387 */ /* 0x0003e80000100800 */
[----:B------:R2:W-:Y:S01]  /*1f30*/  STL [R1+0xec], R0 ;  /* 0x0000ec0001007387 */ /* 0x0005e20000100800 */
[----:B-1----:R-:W-:Y:S02]  /*1f40*/  LEA R6, R11, 0x6080, 0x1 ;  /* 0x000060800b067811 */ /* 0x002fe400078e08ff */
[----:B--2---:R-:W-:-:S03]  /*1f50*/  LEA R0, R9, 0x6080, 0x1 ;  /* 0x0000608009007811 */ /* 0x004fc600078e08ff */
[----:B------:R-:W-:Y:S04]  /*1f60*/  STL [R1+0xe8], R6 ;  /* 0x0000e80601007387 */ /* 0x000fe80000100800 */
[----:B------:R1:W-:Y:S02]  /*1f70*/  STL [R1+0xe4], R0 ;  /* 0x0000e40001007387 */ /* 0x0003e40000100800 */
[----:B-1----:R-:W-:-:S05]  /*1f80*/  IMAD.IADD R0, R24, 0x1, R5 ;  /* 0x0000000118007824 */ /* 0x002fca00078e0205 */
[----:B------:R1:W-:Y:S02]  /*1f90*/  STL [R1+0x98], R0 ;  /* 0x0000980001007387 */ /* 0x0003e40000100800 */
[----:B-1----:R-:W-:-:S05]  /*1fa0*/  IMAD.IADD R0, R5, 0x1, R22 ;  /* 0x0000000105007824 */ /* 0x002fca00078e0216 */
[----:B------:R1:W-:Y:S02]  /*1fb0*/  STL [R1+0x94], R0 ;  /* 0x0000940001007387 */ /* 0x0003e40000100800 */
.L_x_385:
[----:B-1----:R-:W2:Y:S01]  /*1fc0*/  LDL R0, [R1+0x5c] ;  /* 0x00005c0001007983 */ /* 0x002ea20000100800 */
[----:B------:R-:W-:Y:S01]  /*1fd0*/  IMAD.MOV.U32 R2, RZ, RZ, 0x4 ;  /* 0x00000004ff027424 */ /* 0x000fe200078e00ff */
[----:B------:R-:W-:-:S04]  /*1fe0*/  ISETP.NE.U32.AND P0, PT, RZ, c[0x0][0x370], PT ;  /* 0x0000dc00ff007a0c */ /* 0x000fc80003f05070 */
[----:B------:R-:W-:Y:S01]  /*1ff0*/  ISETP.NE.AND.EX P1, PT, RZ, c[0x0][0x374], PT, P0 ;  /* 0x0000dd00ff007a0c */ /* 0x000fe20003f25300 */
[----:B--2---:R-:W-:-:S05]  /*2000*/  IMAD.WIDE R2, R0, R2, c[0x0][0x588] ;  /* 0x0001620000027625 */ /* 0x004fca00078e0202 */
[----:B------:R-:W2:Y:S01]  /*2010*/  LDG.E R17, [R2.64] ;  /* 0x0000000802117981 */ /* 0x000ea2000c1e1900 */
[----:B------:R-:W-:Y:S01]  /*2020*/  ISETP.NE.U32.AND P4, PT, RZ, c[0x0][0x360], PT ;  /* 0x0000d800ff007a0c */ /* 0x000fe20003f85070 */
[----:B------:R-:W-:Y:S01]  /*2030*/  IMAD.MOV.U32 R10, RZ, RZ, RZ ;  /* 0x000000ffff0a7224 */ /* 0x000fe200078e00ff */
[----:B------:R-:W-:Y:S02]  /*2040*/  ISETP.NE.U32.AND P3, PT, RZ, c[0x0][0x348], PT ;  /* 0x0000d200ff007a0c */ /* 0x000fe40003f65070 */
[----:B------:R-:W-:Y:S02]  /*2050*/  ISETP.NE.AND.EX P4, PT, RZ, c[0x0][0x364], PT, P4 ;  /* 0x0000d900ff007a0c */ /* 0x000fe40003f85340 */
[----:B------:R-:W-:Y:S02]  /*2060*/  ISETP.NE.U32.AND P5, PT, RZ, c[0x0][0x350], PT ;  /* 0x0000d400ff007a0c */ /* 0x000fe40003fa5070 */
[----:B------:R-:W-:Y:S02]  /*2070*/  ISETP.NE.U32.AND P6, PT, RZ, c[0x0][0x358], PT ;  /* 0x0000d600ff007a0c */ /* 0x000fe40003fc5070 */
[----:B------:R-:W-:-:S02]  /*2080*/  ISETP.NE.AND.EX P3, PT, RZ, c[0x0][0x34c], PT, P3 ;  /* 0x0000d300ff007a0c */ /* 0x000fc40003f65330 */
[----:B------:R-:W-:Y:S02]  /*2090*/  ISETP.NE.AND.EX P5, PT, RZ, c[0x0][0x354], PT, P5 ;  /* 0x0000d500ff007a0c */ /* 0x000fe40003fa5350 */
[----:B------:R-:W-:Y:S01]  /*20a0*/  ISETP.NE.AND.EX P6, PT, RZ, c[0x0][0x35c], PT, P6 ;  /* 0x0000d700ff007a0c */ /* 0x000fe20003fc5360 */
[----:B------:R-:W-:Y:S02]  /*20b0*/  IMAD.MOV.U32 R162, RZ, RZ, RZ ;  /* 0x000000ffffa27224 */ /* 0x000fe400078e00ff */
[----:B------:R-:W-:Y:S02]  /*20c0*/  IMAD.MOV.U32 R15, RZ, RZ, RZ ;  /* 0x000000ffff0f7224 */ /* 0x000fe400078e00ff */
[----:B------:R-:W-:Y:S01]  /*20d0*/  IMAD.MOV.U32 R13, RZ, RZ, RZ ;  /* 0x000000ffff0d7224 */ /* 0x000fe200078e00ff */
[----:B--2---:R-:W-:Y:S01]  /*20e0*/  SHF.R.S32.HI R16, RZ, 0x1f, R17 ;  /* 0x0000001fff107819 */ /* 0x004fe20000011411 */
[C---:B------:R-:W-:Y:S01]  /*20f0*/  IMAD.SHL.U32 R19, R17.reuse, 0x4, RZ ;  /* 0x0000000411137824 */ /* 0x040fe200078e00ff */
[C---:B------:R-:W-:Y:S01]  /*2100*/  @P1 LEA R4, P0, R17.reuse, c[0x0][0x370], 0x2 ;  /* 0x0000dc0011041a11 */ /* 0x040fe200078010ff */
[----:B------:R1:W-:Y:S01]  /*2110*/  STL [R1+0x4c], R17 ;  /* 0x00004c1101007387 */ /* 0x0003e20000100800 */
[----:B------:R-:W-:-:S02]  /*2120*/  SHF.L.U64.HI R18, R17, 0x2, R16 ;  /* 0x0000000211127819 */ /* 0x000fc40000010210 */
[----:B------:R-:W-:Y:S01]  /*2130*/  @P1 LEA.HI.X R5, R17, c[0x0][0x374], R16, 0x2, P0 ;  /* 0x0000dd0011051a11 */ /* 0x000fe200000f1410 */
[----:B------:R1:W-:Y:S01]  /*2140*/  STL [R1+0xa0], R16 ;  /* 0x0000a01001007387 */ /* 0x0003e20000100800 */
[----:B------:R-:W-:-:S03]  /*2150*/  @P4 IADD3 R2, P0, R19, c[0x0][0x360], RZ ;  /* 0x0000d80013024a10 */ /* 0x000fc60007f1e0ff */
[----:B------:R2:W3:Y:S01]  /*2160*/  @P1 LDG.E R10, [R4.64] ;  /* 0x00000008040a1981 */ /* 0x0004e2000c1e1900 */
[C---:B------:R-:W-:Y:S02]  /*2170*/  @P4 IADD3.X R3, R18.reuse, c[0x0][0x364], RZ, P0, !PT ;  /* 0x0000d90012034a10 */ /* 0x040fe400007fe4ff */
[----:B------:R-:W-:Y:S01]  /*2180*/  IADD3 R8, P2, R19, c[0x0][0x348], RZ ;  /* 0x0000d20013087a10 */ /* 0x000fe20007f5e0ff */
[----:B------:R1:W-:Y:S04]  /*2190*/  STL [R1+0x44], R19 ;  /* 0x0000441301007387 */ /* 0x0003e80000100800 */
[----:B------:R4:W5:Y:S01]  /*21a0*/  @P4 LDG.E R163, [R2.64] ;  /* 0x0000000802a34981 */ /* 0x000962000c1e1900 */
[----:B------:R-:W-:-:S03]  /*21b0*/  IADD3.X R9, R18, c[0x0][0x34c], RZ, P2, !PT ;  /* 0x0000d30012097a10 */ /* 0x000fc600017fe4ff */
[----:B------:R1:W-:Y:S04]  /*21c0*/  STL [R1+0x48], R18 ;  /* 0x0000481201007387 */ /* 0x0003e80000100800 */
[----:B------:R1:W5:Y:S01]  /*21d0*/  @P3 LDG.E R162, [R8.64] ;  /* 0x0000000808a23981 */ /* 0x000362000c1e1900 */
[----:B--2---:R-:W-:-:S04]  /*21e0*/  IADD3 R4, P1, R19, c[0x0][0x350], RZ ;  /* 0x0000d40013047a10 */ /* 0x004fc80007f3e0ff */
[----:B------:R-:W-:Y:S02]  /*21f0*/  IADD3.X R5, R18, c[0x0][0x354], RZ, P1, !PT ;  /* 0x0000d50012057a10 */ /* 0x000fe40000ffe4ff */
[----:B----4-:R-:W-:-:S03]  /*2200*/  IADD3 R2, P0, R19, c[0x0][0x358], RZ ;  /* 0x0000d60013027a10 */ /* 0x010fc60007f1e0ff */
[----:B------:R1:W5:Y:S01]  /*2210*/  @P5 LDG.E R15, [R4.64] ;  /* 0x00000008040f5981 */ /* 0x000362000c1e1900 */
[----:B------:R-:W-:-:S05]  /*2220*/  IADD3.X R3, R18, c[0x0][0x35c], RZ, P0, !PT ;  /* 0x0000d70012037a10 */ /* 0x000fca00007fe4ff */
[----:B------:R1:W5:Y:S01]  /*2230*/  @P6 LDG.E R13, [R2.64] ;  /* 0x00000008020d6981 */ /* 0x000362000c1e1900 */
[----:B------:R-:W-:Y:S03]  /*2240*/  YIELD ;  /* 0x0000000000007946 */ /* 0x000fe60003800000 */
[----:B---3--:R1:W-:Y:S01]  /*2250*/  STL [R1+0x40], R10 ;  /* 0x0000400a01007387 */ /* 0x0083e20000100800 */
[----:B------:R-:W-:Y:S05]  /*2260*/  @P4 BRA `(.L_x_207) ;  /* 0x0000005000004947 */ /* 0x000fea0003800000 */
[----:B-----5:R-:W-:Y:S01]  /*2270*/  MOV R163, c[0x0][0x168] ;  /* 0x00005a0000a37a02 */ /* 0x020fe20000000f00 */
[----:B------:R-:W-:Y:S05]  /*2280*/  @!P3 BRA `(.L_x_207) ;  /* 0x000000300000b947 */ /* 0x000fea0003800000 */
[----:B------:R-:W2:Y:S04]  /*2290*/  LDG.E R6, [R8.64] ;  /* 0x0000000808067981 */ /* 0x000ea8000c1e1900 */
[----:B------:R-:W2:Y:S02]  /*22a0*/  LDG.E R0, [R8.64+0x4] ;  /* 0x0000040808007981 */ /* 0x000ea4000c1e1900 */
[----:B--2---:R-:W-:-:S02]  /*22b0*/  IADD3 R163, -R6, R0, RZ ;  /* 0x0000000006a37210 */ /* 0x004fc40007ffe1ff */
.L_x_207:
[----:B------:R-:W-:-:S04]  /*22c0*/  ISETP.NE.U32.AND P0, PT, RZ, c[0x0][0x368], PT ;  /* 0x0000da00ff007a0c */ /* 0x000fc80003f05070 */
[----:B------:R-:W-:-:S13]  /*22d0*/  ISETP.NE.AND.EX P0, PT, RZ, c[0x0][0x36c], PT, P0 ;  /* 0x0000db00ff007a0c */ /* 0x000fda0003f05300 */
[----:B------:R-:W-:Y:S05]  /*22e0*/  @!P0 BRA `(.L_x_208) ;  /* 0x0000004000008947 */ /* 0x000fea0003800000 */
[----:B-1----:R-:W-:-:S04]  /*22f0*/  IADD3 R4, P0, R19, c[0x0][0x368], RZ ;  /* 0x0000da0013047a10 */ /* 0x002fc80007f1e0ff */
[----:B------:R-:W-:-:S05]  /*2300*/  IADD3.X R5, R18, c[0x0][0x36c], RZ, P0, !PT ;  /* 0x0000db0012057a10 */ /* 0x000fca00007fe4ff */
[----:B------:R1:W5:Y:S01]  /*2310*/  LDG.E R12, [R4.64] ;  /* 0x00000008040c7981 */ /* 0x000362000c1e1900 */
[----:B------:R-:W-:Y:S05]  /*2320*/  BRA `(.L_x_209) ;  /* 0x0000005000007947 */ /* 0x000fea0003800000 */
.L_x_208:
[----:B------:R-:W-:Y:S01]  /*2330*/  MOV R12, UR6 ;  /* 0x00000006000c7c02 */ /* 0x000fe20008000f00 */
[----:B------:R-:W-:Y:S05]  /*2340*/  @!P5 BRA `(.L_x_209) ;  /* 0x000000300000d947 */ /* 0x000fea0003800000 */
[----:B------:R-:W2:Y:S04]  /*2350*/  LDG.E R6, [R4.64] ;  /* 0x0000000804067981 */ /* 0x000ea8000c1e1900 */
[----:B------:R-:W2:Y:S02]  /*2360*/  LDG.E R0, [R4.64+0x4] ;  /* 0x0000040804007981 */ /* 0x000ea4000c1e1900 */
[----:B--2---:R-:W-:Y:S02]  /*2370*/  IADD3 R12, -R6, R0, RZ ;  /* 0x00000000060c7210 */ /* 0x004fe40007ffe1ff */
.L_x_209:
[----:B------:R-:W2:Y:S04]  /*2380*/  LDL R14, [R1+0x58] ;  /* 0x00005800010e7983 */ /* 0x000ea80000100800 */
[----:B-1----:R1:W3:Y:S04]  /*2390*/  @P6 LDG.E R4, [R2.64] ;  /* 0x0000000802046981 */ /* 0x0022e8000c1e1900 */
[----:B------:R1:W3:Y:S01]  /*23a0*/  @P6 LDG.E R0, [R2.64+0x4] ;  /* 0x0000040802006981 */ /* 0x0002e2000c1e1900 */
[----:B------:R-:W-:Y:S01]  /*23b0*/  ISETP.NE.U32.AND P0, PT, RZ, c[0x0][0x378], PT ;  /* 0x0000de00ff007a0c */ /* 0x000fe20003f05070 */
[----:B-----5:R-:W-:-:S03]  /*23c0*/  IMAD.MOV.U32 R131, RZ, RZ, R12 ;  /* 0x000000ffff837224 */ /* 0x020fc600078e000c */
[----:B------:R-:W-:-:S13]  /*23d0*/  ISETP.NE.AND.EX P1, PT, RZ, c[0x0][0x37c], PT, P0 ;  /* 0x0000df00ff007a0c */ /* 0x000fda0003f25300 */
[----:B-1----:R-:W-:-:S04]  /*23e0*/  @P1 IADD3 R2, P0, R19, c[0x0][0x378], RZ ;  /* 0x0000de0013021a10 */ /* 0x002fc80007f1e0ff */
[----:B------:R-:W-:-:S05]  /*23f0*/  @P1 IADD3.X R3, R18, c[0x0][0x37c], RZ, P0, !PT ;  /* 0x0000df0012031a10 */ /* 0x000fca00007fe4ff */
[----:B------:R1:W5:Y:S01]  /*2400*/  @P1 LDG.E R131, [R2.64] ;  /* 0x0000000802831981 */ /* 0x000362000c1e1900 */
[----:B------:R-:W-:Y:S01]  /*2410*/  IMAD.IADD R6, R12, 0x1, -R10 ;  /* 0x000000010c067824 */ /* 0x000fe200078e0a0a */
[----:B------:R-:W-:Y:S01]  /*2420*/  BSSY B0, `(.L_x_210) ;  /* 0x0000031000007945 */ /* 0x000fe20003800000 */
[----:B-1----:R-:W-:Y:S01]  /*2430*/  IMAD.MOV.U32 R2, RZ, RZ, c[0x0][0x228] ;  /* 0x00008a00ff027624 */ /* 0x002fe200078e00ff */
[----:B--2---:R-:W-:-:S04]  /*2440*/  LOP3.LUT R3, R14, 0xff000000, RZ, 0xc0, !PT ;  /* 0xff0000000e037812 */ /* 0x004fc800078ec0ff */
[----:B------:R-:W-:Y:S01]  /*2450*/  SHF.R.U32.HI R3, RZ, 0x8, R3 ;  /* 0x00000008ff037819 */ /* 0x000fe20000011603 */
[----:B---3--:R-:W-:Y:S01]  /*2460*/  @P6 IMAD.IADD R2, R0, 0x1, -R4 ;  /* 0x0000000100026824 */ /* 0x008fe200078e0a04 */
[----:B------:R-:W-:-:S03]  /*2470*/  LOP3.LUT R4, R14, 0xff0000, RZ, 0xc0, !PT ;  /* 0x00ff00000e047812 */ /* 0x000fc600078ec0ff */
[----:B------:R-:W-:Y:S01]  /*2480*/  IMAD.IADD R138, R6, 0x1, R2 ;  /* 0x00000001068a7824 */ /* 0x000fe200078e0202 */
[----:B------:R-:W-:-:S04]  /*2490*/  LEA.HI R3, R4, R3, RZ, 0x10 ;  /* 0x0000000304037211 */ /* 0x000fc800078f80ff */
[----:B------:R-:W-:Y:S02]  /*24a0*/  SHF.R.U32.HI R5, RZ, 0x10, R3 ;  /* 0x00000010ff057819 */ /* 0x000fe40000011603 */
[----:B------:R-:W-:Y:S02]  /*24b0*/  LOP3.LUT R20, R3, 0xff, RZ, 0xc0, !PT ;  /* 0x000000ff03147812 */ /* 0x000fe400078ec0ff */
[C---:B------:R-:W-:Y:S01]  /*24c0*/  IADD3 R0, R138.reuse, 0x2f, RZ ;  /* 0x0000002f8a007810 */ /* 0x040fe20007ffe0ff */
[----:B------:R1:W-:Y:S01]  /*24d0*/  STL [R1+0xa4], R5 ;  /* 0x0000a40501007387 */ /* 0x0003e20000100800 */
[----:B------:R-:W-:Y:S02]  /*24e0*/  ISETP.GE.AND P0, PT, R138, 0x1, PT ;  /* 0x000000018a00780c */ /* 0x000fe40003f06270 */
[----:B------:R-:W-:Y:S01]  /*24f0*/  ISETP.NE.AND P1, PT, R5, RZ, PT ;  /* 0x000000ff0500720c */ /* 0x000fe20003f25270 */
[----:B------:R1:W-:Y:S01]  /*2500*/  STL [R1+0xa8], R20 ;  /* 0x0000a81401007387 */ /* 0x0003e20000100800 */
[----:B------:R-:W-:-:S02]  /*2510*/  IMAD.HI R0, R0, 0x2aaaaaab, RZ ;  /* 0x2aaaaaab00007827 */ /* 0x000fc400078e02ff */
[----:B------:R-:W-:-:S03]  /*2520*/  SEL R130, R5, c[0x0][0x338], P1 ;  /* 0x0000ce0005827a07 */ /* 0x000fc60000800000 */
[----:B------:R-:W-:-:S04]  /*2530*/  SHF.R.U32.HI R4, RZ, 0x1f, R0 ;  /* 0x0000001fff047819 */ /* 0x000fc80000011600 */
[----:B------:R-:W-:Y:S01]  /*2540*/  LEA.HI.SX32 R139, R0, R4, 0x1d ;  /* 0x00000004008b7211 */ /* 0x000fe200078feaff */
[----:B------:R-:W-:Y:S01]  /*2550*/  IMAD.MOV.U32 R0, RZ, RZ, RZ ;  /* 0x000000ffff007224 */ /* 0x000fe200078e00ff */
[----:B------:R-:W-:Y:S05]  /*2560*/  @!P0 BRA `(.L_x_211) ;  /* 0x000001c000008947 */ /* 0x000fea0003800000 */
        /* <DEDUP_REMOVED lines=11> */
[----:B------:R-:W-:Y:S02]  /*2620*/  IMAD.MOV.U32 R4, RZ, RZ, RZ ;  /* 0x000000ffff047224 */ /* 0x000fe400078e00ff */
        /* <DEDUP_REMOVED lines=16> */
.L_x_211:
[----:B------:R-:W-:Y:S05]  /*2730*/  BSYNC B0 ;  /* 0x0000000000007941 */ /* 0x000fea0003800000 */
.L_x_210:
[----:B------:R-:W-:-:S04]  /*2740*/  IMAD R3, R20, R0, RZ ;  /* 0x0000000014037224 */ /* 0x000fc800078e02ff */
[C---:B------:R-:W-:Y:S02]  /*2750*/  IMAD.IADD R0, R3.reuse, 0x1, R0 ;  /* 0x0000000103007824 */ /* 0x040fe400078e0200 */
[----:B------:R-:W-:-:S03]  /*2760*/  IMAD R3, R3, 0x30, -R6 ;  /* 0x0000003003037824 */ /* 0x000fc600078e0a06 */
[----:B------:R-:W-:Y:S02]  /*2770*/  IMNMX R0, R139, R0, PT ;  /* 0x000000008b007217 */ /* 0x000fe40003800200 */
[----:B------:R-:W-:-:S03]  /*2780*/  IMNMX R3, RZ, R3, !PT ;  /* 0x00000003ff037217 */ /* 0x000fc60007800200 */
[----:B------:R-:W-:Y:S02]  /*2790*/  IMAD R0, R0, 0x30, -R6 ;  /* 0x0000003000007824 */ /* 0x000fe400078e0a06 */
[----:B-1----:R-:W-:-:S03]  /*27a0*/  IMAD.WIDE.U32 R4, R3, -0x55555555, RZ ;  /* 0xaaaaaaab03047825 */ /* 0x002fc600078e00ff */
[----:B------:R-:W-:Y:S02]  /*27b0*/  IMNMX R0, R0, R2, PT ;  /* 0x0000000200007217 */ /* 0x000fe40003800200 */
[----:B------:R-:W-:Y:S02]  /*27c0*/  SHF.R.U32.HI R89, RZ, 0x5, R5 ;  /* 0x00000005ff597819 */ /* 0x000fe40000011605 */
[----:B------:R-:W-:-:S13]  /*27d0*/  ISETP.GT.AND P0, PT, R0, R3, PT ;  /* 0x000000030000720c */ /* 0x000fda0003f04270 */
[----:B------:R-:W-:Y:S01]  /*27e0*/  @P0 IADD3 R3, R0, 0x2f, RZ ;  /* 0x0000002f00030810 */ /* 0x000fe20007ffe0ff */
[----:B------:R-:W-:-:S04]  /*27f0*/  IMAD.MOV.U32 R0, RZ, RZ, R89 ;  /* 0x000000ffff007224 */ /* 0x000fc800078e0059 */
[----:B------:R-:W-:-:S05]  /*2800*/  @P0 IMAD.HI R3, R3, 0x2aaaaaab, RZ ;  /* 0x2aaaaaab03030827 */ /* 0x000fca00078e02ff */
[----:B------:R-:W-:-:S04]  /*2810*/  @P0 SHF.R.U32.HI R4, RZ, 0x1f, R3 ;  /* 0x0000001fff040819 */ /* 0x000fc80000011603 */
[----:B------:R-:W-:-:S04]  /*2820*/  @P0 LEA.HI.SX32 R0, R3, R4, 0x1d ;  /* 0x0000000403000211 */ /* 0x000fc800078feaff */
[----:B------:R-:W-:-:S13]  /*2830*/  ISETP.GT.AND P0, PT, R0, R89, PT ;  /* 0x000000590000720c */ /* 0x000fda0003f04270 */
[----:B------:R-:W-:Y:S05]  /*2840*/  @!P0 BRA `(.L_x_212) ;  /* 0x0000537000008947 */ /* 0x000fea0003800000 */
[----:B------:R-:W-:Y:S01]  /*2850*/  SHF.R.S32.HI R3, RZ, 0x1f, R13 ;  /* 0x0000001fff037819 */ /* 0x000fe2000001140d */
[----:B------:R-:W-:Y:S01]  /*2860*/  IMAD.MOV.U32 R132, RZ, RZ, 0x30 ;  /* 0x00000030ff847424 */ /* 0x000fe200078e00ff */
[C---:B------:R-:W-:Y:S01]  /*2870*/  IADD3 R90, P0, R247.reuse, R13, RZ ;  /* 0x0000000df75a7210 */ /* 0x040fe20007f1e0ff */
[----:B------:R-:W-:Y:S01]  /*2880*/  IMAD.MOV.U32 R142, RZ, RZ, c[0x0][0x238] ;  /* 0x00008e00ff8e7624 */ /* 0x000fe200078e00ff */
[----:B------:R-:W-:Y:S01]  /*2890*/  IADD3 R35, R0, -0x1, RZ ;  /* 0xffffffff00237810 */ /* 0x000fe20007ffe0ff */
[----:B------:R-:W-:Y:S01]  /*28a0*/  IMAD R143, R132, c[0x0][0x23c], RZ ;  /* 0x00008f00848f7a24 */ /* 0x000fe200078e02ff */
[----:B------:R-:W-:Y:S01]  /*28b0*/  LEA.HI.X.SX32 R91, R247, R3, 0x1, P0 ;  /* 0x00000003f75b7211 */ /* 0x000fe200000f0eff */
[----:B------:R-:W-:Y:S01]  /*28c0*/  IMAD.WIDE.U32 R4, R90, c[0x0][0x238], R228 ;  /* 0x00008e005a047a25 */ /* 0x000fe200078e00e4 */
[----:B------:R-:W-:Y:S02]  /*28d0*/  SEL R13, R16, RZ, !P6 ;  /* 0x000000ff100d7207 */ /* 0x000fe40007000000 */
[----:B------:R-:W-:Y:S01]  /*28e0*/  LOP3.LUT R26, R14, 0xffff, RZ, 0xc0, !PT ;  /* 0x0000ffff0e1a7812 */ /* 0x000fe200078ec0ff */
[----:B------:R-:W-:Y:S01]  /*28f0*/  IMAD R3, R91, c[0x0][0x238], RZ ;  /* 0x00008e005b037a24 */ /* 0x000fe200078e02ff */
[----:B------:R-:W-:Y:S01]  /*2900*/  SEL R14, R17, RZ, !P6 ;  /* 0x000000ff110e7207 */ /* 0x000fe20007000000 */
[----:B------:R-:W-:Y:S01]  /*2910*/  IMAD R0, R13, c[0x0][0x248], RZ ;  /* 0x000092000d007a24 */ /* 0x000fe200078e02ff */
[----:B------:R-:W-:Y:S01]  /*2920*/  ISETP.NE.U32.AND P4, PT, RZ, c[0x0][0x340], PT ;  /* 0x0000d000ff007a0c */ /* 0x000fe20003f85070 */
[----:B------:R-:W-:Y:S01]  /*2930*/  IMAD R3, R90, c[0x0][0x23c], R3 ;  /* 0x00008f005a037a24 */ /* 0x000fe200078e0203 */
[----:B------:R-:W-:Y:S01]  /*2940*/  LOP3.LUT R241, R241, 0xfffffffb, RZ, 0xc0, !PT ;  /* 0xfffffffbf1f17812 */ /* 0x000fe200078ec0ff */
[----:B------:R-:W-:Y:S01]  /*2950*/  IMAD R6, R14, c[0x0][0x24c], R0 ;  /* 0x000093000e067a24 */ /* 0x000fe200078e0200 */
[----:B------:R-:W-:Y:S01]  /*2960*/  ISETP.NE.AND.EX P4, PT, RZ, c[0x0][0x344], PT, P4 ;  /* 0x0000d100ff007a0c */ /* 0x000fe20003f85340 */
[----:B------:R-:W-:Y:S01]  /*2970*/  IMAD.IADD R5, R5, 0x1, R3 ;  /* 0x0000000105057824 */ /* 0x000fe200078e0203 */
[----:B------:R-:W-:Y:S01]  /*2980*/  ISETP.GE.AND P6, PT, R238, c[0x0][0x1d4], PT ;  /* 0x00007500ee007a0c */ /* 0x000fe20003fc6270 */
[----:B------:R-:W-:Y:S01]  /*2990*/  IMAD R3, R35, -0x30, R2 ;  /* 0xffffffd023037824 */ /* 0x000fe200078e0202 */
[----:B------:R-:W-:Y:S01]  /*29a0*/  ISETP.GE.AND P5, PT, R230, c[0x0][0x1d4], PT ;  /* 0x00007500e6007a0c */ /* 0x000fe20003fa6270 */
[----:B------:R-:W-:-:S03]  /*29b0*/  IMAD.WIDE.U32 R4, R26, c[0x0][0x240], R4 ;  /* 0x000090001a047a25 */ /* 0x000fc600078e0004 */
[----:B------:R-:W-:Y:S01]  /*29c0*/  IMNMX R3, R3, 0x30, PT ;  /* 0x0000003003037817 */ /* 0x000fe20003800200 */
[----:B------:R-:W-:-:S04]  /*29d0*/  IMAD.WIDE.U32 R136, R132, c[0x0][0x238], RZ ;  /* 0x00008e0084887a25 */ /* 0x000fc800078e00ff */
[----:B------:R-:W-:Y:S02]  /*29e0*/  IMAD.IADD R0, R3, 0x1, -R247 ;  /* 0x0000000103007824 */ /* 0x000fe400078e0af7 */
[----:B------:R-:W-:Y:S02]  /*29f0*/  IMAD R5, R26, c[0x0][0x244], R5 ;  /* 0x000091001a057a24 */ /* 0x000fe400078e0205 */
[----:B------:R-:W-:Y:S01]  /*2a00*/  IMAD.IADD R143, R137, 0x1, R143 ;  /* 0x00000001898f7824 */ /* 0x000fe200078e028f */
[----:B------:R-:W-:Y:S01]  /*2a10*/  ISETP.GE.AND P1, PT, R0, 0x1, PT ;  /* 0x000000010000780c */ /* 0x000fe20003f26270 */
[----:B------:R-:W-:Y:S01]  /*2a20*/  IMAD.WIDE.U32 R94, R14, c[0x0][0x248], R4 ;  /* 0x000092000e5e7a25 */ /* 0x000fe200078e0004 */
[----:B------:R-:W-:Y:S02]  /*2a30*/  SHF.R.S32.HI R4, RZ, 0x1f, R35 ;  /* 0x0000001fff047819 */ /* 0x000fe40000011423 */
[----:B------:R-:W-:Y:S01]  /*2a40*/  ISETP.GT.AND P0, PT, R0, 0x20, PT ;  /* 0x000000200000780c */ /* 0x000fe20003f04270 */
[----:B------:R-:W-:-:S02]  /*2a50*/  IMAD R3, R143, R35, RZ ;  /* 0x000000238f037224 */ /* 0x000fc400078e02ff */
[----:B------:R-:W-:Y:S02]  /*2a60*/  IMAD.IADD R93, R95, 0x1, R6 ;  /* 0x000000015f5d7824 */ /* 0x000fe400078e0206 */
[----:B------:R-:W-:Y:S02]  /*2a70*/  IMAD.MOV.U32 R92, RZ, RZ, R94 ;  /* 0x000000ffff5c7224 */ /* 0x000fe400078e005e */
[-C--:B------:R-:W-:Y:S02]  /*2a80*/  IMAD R3, R4, R136.reuse, R3 ;  /* 0x0000008804037224 */ /* 0x080fe400078e0203 */
[----:B------:R-:W-:-:S04]  /*2a90*/  IMAD.WIDE.U32 R4, R35, R136, R92 ;  /* 0x0000008823047225 */ /* 0x000fc800078e005c */
[----:B------:R-:W-:Y:S01]  /*2aa0*/  IMAD.IADD R0, R5, 0x1, R3 ;  /* 0x0000000105007824 */ /* 0x000fe200078e0203 */
[----:B------:R-:W-:Y:S01]  /*2ab0*/  @P1 LEA R8, P2, R4, c[0x0][0x220], 0x1 ;  /* 0x0000880004081a11 */ /* 0x000fe200078408ff */
[----:B------:R-:W-:Y:S02]  /*2ac0*/  IMAD.MOV.U32 R6, RZ, RZ, 0x5 ;  /* 0x00000005ff067424 */ /* 0x000fe400078e00ff */
[----:B------:R-:W-:Y:S01]  /*2ad0*/  IMAD.SHL.U32 R144, R142, 0x20, RZ ;  /* 0x000000208e907824 */ /* 0x000fe200078e00ff */
[----:B------:R-:W-:Y:S02]  /*2ae0*/  @P1 LEA.HI.X R9, R4, c[0x0][0x224], R0, 0x1, P2 ;  /* 0x0000890004091a11 */ /* 0x000fe400010f0c00 */
[----:B------:R-:W-:Y:S02]  /*2af0*/  ISETP.GE.AND P2, PT, R228, c[0x0][0x1d4], PT ;  /* 0x00007500e4007a0c */ /* 0x000fe40003f46270 */
[----:B------:R-:W-:Y:S02]  /*2b00*/  SHF.L.U64.HI R142, R142, R6, c[0x0][0x23c] ;  /* 0x00008f008e8e7619 */ /* 0x000fe40000010206 */
[----:B------:R-:W-:-:S05]  /*2b10*/  @P0 IADD3 R3, P3, R144, R4, RZ ;  /* 0x0000000490030210 */ /* 0x000fca0007f7e0ff */
[----:B------:R-:W-:-:S04]  /*2b20*/  @P0 IMAD.X R0, R0, 0x1, R142, P3 ;  /* 0x0000000100000824 */ /* 0x000fc800018e068e */
[----:B------:R-:W-:Y:S02]  /*2b30*/  @P2 LOP3.LUT R241, R241, 0x4, RZ, 0xfc, !PT ;  /* 0x00000004f1f12812 */ /* 0x000fe400078efcff */
[----:B------:R-:W-:Y:S02]  /*2b40*/  @P0 LEA R4, P2, R3, c[0x0][0x220], 0x1 ;  /* 0x0000880003040a11 */ /* 0x000fe400078408ff */
[----:B------:R-:W-:Y:S02]  /*2b50*/  LOP3.LUT P3, RZ, R241, 0x4, RZ, 0xc0, !PT ;  /* 0x00000004f1ff7812 */ /* 0x000fe4000786c0ff */
[----:B------:R-:W-:Y:S01]  /*2b60*/  @P0 LEA.HI.X R5, R3, c[0x0][0x224], R0, 0x1, P2 ;  /* 0x0000890003050a11 */ /* 0x000fe200010f0c00 */
[C---:B------:R-:W-:Y:S01]  /*2b70*/  @P1 IMAD.SHL.U32 R3, R248.reuse, 0x2, RZ ;  /* 0x00000002f8031824 */ /* 0x040fe200078e00ff */
[----:B------:R-:W-:Y:S01]  /*2b80*/  @P4 IADD3 R10, P2, R19, c[0x0][0x340], RZ ;  /* 0x0000d000130a4a10 */ /* 0x000fe20007f5e0ff */
[----:B------:R-:W-:Y:S01]  /*2b90*/  @P0 IMAD.SHL.U32 R0, R248, 0x2, RZ ;  /* 0x00000002f8000824 */ /* 0x000fe200078e00ff */
[----:B------:R-:W-:-:S02]  /*2ba0*/  LOP3.LUT R241, R241, 0xfffffffd, RZ, 0xc0, !PT ;  /* 0xfffffffdf1f17812 */ /* 0x000fc400078ec0ff */
[----:B------:R-:W-:Y:S02]  /*2bb0*/  @P4 IADD3.X R11, R18, c[0x0][0x344], RZ, P2, !PT ;  /* 0x0000d100120b4a10 */ /* 0x000fe400017fe4ff */
[----:B------:R-:W-:-:S03]  /*2bc0*/  @P6 LOP3.LUT R241, R241, 0x2, RZ, 0xfc, !PT ;  /* 0x00000002f1f16812 */ /* 0x000fc600078efcff */
[----:B------:R-:W2:Y:S01]  /*2bd0*/  @P4 LDG.E R6, [R10.64] ;  /* 0x000000080a064981 */ /* 0x000ea2000c1e1900 */
[----:B------:R-:W-:-:S03]  /*2be0*/  LOP3.LUT R241, R241, 0xfffffffe, RZ, 0xc0, !PT ;  /* 0xfffffffef1f17812 */ /* 0x000fc600078ec0ff */
[----:B------:R-:W-:Y:S01]  /*2bf0*/  @!PT LDS RZ, [RZ] ;  /* 0x00000000fffff984 */ /* 0x000fe20000000800 */
[----:B------:R-:W-:Y:S01]  /*2c00*/  @!PT LDS RZ, [RZ] ;  /* 0x00000000fffff984 */ /* 0x000fe20000000800 */
[----:B------:R-:W-:Y:S01]  /*2c10*/  @!PT LDS RZ, [RZ] ;  /* 0x00000000fffff984 */ /* 0x000fe20000000800 */
[----:B------:R1:W-:Y:S01]  /*2c20*/  @P1 LDGSTS.E.BYPASS.LTC128B.128 [R3+0x3c80], [R8.64], !P3 ;  /* 0x03c8000008031fae */ /* 0x0003e2000d901d48 */
[C---:B------:R-:W-:Y:S02]  /*2c30*/  IADD3 R29, R104.reuse, 0x20, RZ ;  /* 0x00000020681d7810 */ /* 0x040fe40007ffe0ff */
[----:B------:R-:W-:Y:S01]  /*2c40*/  IADD3 R30, R104, 0x10, RZ ;  /* 0x00000010681e7810 */ /* 0x000fe20007ffe0ff */
[----:B------:R1:W-:Y:S01]  /*2c50*/  @P1 LDGSTS.E.BYPASS.LTC128B.128 [R3+0x4880], [R8.64+0x40], !P6 ;  /* 0x0488004008031fae */ /* 0x0003e2000f101d48 */
[----:B------:R-:W-:-:S03]  /*2c60*/  @P5 LOP3.LUT R241, R241, 0x1, RZ, 0xfc, !PT ;  /* 0x00000001f1f15812 */ /* 0x000fc600078efcff */
[----:B------:R1:W-:Y:S04]  /*2c70*/  @P1 LDGSTS.E.BYPASS.LTC128B.128 [R3+0x5480], [R8.64+0x80], !P5 ;  /* 0x0548008008031fae */ /* 0x0003e8000e901d48 */
[----:B------:R3:W-:Y:S04]  /*2c80*/  @P0 LDGSTS.E.BYPASS.LTC128B.128 [R0+0x4480], [R4.64], !P3 ;  /* 0x0448000004000fae */ /* 0x0007e8000d901d48 */
[----:B------:R3:W-:Y:S04]  /*2c90*/  @P0 LDGSTS.E.BYPASS.LTC128B.128 [R0+0x5080], [R4.64+0x40], !P6 ;  /* 0x0508004004000fae */ /* 0x0007e8000f101d48 */
[----:B------:R3:W-:Y:S01]  /*2ca0*/  @P0 LDGSTS.E.BYPASS.LTC128B.128 [R0+0x5c80], [R4.64+0x80], !P5 ;  /* 0x05c8008004000fae */ /* 0x0007e2000e901d48 */
[----:B------:R-:W-:-:S03]  /*2cb0*/  ISETP.GE.AND P1, PT, R104, c[0x0][0x27c], PT ;  /* 0x00009f0068007a0c */ /* 0x000fc60003f26270 */
[----:B------:R-:W0:Y:S01]  /*2cc0*/  LDGDEPBAR ;  /* 0x00000000000079af */ /* 0x000e220000000000 */
[----:B------:R-:W-:Y:S01]  /*2cd0*/  WARPSYNC 0xffffffff ;  /* 0xffffffff00007948 */ /* 0x000fe20003800000 */
[----:B------:R-:W-:Y:S02]  /*2ce0*/  SHF.R.S32.HI R115, RZ, 0x1f, R114 ;  /* 0x0000001fff737819 */ /* 0x000fe40000011472 */
[----:B------:R-:W-:Y:S02]  /*2cf0*/  ISETP.GE.AND P3, PT, R29, c[0x0][0x27c], PT ;  /* 0x00009f001d007a0c */ /* 0x000fe40003f66270 */
[----:B------:R-:W-:Y:S02]  /*2d00*/  ISETP.GE.AND P2, PT, R30, c[0x0][0x27c], PT ;  /* 0x00009f001e007a0c */ /* 0x000fe40003f46270 */
[----:B-----5:R-:W-:Y:S02]  /*2d10*/  SHF.R.S32.HI R20, RZ, 0x1f, R131 ;  /* 0x0000001fff147819 */ /* 0x020fe40000011483 */
[----:B-1----:R-:W-:Y:S01]  /*2d20*/  SHF.R.S32.HI R3, RZ, 0x1f, R112 ;  /* 0x0000001fff037819 */ /* 0x002fe20000011470 */
[----:B---3--:R-:W-:-:S04]  /*2d30*/  IMAD.MOV.U32 R0, RZ, RZ, c[0x0][0x27c] ;  /* 0x00009f00ff007624 */ /* 0x008fc800078e00ff */
[----:B------:R-:W-:Y:S01]  /*2d40*/  IMAD.SHL.U32 R67, R0, 0x2, RZ ;  /* 0x0000000200437824 */ /* 0x000fe200078e00ff */
[----:B--2---:R-:W-:Y:S01]  /*2d50*/  @P4 SHF.R.S32.HI R19, RZ, 0x1f, R6 ;  /* 0x0000001fff134819 */ /* 0x004fe20000011406 */
[----:B------:R-:W-:Y:S02]  /*2d60*/  @!P4 IMAD.MOV.U32 R6, RZ, RZ, R17 ;  /* 0x000000ffff06c224 */ /* 0x000fe400078e0011 */
[----:B------:R-:W-:Y:S02]  /*2d70*/  @!P4 IMAD.MOV.U32 R19, RZ, RZ, R16 ;  /* 0x000000ffff13c224 */ /* 0x000fe400078e0010 */
[----:B------:R-:W2:Y:S04]  /*2d80*/  LDL R23, [R1+0x4] ;  /* 0x0000040001177983 */ /* 0x000ea80000100800 */
[----:B------:R-:W3:Y:S01]  /*2d90*/  LDL R27, [R1+0x8] ;  /* 0x00000800011b7983 */ /* 0x000ee20000100800 */
[----:B------:R-:W-:Y:S01]  /*2da0*/  IMAD.WIDE.U32 R4, R26, c[0x0][0x260], R228 ;  /* 0x000098001a047a25 */ /* 0x000fe200078e00e4 */
[----:B------:R-:W-:Y:S01]  /*2db0*/  MOV R146, c[0x0][0x2b8] ;  /* 0x0000ae0000927a02 */ /* 0x000fe20000000f00 */
[----:B------:R-:W-:Y:S01]  /*2dc0*/  ULDC.U8 UR5, c[0x0][0x298] ;  /* 0x0000a60000057ab9 */ /* 0x000fe20000000000 */
[----:B------:R-:W-:Y:S01]  /*2dd0*/  MOV R145, c[0x0][0x27c] ;  /* 0x00009f0000917a02 */ /* 0x000fe20000000f00 */
[----:B------:R-:W-:Y:S01]  /*2de0*/  IMAD R8, R3, c[0x0][0x280], RZ ;  /* 0x0000a00003087a24 */ /* 0x000fe200078e02ff */
[----:B------:R-:W-:Y:S01]  /*2df0*/  ISETP.NE.AND P4, PT, R146, 0x1, PT ;  /* 0x000000019200780c */ /* 0x000fe20003f85270 */
[----:B------:R-:W-:Y:S01]  /*2e00*/  IMAD R5, R26, c[0x0][0x264], R5 ;  /* 0x000099001a057a24 */ /* 0x000fe200078e0205 */
[----:B------:R-:W-:Y:S01]  /*2e10*/  ISETP.GE.AND P0, PT, R145, 0x1, PT ;  /* 0x000000019100780c */ /* 0x000fe20003f06270 */
[----:B------:R-:W-:Y:S01]  /*2e20*/  IMAD R0, R13, c[0x0][0x268], RZ ;  /* 0x00009a000d007a24 */ /* 0x000fe200078e02ff */
[----:B------:R-:W-:Y:S01]  /*2e30*/  LOP3.LUT R241, R241, 0xffffffef, RZ, 0xc0, !PT ;  /* 0xffffffeff1f17812 */ /* 0x000fe200078ec0ff */
[----:B------:R-:W-:-:S02]  /*2e40*/  IMAD R10, R3, c[0x0][0x290], RZ ;  /* 0x0000a400030a7a24 */ /* 0x000fc400078e02ff */
[C---:B------:R-:W-:Y:S01]  /*2e50*/  IMAD R3, R112.reuse, c[0x0][0x284], R8 ;  /* 0x0000a10070037a24 */ /* 0x040fe200078e0208 */
[----:B------:R-:W-:Y:S01]  /*2e60*/  LOP3.LUT R241, R241, 0xfffffff7, RZ, 0xc0, !PT ;  /* 0xfffffff7f1f17812 */ /* 0x000fe200078ec0ff */
[----:B------:R-:W-:-:S04]  /*2e70*/  IMAD.WIDE.U32 R8, R112, c[0x0][0x280], R114 ;  /* 0x0000a00070087a25 */ /* 0x000fc800078e0072 */
[----:B------:R-:W-:Y:S01]  /*2e80*/  IMAD.WIDE.U32 R84, R14, c[0x0][0x268], R4 ;  /* 0x00009a000e547a25 */ /* 0x000fe200078e0004 */
[----:B------:R-:W-:-:S03]  /*2e90*/  @P4 LOP3.LUT R241, R241, 0x8, RZ, 0xfc, !PT ;  /* 0x00000008f1f14812 */ /* 0x000fc600078efcff */
[----:B------:R-:W-:Y:S01]  /*2ea0*/  IMAD R25, R14, c[0x0][0x26c], R0 ;  /* 0x00009b000e197a24 */ /* 0x000fe200078e0200 */
[----:B------:R-:W-:Y:S01]  /*2eb0*/  SEL R0, RZ, c[0x0][0x27c], !P1 ;  /* 0x00009f00ff007a07 */ /* 0x000fe20004800000 */
[----:B------:R-:W-:Y:S01]  /*2ec0*/  IMAD.WIDE.U32 R4, R112, c[0x0][0x290], R114 ;  /* 0x0000a40070047a25 */ /* 0x000fe200078e0072 */
[----:B------:R-:W-:Y:S02]  /*2ed0*/  @P0 LOP3.LUT R241, R241, 0x10, RZ, 0xfc, !PT ;  /* 0x00000010f1f10812 */ /* 0x000fe400078efcff */
[----:B------:R-:W-:Y:S01]  /*2ee0*/  IADD3 R0, R104, R0, RZ ;  /* 0x0000000068007210 */ /* 0x000fe20007ffe0ff */
[C---:B------:R-:W-:Y:S01]  /*2ef0*/  IMAD R18, R112.reuse, c[0x0][0x294], R10 ;  /* 0x0000a50070127a24 */ /* 0x040fe200078e020a */
[----:B------:R-:W-:Y:S01]  /*2f00*/  IADD3 R83, R85, R25, RZ ;  /* 0x0000001955537210 */ /* 0x000fe20007ffe0ff */
[----:B------:R-:W-:Y:S01]  /*2f10*/  IMAD.MOV.U32 R14, RZ, RZ, R8 ;  /* 0x000000ffff0e7224 */ /* 0x000fe200078e0008 */
[----:B------:R-:W-:Y:S01]  /*2f20*/  SEL R8, RZ, c[0x0][0x27c], !P2 ;  /* 0x00009f00ff087a07 */ /* 0x000fe20005000000 */
[----:B------:R-:W-:Y:S01]  /*2f30*/  IMAD.WIDE.U32 R10, R112, c[0x0][0x280], R104 ;  /* 0x0000a000700a7a25 */ /* 0x000fe200078e0068 */
[----:B------:R-:W-:-:S02]  /*2f40*/  IADD3 R13, R5, R18, RZ ;  /* 0x00000012050d7210 */ /* 0x000fc40007ffe0ff */
[----:B------:R-:W-:Y:S01]  /*2f50*/  SEL R5, RZ, c[0x0][0x27c], !P3 ;  /* 0x00009f00ff057a07 */ /* 0x000fe20005800000 */
[----:B------:R-:W-:Y:S01]  /*2f60*/  IMAD.IADD R129, R12, 0x1, R15 ;  /* 0x000000010c817824 */ /* 0x000fe200078e020f */
[----:B------:R-:W-:Y:S01]  /*2f70*/  MOV R12, R4 ;  /* 0x00000004000c7202 */ /* 0x000fe20000000f00 */
[----:B------:R-:W-:Y:S01]  /*2f80*/  IMAD.IADD R15, R9, 0x1, R3 ;  /* 0x00000001090f7824 */ /* 0x000fe200078e0203 */
[----:B------:R-:W-:Y:S01]  /*2f90*/  SHF.R.S32.HI R4, RZ, 0x1f, R0 ;  /* 0x0000001fff047819 */ /* 0x000fe20000011400 */
[----:B------:R-:W-:Y:S02]  /*2fa0*/  IMAD.IADD R11, R3, 0x1, R11 ;  /* 0x00000001030b7824 */ /* 0x000fe400078e020b */
[----:B------:R-:W-:Y:S01]  /*2fb0*/  IMAD.IADD R3, R30, 0x1, R8 ;  /* 0x000000011e037824 */ /* 0x000fe200078e0208 */
[----:B------:R-:W-:Y:S01]  /*2fc0*/  IADD3 R8, R29, R5, RZ ;  /* 0x000000051d087210 */ /* 0x000fe20007ffe0ff */
[----:B------:R-:W-:Y:S01]  /*2fd0*/  IMAD.WIDE.U32 R16, R112, c[0x0][0x290], R104 ;  /* 0x0000a40070107a25 */ /* 0x000fe200078e0068 */
[----:B------:R-:W-:-:S02]  /*2fe0*/  LEA.HI R5, R4, R0, RZ, 0x3 ;  /* 0x0000000004057211 */ /* 0x000fc400078f18ff */
[----:B------:R-:W-:Y:S01]  /*2ff0*/  SHF.R.S32.HI R9, RZ, 0x1f, R3 ;  /* 0x0000001fff097819 */ /* 0x000fe20000011403 */
[----:B------:R-:W-:Y:S01]  /*3000*/  IMAD R140, R132, c[0x0][0x284], RZ ;  /* 0x0000a100848c7a24 */ /* 0x000fe200078e02ff */
[----:B------:R-:W-:Y:S01]  /*3010*/  LEA.HI R22, R4, R0, RZ, 0x5 ;  /* 0x0000000004167211 */ /* 0x000fe200078f28ff */
[C---:B------:R-:W-:Y:S01]  /*3020*/  IMAD R141, R132.reuse, c[0x0][0x294], RZ ;  /* 0x0000a500848d7a24 */ /* 0x040fe200078e02ff */
[----:B------:R-:W-:Y:S01]  /*3030*/  SHF.R.S32.HI R0, RZ, 0x1f, R8 ;  /* 0x0000001fff007819 */ /* 0x000fe20000011408 */
[----:B------:R-:W-:Y:S01]  /*3040*/  IMAD.WIDE.U32 R134, R132, c[0x0][0x280], RZ ;  /* 0x0000a00084867a25 */ /* 0x000fe200078e00ff */
[CC--:B------:R-:W-:Y:S02]  /*3050*/  LEA.HI R4, R9.reuse, R3.reuse, RZ, 0x3 ;  /* 0x0000000309047211 */ /* 0x0c0fe400078f18ff */
[----:B------:R-:W-:Y:S01]  /*3060*/  LEA.HI R21, R9, R3, RZ, 0x5 ;  /* 0x0000000309157211 */ /* 0x000fe200078f28ff */
[----:B------:R-:W-:Y:S01]  /*3070*/  IMAD.IADD R9, R18, 0x1, R17 ;  /* 0x0000000112097824 */ /* 0x000fe200078e0211 */
[-C--:B------:R-:W-:Y:S01]  /*3080*/  LEA.HI R3, R0, R8.reuse, RZ, 0x3 ;  /* 0x0000000800037211 */ /* 0x080fe200078f18ff */
[----:B------:R-:W-:Y:S01]  /*3090*/  IMAD.WIDE.U32 R110, R6, c[0x0][0x2b0], RZ ;  /* 0x0000ac00066e7a25 */ /* 0x000fe200078e00ff */
[----:B------:R-:W-:-:S02]  /*30a0*/  LEA.HI R0, R0, R8, RZ, 0x5 ;  /* 0x0000000800007211 */ /* 0x000fc400078f28ff */
[----:B------:R-:W-:Y:S01]  /*30b0*/  SHF.R.S32.HI R22, RZ, 0x5, R22 ;  /* 0x00000005ff167819 */ /* 0x000fe20000011416 */
[----:B------:R-:W-:Y:S01]  /*30c0*/  IMAD.WIDE.U32 R132, R132, c[0x0][0x290], RZ ;  /* 0x0000a40084847a25 */ /* 0x000fe200078e00ff */
[----:B------:R-:W-:Y:S02]  /*30d0*/  SHF.R.S32.HI R18, RZ, 0x5, R21 ;  /* 0x00000005ff127819 */ /* 0x000fe40000011415 */
[----:B------:R-:W-:Y:S01]  /*30e0*/  SHF.R.S32.HI R0, RZ, 0x5, R0 ;  /* 0x00000005ff007819 */ /* 0x000fe20000011400 */
[--C-:B------:R-:W-:Y:S01]  /*30f0*/  IMAD R24, R22, 0x600, R7.reuse ;  /* 0x0000060016187824 */ /* 0x100fe200078e0207 */
[----:B------:R-:W-:Y:S01]  /*3100*/  LOP3.LUT R88, R5, 0xfffffff8, RZ, 0xc0, !PT ;  /* 0xfffffff805587812 */ /* 0x000fe200078ec0ff */
[----:B------:R-:W-:Y:S01]  /*3110*/  IMAD R21, R18, 0x600, R7 ;  /* 0x0000060012157824 */ /* 0x000fe200078e0207 */
[----:B------:R-:W-:Y:S01]  /*3120*/  LOP3.LUT R87, R4, 0xfffffff8, RZ, 0xc0, !PT ;  /* 0xfffffff804577812 */ /* 0x000fe200078ec0ff */
[----:B------:R-:W-:Y:S01]  /*3130*/  IMAD.WIDE.U32 R98, R131, c[0x0][0x280], R10 ;  /* 0x0000a00083627a25 */ /* 0x000fe200078e000a */
[----:B------:R-:W-:-:S02]  /*3140*/  LOP3.LUT R86, R3, 0xfffffff8, RZ, 0xc0, !PT ;  /* 0xfffffff803567812 */ /* 0x000fc400078ec0ff */
[----:B------:R-:W-:Y:S01]  /*3150*/  IADD3 R141, R133, R141, RZ ;  /* 0x0000008d858d7210 */ /* 0x000fe20007ffe0ff */
[C---:B------:R-:W-:Y:S01]  /*3160*/  IMAD.WIDE.U32 R108, R26.reuse, c[0x0][0x1e8], RZ ;  /* 0x00007a001a6c7a25 */ /* 0x040fe200078e00ff */
[----:B------:R-:W-:Y:S02]  /*3170*/  SHF.R.S32.HI R65, RZ, 0x3, R5 ;  /* 0x00000003ff417819 */ /* 0x000fe40000011405 */
[----:B------:R-:W-:Y:S01]  /*3180*/  SHF.R.S32.HI R64, RZ, 0x3, R4 ;  /* 0x00000003ff407819 */ /* 0x000fe20000011404 */
[----:B------:R-:W-:Y:S01]  /*3190*/  IMAD.WIDE.U32 R106, R26, c[0x0][0x210], RZ ;  /* 0x000084001a6a7a25 */ /* 0x000fe200078e00ff */
[----:B------:R-:W-:Y:S02]  /*31a0*/  SHF.R.S32.HI R63, RZ, 0x3, R3 ;  /* 0x00000003ff3f7819 */ /* 0x000fe40000011403 */
[----:B------:R-:W-:Y:S01]  /*31b0*/  SHF.R.S32.HI R122, RZ, 0x1f, R88 ;  /* 0x0000001fff7a7819 */ /* 0x000fe20000011458 */
[----:B------:R-:W-:Y:S01]  /*31c0*/  IMAD.WIDE.U32 R102, R131, c[0x0][0x280], R14 ;  /* 0x0000a00083667a25 */ /* 0x000fe200078e000e */
[----:B------:R-:W-:-:S02]  /*31d0*/  SHF.R.S32.HI R121, RZ, 0x1f, R87 ;  /* 0x0000001fff797819 */ /* 0x000fc40000011457 */
[----:B------:R-:W-:Y:S01]  /*31e0*/  SHF.R.S32.HI R120, RZ, 0x1f, R86 ;  /* 0x0000001fff787819 */ /* 0x000fe20000011456 */
[----:B------:R-:W-:-:S04]  /*31f0*/  IMAD.WIDE.U32 R100, R131, c[0x0][0x290], R12 ;  /* 0x0000a40083647a25 */ /* 0x000fc800078e000c */
[----:B------:R-:W-:Y:S02]  /*3200*/  IMAD.IADD R140, R135, 0x1, R140 ;  /* 0x00000001878c7824 */ /* 0x000fe400078e028c */
[C---:B------:R-:W-:Y:S02]  /*3210*/  IMAD R128, R26.reuse, c[0x0][0x1ec], R109 ;  /* 0x00007b001a807a24 */ /* 0x040fe400078e026d */
[----:B------:R-:W-:Y:S01]  /*3220*/  IMAD R127, R26, c[0x0][0x214], R107 ;  /* 0x000085001a7f7a24 */ /* 0x000fe200078e026b */
[C---:B--2---:R-:W-:Y:S02]  /*3230*/  LOP3.LUT R17, R23.reuse, 0x18, R5, 0xf8, !PT ;  /* 0x0000001817117812 */ /* 0x044fe400078ef805 */
[C---:B------:R-:W-:Y:S02]  /*3240*/  LOP3.LUT R8, R23.reuse, 0x18, R4, 0xf8, !PT ;  /* 0x0000001817087812 */ /* 0x040fe400078ef804 */
[----:B------:R-:W-:Y:S02]  /*3250*/  LOP3.LUT R23, R23, 0x18, R3, 0xf8, !PT ;  /* 0x0000001817177812 */ /* 0x000fe400078ef803 */
[-C--:B---3--:R-:W-:Y:S01]  /*3260*/  LOP3.LUT R22, R17, R27.reuse, RZ, 0x3c, !PT ;  /* 0x0000001b11167212 */ /* 0x088fe200078e3cff */
[----:B------:R-:W-:Y:S01]  /*3270*/  IMAD R17, R0, 0x600, R7 ;  /* 0x0000060000117824 */ /* 0x000fe200078e0207 */
[----:B------:R-:W-:-:S02]  /*3280*/  LOP3.LUT R18, R8, R27, RZ, 0x3c, !PT ;  /* 0x0000001b08127212 */ /* 0x000fc400078e3cff */
[----:B------:R-:W-:Y:S01]  /*3290*/  LOP3.LUT R0, R23, R27, RZ, 0x3c, !PT ;  /* 0x0000001b17007212 */ /* 0x000fe200078e3cff */
[----:B------:R-:W-:Y:S01]  /*32a0*/  IMAD.IADD R23, R24, 0x1, R22 ;  /* 0x0000000118177824 */ /* 0x000fe200078e0216 */
[----:B------:R-:W-:Y:S01]  /*32b0*/  IADD3 R22, R21, R18, RZ ;  /* 0x0000001215167210 */ /* 0x000fe20007ffe0ff */
[----:B------:R-:W-:Y:S01]  /*32c0*/  IMAD R18, R20, c[0x0][0x290], RZ ;  /* 0x0000a40014127a24 */ /* 0x000fe200078e02ff */
[----:B------:R-:W-:Y:S01]  /*32d0*/  MOV R8, R16 ;  /* 0x0000001000087202 */ /* 0x000fe20000000f00 */
[----:B------:R-:W-:Y:S01]  /*32e0*/  IMAD.IADD R21, R17, 0x1, R0 ;  /* 0x0000000111157824 */ /* 0x000fe200078e0200 */
[----:B------:R-:W-:Y:S01]  /*32f0*/  SHF.L.U32 R117, R22, 0x1, RZ ;  /* 0x0000000116757819 */ /* 0x000fe200000006ff */
[----:B------:R-:W-:Y:S02]  /*3300*/  IMAD R0, R19, c[0x0][0x2b0], RZ ;  /* 0x0000ac0013007a24 */ /* 0x000fe400078e02ff */
[----:B------:R-:W-:Y:S02]  /*3310*/  IMAD R16, R20, c[0x0][0x280], RZ ;  /* 0x0000a00014107a24 */ /* 0x000fe400078e02ff */
[----:B------:R-:W-:Y:S01]  /*3320*/  IMAD R17, R6, c[0x0][0x2b4], R0 ;  /* 0x0000ad0006117a24 */ /* 0x000fe200078e0200 */
[----:B------:R-:W-:Y:S01]  /*3330*/  LEA R0, R168, R112, 0x6 ;  /* 0x00000070a8007211 */ /* 0x000fe200078e30ff */
[----:B------:R-:W-:-:S02]  /*3340*/  IMAD R16, R131, c[0x0][0x284], R16 ;  /* 0x0000a10083107a24 */ /* 0x000fc400078e0210 */
[C---:B------:R-:W-:Y:S02]  /*3350*/  IMAD R6, R131.reuse, c[0x0][0x294], R18 ;  /* 0x0000a50083067a24 */ /* 0x040fe400078e0212 */
[----:B------:R-:W-:Y:S01]  /*3360*/  IMAD.WIDE.U32 R96, R131, c[0x0][0x290], R8 ;  /* 0x0000a40083607a25 */ /* 0x000fe200078e0008 */
[----:B------:R-:W-:-:S03]  /*3370*/  IADD3 R123, R16, R99, RZ ;  /* 0x00000063107b7210 */ /* 0x000fc60007ffe0ff */
[----:B------:R-:W-:Y:S01]  /*3380*/  IMAD.IADD R126, R111, 0x1, R17 ;  /* 0x000000016f7e7824 */ /* 0x000fe200078e0211 */
[----:B------:R-:W-:Y:S01]  /*3390*/  IADD3 R119, R6, R97, RZ ;  /* 0x0000006106777210 */ /* 0x000fe20007ffe0ff */
[----:B------:R-:W-:Y:S02]  /*33a0*/  IMAD.IADD R125, R103, 0x1, R16 ;  /* 0x00000001677d7824 */ /* 0x000fe400078e0210 */
[----:B------:R-:W-:Y:S02]  /*33b0*/  IMAD.IADD R124, R101, 0x1, R6 ;  /* 0x00000001657c7824 */ /* 0x000fe400078e0206 */
[----:B------:R-:W-:Y:S02]  /*33c0*/  IMAD.SHL.U32 R118, R23, 0x2, RZ ;  /* 0x0000000217767824 */ /* 0x000fe400078e00ff */
[----:B------:R-:W-:Y:S01]  /*33d0*/  IMAD.SHL.U32 R116, R21, 0x2, RZ ;  /* 0x0000000215747824 */ /* 0x000fe200078e00ff */
[----:B------:R-:W-:Y:S06]  /*33e0*/  BAR.SYNC.DEFER_BLOCKING 0x0 ;  /* 0x0000000000007b1d */ /* 0x000fec0000010000 */
.L_x_239:
[----:B-1----:R-:W-:Y:S01]  /*33f0*/  IMAD R3, R35, 0x30, R0 ;  /* 0x0000003023037824 */ /* 0x002fe200078e0200 */
[----:B------:R-:W-:Y:S01]  /*3400*/  ISETP.NE.AND P4, PT, R146, 0x1, PT ;  /* 0x000000019200780c */ /* 0x000fe20003f85270 */
[----:B------:R-:W-:Y:S01]  /*3410*/  IMAD.MOV.U32 R79, RZ, RZ, RZ ;  /* 0x000000ffff4f7224 */ /* 0x000fe200078e00ff */
[----:B------:R-:W-:Y:S04]  /*3420*/  DEPBAR.LE SB0, 0x0 ;  /* 0x000080000000791a */ /* 0x000fe80000000000 */
[----:B--2---:R-:W-:Y:S01]  /*3430*/  IMAD.IADD R4, R129, 0x1, R3 ;  /* 0x0000000181047824 */ /* 0x004fe200078e0203 */
[----:B------:R-:W-:Y:S01]  /*3440*/  ISETP.GE.AND P0, PT, R3, R2, PT ;  /* 0x000000020300720c */ /* 0x000fe20003f06270 */
[----:B------:R-:W-:Y:S01]  /*3450*/  WARPSYNC 0xffffffff ;  /* 0xffffffff00007948 */ /* 0x000fe20003800000 */
[----:B------:R-:W-:Y:S01]  /*3460*/  ISETP.GE.AND P5, PT, R145, 0x1, PT ;  /* 0x000000019100780c */ /* 0x000fe20003fa6270 */
[--C-:B------:R-:W-:Y:S01]  /*3470*/  IMAD.MOV.U32 R3, RZ, RZ, R4.reuse ;  /* 0x000000ffff037224 */ /* 0x100fe200078e0004 */
[----:B------:R-:W-:Y:S01]  /*3480*/  ISETP.GT.OR P0, PT, R0, 0x2f, P0 ;  /* 0x0000002f0000780c */ /* 0x000fe20000704670 */
[----:B------:R-:W-:Y:S01]  /*3490*/  BSSY B1, `(.L_x_213) ;  /* 0x00003e0000017945 */ /* 0x000fe20003800000 */
[----:B---3--:R-:W-:Y:S05]  /*34a0*/  @P4 IMAD.HI.U32 R5, R4, c[0x0][0x2bc], RZ ;  /* 0x0000af0004054a27 */ /* 0x008fea00078e00ff */
[----:B------:R-:W-:Y:S06]  /*34b0*/  @P4 SHF.R.U32.HI R3, RZ, c[0x0][0x2c0], R5 ;  /* 0x0000b000ff034a19 */ /* 0x000fec0000011605 */
[C---:B------:R-:W-:Y:S04]  /*34c0*/  @!P0 IADD3 R5, P4, R3.reuse, R110, RZ ;  /* 0x0000006e03058210 */ /* 0x040fe80007f9e0ff */
[----:B------:R-:W-:Y:S01]  /*34d0*/  @!P0 LEA.HI.X.SX32 R6, R3, R126, 0x1, P4 ;  /* 0x0000007e03068211 */ /* 0x000fe200020f0eff */
[----:B------:R-:W-:Y:S01]  /*34e0*/  IMAD.MOV R3, RZ, RZ, -R3 ;  /* 0x000000ffff037224 */ /* 0x000fe200078e0a03 */
[----:B------:R-:W-:Y:S03]  /*34f0*/  @!P0 LEA R8, P4, R5, c[0x0][0x2a0], 0x2 ;  /* 0x0000a80005088a11 */ /* 0x000fe600078810ff */
[----:B------:R-:W-:Y:S01]  /*3500*/  IMAD R80, R3, c[0x0][0x2b8], R4 ;  /* 0x0000ae0003507a24 */ /* 0x000fe200078e0204 */
[----:B------:R-:W-:Y:S03]  /*3510*/  @!P0 LEA.HI.X R9, R5, c[0x0][0x2a4], R6, 0x2, P4 ;  /* 0x0000a90005098a11 */ /* 0x000fe600020f1406 */
[C---:B------:R-:W-:Y:S01]  /*3520*/  IMAD.WIDE.U32 R4, R80.reuse, c[0x0][0x1e0], RZ ;  /* 0x0000780050047a25 */ /* 0x040fe200078e00ff */
[----:B------:R-:W-:Y:S01]  /*3530*/  SHF.R.S32.HI R81, RZ, 0x1f, R80 ;  /* 0x0000001fff517819 */ /* 0x000fe20000011450 */
[----:B------:R-:W2:Y:S04]  /*3540*/  @!P0 LDG.E R79, [R8.64] ;  /* 0x00000008084f8981 */ /* 0x000ea8000c1e1900 */
[----:B------:R-:W-:Y:S01]  /*3550*/  IMAD R3, R81, c[0x0][0x1e0], RZ ;  /* 0x0000780051037a24 */ /* 0x000fe200078e02ff */
[----:B------:R-:W-:Y:S03]  /*3560*/  BAR.SYNC.DEFER_BLOCKING 0x0 ;  /* 0x0000000000007b1d */ /* 0x000fe60000010000 */
[----:B------:R-:W-:Y:S04]  /*3570*/  IMAD R3, R80, c[0x0][0x1e4], R3 ;  /* 0x0000790050037a24 */ /* 0x000fe800078e0203 */
        /* <DEDUP_REMOVED lines=8> */
[----:B------:R-:W-:Y:S01]  /*3600*/  LEA.HI.X R28, R3, c[0x0][0x1cc], R4, 0x1, P0 ;  /* 0x00007300031c7a11 */ /* 0x000fe200000f0c04 */
[----:B----4-:R-:W-:-:S05]  /*3610*/  @!P5 BRA `(.L_x_214) ;  /* 0x000039d00000d947 */ /* 0x010fca0003800000 */
[-C--:B------:R-:W-:Y:S01]  /*3620*/  IMAD R6, R140, R35.reuse, RZ ;  /* 0x000000238c067224 */ /* 0x080fe200078e02ff */
[----:B------:R-:W-:Y:S01]  /*3630*/  ISETP.NE.AND P0, PT, RZ, UR5, PT ;  /* 0x00000005ff007c0c */ /* 0x000fe2000bf05270 */
[-C--:B------:R-:W-:Y:S01]  /*3640*/  IMAD R5, R141, R35.reuse, RZ ;  /* 0x000000238d057224 */ /* 0x080fe200078e02ff */
[----:B------:R-:W-:Y:S01]  /*3650*/  SHF.R.S32.HI R4, RZ, 0x1f, R35 ;  /* 0x0000001fff047819 */ /* 0x000fe20000011423 */
[----:B------:R-:W-:Y:S02]  /*3660*/  IMAD R3, R35, -0x30, R2 ;  /* 0xffffffd023037824 */ /* 0x000fe400078e0202 */
[-C--:B------:R-:W-:Y:S03]  /*3670*/  IMAD.WIDE.U32 R22, R134, R35.reuse, RZ ;  /* 0x0000002386167225 */ /* 0x080fe600078e00ff */
[----:B------:R-:W-:Y:S01]  /*3680*/  IMNMX R78, R3, 0x30, PT ;  /* 0x00000030034e7817 */ /* 0x000fe20003800200 */
[C---:B------:R-:W-:Y:S02]  /*3690*/  IMAD R6, R4.reuse, R134, R6 ;  /* 0x0000008604067224 */ /* 0x040fe400078e0206 */
[----:B------:R-:W-:Y:S02]  /*36a0*/  IMAD R5, R4, R132, R5 ;  /* 0x0000008404057224 */ /* 0x000fe400078e0205 */
[----:B------:R-:W-:Y:S01]  /*36b0*/  IMAD.WIDE.U32 R50, R132, R35, RZ ;  /* 0x0000002384327225 */ /* 0x000fe200078e00ff */
[----:B------:R-:W-:Y:S04]  /*36c0*/  IADD3 R6, R23, R6, RZ ;  /* 0x0000000617067210 */ /* 0x000fe80007ffe0ff */
[----:B------:R-:W-:Y:S01]  /*36d0*/  IADD3 R34, R51, R5, RZ ;  /* 0x0000000533227210 */ /* 0x000fe20007ffe0ff */
[----:B------:R-:W-:-:S05]  /*36e0*/  @!P0 BRA `(.L_x_215) ;  /* 0x00001c8000008947 */ /* 0x000fca0003800000 */
[----:B------:R-:W-:Y:S01]  /*36f0*/  ISETP.GE.AND P4, PT, R112, R78, PT ;  /* 0x0000004e7000720c */ /* 0x000fe20003f86270 */
[----:B------:R-:W-:Y:S01]  /*3700*/  BSSY B0, `(.L_x_216) ;  /* 0x000003a000007945 */ /* 0x000fe20003800000 */
        /* <DEDUP_REMOVED lines=12> */
[----:B------:R-:W-:-:S05]  /*37d0*/  @P4 BRA `(.L_x_217) ;  /* 0x000002c000004947 */ /* 0x000fca0003800000 */
[----:B------:R-:W-:Y:S01]  /*37e0*/  IADD3 R3, P0, R102, R22, RZ ;  /* 0x0000001666037210 */ /* 0x000fe20007f1e0ff */
[----:B------:R-:W-:Y:S01]  /*37f0*/  CS2R R32, SRZ ;  /* 0x0000000000207805 */ /* 0x000fe2000001ff00 */
[----:B------:R-:W-:Y:S01]  /*3800*/  CS2R R40, SRZ ;  /* 0x0000000000287805 */ /* 0x000fe2000001ff00 */
[----:B------:R-:W-:Y:S01]  /*3810*/  CS2R R8, SRZ ;  /* 0x0000000000087805 */ /* 0x000fe2000001ff00 */
[----:B------:R-:W-:Y:S01]  /*3820*/  CS2R R42, SRZ ;  /* 0x00000000002a7805 */ /* 0x000fe2000001ff00 */
[----:B------:R-:W-:Y:S01]  /*3830*/  IMAD.X R5, R6, 0x1, R125, P0 ;  /* 0x0000000106057824 */ /* 0x000fe200000e067d */
[----:B------:R-:W-:Y:S01]  /*3840*/  IADD3 R4, P0, R100, R50, RZ ;  /* 0x0000003264047210 */ /* 0x000fe20007f1e0ff */
[----:B------:R-:W-:Y:S01]  /*3850*/  CS2R R16, SRZ ;  /* 0x0000000000107805 */ /* 0x000fe2000001ff00 */
[----:B------:R-:W-:Y:S01]  /*3860*/  CS2R R44, SRZ ;  /* 0x00000000002c7805 */ /* 0x000fe2000001ff00 */
[----:B------:R-:W-:Y:S01]  /*3870*/  CS2R R18, SRZ ;  /* 0x0000000000127805 */ /* 0x000fe2000001ff00 */
[----:B------:R-:W-:Y:S01]  /*3880*/  CS2R R46, SRZ ;  /* 0x00000000002e7805 */ /* 0x000fe2000001ff00 */
[----:B------:R-:W-:Y:S01]  /*3890*/  IMAD.X R6, R34, 0x1, R124, P0 ;  /* 0x0000000122067824 */ /* 0x000fe200000e067c */
[C---:B------:R-:W-:Y:S01]  /*38a0*/  LEA R12, P0, R3.reuse, c[0x0][0x270], 0x1 ;  /* 0x00009c00030c7a11 */ /* 0x040fe200078008ff */
[----:B------:R-:W-:Y:S01]  /*38b0*/  CS2R R20, SRZ ;  /* 0x0000000000147805 */ /* 0x000fe2000001ff00 */
[----:B------:R-:W-:Y:S01]  /*38c0*/  CS2R R48, SRZ ;  /* 0x0000000000307805 */ /* 0x000fe2000001ff00 */
[----:B------:R-:W-:Y:S01]  /*38d0*/  CS2R R24, SRZ ;  /* 0x0000000000187805 */ /* 0x000fe2000001ff00 */
[----:B------:R-:W-:Y:S02]  /*38e0*/  LEA.HI.X R13, R3, c[0x0][0x274], R5, 0x1, P0 ;  /* 0x00009d00030d7a11 */ /* 0x000fe400000f0c05 */
[C---:B------:R-:W-:Y:S04]  /*38f0*/  LEA R10, P0, R4.reuse, c[0x0][0x288], 0x1 ;  /* 0x0000a200040a7a11 */ /* 0x040fe800078008ff */
[----:B------:R-:W-:Y:S02]  /*3900*/  LEA.HI.X R11, R4, c[0x0][0x28c], R6, 0x1, P0 ;  /* 0x0000a300040b7a11 */ /* 0x000fe400000f0c06 */
[----:B------:R-:W-:Y:S01]  /*3910*/  ISETP.GE.AND P0, PT, R114, c[0x0][0x27c], PT ;  /* 0x00009f0072007a0c */ /* 0x000fe20003f06270 */
[----:B------:R-:W-:Y:S11]  /*3920*/  CS2R R4, SRZ ;  /* 0x0000000000047805 */ /* 0x000ff6000001ff00 */
[----:B------:R-:W-:Y:S01]  /*3930*/  @!UPT UIADD3 URZ, URZ, URZ, URZ ;  /* 0x0000003f3f3ff290 */ /* 0x000fe2000fffe03f */
[----:B------:R1:W5:Y:S04]  /*3940*/  @!P0 LDG.E.64 R32, [R12.64] ;  /* 0x000000080c208981 */ /* 0x000368000c1e1b00 */
[----:B------:R1:W5:Y:S01]  /*3950*/  @!P0 LDG.E.64 R4, [R10.64] ;  /* 0x000000080a048981 */ /* 0x000362000c1e1b00 */
[----:B------:R-:W-:Y:S11]  /*3960*/  ISETP.GE.AND P0, PT, R167, c[0x0][0x27c], PT ;  /* 0x00009f00a7007a0c */ /* 0x000ff60003f06270 */
[----:B------:R-:W-:Y:S02]  /*3970*/  @!UPT UIADD3 URZ, URZ, URZ, URZ ;  /* 0x0000003f3f3ff290 */ /* 0x000fe4000fffe03f */
[----:B------:R1:W5:Y:S04]  /*3980*/  @!P0 LDG.E.64 R40, [R12.64+0x10] ;  /* 0x000010080c288981 */ /* 0x000368000c1e1b00 */
[----:B------:R1:W5:Y:S01]  /*3990*/  @!P0 LDG.E.64 R8, [R10.64+0x10] ;  /* 0x000010080a088981 */ /* 0x000362000c1e1b00 */
        /* <DEDUP_REMOVED lines=15> */
[----:B------:R1:W5:Y:S02]  /*3a90*/  @!P0 LDG.E.64 R24, [R10.64+0x50] ;  /* 0x000050080a188981 */ /* 0x000364000c1e1b00 */
.L_x_217:
[----:B------:R-:W-:Y:S05]  /*3aa0*/  BSYNC B0 ;  /* 0x0000000000007941 */ /* 0x000fea0003800000 */
.L_x_216:
[----:B------:R2:W3:Y:S04]  /*3ab0*/  SHFL.IDX PT, R55, R28, RZ, 0x1e1f ;  /* 0x001e1fff1c377589 */ /* 0x0004e800000e0000 */
[----:B------:R2:W4:Y:S01]  /*3ac0*/  SHFL.IDX PT, R54, R31, RZ, 0x1e1f ;  /* 0x001e1fff1f367589 */ /* 0x00052200000e0000 */
[----:B------:R-:W-:-:S05]  /*3ad0*/  @P4 BRA `(.L_x_218) ;  /* 0x000037b000004947 */ /* 0x000fca0003800000 */
[----:B-----5:R-:W-:Y:S01]  /*3ae0*/  MOV R3, R47 ;  /* 0x0000002f00037202 */ /* 0x020fe20000000f00 */
[----:B-1----:R-:W-:Y:S01]  /*3af0*/  IMAD.MOV.U32 R11, RZ, RZ, R48 ;  /* 0x000000ffff0b7224 */ /* 0x002fe200078e0030 */
[----:B------:R-:W-:Y:S01]  /*3b00*/  ISETP.GE.AND P0, PT, R104, c[0x0][0x1d4], PT ;  /* 0x0000750068007a0c */ /* 0x000fe20003f06270 */
[----:B------:R-:W-:Y:S01]  /*3b10*/  IMAD.MOV.U32 R10, RZ, RZ, R49 ;  /* 0x000000ffff0a7224 */ /* 0x000fe200078e0031 */
[----:B------:R-:W-:Y:S01]  /*3b20*/  BSSY B0, `(.L_x_219) ;  /* 0x0000056000007945 */ /* 0x000fe20003800000 */
[----:B------:R-:W-:Y:S03]  /*3b30*/  IMAD.MOV.U32 R6, RZ, RZ, R46 ;  /* 0x000000ffff067224 */ /* 0x000fe600078e002e */
[----:B------:R-:W-:Y:S01]  /*3b40*/  PRMT R53, R11, 0x5410, R10 ;  /* 0x000054100b357816 */ /* 0x000fe2000000000a */
[----:B------:R-:W-:Y:S01]  /*3b50*/  IMAD.MOV.U32 R11, RZ, RZ, R44 ;  /* 0x000000ffff0b7224 */ /* 0x000fe200078e002c */
[----:B------:R-:W-:Y:S01]  /*3b60*/  PRMT R52, R6, 0x5410, R3 ;  /* 0x0000541006347816 */ /* 0x000fe20000000003 */
[----:B------:R-:W-:Y:S01]  /*3b70*/  IMAD.MOV.U32 R10, RZ, RZ, R45 ;  /* 0x000000ffff0a7224 */ /* 0x000fe200078e002d */
[----:B------:R-:W-:Y:S01]  /*3b80*/  MOV R6, R42 ;  /* 0x0000002a00067202 */ /* 0x000fe20000000f00 */
        /* <DEDUP_REMOVED lines=9> */
[----:B--2---:R-:W-:Y:S01]  /*3c20*/  PRMT R31, R6, 0x5410, R3 ;  /* 0x00005410061f7816 */ /* 0x004fe20000000003 */
[----:B------:R-:W-:Y:S01]  /*3c30*/  IMAD.MOV.U32 R6, RZ, RZ, R18 ;  /* 0x000000ffff067224 */ /* 0x000fe200078e0012 */
[----:B------:R-:W-:Y:S02]  /*3c40*/  MOV R11, R20 ;  /* 0x00000014000b7202 */ /* 0x000fe40000000f00 */
[----:B------:R-:W-:Y:S02]  /*3c50*/  MOV R3, R19 ;  /* 0x0000001300037202 */ /* 0x000fe40000000f00 */
[----:B------:R-:W-:Y:S01]  /*3c60*/  PRMT R28, R11, 0x5410, R10 ;  /* 0x000054100b1c7816 */ /* 0x000fe2000000000a */
[----:B------:R-:W-:Y:S01]  /*3c70*/  IMAD.MOV.U32 R11, RZ, RZ, R16 ;  /* 0x000000ffff0b7224 */ /* 0x000fe200078e0010 */
[----:B------:R-:W-:Y:S01]  /*3c80*/  PRMT R27, R6, 0x5410, R3 ;  /* 0x00005410061b7816 */ /* 0x000fe20000000003 */
[----:B------:R-:W-:Y:S01]  /*3c90*/  IMAD.MOV.U32 R10, RZ, RZ, R17 ;  /* 0x000000ffff0a7224 */ /* 0x000fe200078e0011 */
[----:B------:R-:W-:Y:S01]  /*3ca0*/  MOV R6, R8 ;  /* 0x0000000800067202 */ /* 0x000fe20000000f00 */
[----:B------:R-:W-:Y:S03]  /*3cb0*/  IMAD.MOV.U32 R3, RZ, RZ, R9 ;  /* 0x000000ffff037224 */ /* 0x000fe600078e0009 */
[----:B------:R-:W-:Y:S02]  /*3cc0*/  PRMT R26, R11, 0x5410, R10 ;  /* 0x000054100b1a7816 */ /* 0x000fe4000000000a */
[----:B------:R-:W-:Y:S01]  /*3cd0*/  PRMT R23, R6, 0x5410, R3 ;  /* 0x0000541006177816 */ /* 0x000fe20000000003 */
[----:B------:R-:W-:-:S05]  /*3ce0*/  @P0 BRA `(.L_x_220) ;  /* 0x0000039000000947 */ /* 0x000fca0003800000 */
[C---:B----4-:R-:W-:Y:S01]  /*3cf0*/  LEA R56, P0, R104.reuse, R54, 0x1 ;  /* 0x0000003668387211 */ /* 0x050fe200078008ff */
[----:B------:R-:W1:Y:S01]  /*3d00*/  LDS.128 R12, [R242+0x2400] ;  /* 0x00240000f20c7984 */ /* 0x000e620000000c00 */
[----:B------:R-:W-:Y:S01]  /*3d10*/  MOV R6, R4 ;  /* 0x0000000400067202 */ /* 0x000fe20000000f00 */
[----:B------:R-:W-:Y:S01]  /*3d20*/  IMAD.MOV.U32 R34, RZ, RZ, R32 ;  /* 0x000000ffff227224 */ /* 0x000fe200078e0020 */
[----:B---3--:R-:W-:Y:S02]  /*3d30*/  LEA.HI.X R57, R104, R55, R105, 0x1, P0 ;  /* 0x0000003768397211 */ /* 0x008fe400000f0c69 */
[----:B------:R-:W-:Y:S02]  /*3d40*/  ISETP.GE.AND P0, PT, R114, c[0x0][0x27c], PT ;  /* 0x00009f0072007a0c */ /* 0x000fe40003f06270 */
[----:B------:R-:W-:Y:S02]  /*3d50*/  MOV R22, R5 ;  /* 0x0000000500167202 */ /* 0x000fe40000000f00 */
[----:B------:R-:W-:Y:S09]  /*3d60*/  MOV R37, R33 ;  /* 0x0000002100257202 */ /* 0x000ff20000000f00 */
[--C-:B------:R-:W-:Y:S01]  /*3d70*/  @!P0 SHF.R.U64 R10, R4, 0x10, R5.reuse ;  /* 0x00000010040a8819 */ /* 0x100fe20000001205 */
[----:B------:R-:W-:Y:S01]  /*3d80*/  @!P0 HADD2.F32 R6, -RZ, R6.H0_H0 ;  /* 0x20000006ff068230 */ /* 0x000fe20000004100 */
[----:B------:R-:W-:Y:S01]  /*3d90*/  @!P0 SHF.R.U32.HI R11, RZ, 0x10, R5 ;  /* 0x00000010ff0b8819 */ /* 0x000fe20000011605 */
[----:B------:R-:W-:Y:S01]  /*3da0*/  @!P0 HADD2.F32 R22, -RZ, R22.H0_H0 ;  /* 0x20000016ff168230 */ /* 0x000fe20000004100 */
[--C-:B------:R-:W-:Y:S01]  /*3db0*/  @!P0 SHF.R.U64 R36, R32, 0x10, R33.reuse ;  /* 0x0000001020248819 */ /* 0x100fe20000001221 */
[----:B------:R-:W-:Y:S01]  /*3dc0*/  @!P0 HADD2.F32 R10, -RZ, R10.H0_H0 ;  /* 0x2000000aff0a8230 */ /* 0x000fe20000004100 */
[----:B------:R-:W-:Y:S01]  /*3dd0*/  @!P0 SHF.R.U32.HI R38, RZ, 0x10, R33 ;  /* 0x00000010ff268819 */ /* 0x000fe20000011621 */
[----:B------:R-:W-:Y:S02]  /*3de0*/  @!P0 HADD2.F32 R33, -RZ, R34.H0_H0 ;  /* 0x20000022ff218230 */ /* 0x000fe40000004100 */
[----:B------:R-:W-:Y:S02]  /*3df0*/  @!P0 HADD2.F32 R36, -RZ, R36.H0_H0 ;  /* 0x20000024ff248230 */ /* 0x000fe40000004100 */
[----:B------:R-:W-:Y:S02]  /*3e00*/  @!P0 HADD2.F32 R11, -RZ, R11.H0_H0 ;  /* 0x2000000bff0b8230 */ /* 0x000fe40000004100 */
[----:B------:R-:W-:Y:S01]  /*3e10*/  @!P0 HADD2.F32 R38, -RZ, R38.H0_H0 ;  /* 0x20000026ff268230 */ /* 0x000fe20000004100 */
[----:B-1----:R-:W-:Y:S02]  /*3e20*/  @!P0 MOV R3, R12 ;  /* 0x0000000c00038202 */ /* 0x002fe40000000f00 */
[----:B------:R-:W-:Y:S03]  /*3e30*/  @!P0 MOV R5, R13 ;  /* 0x0000000d00058202 */ /* 0x000fe60000000f00 */
[--C-:B------:R-:W-:Y:S02]  /*3e40*/  @!P0 HADD2.F32 R32, -RZ, R3.reuse.H1_H1 ;  /* 0x30000003ff208230 */ /* 0x100fe40000004100 */
[----:B------:R-:W-:Y:S02]  /*3e50*/  @!P0 HADD2.F32 R4, -RZ, R3.H0_H0 ;  /* 0x20000003ff048230 */ /* 0x000fe40000004100 */
[--C-:B------:R-:W-:Y:S01]  /*3e60*/  @!P0 HADD2.F32 R34, -RZ, R5.reuse.H1_H1 ;  /* 0x30000005ff228230 */ /* 0x100fe20000004100 */
[-C--:B------:R-:W-:Y:S01]  /*3e70*/  @!P0 FMUL.FTZ R58, R32, R6.reuse ;  /* 0x00000006203a8220 */ /* 0x080fe20000410000 */
[----:B------:R-:W-:Y:S01]  /*3e80*/  @!P0 HADD2.F32 R5, -RZ, R5.H0_H0 ;  /* 0x20000005ff058230 */ /* 0x000fe20000004100 */
[C---:B------:R-:W-:Y:S02]  /*3e90*/  @!P0 FMUL.FTZ R3, R4.reuse, R6 ;  /* 0x0000000604038220 */ /* 0x040fe40000410000 */
[----:B------:R-:W-:Y:S02]  /*3ea0*/  @!P0 FFMA.FTZ R61, R4, R33, -R58 ;  /* 0x00000021043d8223 */ /* 0x000fe4000001083a */
[-C--:B------:R-:W-:Y:S02]  /*3eb0*/  @!P0 FMUL.FTZ R58, R34, R10.reuse ;  /* 0x0000000a223a8220 */ /* 0x080fe40000410000 */
[----:B------:R-:W-:Y:S02]  /*3ec0*/  @!P0 IMAD.MOV.U32 R6, RZ, RZ, R14 ;  /* 0x000000ffff068224 */ /* 0x000fe400078e000e */
[C---:B------:R-:W-:Y:S02]  /*3ed0*/  @!P0 FMUL.FTZ R4, R5.reuse, R10 ;  /* 0x0000000a05048220 */ /* 0x040fe40000410000 */
[-C--:B------:R-:W-:Y:S01]  /*3ee0*/  @!P0 FFMA.FTZ R60, R5, R36.reuse, -R58 ;  /* 0x00000024053c8223 */ /* 0x080fe2000001083a */
[----:B------:R-:W-:Y:S01]  /*3ef0*/  @!P0 MOV R5, R15 ;  /* 0x0000000f00058202 */ /* 0x000fe20000000f00 */
[----:B------:R-:W-:Y:S01]  /*3f00*/  @!P0 FFMA.FTZ R3, R32, R33, R3 ;  /* 0x0000002120038223 */ /* 0x000fe20000010003 */
[--C-:B------:R-:W-:Y:S01]  /*3f10*/  @!P0 HADD2.F32 R32, -RZ, R6.reuse.H1_H1 ;  /* 0x30000006ff208230 */ /* 0x100fe20000004100 */
[----:B------:R-:W-:Y:S01]  /*3f20*/  @!P0 FFMA.FTZ R4, R34, R36, R4 ;  /* 0x0000002422048223 */ /* 0x000fe20000010004 */
[----:B------:R-:W-:Y:S02]  /*3f30*/  @!P0 HADD2.F32 R6, -RZ, R6.H0_H0 ;  /* 0x20000006ff068230 */ /* 0x000fe40000004100 */
[----:B------:R-:W-:Y:S01]  /*3f40*/  @!P0 HADD2.F32 R10, -RZ, R5.H0_H0 ;  /* 0x20000005ff0a8230 */ /* 0x000fe20000004100 */
[----:B------:R-:W-:Y:S01]  /*3f50*/  @!P0 FMUL.FTZ R59, R32, R22 ;  /* 0x00000016203b8220 */ /* 0x000fe20000410000 */
[----:B------:R-:W-:Y:S01]  /*3f60*/  @!P0 HADD2.F32 R33, -RZ, R37.H0_H0 ;  /* 0x20000025ff218230 */ /* 0x000fe20000004100 */
[----:B------:R-:W-:Y:S01]  /*3f70*/  @!P0 F2FP.PACK_AB R4, R4, R60 ;  /* 0x0000003c0404823e */ /* 0x000fe200000000ff */
[----:B------:R-:W-:Y:S01]  /*3f80*/  @!P0 HADD2.F32 R37, -RZ, R5.H1_H1 ;  /* 0x30000005ff258230 */ /* 0x000fe20000004100 */
[C---:B------:R-:W-:Y:S02]  /*3f90*/  @!P0 FMUL.FTZ R5, R6.reuse, R22 ;  /* 0x0000001606058220 */ /* 0x040fe40000410000 */
[----:B------:R-:W-:Y:S02]  /*3fa0*/  @!P0 FFMA.FTZ R59, R6, R33, -R59 ;  /* 0x00000021063b8223 */ /* 0x000fe4000001083b */
[-C--:B------:R-:W-:Y:S02]  /*3fb0*/  @!P0 FMUL.FTZ R6, R10, R11.reuse ;  /* 0x0000000b0a068220 */ /* 0x080fe40000410000 */
[----:B------:R-:W-:Y:S02]  /*3fc0*/  @!P0 FMUL.FTZ R58, R37, R11 ;  /* 0x0000000b253a8220 */ /* 0x000fe40000410000 */
[----:B------:R-:W-:Y:S02]  /*3fd0*/  @!P0 FFMA.FTZ R5, R32, R33, R5 ;  /* 0x0000002120058223 */ /* 0x000fe40000010005 */
[-C--:B------:R-:W-:Y:S01]  /*3fe0*/  @!P0 FFMA.FTZ R58, R10, R38.reuse, -R58 ;  /* 0x000000260a3a8223 */ /* 0x080fe2000001083a */
[----:B------:R-:W-:Y:S01]  /*3ff0*/  @!P0 F2FP.PACK_AB R10, R3, R61 ;  /* 0x0000003d030a823e */ /* 0x000fe200000000ff */
[----:B------:R-:W-:Y:S01]  /*4000*/  @!P0 FFMA.FTZ R6, R37, R38, R6 ;  /* 0x0000002625068223 */ /* 0x000fe20000010006 */
[----:B------:R-:W-:Y:S01]  /*4010*/  @!P0 F2FP.PACK_AB R5, R5, R59 ;  /* 0x0000003b0505823e */ /* 0x000fe200000000ff */
[----:B------:R-:W-:Y:S01]  /*4020*/  @!P0 IMAD.MOV.U32 R13, RZ, RZ, R4 ;  /* 0x000000ffff0d8224 */ /* 0x000fe200078e0004 */
[----:B------:R-:W-:Y:S02]  /*4030*/  @!P0 MOV R12, R10 ;  /* 0x0000000a000c8202 */ /* 0x000fe40000000f00 */
[----:B------:R-:W-:Y:S02]  /*4040*/  @!P0 F2FP.PACK_AB R3, R6, R58 ;  /* 0x0000003a0603823e */ /* 0x000fe400000000ff */
[----:B------:R-:W-:Y:S02]  /*4050*/  @!P0 MOV R14, R5 ;  /* 0x00000005000e8202 */ /* 0x000fe40000000f00 */
[----:B------:R-:W-:Y:S05]  /*4060*/  @!P0 MOV R15, R3 ;  /* 0x00000003000f8202 */ /* 0x000fea0000000f00 */
[----:B------:R1:W-:Y:S02]  /*4070*/  ST.E.128 [R56.64], R12 ;  /* 0x0000000c38007985 */ /* 0x0003e4000c101d08 */
.L_x_220:
[----:B------:R-:W-:Y:S05]  /*4080*/  BSYNC B0 ;  /* 0x0000000000007941 */ /* 0x000fea0003800000 */
.L_x_219:
[----:B------:R-:W-:Y:S01]  /*4090*/  ISETP.GE.AND P0, PT, R30, c[0x0][0x1d4], PT ;  /* 0x000075001e007a0c */ /* 0x000fe20003f06270 */
[----:B------:R-:W-:Y:S01]  /*40a0*/  @!UPT UIADD3 URZ, URZ, URZ, URZ ;  /* 0x0000003f3f3ff290 */ /* 0x000fe2000fffe03f */
[----:B------:R-:W-:Y:S11]  /*40b0*/  BSSY B0, `(.L_x_221) ;  /* 0x000003a000007945 */ /* 0x000ff60003800000 */
[----:B------:R-:W-:-:S05]  /*40c0*/  @P0 BRA `(.L_x_222) ;  /* 0x0000038000000947 */ /* 0x000fca0003800000 */
[----:B------:R-:W2:Y:S04]  /*40d0*/  LDL R3, [R1] ;  /* 0x0000000001037983 */ /* 0x000ea80000100800 */
[----:B-1----:R-:W1:Y:S01]  /*40e0*/  LDS.128 R12, [R243+0x2400] ;  /* 0x00240000f30c7984 */ /* 0x002e620000000c00 */
[----:B--2---:R-:W-:Y:S04]  /*40f0*/  SHF.L.U32 R3, R3, 0x3, RZ ;  /* 0x0000000303037819 */ /* 0x004fe800000006ff */
[C---:B----4-:R-:W-:Y:S04]  /*4100*/  LEA R36, P0, R3.reuse, R54, 0x1 ;  /* 0x0000003603247211 */ /* 0x050fe800078008ff */
[----:B---3--:R-:W-:Y:S02]  /*4110*/  LEA.HI.X.SX32 R37, R3, R55, 0x1, P0 ;  /* 0x0000003703257211 */ /* 0x008fe400000f0eff */
[----:B------:R-:W-:Y:S11]  /*4120*/  ISETP.GE.AND P0, PT, R167, c[0x0][0x27c], PT ;  /* 0x00009f00a7007a0c */ /* 0x000ff60003f06270 */
[----:B------:R-:W-:Y:S02]  /*4130*/  @!UPT UIADD3 URZ, URZ, URZ, URZ ;  /* 0x0000003f3f3ff290 */ /* 0x000fe4000fffe03f */
[----:B-1----:R-:W-:Y:S01]  /*4140*/  @!P0 MOV R4, R12 ;  /* 0x0000000c00048202 */ /* 0x002fe20000000f00 */
[----:B------:R-:W-:Y:S01]  /*4150*/  @!P0 HADD2.F32 R3, -RZ, R23.H0_H0 ;  /* 0x20000017ff038230 */ /* 0x000fe20000004100 */
[----:B------:R-:W-:Y:S01]  /*4160*/  @!P0 MOV R5, R13 ;  /* 0x0000000d00058202 */ /* 0x000fe20000000f00 */
[----:B------:R-:W-:Y:S01]  /*4170*/  @!P0 HADD2.F32 R10, -RZ, R39.H0_H0 ;  /* 0x20000027ff0a8230 */ /* 0x000fe20000004100 */
[----:B------:R-:W-:Y:S01]  /*4180*/  @!P0 SHF.R.U64 R6, R8, 0x10, R9 ;  /* 0x0000001008068819 */ /* 0x000fe20000001209 */
[--C-:B------:R-:W-:Y:S01]  /*4190*/  @!P0 HADD2.F32 R8, -RZ, R4.reuse.H1_H1 ;  /* 0x30000004ff088230 */ /* 0x100fe20000004100 */
[--C-:B------:R-:W-:Y:S01]  /*41a0*/  @!P0 SHF.R.U64 R22, R40, 0x10, R41.reuse ;  /* 0x0000001028168819 */ /* 0x100fe20000001229 */
[----:B------:R-:W-:Y:S01]  /*41b0*/  @!P0 HADD2.F32 R4, -RZ, R4.H0_H0 ;  /* 0x20000004ff048230 */ /* 0x000fe20000004100 */
[----:B------:R-:W-:Y:S01]  /*41c0*/  @!P0 SHF.R.U32.HI R34, RZ, 0x10, R41 ;  /* 0x00000010ff228819 */ /* 0x000fe20000011629 */
[----:B------:R-:W-:Y:S01]  /*41d0*/  @!P0 HADD2.F32 R6, -RZ, R6.H0_H0 ;  /* 0x20000006ff068230 */ /* 0x000fe20000004100 */
[-C--:B------:R-:W-:Y:S01]  /*41e0*/  @!P0 FMUL.FTZ R32, R8, R3.reuse ;  /* 0x0000000308208220 */ /* 0x080fe20000410000 */
[--C-:B------:R-:W-:Y:S01]  /*41f0*/  @!P0 HADD2.F32 R11, -RZ, R5.reuse.H1_H1 ;  /* 0x30000005ff0b8230 */ /* 0x100fe20000004100 */
[C---:B------:R-:W-:Y:S01]  /*4200*/  @!P0 FMUL.FTZ R3, R4.reuse, R3 ;  /* 0x0000000304038220 */ /* 0x040fe20000410000 */
[----:B------:R-:W-:Y:S01]  /*4210*/  @!P0 HADD2.F32 R5, -RZ, R5.H0_H0 ;  /* 0x20000005ff058230 */ /* 0x000fe20000004100 */
[-C--:B------:R-:W-:Y:S01]  /*4220*/  @!P0 FFMA.FTZ R41, R4, R10.reuse, -R32 ;  /* 0x0000000a04298223 */ /* 0x080fe20000010820 */
[----:B------:R-:W-:Y:S01]  /*4230*/  @!P0 HADD2.F32 R22, -RZ, R22.H0_H0 ;  /* 0x20000016ff168230 */ /* 0x000fe20000004100 */
[----:B------:R-:W-:Y:S01]  /*4240*/  @!P0 FFMA.FTZ R3, R8, R10, R3 ;  /* 0x0000000a08038223 */ /* 0x000fe20000010003 */
[----:B------:R-:W-:Y:S01]  /*4250*/  @!P0 HADD2.F32 R34, -RZ, R34.H0_H0 ;  /* 0x20000022ff228230 */ /* 0x000fe20000004100 */
[----:B------:R-:W-:Y:S01]  /*4260*/  @!P0 IMAD.MOV.U32 R8, RZ, RZ, R14 ;  /* 0x000000ffff088224 */ /* 0x000fe200078e000e */
[----:B------:R-:W-:Y:S01]  /*4270*/  @!P0 SHF.R.U32.HI R9, RZ, 0x10, R9 ;  /* 0x00000010ff098819 */ /* 0x000fe20000011609 */
[-C--:B------:R-:W-:Y:S02]  /*4280*/  @!P0 FMUL.FTZ R32, R11, R6.reuse ;  /* 0x000000060b208220 */ /* 0x080fe40000410000 */
[C---:B------:R-:W-:Y:S01]  /*4290*/  @!P0 FMUL.FTZ R4, R5.reuse, R6 ;  /* 0x0000000605048220 */ /* 0x040fe20000410000 */
[----:B------:R-:W-:Y:S01]  /*42a0*/  @!P0 MOV R6, R15 ;  /* 0x0000000f00068202 */ /* 0x000fe20000000f00 */
[-C--:B------:R-:W-:Y:S01]  /*42b0*/  @!P0 FFMA.FTZ R40, R5, R22.reuse, -R32 ;  /* 0x0000001605288223 */ /* 0x080fe20000010820 */
[----:B------:R-:W-:Y:S01]  /*42c0*/  @!P0 HADD2.F32 R5, -RZ, R23.H1_H1 ;  /* 0x30000017ff058230 */ /* 0x000fe20000004100 */
[----:B------:R-:W-:Y:S01]  /*42d0*/  @!P0 FFMA.FTZ R4, R11, R22, R4 ;  /* 0x000000160b048223 */ /* 0x000fe20000010004 */
[--C-:B------:R-:W-:Y:S02]  /*42e0*/  @!P0 HADD2.F32 R23, -RZ, R8.reuse.H1_H1 ;  /* 0x30000008ff178230 */ /* 0x100fe40000004100 */
[----:B------:R-:W-:Y:S02]  /*42f0*/  @!P0 HADD2.F32 R10, -RZ, R9.H0_H0 ;  /* 0x20000009ff0a8230 */ /* 0x000fe40000004100 */
[----:B------:R-:W-:Y:S01]  /*4300*/  @!P0 HADD2.F32 R9, -RZ, R8.H0_H0 ;  /* 0x20000008ff098230 */ /* 0x000fe20000004100 */
[----:B------:R-:W-:Y:S01]  /*4310*/  @!P0 F2FP.PACK_AB R4, R4, R40 ;  /* 0x000000280404823e */ /* 0x000fe200000000ff */
[--C-:B------:R-:W-:Y:S02]  /*4320*/  @!P0 HADD2.F32 R8, -RZ, R6.reuse.H0_H0 ;  /* 0x20000006ff088230 */ /* 0x100fe40000004100 */
[----:B------:R-:W-:Y:S02]  /*4330*/  @!P0 HADD2.F32 R32, -RZ, R39.H1_H1 ;  /* 0x30000027ff208230 */ /* 0x000fe40000004100 */
[----:B------:R-:W-:Y:S01]  /*4340*/  @!P0 IMAD.MOV.U32 R13, RZ, RZ, R4 ;  /* 0x000000ffff0d8224 */ /* 0x000fe200078e0004 */
[----:B------:R-:W-:Y:S01]  /*4350*/  @!P0 HADD2.F32 R33, -RZ, R6.H1_H1 ;  /* 0x30000006ff218230 */ /* 0x000fe20000004100 */
[-C--:B------:R-:W-:Y:S02]  /*4360*/  @!P0 FMUL.FTZ R6, R23, R5.reuse ;  /* 0x0000000517068220 */ /* 0x080fe40000410000 */
[C---:B------:R-:W-:Y:S02]  /*4370*/  @!P0 FMUL.FTZ R5, R9.reuse, R5 ;  /* 0x0000000509058220 */ /* 0x040fe40000410000 */
[----:B------:R-:W-:Y:S02]  /*4380*/  @!P0 FFMA.FTZ R9, R9, R32, -R6 ;  /* 0x0000002009098223 */ /* 0x000fe40000010806 */
[CC--:B------:R-:W-:Y:S02]  /*4390*/  @!P0 FMUL.FTZ R6, R8.reuse, R10.reuse ;  /* 0x0000000a08068220 */ /* 0x0c0fe40000410000 */
[----:B------:R-:W-:Y:S02]  /*43a0*/  @!P0 FMUL.FTZ R38, R33, R10 ;  /* 0x0000000a21268220 */ /* 0x000fe40000410000 */
[----:B------:R-:W-:Y:S02]  /*43b0*/  @!P0 FFMA.FTZ R5, R23, R32, R5 ;  /* 0x0000002017058223 */ /* 0x000fe40000010005 */
[-C--:B------:R-:W-:Y:S01]  /*43c0*/  @!P0 FFMA.FTZ R38, R8, R34.reuse, -R38 ;  /* 0x0000002208268223 */ /* 0x080fe20000010826 */
[----:B------:R-:W-:Y:S01]  /*43d0*/  @!P0 F2FP.PACK_AB R8, R3, R41 ;  /* 0x000000290308823e */ /* 0x000fe200000000ff */
[----:B------:R-:W-:Y:S01]  /*43e0*/  @!P0 FFMA.FTZ R6, R33, R34, R6 ;  /* 0x0000002221068223 */ /* 0x000fe20000010006 */
[----:B------:R-:W-:Y:S02]  /*43f0*/  @!P0 F2FP.PACK_AB R5, R5, R9 ;  /* 0x000000090505823e */ /* 0x000fe400000000ff */
[----:B------:R-:W-:Y:S02]  /*4400*/  @!P0 MOV R12, R8 ;  /* 0x00000008000c8202 */ /* 0x000fe40000000f00 */
[----:B------:R-:W-:Y:S02]  /*4410*/  @!P0 F2FP.PACK_AB R3, R6, R38 ;  /* 0x000000260603823e */ /* 0x000fe400000000ff */
[----:B------:R-:W-:Y:S02]  /*4420*/  @!P0 MOV R14, R5 ;  /* 0x00000005000e8202 */ /* 0x000fe40000000f00 */
[----:B------:R-:W-:Y:S05]  /*4430*/  @!P0 MOV R15, R3 ;  /* 0x00000003000f8202 */ /* 0x000fea0000000f00 */
[----:B------:R1:W-:Y:S02]  /*4440*/  ST.E.128 [R36.64], R12 ;  /* 0x0000000c24007985 */ /* 0x0003e4000c101d08 */
.L_x_222:
[----:B------:R-:W-:Y:S05]  /*4450*/  BSYNC B0 ;  /* 0x0000000000007941 */ /* 0x000fea0003800000 */
.L_x_221:
[----:B------:R-:W-:Y:S01]  /*4460*/  ISETP.GE.AND P0, PT, R29, c[0x0][0x1d4], PT ;  /* 0x000075001d007a0c */ /* 0x000fe20003f06270 */
[----:B------:R-:W-:Y:S01]  /*4470*/  @!UPT UIADD3 URZ, URZ, URZ, URZ ;  /* 0x0000003f3f3ff290 */ /* 0x000fe2000fffe03f */
[----:B------:R-:W-:Y:S11]  /*4480*/  BSSY B0, `(.L_x_223) ;  /* 0x000003b000007945 */ /* 0x000ff60003800000 */
[----:B------:R-:W-:-:S05]  /*4490*/  @P0 BRA `(.L_x_224) ;  /* 0x0000039000000947 */ /* 0x000fca0003800000 */
[----:B---3--:R-:W-:Y:S01]  /*44a0*/  IMAD.MOV.U32 R5, RZ, RZ, R55 ;  /* 0x000000ffff057224 */ /* 0x008fe200078e0037 */
[----:B------:R-:W-:Y:S01]  /*44b0*/  SHF.L.U32 R3, R252, 0x3, RZ ;  /* 0x00000003fc037819 */ /* 0x000fe200000006ff */
[----:B------:R-:W2:Y:S01]  /*44c0*/  LDS.128 R8, [R242+0x3000] ;  /* 0x00300000f2087984 */ /* 0x000ea20000000c00 */
[----:B----4-:R-:W-:Y:S04]  /*44d0*/  MOV R4, R54 ;  /* 0x0000003600047202 */ /* 0x010fe80000000f00 */
[C---:B-1----:R-:W-:Y:S04]  /*44e0*/  LEA R36, P0, R3.reuse, R4, 0x1 ;  /* 0x0000000403247211 */ /* 0x042fe800078008ff */
[----:B------:R-:W-:Y:S02]  /*44f0*/  LEA.HI.X.SX32 R37, R3, R5, 0x1, P0 ;  /* 0x0000000503257211 */ /* 0x000fe400000f0eff */
[----:B------:R-:W-:Y:S11]  /*4500*/  ISETP.GE.AND P0, PT, R164, c[0x0][0x27c], PT ;  /* 0x00009f00a4007a0c */ /* 0x000ff60003f06270 */
[----:B------:R-:W-:Y:S02]  /*4510*/  @!UPT UIADD3 URZ, URZ, URZ, URZ ;  /* 0x0000003f3f3ff290 */ /* 0x000fe4000fffe03f */
[----:B------:R-:W-:Y:S01]  /*4520*/  @!P0 SHF.R.U64 R6, R16, 0x10, R17 ;  /* 0x0000001010068819 */ /* 0x000fe20000001211 */
[----:B------:R-:W-:Y:S01]  /*4530*/  @!P0 HADD2.F32 R3, -RZ, R26.H0_H0 ;  /* 0x2000001aff038230 */ /* 0x000fe20000004100 */
[----:B------:R-:W-:Y:S01]  /*4540*/  @!P0 SHF.R.U64 R16, R42, 0x10, R43 ;  /* 0x000000102a108819 */ /* 0x000fe2000000122b */
[----:B------:R-:W-:Y:S01]  /*4550*/  @!P0 HADD2.F32 R14, -RZ, R50.H0_H0 ;  /* 0x20000032ff0e8230 */ /* 0x000fe20000004100 */
[----:B------:R-:W-:Y:S01]  /*4560*/  @!P0 SHF.R.U32.HI R13, RZ, 0x10, R17 ;  /* 0x00000010ff0d8819 */ /* 0x000fe20000011611 */
[----:B------:R-:W-:Y:S01]  /*4570*/  @!P0 HADD2.F32 R6, -RZ, R6.H0_H0 ;  /* 0x20000006ff068230 */ /* 0x000fe20000004100 */
[----:B------:R-:W-:Y:S01]  /*4580*/  @!P0 SHF.R.U32.HI R32, RZ, 0x10, R43 ;  /* 0x00000010ff208819 */ /* 0x000fe2000001162b */
[----:B------:R-:W-:Y:S02]  /*4590*/  @!P0 HADD2.F32 R16, -RZ, R16.H0_H0 ;  /* 0x20000010ff108230 */ /* 0x000fe40000004100 */
[----:B------:R-:W-:Y:S01]  /*45a0*/  @!P0 HADD2.F32 R22, -RZ, R50.H1_H1 ;  /* 0x30000032ff168230 */ /* 0x000fe20000004100 */
[----:B--2---:R-:W-:Y:S02]  /*45b0*/  @!P0 MOV R4, R8 ;  /* 0x0000000800048202 */ /* 0x004fe40000000f00 */
[----:B------:R-:W-:Y:S03]  /*45c0*/  @!P0 MOV R5, R9 ;  /* 0x0000000900058202 */ /* 0x000fe60000000f00 */
[--C-:B------:R-:W-:Y:S02]  /*45d0*/  @!P0 HADD2.F32 R12, -RZ, R4.reuse.H1_H1 ;  /* 0x30000004ff0c8230 */ /* 0x100fe40000004100 */
[----:B------:R-:W-:Y:S02]  /*45e0*/  @!P0 HADD2.F32 R4, -RZ, R4.H0_H0 ;  /* 0x20000004ff048230 */ /* 0x000fe40000004100 */
[--C-:B------:R-:W-:Y:S01]  /*45f0*/  @!P0 HADD2.F32 R15, -RZ, R5.reuse.H1_H1 ;  /* 0x30000005ff0f8230 */ /* 0x100fe20000004100 */
[-C--:B------:R-:W-:Y:S01]  /*4600*/  @!P0 FMUL.FTZ R17, R12, R3.reuse ;  /* 0x000000030c118220 */ /* 0x080fe20000410000 */
[----:B------:R-:W-:Y:S01]  /*4610*/  @!P0 HADD2.F32 R5, -RZ, R5.H0_H0 ;  /* 0x20000005ff058230 */ /* 0x000fe20000004100 */
[C---:B------:R-:W-:Y:S02]  /*4620*/  @!P0 FMUL.FTZ R3, R4.reuse, R3 ;  /* 0x0000000304038220 */ /* 0x040fe40000410000 */
[-C--:B------:R-:W-:Y:S02]  /*4630*/  @!P0 FFMA.FTZ R34, R4, R14.reuse, -R17 ;  /* 0x0000000e04228223 */ /* 0x080fe40000010811 */
[----:B------:R-:W-:Y:S01]  /*4640*/  @!P0 FFMA.FTZ R3, R12, R14, R3 ;  /* 0x0000000e0c038223 */ /* 0x000fe20000010003 */
[----:B------:R-:W-:Y:S01]  /*4650*/  @!P0 HADD2.F32 R14, -RZ, R13.H0_H0 ;  /* 0x2000000dff0e8230 */ /* 0x000fe20000004100 */
[----:B------:R-:W-:Y:S02]  /*4660*/  @!P0 IMAD.MOV.U32 R12, RZ, RZ, R10 ;  /* 0x000000ffff0c8224 */ /* 0x000fe400078e000a */
[-C--:B------:R-:W-:Y:S02]  /*4670*/  @!P0 FMUL.FTZ R17, R15, R6.reuse ;  /* 0x000000060f118220 */ /* 0x080fe40000410000 */
[C---:B------:R-:W-:Y:S01]  /*4680*/  @!P0 FMUL.FTZ R4, R5.reuse, R6 ;  /* 0x0000000605048220 */ /* 0x040fe20000410000 */
[----:B------:R-:W-:Y:S01]  /*4690*/  @!P0 MOV R6, R11 ;  /* 0x0000000b00068202 */ /* 0x000fe20000000f00 */
[-C--:B------:R-:W-:Y:S01]  /*46a0*/  @!P0 FFMA.FTZ R33, R5, R16.reuse, -R17 ;  /* 0x0000001005218223 */ /* 0x080fe20000010811 */
[----:B------:R-:W-:Y:S01]  /*46b0*/  @!P0 HADD2.F32 R17, -RZ, R12.H1_H1 ;  /* 0x3000000cff118230 */ /* 0x000fe20000004100 */
[----:B------:R-:W-:Y:S01]  /*46c0*/  @!P0 FFMA.FTZ R4, R15, R16, R4 ;  /* 0x000000100f048223 */ /* 0x000fe20000010004 */
[----:B------:R-:W-:Y:S02]  /*46d0*/  @!P0 HADD2.F32 R5, -RZ, R26.H1_H1 ;  /* 0x3000001aff058230 */ /* 0x000fe40000004100 */
[----:B------:R-:W-:Y:S02]  /*46e0*/  @!P0 HADD2.F32 R13, -RZ, R12.H0_H0 ;  /* 0x2000000cff0d8230 */ /* 0x000fe40000004100 */
[--C-:B------:R-:W-:Y:S01]  /*46f0*/  @!P0 HADD2.F32 R12, -RZ, R6.reuse.H0_H0 ;  /* 0x20000006ff0c8230 */ /* 0x100fe20000004100 */
[----:B------:R-:W-:Y:S01]  /*4700*/  @!P0 F2FP.PACK_AB R4, R4, R33 ;  /* 0x000000210404823e */ /* 0x000fe200000000ff */
[----:B------:R-:W-:Y:S01]  /*4710*/  @!P0 HADD2.F32 R23, -RZ, R6.H1_H1 ;  /* 0x30000006ff178230 */ /* 0x000fe20000004100 */
[-C--:B------:R-:W-:Y:S01]  /*4720*/  @!P0 FMUL.FTZ R6, R17, R5.reuse ;  /* 0x0000000511068220 */ /* 0x080fe20000410000 */
[----:B------:R-:W-:Y:S01]  /*4730*/  @!P0 HADD2.F32 R26, -RZ, R32.H0_H0 ;  /* 0x20000020ff1a8230 */ /* 0x000fe20000004100 */
[----:B------:R-:W-:Y:S02]  /*4740*/  @!P0 FMUL.FTZ R5, R13, R5 ;  /* 0x000000050d058220 */ /* 0x000fe40000410000 */
[----:B------:R-:W-:Y:S02]  /*4750*/  @!P0 FMUL.FTZ R32, R23, R14 ;  /* 0x0000000e17208220 */ /* 0x000fe40000410000 */
[----:B------:R-:W-:Y:S02]  /*4760*/  @!P0 FFMA.FTZ R13, R13, R22, -R6 ;  /* 0x000000160d0d8223 */ /* 0x000fe40000010806 */
[C---:B------:R-:W-:Y:S02]  /*4770*/  @!P0 FMUL.FTZ R6, R12.reuse, R14 ;  /* 0x0000000e0c068220 */ /* 0x040fe40000410000 */
[----:B------:R-:W-:Y:S02]  /*4780*/  @!P0 FFMA.FTZ R5, R17, R22, R5 ;  /* 0x0000001611058223 */ /* 0x000fe40000010005 */
[----:B------:R-:W-:Y:S01]  /*4790*/  @!P0 FFMA.FTZ R32, R12, R26, -R32 ;  /* 0x0000001a0c208223 */ /* 0x000fe20000010820 */
        /* <DEDUP_REMOVED lines=9> */
.L_x_224:
[----:B------:R-:W-:Y:S05]  /*4830*/  BSYNC B0 ;  /* 0x0000000000007941 */ /* 0x000fea0003800000 */
.L_x_223:
[----:B------:R-:W-:Y:S01]  /*4840*/  ISETP.GE.AND P0, PT, R246, c[0x0][0x1d4], PT ;  /* 0x00007500f6007a0c */ /* 0x000fe20003f06270 */
[----:B------:R-:W-:Y:S01]  /*4850*/  @!UPT UIADD3 URZ, URZ, URZ, URZ ;  /* 0x0000003f3f3ff290 */ /* 0x000fe2000fffe03f */
[----:B------:R-:W-:Y:S11]  /*4860*/  BSSY B0, `(.L_x_225) ;  /* 0x0000039000007945 */ /* 0x000ff60003800000 */
[----:B------:R-:W-:-:S05]  /*4870*/  @P0 BRA `(.L_x_226) ;  /* 0x0000037000000947 */ /* 0x000fca0003800000 */
[C---:B----4-:R-:W-:Y:S01]  /*4880*/  LEA R32, P0, R246.reuse, R54, 0x1 ;  /* 0x00000036f6207211 */ /* 0x050fe200078008ff */
[----:B------:R-:W2:Y:S04]  /*4890*/  LDL R3, [R1+0x14] ;  /* 0x0000140001037983 */ /* 0x000ea80000100800 */
[----:B-1----:R-:W1:Y:S01]  /*48a0*/  LDS.128 R8, [R243+0x3000] ;  /* 0x00300000f3087984 */ /* 0x002e620000000c00 */
[----:B--23--:R-:W-:Y:S02]  /*48b0*/  LEA.HI.X R33, R246, R55, R3, 0x1, P0 ;  /* 0x00000037f6217211 */ /* 0x00cfe400000f0c03 */
[----:B------:R-:W-:Y:S11]  /*48c0*/  ISETP.GE.AND P0, PT, R166, c[0x0][0x27c], PT ;  /* 0x00009f00a6007a0c */ /* 0x000ff60003f06270 */
[----:B------:R-:W-:Y:S02]  /*48d0*/  @!UPT UIADD3 URZ, URZ, URZ, URZ ;  /* 0x0000003f3f3ff290 */ /* 0x000fe4000fffe03f */
[----:B------:R-:W-:Y:S01]  /*48e0*/  @!P0 HADD2.F32 R3, -RZ, R27.H0_H0 ;  /* 0x2000001bff038230 */ /* 0x000fe20000004100 */
[----:B-1----:R-:W-:Y:S01]  /*48f0*/  @!P0 MOV R4, R8 ;  /* 0x0000000800048202 */ /* 0x002fe20000000f00 */
[----:B------:R-:W-:Y:S01]  /*4900*/  @!P0 HADD2.F32 R13, -RZ, R51.H0_H0 ;  /* 0x20000033ff0d8230 */ /* 0x000fe20000004100 */
[----:B------:R-:W-:Y:S02]  /*4910*/  @!P0 MOV R5, R9 ;  /* 0x0000000900058202 */ /* 0x000fe40000000f00 */
[----:B------:R-:W-:Y:S01]  /*4920*/  @!P0 SHF.R.U64 R6, R18, 0x10, R19 ;  /* 0x0000001012068819 */ /* 0x000fe20000001213 */
[--C-:B------:R-:W-:Y:S01]  /*4930*/  @!P0 HADD2.F32 R12, -RZ, R4.reuse.H1_H1 ;  /* 0x30000004ff0c8230 */ /* 0x100fe20000004100 */
[----:B------:R-:W-:Y:S01]  /*4940*/  @!P0 SHF.R.U64 R16, R44, 0x10, R45 ;  /* 0x000000102c108819 */ /* 0x000fe2000000122d */
        /* <DEDUP_REMOVED lines=10> */
[----:B------:R-:W-:Y:S01]  /*49f0*/  @!P0 MOV R12, R10 ;  /* 0x0000000a000c8202 */ /* 0x000fe20000000f00 */
[-C--:B------:R-:W-:Y:S01]  /*4a00*/  @!P0 FMUL.FTZ R17, R15, R6.reuse ;  /* 0x000000060f118220 */ /* 0x080fe20000410000 */
[----:B------:R-:W-:Y:S01]  /*4a10*/  @!P0 HADD2.F32 R18, -RZ, R51.H1_H1 ;  /* 0x30000033ff128230 */ /* 0x000fe20000004100 */
[C---:B------:R-:W-:Y:S01]  /*4a20*/  @!P0 FMUL.FTZ R4, R5.reuse, R6 ;  /* 0x0000000605048220 */ /* 0x040fe20000410000 */
[----:B------:R-:W-:Y:S01]  /*4a30*/  @!P0 MOV R6, R11 ;  /* 0x0000000b00068202 */ /* 0x000fe20000000f00 */
[-C--:B------:R-:W-:Y:S01]  /*4a40*/  @!P0 FFMA.FTZ R26, R5, R16.reuse, -R17 ;  /* 0x00000010051a8223 */ /* 0x080fe20000010811 */
[----:B------:R-:W-:Y:S01]  /*4a50*/  @!P0 SHF.R.U32.HI R22, RZ, 0x10, R45 ;  /* 0x00000010ff168819 */ /* 0x000fe2000001162d */
[----:B------:R-:W-:Y:S01]  /*4a60*/  @!P0 FFMA.FTZ R4, R15, R16, R4 ;  /* 0x000000100f048223 */ /* 0x000fe20000010004 */
[--C-:B------:R-:W-:Y:S02]  /*4a70*/  @!P0 HADD2.F32 R17, -RZ, R12.reuse.H1_H1 ;  /* 0x3000000cff118230 */ /* 0x100fe40000004100 */
[----:B------:R-:W-:Y:S02]  /*4a80*/  @!P0 HADD2.F32 R5, -RZ, R27.H1_H1 ;  /* 0x3000001bff058230 */ /* 0x000fe40000004100 */
[----:B------:R-:W-:Y:S01]  /*4a90*/  @!P0 F2FP.PACK_AB R4, R4, R26 ;  /* 0x0000001a0404823e */ /* 0x000fe200000000ff */
[----:B------:R-:W-:Y:S02]  /*4aa0*/  @!P0 HADD2.F32 R13, -RZ, R12.H0_H0 ;  /* 0x2000000cff0d8230 */ /* 0x000fe40000004100 */
[----:B------:R-:W-:Y:S01]  /*4ab0*/  @!P0 HADD2.F32 R12, -RZ, R6.H0_H0 ;  /* 0x20000006ff0c8230 */ /* 0x000fe20000004100 */
[----:B------:R-:W-:Y:S01]  /*4ac0*/  @!P0 MOV R9, R4 ;  /* 0x0000000400098202 */ /* 0x000fe20000000f00 */
[----:B------:R-:W-:Y:S02]  /*4ad0*/  @!P0 HADD2.F32 R14, -RZ, R14.H0_H0 ;  /* 0x2000000eff0e8230 */ /* 0x000fe40000004100 */
[----:B------:R-:W-:Y:S01]  /*4ae0*/  @!P0 HADD2.F32 R19, -RZ, R6.H1_H1 ;  /* 0x30000006ff138230 */ /* 0x000fe20000004100 */
[-C--:B------:R-:W-:Y:S01]  /*4af0*/  @!P0 FMUL.FTZ R6, R17, R5.reuse ;  /* 0x0000000511068220 */ /* 0x080fe20000410000 */
[----:B------:R-:W-:Y:S01]  /*4b00*/  @!P0 HADD2.F32 R22, -RZ, R22.H0_H0 ;  /* 0x20000016ff168230 */ /* 0x000fe20000004100 */
[C---:B------:R-:W-:Y:S02]  /*4b10*/  @!P0 FMUL.FTZ R5, R13.reuse, R5 ;  /* 0x000000050d058220 */ /* 0x040fe40000410000 */
[----:B------:R-:W-:Y:S02]  /*4b20*/  @!P0 FFMA.FTZ R13, R13, R18, -R6 ;  /* 0x000000120d0d8223 */ /* 0x000fe40000010806 */
[CC--:B------:R-:W-:Y:S02]  /*4b30*/  @!P0 FMUL.FTZ R6, R12.reuse, R14.reuse ;  /* 0x0000000e0c068220 */ /* 0x0c0fe40000410000 */
[----:B------:R-:W-:Y:S02]  /*4b40*/  @!P0 FMUL.FTZ R23, R19, R14 ;  /* 0x0000000e13178220 */ /* 0x000fe40000410000 */
[----:B------:R-:W-:Y:S02]  /*4b50*/  @!P0 FFMA.FTZ R5, R17, R18, R5 ;  /* 0x0000001211058223 */ /* 0x000fe40000010005 */
[----:B------:R-:W-:Y:S01]  /*4b60*/  @!P0 FFMA.FTZ R23, R12, R22, -R23 ;  /* 0x000000160c178223 */ /* 0x000fe20000010817 */
        /* <DEDUP_REMOVED lines=8> */
.L_x_226:
[----:B------:R-:W-:Y:S05]  /*4bf0*/  BSYNC B0 ;  /* 0x0000000000007941 */ /* 0x000fea0003800000 */
.L_x_225:
        /* <DEDUP_REMOVED lines=12> */
[--C-:B------:R-:W-:Y:S01]  /*4cc0*/  @!P0 HADD2.F32 R13, -RZ, R52.reuse.H0_H0 ;  /* 0x20000034ff0d8230 */ /* 0x100fe20000004100 */
[----:B------:R-:W-:Y:S01]  /*4cd0*/  @!P0 MOV R5, R9 ;  /* 0x0000000900058202 */ /* 0x000fe20000000f00 */
[----:B------:R-:W-:Y:S01]  /*4ce0*/  @!P0 HADD2.F32 R18, -RZ, R52.H1_H1 ;  /* 0x30000034ff128230 */ /* 0x000fe20000004100 */
        /* <DEDUP_REMOVED lines=15> */
[----:B------:R-:W-:Y:S01]  /*4de0*/  @!P0 HADD2.F32 R14, -RZ, R14.H0_H0 ;  /* 0x2000000eff0e8230 */ /* 0x000fe20000004100 */
[C---:B------:R-:W-:Y:S01]  /*4df0*/  @!P0 FMUL.FTZ R4, R5.reuse, R6 ;  /* 0x0000000605048220 */ /* 0x040fe20000410000 */
[----:B------:R-:W-:Y:S01]  /*4e00*/  @!P0 MOV R6, R11 ;  /* 0x0000000b00068202 */ /* 0x000fe20000000f00 */
[-C--:B------:R-:W-:Y:S01]  /*4e10*/  @!P0 FFMA.FTZ R26, R5, R16.reuse, -R17 ;  /* 0x00000010051a8223 */ /* 0x080fe20000010811 */
[----:B------:R-:W-:Y:S01]  /*4e20*/  @!P0 SHF.R.U32.HI R20, RZ, 0x10, R47 ;  /* 0x00000010ff148819 */ /* 0x000fe2000001162f */
[----:B------:R-:W-:Y:S01]  /*4e30*/  @!P0 FFMA.FTZ R4, R15, R16, R4 ;  /* 0x000000100f048223 */ /* 0x000fe20000010004 */
[----:B------:R-:W-:Y:S02]  /*4e40*/  @!P0 HADD2.F32 R17, -RZ, R12.H1_H1 ;  /* 0x3000000cff118230 */ /* 0x000fe40000004100 */
[----:B------:R-:W-:Y:S02]  /*4e50*/  @!P0 HADD2.F32 R5, -RZ, R28.H1_H1 ;  /* 0x3000001cff058230 */ /* 0x000fe40000004100 */
[----:B------:R-:W-:Y:S01]  /*4e60*/  @!P0 F2FP.PACK_AB R4, R4, R26 ;  /* 0x0000001a0404823e */ /* 0x000fe200000000ff */
[----:B------:R-:W-:Y:S02]  /*4e70*/  @!P0 HADD2.F32 R13, -RZ, R12.H0_H0 ;  /* 0x2000000cff0d8230 */ /* 0x000fe40000004100 */
[--C-:B------:R-:W-:Y:S01]  /*4e80*/  @!P0 HADD2.F32 R12, -RZ, R6.reuse.H0_H0 ;  /* 0x20000006ff0c8230 */ /* 0x100fe20000004100 */
[----:B------:R-:W-:Y:S01]  /*4e90*/  @!P0 MOV R9, R4 ;  /* 0x0000000400098202 */ /* 0x000fe20000000f00 */
        /* <DEDUP_REMOVED lines=17> */
.L_x_228:
[----:B------:R-:W-:Y:S05]  /*4fb0*/  BSYNC B0 ;  /* 0x0000000000007941 */ /* 0x000fea0003800000 */
.L_x_227:
[----:B------:R-:W-:Y:S11]  /*4fc0*/  ISETP.GE.AND P0, PT, R244, c[0x0][0x1d4], PT ;  /* 0x00007500f4007a0c */ /* 0x000ff60003f06270 */
[----:B------:R-:W-:Y:S02]  /*4fd0*/  @!UPT UIADD3 URZ, URZ, URZ, URZ ;  /* 0x0000003f3f3ff290 */ /* 0x000fe4000fffe03f */
[----:B------:R-:W-:-:S05]  /*4fe0*/  @P0 BRA `(.L_x_218) ;  /* 0x000022a000000947 */ /* 0x000fca0003800000 */
[C---:B-1--4-:R-:W-:Y:S01]  /*4ff0*/  LEA R22, P0, R244.reuse, R54, 0x1 ;  /* 0x00000036f4167211 */ /* 0x052fe200078008ff */
[----:B------:R-:W2:Y:S04]  /*5000*/  LDL R3, [R1+0xc] ;  /* 0x00000c0001037983 */ /* 0x000ea80000100800 */
[----:B------:R-:W1:Y:S01]  /*5010*/  LDS.128 R8, [R243+0x3c00] ;  /* 0x003c0000f3087984 */ /* 0x000e620000000c00 */
        /* <DEDUP_REMOVED lines=51> */
[----:B------:R1:W-:Y:S01]  /*5350*/  ST.E.128 [R22.64], R8 ;  /* 0x0000000816007985 */ /* 0x0003e2000c101d08 */
[----:B------:R-:W-:-:S05]  /*5360*/  BRA `(.L_x_218) ;  /* 0x00001f2000007947 */ /* 0x000fca0003800000 */
.L_x_215:
        /* <DEDUP_REMOVED lines=31> */
[----:B------:R-:W-:Y:S01]  /*5560*/  LEA.HI.X R17, R3, c[0x0][0x274], R4, 0x1, P0 ;  /* 0x00009d0003117a11 */ /* 0x000fe200000f0c04 */
[----:B------:R-:W-:Y:S01]  /*5570*/  CS2R R24, SRZ ;  /* 0x0000000000187805 */ /* 0x000fe2000001ff00 */
[C---:B------:R-:W-:Y:S04]  /*5580*/  LEA R4, P0, R5.reuse, c[0x0][0x288], 0x1 ;  /* 0x0000a20005047a11 */ /* 0x040fe800078008ff */
[----:B------:R-:W-:Y:S02]  /*5590*/  LEA.HI.X R5, R5, c[0x0][0x28c], R6, 0x1, P0 ;  /* 0x0000a30005057a11 */ /* 0x000fe400000f0c06 */
[----:B------:R-:W-:Y:S11]  /*55a0*/  ISETP.GE.AND P0, PT, R104, c[0x0][0x27c], PT ;  /* 0x00009f0068007a0c */ /* 0x000ff60003f06270 */
[----:B------:R-:W-:Y:S02]  /*55b0*/  @!UPT UIADD3 URZ, URZ, URZ, URZ ;  /* 0x0000003f3f3ff290 */ /* 0x000fe4000fffe03f */
[----:B------:R1:W5:Y:S04]  /*55c0*/  @!P0 LDG.E.128 R36, [R16.64] ;  /* 0x0000000810248981 */ /* 0x000368000c1e1d00 */
[----:B------:R1:W5:Y:S01]  /*55d0*/  @!P0 LDG.E.128 R8, [R4.64] ;  /* 0x0000000804088981 */ /* 0x000362000c1e1d00 */
[----:B------:R-:W-:Y:S11]  /*55e0*/  ISETP.GE.AND P0, PT, R30, c[0x0][0x27c], PT ;  /* 0x00009f001e007a0c */ /* 0x000ff60003f06270 */
[----:B------:R-:W-:Y:S02]  /*55f0*/  @!UPT UIADD3 URZ, URZ, URZ, URZ ;  /* 0x0000003f3f3ff290 */ /* 0x000fe4000fffe03f */
[----:B------:R1:W5:Y:S04]  /*5600*/  @!P0 LDG.E.128 R44, [R16.64+0x20] ;  /* 0x00002008102c8981 */ /* 0x000368000c1e1d00 */
[----:B------:R1:W5:Y:S01]  /*5610*/  @!P0 LDG.E.128 R12, [R4.64+0x20] ;  /* 0x00002008040c8981 */ /* 0x000362000c1e1d00 */
[----:B------:R-:W-:Y:S11]  /*5620*/  ISETP.GE.AND P0, PT, R29, c[0x0][0x27c], PT ;  /* 0x00009f001d007a0c */ /* 0x000ff60003f06270 */
[----:B------:R-:W-:Y:S02]  /*5630*/  @!UPT UIADD3 URZ, URZ, URZ, URZ ;  /* 0x0000003f3f3ff290 */ /* 0x000fe4000fffe03f */
[----:B------:R1:W5:Y:S04]  /*5640*/  @!P0 LDG.E.128 R52, [R16.64+0x40] ;  /* 0x0000400810348981 */ /* 0x000368000c1e1d00 */
[----:B------:R1:W5:Y:S02]  /*5650*/  @!P0 LDG.E.128 R24, [R4.64+0x40] ;  /* 0x0000400804188981 */ /* 0x000364000c1e1d00 */
.L_x_230:
[----:B------:R-:W-:Y:S05]  /*5660*/  BSYNC B0 ;  /* 0x0000000000007941 */ /* 0x000fea0003800000 */
.L_x_229:
[----:B------:R2:W3:Y:S04]  /*5670*/  SHFL.IDX PT, R69, R28, RZ, 0x1e1f ;  /* 0x001e1fff1c457589 */ /* 0x0004e800000e0000 */
[----:B------:R2:W4:Y:S01]  /*5680*/  SHFL.IDX PT, R68, R31, RZ, 0x1e1f ;  /* 0x001e1fff1f447589 */ /* 0x00052200000e0000 */
[----:B------:R-:W-:-:S05]  /*5690*/  @P4 BRA `(.L_x_218) ;  /* 0x00001bf000004947 */ /* 0x000fca0003800000 */
[----:B------:R-:W-:Y:S01]  /*56a0*/  ISETP.GE.AND P0, PT, R104, c[0x0][0x1d4], PT ;  /* 0x0000750068007a0c */ /* 0x000fe20003f06270 */
[----:B------:R1:W5:Y:S01]  /*56b0*/  LDL R148, [R1+0x4] ;  /* 0x0000040001947983 */ /* 0x0003620000100800 */
[----:B------:R-:W-:Y:S01]  /*56c0*/  IADD3 R66, -R67, c[0x0][0x1d4], RZ ;  /* 0x0000750043427a10 */ /* 0x000fe20007ffe1ff */
[----:B-----5:R-:W-:Y:S01]  /*56d0*/  IMAD.MOV.U32 R6, RZ, RZ, R54 ;  /* 0x000000ffff067224 */ /* 0x020fe200078e0036 */
[----:B------:R-:W-:Y:S01]  /*56e0*/  BSSY B0, `(.L_x_231) ;  /* 0x0000098000007945 */ /* 0x000fe20003800000 */
[----:B------:R1:W5:Y:S02]  /*56f0*/  LDL R147, [R1+0x8] ;  /* 0x0000080001937983 */ /* 0x0003640000100800 */
[----:B-1----:R-:W-:Y:S02]  /*5700*/  IMAD.MOV.U32 R5, RZ, RZ, R55 ;  /* 0x000000ffff057224 */ /* 0x002fe400078e0037 */
[----:B------:R-:W-:Y:S02]  /*5710*/  IMAD.MOV.U32 R4, RZ, RZ, R52 ;  /* 0x000000ffff047224 */ /* 0x000fe400078e0034 */
[----:B------:R-:W-:Y:S01]  /*5720*/  IMAD.MOV.U32 R3, RZ, RZ, R53 ;  /* 0x000000ffff037224 */ /* 0x000fe200078e0035 */
[----:B------:R-:W-:Y:S01]  /*5730*/  PRMT R62, R5, 0x5410, R6 ;  /* 0x00005410053e7816 */ /* 0x000fe20000000006 */
[----:B------:R-:W-:Y:S01]  /*5740*/  IMAD.MOV.U32 R5, RZ, RZ, R47 ;  /* 0x000000ffff057224 */ /* 0x000fe200078e002f */
[----:B------:R-:W-:Y:S02]  /*5750*/  MOV R6, R46 ;  /* 0x0000002e00067202 */ /* 0x000fe40000000f00 */
        /* <DEDUP_REMOVED lines=16> */
[----:B--2---:R-:W-:Y:S01]  /*5860*/  PRMT R31, R4, 0x5410, R3 ;  /* 0x00005410041f7816 */ /* 0x004fe20000000003 */
[----:B------:R-:W-:-:S05]  /*5870*/  @P0 BRA `(.L_x_232) ;  /* 0x000007e000000947 */ /* 0x000fca0003800000 */
[----:B------:R-:W-:Y:S01]  /*5880*/  IMAD.MOV.U32 R6, RZ, RZ, R36 ;  /* 0x000000ffff067224 */ /* 0x000fe200078e0024 */
[----:B------:R-:W-:Y:S01]  /*5890*/  SEL R3, R67, R66, !P1 ;  /* 0x0000004243037207 */ /* 0x000fe20004800000 */
[----:B------:R-:W-:Y:S01]  /*58a0*/  IMAD.MOV.U32 R21, RZ, RZ, R10 ;  /* 0x000000ffff157224 */ /* 0x000fe200078e000a */
[----:B------:R-:W-:Y:S01]  /*58b0*/  ISETP.GE.AND P0, PT, R104, c[0x0][0x27c], PT ;  /* 0x00009f0068007a0c */ /* 0x000fe20003f06270 */
[----:B------:R-:W-:Y:S01]  /*58c0*/  IMAD.MOV.U32 R43, RZ, RZ, R38 ;  /* 0x000000ffff2b7224 */ /* 0x000fe200078e0026 */
[----:B------:R-:W-:Y:S01]  /*58d0*/  SHF.R.S32.HI R4, RZ, 0x1f, R3 ;  /* 0x0000001fff047819 */ /* 0x000fe20000011403 */
[----:B------:R-:W1:Y:S01]  /*58e0*/  LDS.128 R16, [R118+0x3c80] ;  /* 0x003c800076107984 */ /* 0x000e620000000c00 */
[----:B------:R-:W-:Y:S02]  /*58f0*/  MOV R20, R9 ;  /* 0x0000000900147202 */ /* 0x000fe40000000f00 */
[----:B------:R-:W-:Y:S02]  /*5900*/  LEA.HI R3, R4, R3, RZ, 0x4 ;  /* 0x0000000304037211 */ /* 0x000fe400078f20ff */
[----:B------:R-:W-:Y:S02]  /*5910*/  MOV R23, R11 ;  /* 0x0000000b00177202 */ /* 0x000fe40000000f00 */
[----:B------:R-:W-:Y:S02]  /*5920*/  LEA.HI.SX32 R3, R3, R65, 0x1c ;  /* 0x0000004103037211 */ /* 0x000fe400078fe2ff */
[----:B------:R-:W-:Y:S02]  /*5930*/  MOV R41, R37 ;  /* 0x0000002500297202 */ /* 0x000fe40000000f00 */
[----:B------:R-:W-:Y:S02]  /*5940*/  SHF.R.S32.HI R4, RZ, 0x1f, R3 ;  /* 0x0000001fff047819 */ /* 0x000fe40000011403 */
[----:B------:R-:W-:Y:S02]  /*5950*/  SHF.L.U32 R70, R3, 0x3, RZ ;  /* 0x0000000303467819 */ /* 0x000fe400000006ff */
[----:B------:R-:W-:Y:S02]  /*5960*/  LEA.HI R4, R4, R3, RZ, 0x2 ;  /* 0x0000000304047211 */ /* 0x000fe400078f10ff */
[----:B------:R-:W-:Y:S02]  /*5970*/  @!P0 SHF.R.U64 R40, R36, 0x10, R37 ;  /* 0x0000001024288819 */ /* 0x000fe40000001225 */
[----:B------:R-:W-:Y:S02]  /*5980*/  SHF.R.S32.HI R3, RZ, 0x2, R4 ;  /* 0x00000002ff037819 */ /* 0x000fe40000011404 */
[----:B------:R-:W-:Y:S02]  /*5990*/  LOP3.LUT R4, R148, 0x18, R70, 0xf8, !PT ;  /* 0x0000001894047812 */ /* 0x000fe400078ef846 */
[----:B------:R-:W-:Y:S01]  /*59a0*/  @!P0 SHF.R.U64 R5, R8, 0x10, R9 ;  /* 0x0000001008058819 */ /* 0x000fe20000001209 */
[----:B------:R-:W-:Y:S01]  /*59b0*/  IMAD R3, R3, 0x600, R7 ;  /* 0x0000060003037824 */ /* 0x000fe200078e0207 */
[----:B-----5:R-:W-:Y:S02]  /*59c0*/  LOP3.LUT R4, R4, R147, RZ, 0x3c, !PT ;  /* 0x0000009304047212 */ /* 0x020fe400078e3cff */
[--C-:B------:R-:W-:Y:S02]  /*59d0*/  @!P0 SHF.R.U64 R22, R10, 0x10, R11.reuse ;  /* 0x000000100a168819 */ /* 0x100fe4000000120b */
[----:B------:R-:W-:Y:S01]  /*59e0*/  @!P0 SHF.R.U32.HI R28, RZ, 0x10, R11 ;  /* 0x00000010ff1c8819 */ /* 0x000fe2000001160b */
[----:B------:R-:W-:Y:S01]  /*59f0*/  IMAD.IADD R3, R3, 0x1, R4 ;  /* 0x0000000103037824 */ /* 0x000fe200078e0204 */
[----:B------:R-:W-:Y:S01]  /*5a00*/  @!P0 HADD2.F32 R11, -RZ, R6.H0_H0 ;  /* 0x20000006ff0b8230 */ /* 0x000fe20000004100 */
[----:B------:R-:W-:Y:S01]  /*5a10*/  IMAD.MOV.U32 R4, RZ, RZ, R8 ;  /* 0x000000ffff047224 */ /* 0x000fe200078e0008 */
[----:B------:R-:W-:Y:S02]  /*5a20*/  @!P0 SHF.R.U32.HI R8, RZ, 0x10, R9 ;  /* 0x00000010ff088819 */ /* 0x000fe40000011609 */
[----:B------:R-:W-:Y:S02]  /*5a30*/  SHF.L.U32 R3, R3, 0x1, RZ ;  /* 0x0000000103037819 */ /* 0x000fe400000006ff */
[----:B------:R-:W-:Y:S01]  /*5a40*/  @!P0 HADD2.F32 R9, -RZ, R4.H0_H0 ;  /* 0x20000004ff098230 */ /* 0x000fe20000004100 */
[----:B------:R-:W-:Y:S01]  /*5a50*/  @!P0 SHF.R.U64 R56, R38, 0x10, R39 ;  /* 0x0000001026388819 */ /* 0x000fe20000001227 */
[----:B------:R-:W-:Y:S01]  /*5a60*/  @!P0 HADD2.F32 R4, -RZ, R5.H0_H0 ;  /* 0x20000005ff048230 */ /* 0x000fe20000004100 */
[----:B------:R1:W2:Y:S01]  /*5a70*/  LDS.128 R48, [R3+0x3c80] ;  /* 0x003c800003307984 */ /* 0x0002a20000000c00 */
[----:B------:R-:W-:Y:S01]  /*5a80*/  @!P0 SHF.R.U32.HI R42, RZ, 0x10, R37 ;  /* 0x00000010ff2a8819 */ /* 0x000fe20000011625 */
[----:B------:R-:W-:Y:S01]  /*5a90*/  @!P0 HADD2.F32 R37, -RZ, R40.H0_H0 ;  /* 0x20000028ff258230 */ /* 0x000fe20000004100 */
[----:B------:R-:W-:Y:S02]  /*5aa0*/  @!P0 SHF.R.U32.HI R58, RZ, 0x10, R39 ;  /* 0x00000010ff3a8819 */ /* 0x000fe40000011627 */
[----:B------:R-:W-:Y:S01]  /*5ab0*/  MOV R57, R39 ;  /* 0x0000002700397202 */ /* 0x000fe20000000f00 */
[----:B------:R-:W-:Y:S02]  /*5ac0*/  @!P0 HADD2.F32 R39, -RZ, R42.H0_H0 ;  /* 0x2000002aff278230 */ /* 0x000fe40000004100 */
[----:B------:R-:W-:Y:S01]  /*5ad0*/  @!P0 HADD2.F32 R42, -RZ, R56.H0_H0 ;  /* 0x20000038ff2a8230 */ /* 0x000fe20000004100 */
[----:B-1----:R-:W-:Y:S05]  /*5ae0*/  @!P0 IMAD.MOV.U32 R3, RZ, RZ, R16 ;  /* 0x000000ffff038224 */ /* 0x002fea00078e0010 */
[--C-:B------:R-:W-:Y:S02]  /*5af0*/  @!P0 HADD2.F32 R6, -RZ, R3.reuse.H0_H0 ;  /* 0x20000003ff068230 */ /* 0x100fe40000004100 */
[----:B------:R-:W-:Y:S03]  /*5b00*/  @!P0 HADD2.F32 R5, -RZ, R3.H1_H1 ;  /* 0x30000003ff058230 */ /* 0x000fe60000004100 */
[-C--:B------:R-:W-:Y:S01]  /*5b10*/  @!P0 FMUL.FTZ R3, R6, R9.reuse ;  /* 0x0000000906038220 */ /* 0x080fe20000410000 */
[----:B--2---:R-:W-:Y:S05]  /*5b20*/  @!P0 MOV R36, R48 ;  /* 0x0000003000248202 */ /* 0x004fea0000000f00 */
[--C-:B------:R-:W-:Y:S02]  /*5b30*/  @!P0 HADD2.F32 R10, -RZ, R36.reuse.H0_H0 ;  /* 0x20000024ff0a8230 */ /* 0x100fe40000004100 */
[----:B------:R-:W-:Y:S03]  /*5b40*/  @!P0 HADD2.F32 R36, -RZ, R36.H1_H1 ;  /* 0x30000024ff248230 */ /* 0x000fe60000004100 */
[----:B------:R-:W-:Y:S02]  /*5b50*/  @!P0 FMUL.FTZ R38, R10, R9 ;  /* 0x000000090a268220 */ /* 0x000fe40000410000 */
[-C--:B------:R-:W-:Y:S02]  /*5b60*/  @!P0 FMUL.FTZ R9, R36, R4.reuse ;  /* 0x0000000424098220 */ /* 0x080fe40000410000 */
[-C--:B------:R-:W-:Y:S01]  /*5b70*/  @!P0 FFMA.FTZ R3, R10, R11.reuse, R3 ;  /* 0x0000000b0a038223 */ /* 0x080fe20000010003 */
[----:B------:R-:W-:Y:S01]  /*5b80*/  @!P0 HADD2.F32 R10, -RZ, R8.H0_H0 ;  /* 0x20000008ff0a8230 */ /* 0x000fe20000004100 */
[----:B------:R-:W-:Y:S02]  /*5b90*/  @!P0 FFMA.FTZ R77, R6, R11, -R38 ;  /* 0x0000000b064d8223 */ /* 0x000fe40000010826 */
[----:B------:R-:W-:Y:S02]  /*5ba0*/  @!P0 IMAD.MOV.U32 R11, RZ, RZ, R49 ;  /* 0x000000ffff0b8224 */ /* 0x000fe400078e0031 */
[C---:B------:R-:W-:Y:S02]  /*5bb0*/  @!P0 FMUL.FTZ R4, R5.reuse, R4 ;  /* 0x0000000405048220 */ /* 0x040fe40000410000 */
[----:B------:R-:W-:Y:S01]  /*5bc0*/  @!P0 FFMA.FTZ R76, R5, R37, -R9 ;  /* 0x00000025054c8223 */ /* 0x000fe20000010809 */
[----:B------:R-:W-:Y:S01]  /*5bd0*/  @!P0 MOV R5, R17 ;  /* 0x0000001100058202 */ /* 0x000fe20000000f00 */
[----:B------:R-:W-:Y:S01]  /*5be0*/  @!P0 FFMA.FTZ R4, R36, R37, R4 ;  /* 0x0000002524048223 */ /* 0x000fe20000010004 */
[----:B------:R-:W-:Y:S02]  /*5bf0*/  @!P0 HADD2.F32 R9, -RZ, R20.H0_H0 ;  /* 0x20000014ff098230 */ /* 0x000fe40000004100 */
[----:B------:R-:W-:Y:S01]  /*5c00*/  @!P0 HADD2.F32 R36, -RZ, R11.H0_H0 ;  /* 0x2000000bff248230 */ /* 0x000fe20000004100 */
[----:B------:R-:W-:Y:S01]  /*5c10*/  @!P0 F2FP.PACK_AB R56, R76, R77 ;  /* 0x0000004d4c38823e */ /* 0x000fe200000000ff */
[----:B------:R-:W-:Y:S02]  /*5c20*/  @!P0 HADD2.F32 R6, -RZ, R5.H0_H0 ;  /* 0x20000005ff068230 */ /* 0x000fe40000004100 */
[----:B------:R-:W-:Y:S01]  /*5c30*/  @!P0 HADD2.F32 R38, -RZ, R11.H1_H1 ;  /* 0x3000000bff268230 */ /* 0x000fe20000004100 */
[-C--:B------:R-:W-:Y:S01]  /*5c40*/  @!P0 FMUL.FTZ R11, R36, R9.reuse ;  /* 0x00000009240b8220 */ /* 0x080fe20000410000 */
[----:B------:R-:W-:Y:S01]  /*5c50*/  @!P0 HADD2.F32 R37, -RZ, R41.H0_H0 ;  /* 0x20000029ff258230 */ /* 0x000fe20000004100 */
[----:B------:R-:W-:Y:S01]  /*5c60*/  @!P0 MOV R16, R56 ;  /* 0x0000003800108202 */ /* 0x000fe20000000f00 */
[----:B------:R-:W-:Y:S01]  /*5c70*/  @!P0 HADD2.F32 R8, -RZ, R5.H1_H1 ;  /* 0x30000005ff088230 */ /* 0x000fe20000004100 */
[----:B------:R-:W-:Y:S01]  /*5c80*/  @!P0 FMUL.FTZ R5, R6, R9 ;  /* 0x0000000906058220 */ /* 0x000fe20000410000 */
[----:B------:R-:W-:Y:S01]  /*5c90*/  @!P0 HADD2.F32 R20, -RZ, R22.H0_H0 ;  /* 0x20000016ff148230 */ /* 0x000fe20000004100 */
[-C--:B------:R-:W-:Y:S01]  /*5ca0*/  @!P0 FMUL.FTZ R9, R38, R10.reuse ;  /* 0x0000000a26098220 */ /* 0x080fe20000410000 */
[----:B------:R-:W-:Y:S01]  /*5cb0*/  @!P0 HADD2.F32 R41, -RZ, R43.H0_H0 ;  /* 0x2000002bff298230 */ /* 0x000fe20000004100 */
[----:B------:R-:W-:Y:S01]  /*5cc0*/  @!P0 FFMA.FTZ R75, R6, R37, -R11 ;  /* 0x00000025064b8223 */ /* 0x000fe2000001080b */
[----:B------:R-:W-:Y:S01]  /*5cd0*/  @!P0 HADD2.F32 R11, -RZ, R21.H0_H0 ;  /* 0x20000015ff0b8230 */ /* 0x000fe20000004100 */
[C---:B------:R-:W-:Y:S01]  /*5ce0*/  @!P0 FMUL.FTZ R6, R8.reuse, R10 ;  /* 0x0000000a08068220 */ /* 0x040fe20000410000 */
[----:B------:R-:W-:Y:S01]  /*5cf0*/  @!P0 MOV R43, R51 ;  /* 0x00000033002b8202 */ /* 0x000fe20000000f00 */
[----:B------:R-:W-:Y:S02]  /*5d00*/  @!P0 IMAD.MOV.U32 R10, RZ, RZ, R50 ;  /* 0x000000ffff0a8224 */ /* 0x000fe400078e0032 */
[----:B------:R-:W-:Y:S01]  /*5d10*/  @!P0 FFMA.FTZ R74, R8, R39, -R9 ;  /* 0x00000027084a8223 */ /* 0x000fe20000010809 */
[----:B------:R-:W-:Y:S01]  /*5d20*/  @!P0 MOV R8, R18 ;  /* 0x0000001200088202 */ /* 0x000fe20000000f00 */
[----:B------:R-:W-:Y:S01]  /*5d30*/  @!P0 FFMA.FTZ R5, R36, R37, R5 ;  /* 0x0000002524058223 */ /* 0x000fe20000010005 */
[--C-:B------:R-:W-:Y:S01]  /*5d40*/  @!P0 HADD2.F32 R40, -RZ, R10.reuse.H0_H0 ;  /* 0x2000000aff288230 */ /* 0x100fe20000004100 */
[----:B------:R-:W-:Y:S01]  /*5d50*/  @!P0 FFMA.FTZ R6, R38, R39, R6 ;  /* 0x0000002726068223 */ /* 0x000fe20000010006 */
[----:B------:R-:W-:Y:S02]  /*5d60*/  @!P0 HADD2.F32 R22, -RZ, R10.H1_H1 ;  /* 0x3000000aff168230 */ /* 0x000fe40000004100 */
[--C-:B------:R-:W-:Y:S01]  /*5d70*/  @!P0 HADD2.F32 R9, -RZ, R8.reuse.H0_H0 ;  /* 0x20000008ff098230 */ /* 0x100fe20000004100 */
[----:B------:R-:W-:Y:S01]  /*5d80*/  @!P0 FMUL.FTZ R21, R40, R11 ;  /* 0x0000000b28158220 */ /* 0x000fe20000410000 */
[----:B------:R-:W-:Y:S01]  /*5d90*/  @!P0 HADD2.F32 R10, -RZ, R8.H1_H1 ;  /* 0x30000008ff0a8230 */ /* 0x000fe20000004100 */
[----:B------:R-:W-:Y:S01]  /*5da0*/  @!P0 F2FP.PACK_AB R5, R6, R5 ;  /* 0x000000050605823e */ /* 0x000fe200000000ff */
[----:B------:R-:W-:Y:S01]  /*5db0*/  @!P0 HADD2.F32 R36, -RZ, R57.H0_H0 ;  /* 0x20000039ff248230 */ /* 0x000fe20000004100 */
[C---:B------:R-:W-:Y:S01]  /*5dc0*/  @!P0 FMUL.FTZ R8, R9.reuse, R11 ;  /* 0x0000000b09088220 */ /* 0x040fe20000410000 */
[----:B------:R-:W-:Y:S01]  /*5dd0*/  @!P0 F2FP.PACK_AB R57, R74, R75 ;  /* 0x0000004b4a39823e */ /* 0x000fe200000000ff */
[-C--:B------:R-:W-:Y:S02]  /*5de0*/  @!P0 FMUL.FTZ R11, R22, R20.reuse ;  /* 0x00000014160b8220 */ /* 0x080fe40000410000 */
[----:B------:R-:W-:Y:S01]  /*5df0*/  @!P0 FFMA.FTZ R73, R9, R41, -R21 ;  /* 0x0000002909498223 */ /* 0x000fe20000010815 */
[----:B------:R-:W-:Y:S01]  /*5e00*/  @!P0 MOV R17, R57 ;  /* 0x0000003900118202 */ /* 0x000fe20000000f00 */
[C---:B------:R-:W-:Y:S01]  /*5e10*/  @!P0 FMUL.FTZ R9, R10.reuse, R20 ;  /* 0x000000140a098220 */ /* 0x040fe20000410000 */
[----:B------:R-:W-:Y:S01]  /*5e20*/  @!P0 HADD2.F32 R21, -RZ, R28.H0_H0 ;  /* 0x2000001cff158230 */ /* 0x000fe20000004100 */
[----:B------:R-:W-:Y:S01]  /*5e30*/  @!P0 IMAD.MOV.U32 R20, RZ, RZ, R19 ;  /* 0x000000ffff148224 */ /* 0x000fe200078e0013 */
[----:B------:R-:W-:Y:S01]  /*5e40*/  @!P0 HADD2.F32 R28, -RZ, R43.H1_H1 ;  /* 0x3000002bff1c8230 */ /* 0x000fe20000004100 */
[-C--:B------:R-:W-:Y:S01]  /*5e50*/  @!P0 FFMA.FTZ R72, R10, R42.reuse, -R11 ;  /* 0x0000002a0a488223 */ /* 0x080fe2000001080b */
[----:B------:R-:W-:Y:S01]  /*5e60*/  @!P0 HADD2.F32 R10, -RZ, R23.H0_H0 ;  /* 0x20000017ff0a8230 */ /* 0x000fe20000004100 */
[----:B------:R-:W-:Y:S01]  /*5e70*/  @!P0 FFMA.FTZ R8, R40, R41, R8 ;  /* 0x0000002928088223 */ /* 0x000fe20000010008 */
[----:B------:R-:W-:Y:S01]  /*5e80*/  @!P0 HADD2.F32 R23, -RZ, R43.H0_H0 ;  /* 0x2000002bff178230 */ /* 0x000fe20000004100 */
[-C--:B------:R-:W-:Y:S01]  /*5e90*/  @!P0 FMUL.FTZ R43, R28, R21.reuse ;  /* 0x000000151c2b8220 */ /* 0x080fe20000410000 */
[--C-:B------:R-:W-:Y:S01]  /*5ea0*/  @!P0 HADD2.F32 R11, -RZ, R20.reuse.H0_H0 ;  /* 0x20000014ff0b8230 */ /* 0x100fe20000004100 */
[----:B------:R-:W-:Y:S01]  /*5eb0*/  @!P0 FFMA.FTZ R9, R22, R42, R9 ;  /* 0x0000002a16098223 */ /* 0x000fe20000010009 */
[----:B------:R-:W-:Y:S01]  /*5ec0*/  @!P0 HADD2.F32 R20, -RZ, R20.H1_H1 ;  /* 0x30000014ff148230 */ /* 0x000fe20000004100 */
[-C--:B------:R-:W-:Y:S02]  /*5ed0*/  @!P0 FMUL.FTZ R37, R23, R10.reuse ;  /* 0x0000000a17258220 */ /* 0x080fe40000410000 */
[C---:B------:R-:W-:Y:S02]  /*5ee0*/  @!P0 FMUL.FTZ R10, R11.reuse, R10 ;  /* 0x0000000a0b0a8220 */ /* 0x040fe40000410000 */
[-C--:B------:R-:W-:Y:S01]  /*5ef0*/  @!P0 FFMA.FTZ R71, R11, R36.reuse, -R37 ;  /* 0x000000240b478223 */ /* 0x080fe20000010825 */
[----:B------:R-:W-:Y:S01]  /*5f00*/  @!P0 HADD2.F32 R37, -RZ, R58.H0_H0 ;  /* 0x2000003aff258230 */ /* 0x000fe20000004100 */
[C---:B------:R-:W-:Y:S02]  /*5f10*/  @!P0 FMUL.FTZ R11, R20.reuse, R21 ;  /* 0x00000015140b8220 */ /* 0x040fe40000410000 */
[----:B------:R-:W-:Y:S02]  /*5f20*/  @!P0 FFMA.FTZ R10, R23, R36, R10 ;  /* 0x00000024170a8223 */ /* 0x000fe4000001000a */
[----:B------:R-:W-:Y:S01]  /*5f30*/  @!P0 FFMA.FTZ R21, R20, R37, -R43 ;  /* 0x0000002514158223 */ /* 0x000fe2000001082b */
[----:B------:R-:W-:Y:S01]  /*5f40*/  @!P0 F2FP.PACK_AB R43, R72, R73 ;  /* 0x00000049482b823e */ /* 0x000fe200000000ff */
[----:B------:R-:W-:Y:S01]  /*5f50*/  @!P0 FFMA.FTZ R11, R28, R37, R11 ;  /* 0x000000251c0b8223 */ /* 0x000fe2000001000b */
[----:B------:R-:W-:Y:S01]  /*5f60*/  @!P0 F2FP.PACK_AB R20, R4, R3 ;  /* 0x000000030414823e */ /* 0x000fe200000000ff */
[----:B------:R-:W-:Y:S01]  /*5f70*/  @!P0 IMAD.MOV.U32 R49, RZ, RZ, R5 ;  /* 0x000000ffff318224 */ /* 0x000fe200078e0005 */
[----:B------:R-:W-:Y:S01]  /*5f80*/  @!P0 F2FP.PACK_AB R21, R21, R71 ;  /* 0x000000471515823e */ /* 0x000fe200000000ff */
[----:B------:R-:W-:Y:S01]  /*5f90*/  @!P0 IMAD.MOV.U32 R18, RZ, RZ, R43 ;  /* 0x000000ffff128224 */ /* 0x000fe200078e002b */
[----:B------:R-:W-:Y:S02]  /*5fa0*/  @!P0 F2FP.PACK_AB R4, R9, R8 ;  /* 0x000000080904823e */ /* 0x000fe400000000ff */
[----:B------:R-:W-:Y:S02]  /*5fb0*/  @!P0 F2FP.PACK_AB R3, R11, R10 ;  /* 0x0000000a0b03823e */ /* 0x000fe400000000ff */
[----:B------:R-:W-:Y:S02]  /*5fc0*/  @!P0 MOV R19, R21 ;  /* 0x0000001500138202 */ /* 0x000fe40000000f00 */
[----:B------:R-:W-:Y:S02]  /*5fd0*/  @!P0 MOV R48, R20 ;  /* 0x0000001400308202 */ /* 0x000fe40000000f00 */
[----:B------:R-:W-:Y:S02]  /*5fe0*/  @!P0 MOV R50, R4 ;  /* 0x0000000400328202 */ /* 0x000fe40000000f00 */
[----:B------:R-:W-:Y:S02]  /*5ff0*/  @!P0 MOV R51, R3 ;  /* 0x0000000300338202 */ /* 0x000fe40000000f00 */
[C---:B----4-:R-:W-:Y:S04]  /*6000*/  LEA R4, P0, R88.reuse, R68, 0x1 ;  /* 0x0000004458047211 */ /* 0x050fe800078008ff */
[----:B---3--:R-:W-:Y:S02]  /*6010*/  LEA.HI.X R5, R88, R69, R122, 0x1, P0 ;  /* 0x0000004558057211 */ /* 0x008fe400000f0c7a */
[C---:B------:R-:W-:Y:S03]  /*6020*/  ISETP.GE.AND P0, PT, R70.reuse, c[0x0][0x1d4], PT ;  /* 0x0000750046007a0c */ /* 0x040fe60003f06270 */
[----:B------:R1:W-:Y:S10]  /*6030*/  ST.E.128 [R4.64], R16 ;  /* 0x0000001004007985 */ /* 0x0003f4000c101d08 */
[----:B------:R-:W-:Y:S05]  /*6040*/  @!P0 IMAD.WIDE R8, R70, 0x2, R68 ;  /* 0x0000000246088825 */ /* 0x000fea00078e0244 */
[----:B------:R1:W-:Y:S02]  /*6050*/  @!P0 ST.E.128 [R8.64], R48 ;  /* 0x0000003008008985 */ /* 0x0003e4000c101d08 */
.L_x_232:
[----:B------:R-:W-:Y:S05]  /*6060*/  BSYNC B0 ;  /* 0x0000000000007941 */ /* 0x000fea0003800000 */
.L_x_231:
[----:B------:R-:W-:Y:S01]  /*6070*/  ISETP.GE.AND P0, PT, R30, c[0x0][0x1d4], PT ;  /* 0x000075001e007a0c */ /* 0x000fe20003f06270 */
[----:B------:R-:W-:Y:S01]  /*6080*/  @!UPT UIADD3 URZ, URZ, URZ, URZ ;  /* 0x0000003f3f3ff290 */ /* 0x000fe2000fffe03f */
[----:B------:R-:W-:Y:S11]  /*6090*/  BSSY B0, `(.L_x_233) ;  /* 0x0000078000007945 */ /* 0x000ff60003800000 */
[----:B------:R-:W-:-:S05]  /*60a0*/  @P0 BRA `(.L_x_234) ;  /* 0x0000076000000947 */ /* 0x000fca0003800000 */
[----:B------:R-:W-:Y:S01]  /*60b0*/  SEL R3, R67, R66, !P2 ;  /* 0x0000004243037207 */ /* 0x000fe20005000000 */
[----:B-1----:R-:W1:Y:S01]  /*60c0*/  LDS.128 R16, [R117+0x3c80] ;  /* 0x003c800075107984 */ /* 0x002e620000000c00 */
[----:B------:R-:W-:Y:S02]  /*60d0*/  ISETP.GE.AND P0, PT, R30, c[0x0][0x27c], PT ;  /* 0x00009f001e007a0c */ /* 0x000fe40003f06270 */
[----:B------:R-:W-:Y:S04]  /*60e0*/  SHF.R.S32.HI R4, RZ, 0x1f, R3 ;  /* 0x0000001fff047819 */ /* 0x000fe80000011403 */
[----:B------:R-:W-:Y:S04]  /*60f0*/  LEA.HI R3, R4, R3, RZ, 0x4 ;  /* 0x0000000304037211 */ /* 0x000fe800078f20ff */
[----:B------:R-:W-:Y:S03]  /*6100*/  LEA.HI.SX32 R3, R3, R64, 0x1c ;  /* 0x0000004003037211 */ /* 0x000fe600078fe2ff */
[----:B------:R-:W-:Y:S01]  /*6110*/  @!P0 SHF.R.U64 R5, R12, 0x10, R13 ;  /* 0x000000100c058819 */ /* 0x000fe2000000120d */
[----:B------:R-:W-:Y:S01]  /*6120*/  @!P0 HADD2.F32 R12, -RZ, R59.H0_H0 ;  /* 0x2000003bff0c8230 */ /* 0x000fe20000004100 */
[----:B------:R-:W-:Y:S01]  /*6130*/  SHF.R.S32.HI R4, RZ, 0x1f, R3 ;  /* 0x0000001fff047819 */ /* 0x000fe20000011403 */
[--C-:B------:R-:W-:Y:S01]  /*6140*/  @!P0 HADD2.F32 R37, -RZ, R60.reuse.H0_H0 ;  /* 0x2000003cff258230 */ /* 0x100fe20000004100 */
[----:B------:R-:W-:Y:S01]  /*6150*/  SHF.L.U32 R48, R3, 0x3, RZ ;  /* 0x0000000303307819 */ /* 0x000fe200000006ff */
[----:B------:R-:W-:Y:S01]  /*6160*/  @!P0 HADD2.F32 R8, -RZ, R5.H0_H0 ;  /* 0x20000005ff088230 */ /* 0x000fe20000004100 */
[----:B------:R-:W-:Y:S01]  /*6170*/  LEA.HI R4, R4, R3, RZ, 0x2 ;  /* 0x0000000304047211 */ /* 0x000fe200078f10ff */
[----:B------:R-:W-:Y:S01]  /*6180*/  @!P0 HADD2.F32 R28, -RZ, R60.H1_H1 ;  /* 0x3000003cff1c8230 */ /* 0x000fe20000004100 */
[----:B------:R-:W-:Y:S02]  /*6190*/  @!P0 SHF.R.U32.HI R10, RZ, 0x10, R13 ;  /* 0x00000010ff0a8819 */ /* 0x000fe4000001160d */
[----:B------:R-:W-:Y:S02]  /*61a0*/  SHF.R.S32.HI R3, RZ, 0x2, R4 ;  /* 0x00000002ff037819 */ /* 0x000fe40000011404 */
[----:B------:R-:W-:Y:S01]  /*61b0*/  LOP3.LUT R4, R148, 0x18, R48, 0xf8, !PT ;  /* 0x0000001894047812 */ /* 0x000fe200078ef830 */
[----:B------:R-:W-:Y:S01]  /*61c0*/  @!P0 HADD2.F32 R10, -RZ, R10.H0_H0 ;  /* 0x2000000aff0a8230 */ /* 0x000fe20000004100 */
[----:B------:R-:W-:Y:S01]  /*61d0*/  @!P0 SHF.R.U64 R20, R44, 0x10, R45 ;  /* 0x000000102c148819 */ /* 0x000fe2000000122d */
[----:B------:R-:W-:Y:S01]  /*61e0*/  IMAD R3, R3, 0x600, R7 ;  /* 0x0000060003037824 */ /* 0x000fe200078e0207 */
[----:B-----5:R-:W-:Y:S02]  /*61f0*/  LOP3.LUT R4, R4, R147, RZ, 0x3c, !PT ;  /* 0x0000009304047212 */ /* 0x020fe400078e3cff */
[--C-:B------:R-:W-:Y:S02]  /*6200*/  @!P0 SHF.R.U32.HI R11, RZ, 0x10, R15.reuse ;  /* 0x00000010ff0b8819 */ /* 0x100fe4000001160f */
[----:B------:R-:W-:Y:S01]  /*6210*/  @!P0 SHF.R.U64 R14, R14, 0x10, R15 ;  /* 0x000000100e0e8819 */ /* 0x000fe2000000120f */
[----:B------:R-:W-:Y:S01]  /*6220*/  IMAD.IADD R3, R3, 0x1, R4 ;  /* 0x0000000103037824 */ /* 0x000fe200078e0204 */
[----:B------:R-:W-:Y:S01]  /*6230*/  @!P0 HADD2.F32 R4, -RZ, R31.H0_H0 ;  /* 0x2000001fff048230 */ /* 0x000fe20000004100 */
[----:B------:R-:W-:Y:S01]  /*6240*/  @!P0 SHF.R.U32.HI R22, RZ, 0x10, R45 ;  /* 0x00000010ff168819 */ /* 0x000fe2000001162d */
[----:B------:R-:W-:Y:S01]  /*6250*/  @!P0 HADD2.F32 R15, -RZ, R20.H0_H0 ;  /* 0x20000014ff0f8230 */ /* 0x000fe20000004100 */
[--C-:B------:R-:W-:Y:S01]  /*6260*/  @!P0 SHF.R.U32.HI R23, RZ, 0x10, R47.reuse ;  /* 0x00000010ff178819 */ /* 0x100fe2000001162f */
[----:B------:R-:W-:Y:S01]  /*6270*/  @!P0 HADD2.F32 R11, -RZ, R11.H0_H0 ;  /* 0x2000000bff0b8230 */ /* 0x000fe20000004100 */
[----:B------:R-:W-:Y:S01]  /*6280*/  SHF.L.U32 R3, R3, 0x1, RZ ;  /* 0x0000000103037819 */ /* 0x000fe200000006ff */
[----:B------:R-:W-:Y:S01]  /*6290*/  @!P0 HADD2.F32 R22, -RZ, R22.H0_H0 ;  /* 0x20000016ff168230 */ /* 0x000fe20000004100 */
[----:B------:R-:W-:Y:S01]  /*62a0*/  @!P0 SHF.R.U64 R46, R46, 0x10, R47 ;  /* 0x000000102e2e8819 */ /* 0x000fe2000000122f */
[----:B------:R-:W-:Y:S02]  /*62b0*/  @!P0 HADD2.F32 R39, -RZ, R23.H0_H0 ;  /* 0x20000017ff278230 */ /* 0x000fe40000004100 */
[----:B------:R1:W2:Y:S01]  /*62c0*/  LDS.128 R40, [R3+0x3c80] ;  /* 0x003c800003287984 */ /* 0x0002a20000000c00 */
[----:B------:R-:W-:Y:S01]  /*62d0*/  @!P0 HADD2.F32 R14, -RZ, R14.H0_H0 ;  /* 0x2000000eff0e8230 */ /* 0x000fe20000004100 */
[----:B-1----:R-:W-:Y:S05]  /*62e0*/  @!P0 IMAD.MOV.U32 R3, RZ, RZ, R16 ;  /* 0x000000ffff038224 */ /* 0x002fea00078e0010 */
[--C-:B------:R-:W-:Y:S02]  /*62f0*/  @!P0 HADD2.F32 R6, -RZ, R3.reuse.H0_H0 ;  /* 0x20000003ff068230 */ /* 0x100fe40000004100 */
[----:B------:R-:W-:Y:S03]  /*6300*/  @!P0 HADD2.F32 R5, -RZ, R3.H1_H1 ;  /* 0x30000003ff058230 */ /* 0x000fe60000004100 */
[C---:B------:R-:W-:Y:S01]  /*6310*/  @!P0 FMUL.FTZ R3, R6.reuse, R4 ;  /* 0x0000000406038220 */ /* 0x040fe20000410000 */
[----:B--2---:R-:W-:Y:S05]  /*6320*/  @!P0 MOV R13, R40 ;  /* 0x00000028000d8202 */ /* 0x004fea0000000f00 */
[--C-:B------:R-:W-:Y:S02]  /*6330*/  @!P0 HADD2.F32 R9, -RZ, R13.reuse.H0_H0 ;  /* 0x2000000dff098230 */ /* 0x100fe40000004100 */
[----:B------:R-:W-:Y:S03]  /*6340*/  @!P0 HADD2.F32 R13, -RZ, R13.H1_H1 ;  /* 0x3000000dff0d8230 */ /* 0x000fe60000004100 */
[----:B------:R-:W-:Y:S02]  /*6350*/  @!P0 FMUL.FTZ R21, R9, R4 ;  /* 0x0000000409158220 */ /* 0x000fe40000410000 */
[-C--:B------:R-:W-:Y:S02]  /*6360*/  @!P0 FMUL.FTZ R20, R13, R8.reuse ;  /* 0x000000080d148220 */ /* 0x080fe40000410000 */
[----:B------:R-:W-:Y:S02]  /*6370*/  @!P0 FMUL.FTZ R4, R5, R8 ;  /* 0x0000000805048220 */ /* 0x000fe40000410000 */
[----:B------:R-:W-:Y:S02]  /*6380*/  @!P0 IMAD.MOV.U32 R8, RZ, RZ, R41 ;  /* 0x000000ffff088224 */ /* 0x000fe400078e0029 */
[-C--:B------:R-:W-:Y:S02]  /*6390*/  @!P0 FFMA.FTZ R3, R9, R12.reuse, R3 ;  /* 0x0000000c09038223 */ /* 0x080fe40000010003 */
[----:B------:R-:W-:Y:S01]  /*63a0*/  @!P0 FFMA.FTZ R56, R6, R12, -R21 ;  /* 0x0000000c06388223 */ /* 0x000fe20000010815 */
[----:B------:R-:W-:Y:S01]  /*63b0*/  @!P0 MOV R6, R17 ;  /* 0x0000001100068202 */ /* 0x000fe20000000f00 */
[-C--:B------:R-:W-:Y:S01]  /*63c0*/  @!P0 FFMA.FTZ R51, R5, R15.reuse, -R20 ;  /* 0x0000000f05338223 */ /* 0x080fe20000010814 */
[----:B------:R-:W-:Y:S01]  /*63d0*/  @!P0 HADD2.F32 R5, -RZ, R31.H1_H1 ;  /* 0x3000001fff058230 */ /* 0x000fe20000004100 */
[----:B------:R-:W-:Y:S01]  /*63e0*/  @!P0 FFMA.FTZ R4, R13, R15, R4 ;  /* 0x0000000f0d048223 */ /* 0x000fe20000010004 */
[--C-:B------:R-:W-:Y:S01]  /*63f0*/  @!P0 HADD2.F32 R15, -RZ, R8.reuse.H0_H0 ;  /* 0x20000008ff0f8230 */ /* 0x100fe20000004100 */
[----:B------:R-:W-:Y:S01]  /*6400*/  @!P0 IMAD.MOV.U32 R12, RZ, RZ, R43 ;  /* 0x000000ffff0c8224 */ /* 0x000fe200078e002b */
[----:B------:R-:W-:Y:S02]  /*6410*/  @!P0 HADD2.F32 R21, -RZ, R8.H1_H1 ;  /* 0x30000008ff158230 */ /* 0x000fe40000004100 */
[----:B------:R-:W-:Y:S02]  /*6420*/  @!P0 HADD2.F32 R20, -RZ, R59.H1_H1 ;  /* 0x3000003bff148230 */ /* 0x000fe40000004100 */
[--C-:B------:R-:W-:Y:S01]  /*6430*/  @!P0 HADD2.F32 R9, -RZ, R6.reuse.H0_H0 ;  /* 0x20000006ff098230 */ /* 0x100fe20000004100 */
[----:B------:R-:W-:Y:S01]  /*6440*/  @!P0 FMUL.FTZ R13, R21, R10 ;  /* 0x0000000a150d8220 */ /* 0x000fe20000410000 */
[----:B------:R-:W-:Y:S01]  /*6450*/  @!P0 HADD2.F32 R8, -RZ, R6.H1_H1 ;  /* 0x30000006ff088230 */ /* 0x000fe20000004100 */
[-C--:B------:R-:W-:Y:S01]  /*6460*/  @!P0 FMUL.FTZ R6, R15, R5.reuse ;  /* 0x000000050f068220 */ /* 0x080fe20000410000 */
[--C-:B------:R-:W-:Y:S01]  /*6470*/  @!P0 HADD2.F32 R36, -RZ, R12.reuse.H0_H0 ;  /* 0x2000000cff248230 */ /* 0x100fe20000004100 */
[C---:B------:R-:W-:Y:S01]  /*6480*/  @!P0 FMUL.FTZ R5, R9.reuse, R5 ;  /* 0x0000000509058220 */ /* 0x040fe20000410000 */
[----:B------:R-:W-:Y:S01]  /*6490*/  @!P0 HADD2.F32 R38, -RZ, R12.H1_H1 ;  /* 0x3000000cff268230 */ /* 0x000fe20000004100 */
[----:B------:R-:W-:Y:S02]  /*64a0*/  @!P0 FFMA.FTZ R50, R9, R20, -R6 ;  /* 0x0000001409328223 */ /* 0x000fe40000010806 */
[C---:B------:R-:W-:Y:S01]  /*64b0*/  @!P0 FMUL.FTZ R6, R8.reuse, R10 ;  /* 0x0000000a08068220 */ /* 0x040fe20000410000 */
[----:B------:R-:W-:Y:S01]  /*64c0*/  @!P0 HADD2.F32 R10, -RZ, R32.H0_H0 ;  /* 0x20000020ff0a8230 */ /* 0x000fe20000004100 */
[----:B------:R-:W-:Y:S01]  /*64d0*/  @!P0 FFMA.FTZ R49, R8, R22, -R13 ;  /* 0x0000001608318223 */ /* 0x000fe2000001080d */
[----:B------:R-:W-:Y:S01]  /*64e0*/  @!P0 MOV R8, R19 ;  /* 0x0000001300088202 */ /* 0x000fe20000000f00 */
[----:B------:R-:W-:Y:S02]  /*64f0*/  @!P0 FMUL.FTZ R13, R38, R11 ;  /* 0x0000000b260d8220 */ /* 0x000fe40000410000 */
[----:B------:R-:W-:Y:S02]  /*6500*/  @!P0 FMUL.FTZ R12, R36, R10 ;  /* 0x0000000a240c8220 */ /* 0x000fe40000410000 */
[----:B------:R-:W-:Y:S01]  /*6510*/  @!P0 FFMA.FTZ R5, R15, R20, R5 ;  /* 0x000000140f058223 */ /* 0x000fe20000010005 */
[--C-:B------:R-:W-:Y:S01]  /*6520*/  @!P0 HADD2.F32 R9, -RZ, R8.reuse.H0_H0 ;  /* 0x20000008ff098230 */ /* 0x100fe20000004100 */
[----:B------:R-:W-:Y:S01]  /*6530*/  @!P0 FFMA.FTZ R6, R21, R22, R6 ;  /* 0x0000001615068223 */ /* 0x000fe20000010006 */
[----:B------:R-:W-:Y:S01]  /*6540*/  @!P0 HADD2.F32 R8, -RZ, R8.H1_H1 ;  /* 0x30000008ff088230 */ /* 0x000fe20000004100 */
[----:B------:R-:W-:Y:S02]  /*6550*/  @!P0 F2FP.PACK_AB R20, R49, R50 ;  /* 0x000000323114823e */ /* 0x000fe400000000ff */
[C---:B------:R-:W-:Y:S01]  /*6560*/  @!P0 FFMA.FTZ R47, R9.reuse, R37, -R12 ;  /* 0x00000025092f8223 */ /* 0x040fe2000001080c */
[----:B------:R-:W-:Y:S01]  /*6570*/  @!P0 MOV R12, R42 ;  /* 0x0000002a000c8202 */ /* 0x000fe20000000f00 */
[----:B------:R-:W-:Y:S01]  /*6580*/  @!P0 FMUL.FTZ R10, R9, R10 ;  /* 0x0000000a090a8220 */ /* 0x000fe20000410000 */
[----:B------:R-:W-:Y:S01]  /*6590*/  @!P0 MOV R17, R20 ;  /* 0x0000001400118202 */ /* 0x000fe20000000f00 */
[----:B------:R-:W-:Y:S01]  /*65a0*/  @!P0 IMAD.MOV.U32 R9, RZ, RZ, R18 ;  /* 0x000000ffff098224 */ /* 0x000fe200078e0012 */
[----:B------:R-:W-:Y:S01]  /*65b0*/  @!P0 F2FP.PACK_AB R5, R6, R5 ;  /* 0x000000050605823e */ /* 0x000fe200000000ff */
[C---:B------:R-:W-:Y:S01]  /*65c0*/  @!P0 FMUL.FTZ R11, R8.reuse, R11 ;  /* 0x0000000b080b8220 */ /* 0x040fe20000410000 */
[----:B------:R-:W-:Y:S01]  /*65d0*/  @!P0 HADD2.F32 R23, -RZ, R12.H0_H0 ;  /* 0x2000000cff178230 */ /* 0x000fe20000004100 */
[----:B------:R-:W-:Y:S01]  /*65e0*/  @!P0 FFMA.FTZ R45, R8, R39, -R13 ;  /* 0x00000027082d8223 */ /* 0x000fe2000001080d */
[----:B------:R-:W-:Y:S01]  /*65f0*/  @!P0 F2FP.PACK_AB R15, R51, R56 ;  /* 0x00000038330f823e */ /* 0x000fe200000000ff */
[----:B------:R-:W-:Y:S01]  /*6600*/  @!P0 IMAD.MOV.U32 R41, RZ, RZ, R5 ;  /* 0x000000ffff298224 */ /* 0x000fe200078e0005 */
[----:B------:R-:W-:Y:S02]  /*6610*/  @!P0 HADD2.F32 R8, -RZ, R32.H1_H1 ;  /* 0x30000020ff088230 */ /* 0x000fe40000004100 */
[----:B------:R-:W-:Y:S01]  /*6620*/  @!P0 MOV R16, R15 ;  /* 0x0000000f00108202 */ /* 0x000fe20000000f00 */
[--C-:B------:R-:W-:Y:S02]  /*6630*/  @!P0 HADD2.F32 R13, -RZ, R9.reuse.H0_H0 ;  /* 0x20000009ff0d8230 */ /* 0x100fe40000004100 */
[----:B------:R-:W-:Y:S02]  /*6640*/  @!P0 HADD2.F32 R31, -RZ, R12.H1_H1 ;  /* 0x3000000cff1f8230 */ /* 0x000fe40000004100 */
[----:B------:R-:W-:Y:S01]  /*6650*/  @!P0 HADD2.F32 R12, -RZ, R9.H1_H1 ;  /* 0x30000009ff0c8230 */ /* 0x000fe20000004100 */
[-C--:B------:R-:W-:Y:S01]  /*6660*/  @!P0 FMUL.FTZ R9, R23, R8.reuse ;  /* 0x0000000817098220 */ /* 0x080fe20000410000 */
[----:B------:R-:W-:Y:S01]  /*6670*/  @!P0 HADD2.F32 R32, -RZ, R46.H0_H0 ;  /* 0x2000002eff208230 */ /* 0x000fe20000004100 */
[C---:B------:R-:W-:Y:S02]  /*6680*/  @!P0 FMUL.FTZ R8, R13.reuse, R8 ;  /* 0x000000080d088220 */ /* 0x040fe40000410000 */
[----:B------:R-:W-:Y:S02]  /*6690*/  @!P0 FFMA.FTZ R13, R13, R28, -R9 ;  /* 0x0000001c0d0d8223 */ /* 0x000fe40000010809 */
[----:B------:R-:W-:Y:S02]  /*66a0*/  @!P0 FMUL.FTZ R9, R12, R14 ;  /* 0x0000000e0c098220 */ /* 0x000fe40000410000 */
[----:B------:R-:W-:Y:S02]  /*66b0*/  @!P0 FFMA.FTZ R8, R23, R28, R8 ;  /* 0x0000001c17088223 */ /* 0x000fe40000010008 */
[----:B------:R-:W-:Y:S01]  /*66c0*/  @!P0 FMUL.FTZ R44, R31, R14 ;  /* 0x0000000e1f2c8220 */ /* 0x000fe20000410000 */
[----:B------:R-:W-:Y:S01]  /*66d0*/  @!P0 F2FP.PACK_AB R14, R45, R47 ;  /* 0x0000002f2d0e823e */ /* 0x000fe200000000ff */
[----:B------:R-:W-:Y:S02]  /*66e0*/  @!P0 FFMA.FTZ R9, R31, R32, R9 ;  /* 0x000000201f098223 */ /* 0x000fe40000010009 */
[----:B------:R-:W-:Y:S01]  /*66f0*/  @!P0 FFMA.FTZ R10, R36, R37, R10 ;  /* 0x00000025240a8223 */ /* 0x000fe2000001000a */
[----:B------:R-:W-:Y:S01]  /*6700*/  @!P0 MOV R19, R14 ;  /* 0x0000000e00138202 */ /* 0x000fe20000000f00 */
[----:B------:R-:W-:Y:S01]  /*6710*/  @!P0 FFMA.FTZ R44, R12, R32, -R44 ;  /* 0x000000200c2c8223 */ /* 0x000fe2000001082c */
[----:B------:R-:W-:Y:S01]  /*6720*/  @!P0 F2FP.PACK_AB R12, R4, R3 ;  /* 0x00000003040c823e */ /* 0x000fe200000000ff */
[----:B------:R-:W-:Y:S01]  /*6730*/  @!P0 FFMA.FTZ R11, R38, R39, R11 ;  /* 0x00000027260b8223 */ /* 0x000fe2000001000b */
[----:B------:R-:W-:Y:S02]  /*6740*/  @!P0 F2FP.PACK_AB R4, R9, R8 ;  /* 0x000000080904823e */ /* 0x000fe400000000ff */
[----:B------:R-:W-:Y:S02]  /*6750*/  @!P0 F2FP.PACK_AB R13, R44, R13 ;  /* 0x0000000d2c0d823e */ /* 0x000fe400000000ff */
[----:B------:R-:W-:Y:S02]  /*6760*/  @!P0 F2FP.PACK_AB R3, R11, R10 ;  /* 0x0000000a0b03823e */ /* 0x000fe400000000ff */
[----:B------:R-:W-:Y:S01]  /*6770*/  @!P0 MOV R40, R12 ;  /* 0x0000000c00288202 */ /* 0x000fe20000000f00 */
[----:B------:R-:W-:Y:S01]  /*6780*/  @!P0 IMAD.MOV.U32 R18, RZ, RZ, R13 ;  /* 0x000000ffff128224 */ /* 0x000fe200078e000d */
        /* <DEDUP_REMOVED lines=8> */
.L_x_234:
[----:B------:R-:W-:Y:S05]  /*6810*/  BSYNC B0 ;  /* 0x0000000000007941 */ /* 0x000fea0003800000 */
.L_x_233:
[----:B------:R-:W-:Y:S11]  /*6820*/  ISETP.GE.AND P0, PT, R29, c[0x0][0x1d4], PT ;  /* 0x000075001d007a0c */ /* 0x000ff60003f06270 */
[----:B------:R-:W-:Y:S02]  /*6830*/  @!UPT UIADD3 URZ, URZ, URZ, URZ ;  /* 0x0000003f3f3ff290 */ /* 0x000fe4000fffe03f */
[----:B------:R-:W-:-:S05]  /*6840*/  @P0 BRA `(.L_x_218) ;  /* 0x00000a4000000947 */ /* 0x000fca0003800000 */
[----:B------:R-:W-:Y:S01]  /*6850*/  SEL R3, R67, R66, !P3 ;  /* 0x0000004243037207 */ /* 0x000fe20005800000 */
[----:B-1----:R-:W1:Y:S01]  /*6860*/  LDS.128 R16, [R116+0x3c80] ;  /* 0x003c800074107984 */ /* 0x002e620000000c00 */
[C---:B----4-:R-:W-:Y:S02]  /*6870*/  LEA R44, P0, R86.reuse, R68, 0x1 ;  /* 0x00000044562c7211 */ /* 0x050fe400078008ff */
[----:B------:R-:W-:Y:S02]  /*6880*/  SHF.R.S32.HI R4, RZ, 0x1f, R3 ;  /* 0x0000001fff047819 */ /* 0x000fe40000011403 */
[----:B---3--:R-:W-:Y:S02]  /*6890*/  LEA.HI.X R45, R86, R69, R120, 0x1, P0 ;  /* 0x00000045562d7211 */ /* 0x008fe400000f0c78 */
[----:B------:R-:W-:Y:S02]  /*68a0*/  LEA.HI R3, R4, R3, RZ, 0x4 ;  /* 0x0000000304037211 */ /* 0x000fe400078f20ff */
[----:B------:R-:W-:Y:S02]  /*68b0*/  ISETP.GE.AND P0, PT, R29, c[0x0][0x27c], PT ;  /* 0x00009f001d007a0c */ /* 0x000fe40003f06270 */
[----:B------:R-:W-:Y:S04]  /*68c0*/  LEA.HI.SX32 R3, R3, R63, 0x1c ;  /* 0x0000003f03037211 */ /* 0x000fe800078fe2ff */
[----:B------:R-:W-:Y:S02]  /*68d0*/  SHF.R.S32.HI R4, RZ, 0x1f, R3 ;  /* 0x0000001fff047819 */ /* 0x000fe40000011403 */
[----:B------:R-:W-:Y:S02]  /*68e0*/  SHF.L.U32 R40, R3, 0x3, RZ ;  /* 0x0000000303287819 */ /* 0x000fe400000006ff */
[----:B------:R-:W-:Y:S03]  /*68f0*/  LEA.HI R4, R4, R3, RZ, 0x2 ;  /* 0x0000000304047211 */ /* 0x000fe600078f10ff */
[----:B------:R-:W-:Y:S01]  /*6900*/  @!P0 SHF.R.U64 R5, R24, 0x10, R25 ;  /* 0x0000001018058819 */ /* 0x000fe20000001219 */
[----:B------:R-:W-:Y:S01]  /*6910*/  @!P0 HADD2.F32 R12, -RZ, R61.H0_H0 ;  /* 0x2000003dff0c8230 */ /* 0x000fe20000004100 */
[----:B------:R-:W-:Y:S01]  /*6920*/  SHF.R.S32.HI R3, RZ, 0x2, R4 ;  /* 0x00000002ff037819 */ /* 0x000fe20000011404 */
[--C-:B------:R-:W-:Y:S01]  /*6930*/  @!P0 HADD2.F32 R28, -RZ, R62.reuse.H0_H0 ;  /* 0x2000003eff1c8230 */ /* 0x100fe20000004100 */
[----:B------:R-:W-:Y:S01]  /*6940*/  LOP3.LUT R4, R148, 0x18, R40, 0xf8, !PT ;  /* 0x0000001894047812 */ /* 0x000fe200078ef828 */
[----:B------:R-:W-:Y:S01]  /*6950*/  @!P0 HADD2.F32 R24, -RZ, R62.H1_H1 ;  /* 0x3000003eff188230 */ /* 0x000fe20000004100 */
[----:B------:R-:W-:Y:S01]  /*6960*/  @!P0 SHF.R.U64 R14, R26, 0x10, R27 ;  /* 0x000000101a0e8819 */ /* 0x000fe2000000121b */
[----:B------:R-:W-:Y:S01]  /*6970*/  IMAD R3, R3, 0x600, R7 ;  /* 0x0000060003037824 */ /* 0x000fe200078e0207 */
[----:B-----5:R-:W-:Y:S01]  /*6980*/  LOP3.LUT R4, R4, R147, RZ, 0x3c, !PT ;  /* 0x0000009304047212 */ /* 0x020fe200078e3cff */
[----:B------:R-:W-:Y:S01]  /*6990*/  @!P0 HADD2.F32 R8, -RZ, R5.H0_H0 ;  /* 0x20000005ff088230 */ /* 0x000fe20000004100 */
[----:B------:R-:W-:Y:S01]  /*69a0*/  @!P0 SHF.R.U64 R15, R52, 0x10, R53 ;  /* 0x00000010340f8819 */ /* 0x000fe20000001235 */
[----:B------:R-:W-:Y:S01]  /*69b0*/  @!P0 HADD2.F32 R14, -RZ, R14.H0_H0 ;  /* 0x2000000eff0e8230 */ /* 0x000fe20000004100 */
[----:B------:R-:W-:Y:S01]  /*69c0*/  @!P0 SHF.R.U32.HI R10, RZ, 0x10, R25 ;  /* 0x00000010ff0a8819 */ /* 0x000fe20000011619 */
        /* <DEDUP_REMOVED lines=9> */
[----:B------:R-:W-:Y:S01]  /*6a60*/  @!P0 HADD2.F32 R32, -RZ, R23.H0_H0 ;  /* 0x20000017ff208230 */ /* 0x000fe20000004100 */
[----:B------:R-:W-:Y:S01]  /*6a70*/  @!P0 SHF.R.U32.HI R11, RZ, 0x10, R27 ;  /* 0x00000010ff0b8819 */ /* 0x000fe2000001161b */
[----:B------:R1:W2:Y:S02]  /*6a80*/  LDS.128 R36, [R3+0x3c80] ;  /* 0x003c800003247984 */ /* 0x0002a40000000c00 */
[----:B------:R-:W-:Y:S02]  /*6a90*/  @!P0 HADD2.F32 R26, -RZ, R26.H0_H0 ;  /* 0x2000001aff1a8230 */ /* 0x000fe40000004100 */
        /* <DEDUP_REMOVED lines=22> */
[--C-:B------:R-:W-:Y:S02]  /*6c00*/  @!P0 HADD2.F32 R8, -RZ, R6.reuse.H1_H1 ;  /* 0x30000006ff088230 */ /* 0x100fe40000004100 */
[----:B------:R-:W-:Y:S01]  /*6c10*/  @!P0 HADD2.F32 R9, -RZ, R6.H0_H0 ;  /* 0x20000006ff098230 */ /* 0x000fe20000004100 */
[----:B------:R-:W-:Y:S01]  /*6c20*/  @!P0 FMUL.FTZ R6, R15, R5 ;  /* 0x000000050f068220 */ /* 0x000fe20000410000 */
[--C-:B------:R-:W-:Y:S01]  /*6c30*/  @!P0 HADD2.F32 R27, -RZ, R12.reuse.H0_H0 ;  /* 0x2000000cff1b8230 */ /* 0x100fe20000004100 */
[----:B------:R-:W-:Y:S01]  /*6c40*/  @!P0 FMUL.FTZ R13, R21, R10 ;  /* 0x0000000a150d8220 */ /* 0x000fe20000410000 */
[----:B------:R-:W-:Y:S01]  /*6c50*/  @!P0 HADD2.F32 R31, -RZ, R12.H1_H1 ;  /* 0x3000000cff1f8230 */ /* 0x000fe20000004100 */
[C---:B------:R-:W-:Y:S02]  /*6c60*/  @!P0 FFMA.FTZ R46, R9.reuse, R20, -R6 ;  /* 0x00000014092e8223 */ /* 0x040fe40000010806 */
[C---:B------:R-:W-:Y:S01]  /*6c70*/  @!P0 FMUL.FTZ R6, R8.reuse, R10 ;  /* 0x0000000a08068220 */ /* 0x040fe20000410000 */
[----:B------:R-:W-:Y:S01]  /*6c80*/  @!P0 HADD2.F32 R10, -RZ, R34.H0_H0 ;  /* 0x20000022ff0a8230 */ /* 0x000fe20000004100 */
[----:B------:R-:W-:Y:S01]  /*6c90*/  @!P0 FFMA.FTZ R43, R8, R22, -R13 ;  /* 0x00000016082b8223 */ /* 0x000fe2000001080d */
[----:B------:R-:W-:Y:S01]  /*6ca0*/  @!P0 MOV R8, R19 ;  /* 0x0000001300088202 */ /* 0x000fe20000000f00 */
[----:B------:R-:W-:Y:S02]  /*6cb0*/  @!P0 FMUL.FTZ R5, R9, R5 ;  /* 0x0000000509058220 */ /* 0x000fe40000410000 */
[----:B------:R-:W-:Y:S02]  /*6cc0*/  @!P0 FMUL.FTZ R12, R27, R10 ;  /* 0x0000000a1b0c8220 */ /* 0x000fe40000410000 */
[----:B------:R-:W-:Y:S01]  /*6cd0*/  @!P0 FMUL.FTZ R13, R31, R11 ;  /* 0x0000000b1f0d8220 */ /* 0x000fe20000410000 */
[--C-:B------:R-:W-:Y:S01]  /*6ce0*/  @!P0 HADD2.F32 R9, -RZ, R8.reuse.H0_H0 ;  /* 0x20000008ff098230 */ /* 0x100fe20000004100 */
[----:B------:R-:W-:Y:S01]  /*6cf0*/  @!P0 FFMA.FTZ R5, R15, R20, R5 ;  /* 0x000000140f058223 */ /* 0x000fe20000010005 */
[----:B------:R-:W-:Y:S01]  /*6d00*/  @!P0 F2FP.PACK_AB R20, R43, R46 ;  /* 0x0000002e2b14823e */ /* 0x000fe200000000ff */
[----:B------:R-:W-:Y:S01]  /*6d10*/  @!P0 FFMA.FTZ R6, R21, R22, R6 ;  /* 0x0000001615068223 */ /* 0x000fe20000010006 */
[----:B------:R-:W-:Y:S01]  /*6d20*/  @!P0 F2FP.PACK_AB R15, R47, R48 ;  /* 0x000000302f0f823e */ /* 0x000fe200000000ff */
[C---:B------:R-:W-:Y:S01]  /*6d30*/  @!P0 FFMA.FTZ R42, R9.reuse, R28, -R12 ;  /* 0x0000001c092a8223 */ /* 0x040fe2000001080c */
[----:B------:R-:W-:Y:S01]  /*6d40*/  @!P0 HADD2.F32 R8, -RZ, R8.H1_H1 ;  /* 0x30000008ff088230 */ /* 0x000fe20000004100 */
[----:B------:R-:W-:Y:S01]  /*6d50*/  @!P0 FMUL.FTZ R10, R9, R10 ;  /* 0x0000000a090a8220 */ /* 0x000fe20000410000 */
[----:B------:R-:W-:Y:S01]  /*6d60*/  @!P0 MOV R12, R38 ;  /* 0x00000026000c8202 */ /* 0x000fe20000000f00 */
[----:B------:R-:W-:Y:S01]  /*6d70*/  @!P0 IMAD.MOV.U32 R9, RZ, RZ, R18 ;  /* 0x000000ffff098224 */ /* 0x000fe200078e0012 */
[----:B------:R-:W-:Y:S01]  /*6d80*/  @!P0 MOV R16, R15 ;  /* 0x0000000f00108202 */ /* 0x000fe20000000f00 */
[C---:B------:R-:W-:Y:S01]  /*6d90*/  @!P0 FMUL.FTZ R11, R8.reuse, R11 ;  /* 0x0000000b080b8220 */ /* 0x040fe20000410000 */
[----:B------:R-:W-:Y:S01]  /*6da0*/  @!P0 MOV R17, R20 ;  /* 0x0000001400118202 */ /* 0x000fe20000000f00 */
[----:B------:R-:W-:Y:S01]  /*6db0*/  @!P0 FFMA.FTZ R41, R8, R32, -R13 ;  /* 0x0000002008298223 */ /* 0x000fe2000001080d */
[----:B------:R-:W-:Y:S01]  /*6dc0*/  @!P0 HADD2.F32 R25, -RZ, R12.H1_H1 ;  /* 0x3000000cff198230 */ /* 0x000fe20000004100 */
[----:B------:R-:W-:Y:S01]  /*6dd0*/  @!P0 F2FP.PACK_AB R5, R6, R5 ;  /* 0x000000050605823e */ /* 0x000fe200000000ff */
[----:B------:R-:W-:Y:S02]  /*6de0*/  @!P0 HADD2.F32 R8, -RZ, R34.H1_H1 ;  /* 0x30000022ff088230 */ /* 0x000fe40000004100 */
[----:B------:R-:W-:Y:S01]  /*6df0*/  @!P0 HADD2.F32 R23, -RZ, R12.H0_H0 ;  /* 0x2000000cff178230 */ /* 0x000fe20000004100 */
[----:B------:R-:W-:Y:S01]  /*6e00*/  @!P0 FMUL.FTZ R33, R25, R14 ;  /* 0x0000000e19218220 */ /* 0x000fe20000410000 */
[--C-:B------:R-:W-:Y:S01]  /*6e10*/  @!P0 HADD2.F32 R13, -RZ, R9.reuse.H0_H0 ;  /* 0x20000009ff0d8230 */ /* 0x100fe20000004100 */
[----:B------:R-:W-:Y:S01]  /*6e20*/  @!P0 IMAD.MOV.U32 R37, RZ, RZ, R5 ;  /* 0x000000ffff258224 */ /* 0x000fe200078e0005 */
[----:B------:R-:W-:Y:S01]  /*6e30*/  @!P0 HADD2.F32 R12, -RZ, R9.H1_H1 ;  /* 0x30000009ff0c8230 */ /* 0x000fe20000004100 */
[-C--:B------:R-:W-:Y:S02]  /*6e40*/  @!P0 FMUL.FTZ R9, R23, R8.reuse ;  /* 0x0000000817098220 */ /* 0x080fe40000410000 */
[C---:B------:R-:W-:Y:S02]  /*6e50*/  @!P0 FMUL.FTZ R8, R13.reuse, R8 ;  /* 0x000000080d088220 */ /* 0x040fe40000410000 */
[----:B------:R-:W-:Y:S02]  /*6e60*/  @!P0 FFMA.FTZ R13, R13, R24, -R9 ;  /* 0x000000180d0d8223 */ /* 0x000fe40000010809 */
[C---:B------:R-:W-:Y:S02]  /*6e70*/  @!P0 FFMA.FTZ R33, R12.reuse, R26, -R33 ;  /* 0x0000001a0c218223 */ /* 0x040fe40000010821 */
[----:B------:R-:W-:Y:S01]  /*6e80*/  @!P0 FMUL.FTZ R9, R12, R14 ;  /* 0x0000000e0c098220 */ /* 0x000fe20000410000 */
[----:B------:R-:W-:Y:S01]  /*6e90*/  @!P0 F2FP.PACK_AB R14, R41, R42 ;  /* 0x0000002a290e823e */ /* 0x000fe200000000ff */
[----:B------:R-:W-:Y:S01]  /*6ea0*/  @!P0 FFMA.FTZ R8, R23, R24, R8 ;  /* 0x0000001817088223 */ /* 0x000fe20000010008 */
[----:B------:R-:W-:Y:S01]  /*6eb0*/  @!P0 F2FP.PACK_AB R13, R33, R13 ;  /* 0x0000000d210d823e */ /* 0x000fe200000000ff */
[----:B------:R-:W-:Y:S01]  /*6ec0*/  @!P0 FFMA.FTZ R9, R25, R26, R9 ;  /* 0x0000001a19098223 */ /* 0x000fe20000010009 */
[----:B------:R-:W-:Y:S01]  /*6ed0*/  @!P0 MOV R19, R14 ;  /* 0x0000000e00138202 */ /* 0x000fe20000000f00 */
[----:B------:R-:W-:Y:S01]  /*6ee0*/  @!P0 FFMA.FTZ R10, R27, R28, R10 ;  /* 0x0000001c1b0a8223 */ /* 0x000fe2000001000a */
[----:B------:R-:W-:Y:S01]  /*6ef0*/  @!P0 F2FP.PACK_AB R12, R4, R3 ;  /* 0x00000003040c823e */ /* 0x000fe200000000ff */
[----:B------:R-:W-:Y:S01]  /*6f00*/  @!P0 IMAD.MOV.U32 R18, RZ, RZ, R13 ;  /* 0x000000ffff128224 */ /* 0x000fe200078e000d */
[----:B------:R-:W-:Y:S01]  /*6f10*/  @!P0 F2FP.PACK_AB R4, R9, R8 ;  /* 0x000000080904823e */ /* 0x000fe200000000ff */
[----:B------:R-:W-:Y:S01]  /*6f20*/  @!P0 FFMA.FTZ R11, R31, R32, R11 ;  /* 0x000000201f0b8223 */ /* 0x000fe2000001000b */
[----:B------:R-:W-:Y:S02]  /*6f30*/  @!P0 MOV R36, R12 ;  /* 0x0000000c00248202 */ /* 0x000fe40000000f00 */
[----:B------:R1:W-:Y:S01]  /*6f40*/  ST.E.128 [R44.64], R16 ;  /* 0x000000102c007985 */ /* 0x0003e2000c101d08 */
[----:B------:R-:W-:Y:S02]  /*6f50*/  @!P0 MOV R38, R4 ;  /* 0x0000000400268202 */ /* 0x000fe40000000f00 */
[----:B------:R-:W-:Y:S04]  /*6f60*/  @!P0 F2FP.PACK_AB R3, R11, R10 ;  /* 0x0000000a0b03823e */ /* 0x000fe800000000ff */
[----:B------:R-:W-:Y:S02]  /*6f70*/  @!P0 MOV R39, R3 ;  /* 0x0000000300278202 */ /* 0x000fe40000000f00 */
[----:B------:R-:W-:Y:S11]  /*6f80*/  ISETP.GE.AND P0, PT, R40, c[0x0][0x1d4], PT ;  /* 0x0000750028007a0c */ /* 0x000ff60003f06270 */
[----:B------:R-:W-:Y:S02]  /*6f90*/  @!UPT UIADD3 URZ, URZ, URZ, URZ ;  /* 0x0000003f3f3ff290 */ /* 0x000fe4000fffe03f */
[----:B------:R-:W-:-:S05]  /*6fa0*/  @P0 BRA `(.L_x_218) ;  /* 0x000002e000000947 */ /* 0x000fca0003800000 */
[C---:B------:R-:W-:Y:S04]  /*6fb0*/  LEA R4, P0, R40.reuse, R68, 0x1 ;  /* 0x0000004428047211 */ /* 0x040fe800078008ff */
[----:B------:R-:W-:Y:S05]  /*6fc0*/  LEA.HI.X.SX32 R5, R40, R69, 0x1, P0 ;  /* 0x0000004528057211 */ /* 0x000fea00000f0eff */
[----:B------:R2:W-:Y:S01]  /*6fd0*/  ST.E.128 [R4.64], R36 ;  /* 0x0000002404007985 */ /* 0x0005e2000c101d08 */
[----:B------:R-:W-:-:S05]  /*6fe0*/  BRA `(.L_x_218) ;  /* 0x000002a000007947 */ /* 0x000fca0003800000 */
.L_x_214:
[----:B------:R1:W2:Y:S01]  /*6ff0*/  SHFL.IDX PT, R5, R28, RZ, 0x1e1f ;  /* 0x001e1fff1c057589 */ /* 0x0002a200000e0000 */
[----:B------:R-:W-:Y:S03]  /*7000*/  IMAD R3, R35, -0x30, R2 ;  /* 0xffffffd023037824 */ /* 0x000fe600078e0202 */
[----:B------:R1:W3:Y:S02]  /*7010*/  SHFL.IDX PT, R4, R31, RZ, 0x1e1f ;  /* 0x001e1fff1f047589 */ /* 0x0002e400000e0000 */
[----:B------:R-:W-:Y:S04]  /*7020*/  IMNMX R78, R3, 0x30, PT ;  /* 0x00000030034e7817 */ /* 0x000fe80003800200 */
[----:B------:R-:W-:Y:S11]  /*7030*/  ISETP.GT.AND P0, PT, R78, R112, PT ;  /* 0x000000704e00720c */ /* 0x000ff60003f04270 */
[----:B------:R-:W-:Y:S02]  /*7040*/  @!UPT UIADD3 URZ, URZ, URZ, URZ ;  /* 0x0000003f3f3ff290 */ /* 0x000fe4000fffe03f */
[----:B------:R-:W-:-:S05]  /*7050*/  @!P0 BRA `(.L_x_218) ;  /* 0x0000023000008947 */ /* 0x000fca0003800000 */
[----:B------:R-:W4:Y:S01]  /*7060*/  LDL R14, [R1] ;  /* 0x00000000010e7983 */ /* 0x000f220000100800 */
[----:B------:R-:W-:Y:S02]  /*7070*/  ISETP.GE.AND P0, PT, R104, c[0x0][0x1d4], PT ;  /* 0x0000750068007a0c */ /* 0x000fe40003f06270 */
[----:B------:R-:W-:Y:S01]  /*7080*/  ISETP.GE.AND P5, PT, R246, c[0x0][0x1d4], PT ;  /* 0x00007500f6007a0c */ /* 0x000fe20003fa6270 */
[----:B------:R-:W5:Y:S04]  /*7090*/  LDL R6, [R1+0xc] ;  /* 0x00000c0001067983 */ /* 0x000f680000100800 */
[----:B---3--:R-:W3:Y:S04]  /*70a0*/  LDL R10, [R1+0x14] ;  /* 0x00001400010a7983 */ /* 0x008ee80000100800 */
[----:B--2---:R-:W2:Y:S02]  /*70b0*/  LDL R15, [R1+0x10] ;  /* 0x00001000010f7983 */ /* 0x004ea40000100800 */
[CC--:B------:R-:W-:Y:S02]  /*70c0*/  @!P0 LEA R8, P4, R104.reuse, R4.reuse, 0x1 ;  /* 0x0000000468088211 */ /* 0x0c0fe400078808ff */
[----:B------:R-:W1:Y:S02]  /*70d0*/  @!P0 LDS.128 R16, [R242+0x2400] ;  /* 0x00240000f2108984 */ /* 0x000e640000000c00 */
[-C--:B------:R-:W-:Y:S02]  /*70e0*/  @!P0 LEA.HI.X R9, R104, R5.reuse, R105, 0x1, P4 ;  /* 0x0000000568098211 */ /* 0x080fe400020f0c69 */
[-C--:B------:R-:W-:Y:S03]  /*70f0*/  @!P5 LEA R12, P4, R246, R4.reuse, 0x1 ;  /* 0x00000004f60cd211 */ /* 0x080fe600078808ff */
[----:B-1----:R1:W-:Y:S01]  /*7100*/  @!P0 ST.E.128 [R8.64], R16 ;  /* 0x0000001008008985 */ /* 0x0023e2000c101d08 */
[----:B------:R-:W-:Y:S11]  /*7110*/  ISETP.GE.AND P0, PT, R30, c[0x0][0x1d4], PT ;  /* 0x000075001e007a0c */ /* 0x000ff60003f06270 */
[----:B------:R-:W-:Y:S02]  /*7120*/  @!UPT UIADD3 URZ, URZ, URZ, URZ ;  /* 0x0000003f3f3ff290 */ /* 0x000fe4000fffe03f */
[----:B------:R-:W1:Y:S01]  /*7130*/  @!P0 LDS.128 R16, [R243+0x2400] ;  /* 0x00240000f3108984 */ /* 0x000e620000000c00 */
[----:B----4-:R-:W-:Y:S04]  /*7140*/  @!P0 IMAD.SHL.U32 R3, R14, 0x8, RZ ;  /* 0x000000080e038824 */ /* 0x010fe800078e00ff */
[----:B-1----:R-:W-:Y:S01]  /*7150*/  @!P0 IMAD.WIDE R8, R3, 0x2, R4 ;  /* 0x0000000203088825 */ /* 0x002fe200078e0204 */
[-C--:B---3--:R-:W-:Y:S04]  /*7160*/  @!P5 LEA.HI.X R13, R246, R5.reuse, R10, 0x1, P4 ;  /* 0x00000005f60dd211 */ /* 0x088fe800020f0c0a */
[----:B------:R1:W-:Y:S01]  /*7170*/  @!P0 ST.E.128 [R8.64], R16 ;  /* 0x0000001008008985 */ /* 0x0003e2000c101d08 */
[----:B------:R-:W-:Y:S02]  /*7180*/  ISETP.GE.AND P0, PT, R29, c[0x0][0x1d4], PT ;  /* 0x000075001d007a0c */ /* 0x000fe40003f06270 */
[C---:B------:R-:W-:Y:S11]  /*7190*/  ISETP.GE.AND P4, PT, R245.reuse, c[0x0][0x1d4], PT ;  /* 0x00007500f5007a0c */ /* 0x040ff60003f86270 */
[----:B------:R-:W3:Y:S01]  /*71a0*/  @!P0 LDS.128 R20, [R242+0x3000] ;  /* 0x00300000f2148984 */ /* 0x000ee20000000c00 */
[----:B------:R-:W-:Y:S01]  /*71b0*/  @!P0 IMAD.SHL.U32 R3, R252, 0x8, RZ ;  /* 0x00000008fc038824 */ /* 0x000fe200078e00ff */
[CC--:B------:R-:W-:Y:S04]  /*71c0*/  @!P4 LEA R10, P6, R245.reuse, R4.reuse, 0x1 ;  /* 0x00000004f50ac211 */ /* 0x0c0fe800078c08ff */
[-C--:B--2---:R-:W-:Y:S01]  /*71d0*/  @!P4 LEA.HI.X R11, R245, R5.reuse, R15, 0x1, P6 ;  /* 0x00000005f50bc211 */ /* 0x084fe200030f0c0f */
[----:B-1----:R-:W-:Y:S05]  /*71e0*/  @!P0 IMAD.WIDE R8, R3, 0x2, R4 ;  /* 0x0000000203088825 */ /* 0x002fea00078e0204 */
[----:B---3--:R-:W-:Y:S01]  /*71f0*/  @!P0 ST.E.128 [R8.64], R20 ;  /* 0x0000001408008985 */ /* 0x008fe2000c101d08 */
[C---:B------:R-:W-:Y:S03]  /*7200*/  ISETP.GE.AND P0, PT, R244.reuse, c[0x0][0x1d4], PT ;  /* 0x00007500f4007a0c */ /* 0x040fe60003f06270 */
[----:B------:R-:W1:Y:S10]  /*7210*/  @!P5 LDS.128 R16, [R243+0x3000] ;  /* 0x00300000f310d984 */ /* 0x000e740000000c00 */
[C---:B------:R-:W-:Y:S04]  /*7220*/  @!P0 LEA R4, P6, R244.reuse, R4, 0x1 ;  /* 0x00000004f4048211 */ /* 0x040fe800078c08ff */
[----:B-----5:R-:W-:Y:S01]  /*7230*/  @!P0 LEA.HI.X R5, R244, R5, R6, 0x1, P6 ;  /* 0x00000005f4058211 */ /* 0x020fe200030f0c06 */
[----:B-1----:R-:W-:Y:S04]  /*7240*/  @!P5 ST.E.128 [R12.64], R16 ;  /* 0x000000100c00d985 */ /* 0x002fe8000c101d08 */
[----:B------:R-:W1:Y:S04]  /*7250*/  @!P4 LDS.128 R12, [R242+0x3c00] ;  /* 0x003c0000f20cc984 */ /* 0x000e680000000c00 */
[----:B-1----:R-:W-:Y:S04]  /*7260*/  @!P4 ST.E.128 [R10.64], R12 ;  /* 0x0000000c0a00c985 */ /* 0x002fe8000c101d08 */
[----:B------:R-:W1:Y:S04]  /*7270*/  @!P0 LDS.128 R8, [R243+0x3c00] ;  /* 0x003c0000f3088984 */ /* 0x000e680000000c00 */
[----:B-1----:R1:W-:Y:S02]  /*7280*/  @!P0 ST.E.128 [R4.64], R8 ;  /* 0x0000000804008985 */ /* 0x0023e4000c101d08 */
.L_x_218:
[----:B------:R-:W-:Y:S05]  /*7290*/  BSYNC B1 ;  /* 0x0000000000017941 */ /* 0x000fea0003800000 */
.L_x_213:
[----:B------:R-:W-:Y:S01]  /*72a0*/  IMAD.IADD R3, R78, 0x1, -R247 ;  /* 0x000000014e037824 */ /* 0x000fe200078e0af7 */
[----:B------:R-:W-:Y:S01]  /*72b0*/  LOP3.LUT P6, RZ, R241, 0x1, RZ, 0xc0, !PT ;  /* 0x00000001f1ff7812 */ /* 0x000fe200078cc0ff */
[----:B-1---5:R-:W-:Y:S01]  /*72c0*/  IMAD.WIDE R8, R35, 0x30, R90 ;  /* 0x0000003023087825 */ /* 0x022fe200078e025a */
[----:B------:R-:W-:Y:S01]  /*72d0*/  P2R R13, PR, RZ, 0x2 ;  /* 0x00000002ff0d7803 */ /* 0x000fe20000000000 */
[----:B------:R-:W-:Y:S01]  /*72e0*/  BSSY B0, `(.L_x_235) ;  /* 0x000005c000007945 */ /* 0x000fe20003800000 */
[----:B------:R-:W-:Y:S01]  /*72f0*/  ISETP.GE.AND P0, PT, R3, 0x21, PT ;  /* 0x000000210300780c */ /* 0x000fe20003f06270 */
[----:B------:R-:W-:Y:S01]  /*7300*/  IMAD R10, R82, c[0x0][0x218], RZ ;  /* 0x00008600520a7a24 */ /* 0x000fe200078e02ff */
[----:B------:R-:W-:Y:S03]  /*7310*/  LOP3.LUT P1, RZ, R241, 0x4, RZ, 0xc0, !PT ;  /* 0x00000004f1ff7812 */ /* 0x000fe6000782c0ff */
[----:B------:R-:W-:Y:S08]  /*7320*/  IMAD R10, R79, c[0x0][0x21c], R10 ;  /* 0x000087004f0a7a24 */ /* 0x000ff000078e020a */
[C---:B------:R-:W-:Y:S05]  /*7330*/  @P0 IADD3 R6, P4, R8.reuse, 0x20, RZ ;  /* 0x0000002008060810 */ /* 0x040fea0007f9e0ff */
[----:B------:R-:W-:Y:S01]  /*7340*/  @P0 IMAD.X R11, RZ, RZ, R9, P4 ;  /* 0x000000ffff0b0224 */ /* 0x000fe200020e0609 */
[----:B------:R-:W-:Y:S11]  /*7350*/  ISETP.GE.AND P4, PT, R3, 0x1, PT ;  /* 0x000000010300780c */ /* 0x000ff60003f86270 */
[----:B------:R-:W-:Y:S02]  /*7360*/  @!UPT UIADD3 URZ, URZ, URZ, URZ ;  /* 0x0000003f3f3ff290 */ /* 0x000fe4000fffe03f */
[----:B--23--:R-:W-:Y:S01]  /*7370*/  @P4 MOV R4, R84 ;  /* 0x0000005400044202 */ /* 0x00cfe20000000f00 */
[----:B------:R-:W-:Y:S02]  /*7380*/  @P4 IMAD R3, R9, c[0x0][0x258], RZ ;  /* 0x0000960009034a24 */ /* 0x000fe400078e02ff */
[----:B------:R-:W-:Y:S02]  /*7390*/  @P4 IMAD.MOV.U32 R5, RZ, RZ, R83 ;  /* 0x000000ffff054224 */ /* 0x000fe400078e0053 */
[C---:B------:R-:W-:Y:S02]  /*73a0*/  @P4 IMAD R3, R8.reuse, c[0x0][0x25c], R3 ;  /* 0x0000970008034a24 */ /* 0x040fe400078e0203 */
[----:B------:R-:W-:Y:S04]  /*73b0*/  @P4 IMAD.WIDE.U32 R4, R8, c[0x0][0x258], R4 ;  /* 0x0000960008044a25 */ /* 0x000fe800078e0004 */
[----:B------:R-:W-:Y:S01]  /*73c0*/  @P4 IMAD.IADD R3, R5, 0x1, R3 ;  /* 0x0000000105034824 */ /* 0x000fe200078e0203 */
[C---:B------:R-:W-:Y:S04]  /*73d0*/  @P4 LEA R8, P5, R4.reuse, c[0x0][0x250], 0x1 ;  /* 0x0000940004084a11 */ /* 0x040fe800078a08ff */
[----:B------:R-:W-:Y:S01]  /*73e0*/  @P4 LEA.HI.X R9, R4, c[0x0][0x254], R3, 0x1, P5 ;  /* 0x0000950004094a11 */ /* 0x000fe200028f0c03 */
[----:B------:R-:W-:Y:S02]  /*73f0*/  IMAD R3, R81, c[0x0][0x208], RZ ;  /* 0x0000820051037a24 */ /* 0x000fe400078e02ff */
[C---:B------:R-:W-:Y:S04]  /*7400*/  IMAD.WIDE.U32 R4, R80.reuse, c[0x0][0x208], RZ ;  /* 0x0000820050047a25 */ /* 0x040fe800078e00ff */
[----:B------:R-:W-:Y:S05]  /*7410*/  IMAD R3, R80, c[0x0][0x20c], R3 ;  /* 0x0000830050037a24 */ /* 0x000fea00078e0203 */
[----:B------:R-:W-:Y:S05]  /*7420*/  IADD3 R5, R5, R3, RZ ;  /* 0x0000000305057210 */ /* 0x000fea0007ffe0ff */
[----:B------:R-:W-:Y:S05]  /*7430*/  IMAD.WIDE.U32 R4, R79, c[0x0][0x218], R4 ;  /* 0x000086004f047a25 */ /* 0x000fea00078e0004 */
[----:B------:R-:W-:Y:S01]  /*7440*/  IADD3 R3, P5, R106, R4, RZ ;  /* 0x000000046a037210 */ /* 0x000fe20007fbe0ff */
[----:B------:R-:W-:Y:S02]  /*7450*/  @P0 IMAD R4, R11, c[0x0][0x258], RZ ;  /* 0x000096000b040a24 */ /* 0x000fe400078e02ff */
[----:B------:R-:W-:Y:S01]  /*7460*/  @P0 IMAD.MOV.U32 R11, RZ, RZ, R83 ;  /* 0x000000ffff0b0224 */ /* 0x000fe200078e0053 */
[----:B------:R-:W-:Y:S01]  /*7470*/  IADD3.X R12, R127, R5, R10, P5, !PT ;  /* 0x000000057f0c7210 */ /* 0x000fe20002ffe40a */
[----:B------:R-:W-:Y:S04]  /*7480*/  @P0 IMAD.MOV.U32 R10, RZ, RZ, R84 ;  /* 0x000000ffff0a0224 */ /* 0x000fe800078e0054 */
[C---:B------:R-:W-:Y:S04]  /*7490*/  @P0 IMAD.WIDE.U32 R10, R6.reuse, c[0x0][0x258], R10 ;  /* 0x00009600060a0a25 */ /* 0x040fe800078e000a */
[----:B------:R-:W-:Y:S01]  /*74a0*/  @P0 IMAD R6, R6, c[0x0][0x25c], R4 ;  /* 0x0000970006060a24 */ /* 0x000fe200078e0204 */
[C---:B------:R-:W-:Y:S04]  /*74b0*/  @P0 LEA R4, P5, R10.reuse, c[0x0][0x250], 0x1 ;  /* 0x000094000a040a11 */ /* 0x040fe800078a08ff */
[----:B------:R-:W-:Y:S04]  /*74c0*/  @P0 IADD3 R6, R11, R6, RZ ;  /* 0x000000060b060210 */ /* 0x000fe80007ffe0ff */
[----:B------:R-:W-:Y:S02]  /*74d0*/  @P0 LEA.HI.X R5, R10, c[0x0][0x254], R6, 0x1, P5 ;  /* 0x000095000a050a11 */ /* 0x000fe400028f0c06 */
[C---:B------:R-:W-:Y:S04]  /*74e0*/  LEA R6, P5, R3.reuse, c[0x0][0x1f8], 0x1 ;  /* 0x00007e0003067a11 */ /* 0x040fe800078a08ff */
[----:B------:R-:W-:Y:S01]  /*74f0*/  LEA.HI.X R10, R3, c[0x0][0x1fc], R12, 0x1, P5 ;  /* 0x00007f00030a7a11 */ /* 0x000fe200028f0c0c */
[C---:B------:R-:W-:Y:S01]  /*7500*/  @P4 IMAD.SHL.U32 R3, R248.reuse, 0x2, RZ ;  /* 0x00000002f8034824 */ /* 0x040fe200078e00ff */
[----:B------:R-:W-:Y:S04]  /*7510*/  LOP3.LUT P5, RZ, R241, 0x2, RZ, 0xc0, !PT ;  /* 0x00000002f1ff7812 */ /* 0x000fe800078ac0ff */
[----:B------:R-:W-:Y:S01]  /*7520*/  @!PT LDS RZ, [RZ] ;  /* 0x00000000fffff984 */ /* 0x000fe20000000800 */
[----:B------:R-:W-:Y:S01]  /*7530*/  @!PT LDS RZ, [RZ] ;  /* 0x00000000fffff984 */ /* 0x000fe20000000800 */
[----:B------:R-:W-:Y:S01]  /*7540*/  @!PT LDS RZ, [RZ] ;  /* 0x00000000fffff984 */ /* 0x000fe20000000800 */
[----:B------:R1:W-:Y:S01]  /*7550*/  @P4 LDGSTS.E.BYPASS.LTC128B.128 [R3+0x1880], [R8.64], !P1 ;  /* 0x0188000008034fae */ /* 0x0003e2000c901d48 */
[----:B------:R-:W-:Y:S08]  /*7560*/  ISETP.NE.AND P1, PT, R13, RZ, PT ;  /* 0x000000ff0d00720c */ /* 0x000ff00003f25270 */
[----:B------:R1:W-:Y:S04]  /*7570*/  @P4 LDGSTS.E.BYPASS.LTC128B.128 [R3+0x2480], [R8.64+0x40], !P5 ;  /* 0x0248004008034fae */ /* 0x0003e8000e901d48 */
[----:B------:R1:W-:Y:S01]  /*7580*/  @P4 LDGSTS.E.BYPASS.LTC128B.128 [R3+0x3080], [R8.64+0x80], !P6 ;  /* 0x0308008008034fae */ /* 0x0003e2000f101d48 */
[----:B------:R-:W-:Y:S02]  /*7590*/  LOP3.LUT P4, RZ, R241, 0x4, RZ, 0xc0, !PT ;  /* 0x00000004f1ff7812 */ /* 0x000fe4000788c0ff */
[----:B-1----:R-:W-:Y:S11]  /*75a0*/  @P0 SHF.L.U32 R3, R248, 0x1, RZ ;  /* 0x00000001f8030819 */ /* 0x002ff600000006ff */
[----:B------:R1:W-:Y:S04]  /*75b0*/  @P0 LDGSTS.E.BYPASS.LTC128B.128 [R3+0x2080], [R4.64], !P4 ;  /* 0x0208000004030fae */ /* 0x0003e8000e101d48 */
[----:B------:R1:W-:Y:S04]  /*75c0*/  @P0 LDGSTS.E.BYPASS.LTC128B.128 [R3+0x2c80], [R4.64+0x40], !P5 ;  /* 0x02c8004004030fae */ /* 0x0003e8000e901d48 */
[----:B------:R1:W-:Y:S01]  /*75d0*/  @P0 LDGSTS.E.BYPASS.LTC128B.128 [R3+0x3880], [R4.64+0x80], !P6 ;  /* 0x0388008004030fae */ /* 0x0003e2000f101d48 */
[----:B------:R-:W-:Y:S03]  /*75e0*/  ISETP.GT.AND P0, PT, R78, R112, PT ;  /* 0x000000704e00720c */ /* 0x000fe60003f04270 */
[----:B------:R-:W0:Y:S04]  /*75f0*/  LDGDEPBAR ;  /* 0x00000000000079af */ /* 0x000e280000000000 */
[----:B-1----:R1:W2:Y:S01]  /*7600*/  SHFL.IDX PT, R4, R6, RZ, 0x1e1f ;  /* 0x001e1fff06047589 */ /* 0x0022a200000e0000 */
[----:B------:R-:W-:Y:S04]  /*7610*/  DEPBAR.LE SB0, 0x0 ;  /* 0x000080000000791a */ /* 0x000fe80000000000 */
[----:B------:R1:W3:Y:S04]  /*7620*/  SHFL.IDX PT, R5, R10, RZ, 0x1e1f ;  /* 0x001e1fff0a057589 */ /* 0x0002e800000e0000 */
[----:B------:R-:W-:Y:S06]  /*7630*/  BAR.SYNC.DEFER_BLOCKING 0x0 ;  /* 0x0000000000007b1d */ /* 0x000fec0000010000 */
[----:B------:R-:W-:-:S05]  /*7640*/  @!P0 BRA `(.L_x_236) ;  /* 0x0000025000008947 */ /* 0x000fca0003800000 */
[----:B------:R-:W5:Y:S01]  /*7650*/  LDL R17, [R1+0x14] ;  /* 0x0000140001117983 */ /* 0x000f620000100800 */
[----:B------:R-:W-:Y:S02]  /*7660*/  ISETP.GE.AND P0, PT, R104, c[0x0][0x1d4], PT ;  /* 0x0000750068007a0c */ /* 0x000fe40003f06270 */
[----:B------:R-:W-:Y:S01]  /*7670*/  ISETP.GE.AND P5, PT, R246, c[0x0][0x1d4], PT ;  /* 0x00007500f6007a0c */ /* 0x000fe20003fa6270 */
[----:B----4-:R-:W4:Y:S04]  /*7680*/  LDL R16, [R1+0x10] ;  /* 0x0000100001107983 */ /* 0x010f280000100800 */
[----:B---3--:R-:W3:Y:S04]  /*7690*/  LDL R15, [R1] ;  /* 0x00000000010f7983 */ /* 0x008ee80000100800 */
[----:B--2---:R-:W2:Y:S02]  /*76a0*/  LDL R14, [R1+0xc] ;  /* 0x00000c00010e7983 */ /* 0x004ea40000100800 */
[CC--:B------:R-:W-:Y:S04]  /*76b0*/  @!P0 LEA R8, P4, R104.reuse, R4.reuse, 0x1 ;  /* 0x0000000468088211 */ /* 0x0c0fe800078808ff */
[-C--:B------:R-:W-:Y:S02]  /*76c0*/  @!P0 LEA.HI.X R9, R104, R5.reuse, R105, 0x1, P4 ;  /* 0x0000000568098211 */ /* 0x080fe400020f0c69 */
[CC--:B------:R-:W-:Y:S04]  /*76d0*/  @!P5 LEA R12, P4, R246.reuse, R4.reuse, 0x1 ;  /* 0x00000004f60cd211 */ /* 0x0c0fe800078808ff */
[-C--:B-----5:R-:W-:Y:S02]  /*76e0*/  @!P5 LEA.HI.X R13, R246, R5.reuse, R17, 0x1, P4 ;  /* 0x00000005f60dd211 */ /* 0x0a0fe400020f0c11 */
[C---:B------:R-:W-:Y:S11]  /*76f0*/  ISETP.GE.AND P4, PT, R245.reuse, c[0x0][0x1d4], PT ;  /* 0x00007500f5007a0c */ /* 0x040ff60003f86270 */
[----:B------:R-:W-:Y:S02]  /*7700*/  @!UPT UIADD3 URZ, URZ, URZ, URZ ;  /* 0x0000003f3f3ff290 */ /* 0x000fe4000fffe03f */
[CC--:B-1----:R-:W-:Y:S04]  /*7710*/  @!P4 LEA R10, P6, R245.reuse, R4.reuse, 0x1 ;  /* 0x00000004f50ac211 */ /* 0x0c2fe800078c08ff */
[-C--:B----4-:R-:W-:Y:S02]  /*7720*/  @!P4 LEA.HI.X R11, R245, R5.reuse, R16, 0x1, P6 ;  /* 0x00000005f50bc211 */ /* 0x090fe400030f0c10 */
[----:B------:R-:W1:Y:S04]  /*7730*/  @!P0 LDS.128 R16, [R242] ;  /* 0x00000000f2108984 */ /* 0x000e680000000c00 */
[----:B-1----:R1:W-:Y:S01]  /*7740*/  @!P0 ST.E.128 [R8.64], R16 ;  /* 0x0000001008008985 */ /* 0x0023e2000c101d08 */
[----:B------:R-:W-:Y:S11]  /*7750*/  ISETP.GE.AND P0, PT, R30, c[0x0][0x1d4], PT ;  /* 0x000075001e007a0c */ /* 0x000ff60003f06270 */
[----:B------:R-:W-:Y:S02]  /*7760*/  @!UPT UIADD3 URZ, URZ, URZ, URZ ;  /* 0x0000003f3f3ff290 */ /* 0x000fe4000fffe03f */
[----:B------:R-:W4:Y:S01]  /*7770*/  @!P0 LDS.128 R16, [R243] ;  /* 0x00000000f3108984 */ /* 0x000f220000000c00 */
[----:B---3--:R-:W-:Y:S04]  /*7780*/  @!P0 IMAD.SHL.U32 R3, R15, 0x8, RZ ;  /* 0x000000080f038824 */ /* 0x008fe800078e00ff */
[--C-:B-1----:R-:W-:Y:S05]  /*7790*/  @!P0 IMAD.WIDE R8, R3, 0x2, R4.reuse ;  /* 0x0000000203088825 */ /* 0x102fea00078e0204 */
[----:B----4-:R1:W-:Y:S01]  /*77a0*/  @!P0 ST.E.128 [R8.64], R16 ;  /* 0x0000001008008985 */ /* 0x0103e2000c101d08 */
[----:B------:R-:W-:Y:S11]  /*77b0*/  ISETP.GE.AND P0, PT, R29, c[0x0][0x1d4], PT ;  /* 0x000075001d007a0c */ /* 0x000ff60003f06270 */
[----:B------:R-:W-:Y:S02]  /*77c0*/  @!UPT UIADD3 URZ, URZ, URZ, URZ ;  /* 0x0000003f3f3ff290 */ /* 0x000fe4000fffe03f */
[----:B------:R-:W3:Y:S01]  /*77d0*/  @!P0 LDS.128 R20, [R242+0xc00] ;  /* 0x000c0000f2148984 */ /* 0x000ee20000000c00 */
[----:B------:R-:W-:Y:S04]  /*77e0*/  @!P0 IMAD.SHL.U32 R3, R252, 0x8, RZ ;  /* 0x00000008fc038824 */ /* 0x000fe800078e00ff */
[----:B-1----:R-:W-:Y:S05]  /*77f0*/  @!P0 IMAD.WIDE R8, R3, 0x2, R4 ;  /* 0x0000000203088825 */ /* 0x002fea00078e0204 */
[----:B---3--:R-:W-:Y:S01]  /*7800*/  @!P0 ST.E.128 [R8.64], R20 ;  /* 0x0000001408008985 */ /* 0x008fe2000c101d08 */
[C---:B------:R-:W-:Y:S03]  /*7810*/  ISETP.GE.AND P0, PT, R244.reuse, c[0x0][0x1d4], PT ;  /* 0x00007500f4007a0c */ /* 0x040fe60003f06270 */
[----:B------:R-:W1:Y:S10]  /*7820*/  @!P5 LDS.128 R16, [R243+0xc00] ;  /* 0x000c0000f310d984 */ /* 0x000e740000000c00 */
[C---:B------:R-:W-:Y:S04]  /*7830*/  @!P0 LEA R4, P6, R244.reuse, R4, 0x1 ;  /* 0x00000004f4048211 */ /* 0x040fe800078c08ff */
[----:B--2---:R-:W-:Y:S01]  /*7840*/  @!P0 LEA.HI.X R5, R244, R5, R14, 0x1, P6 ;  /* 0x00000005f4058211 */ /* 0x004fe200030f0c0e */
[----:B-1----:R-:W-:Y:S04]  /*7850*/  @!P5 ST.E.128 [R12.64], R16 ;  /* 0x000000100c00d985 */ /* 0x002fe8000c101d08 */
[----:B------:R-:W1:Y:S04]  /*7860*/  @!P4 LDS.128 R12, [R242+0x1800] ;  /* 0x00180000f20cc984 */ /* 0x000e680000000c00 */
[----:B-1----:R-:W-:Y:S04]  /*7870*/  @!P4 ST.E.128 [R10.64], R12 ;  /* 0x0000000c0a00c985 */ /* 0x002fe8000c101d08 */
[----:B------:R-:W1:Y:S04]  /*7880*/  @!P0 LDS.128 R8, [R243+0x1800] ;  /* 0x00180000f3088984 */ /* 0x000e680000000c00 */
[----:B-1----:R1:W-:Y:S02]  /*7890*/  @!P0 ST.E.128 [R4.64], R8 ;  /* 0x0000000804008985 */ /* 0x0023e4000c101d08 */
.L_x_236:
[----:B------:R-:W-:Y:S05]  /*78a0*/  BSYNC B0 ;  /* 0x0000000000007941 */ /* 0x000fea0003800000 */
.L_x_235:
[----:B------:R-:W-:Y:S01]  /*78b0*/  ISETP.GT.AND P5, PT, R35, R89, PT ;  /* 0x000000592300720c */ /* 0x000fe20003fa4270 */
[----:B------:R-:W-:Y:S01]  /*78c0*/  @!UPT UIADD3 URZ, URZ, URZ, URZ ;  /* 0x0000003f3f3ff290 */ /* 0x000fe2000fffe03f */
[----:B------:R-:W-:Y:S11]  /*78d0*/  BSSY B0, `(.L_x_237) ;  /* 0x0000029000007945 */ /* 0x000ff60003800000 */
[----:B------:R-:W-:-:S05]  /*78e0*/  @!P5 BRA `(.L_x_238) ;  /* 0x000002700000d947 */ /* 0x000fca0003800000 */
[----:B------:R-:W-:Y:S01]  /*78f0*/  IADD3 R3, R35, -0x1, RZ ;  /* 0xffffffff23037810 */ /* 0x000fe20007ffe0ff */
[----:B-12---:R-:W-:Y:S01]  /*7900*/  IMAD.MOV.U32 R4, RZ, RZ, R94 ;  /* 0x000000ffff047224 */ /* 0x006fe200078e005e */
[----:B------:R-:W-:Y:S01]  /*7910*/  P2R R10, PR, RZ, 0x4 ;  /* 0x00000004ff0a7803 */ /* 0x000fe20000000000 */
[----:B---3--:R-:W-:Y:S01]  /*7920*/  IMAD.MOV.U32 R5, RZ, RZ, R93 ;  /* 0x000000ffff057224 */ /* 0x008fe200078e005d */
[----:B------:R-:W-:Y:S01]  /*7930*/  SHF.R.S32.HI R8, RZ, 0x1f, R3 ;  /* 0x0000001fff087819 */ /* 0x000fe20000011403 */
[----:B------:R-:W-:Y:S01]  /*7940*/  IMAD R6, R143, R3, RZ ;  /* 0x000000038f067224 */ /* 0x000fe200078e02ff */
[----:B------:R-:W-:Y:S01]  /*7950*/  LOP3.LUT P2, RZ, R241, 0x4, RZ, 0xc0, !PT ;  /* 0x00000004f1ff7812 */ /* 0x000fe2000784c0ff */
[-C--:B------:R-:W-:Y:S01]  /*7960*/  IMAD.WIDE.U32 R4, R3, R136.reuse, R4 ;  /* 0x0000008803047225 */ /* 0x080fe200078e0004 */
[----:B------:R-:W-:Y:S02]  /*7970*/  P2R R11, PR, RZ, 0x2 ;  /* 0x00000002ff0b7803 */ /* 0x000fe40000000000 */
[----:B------:R-:W-:Y:S01]  /*7980*/  LOP3.LUT P1, RZ, R241, 0x2, RZ, 0xc0, !PT ;  /* 0x00000002f1ff7812 */ /* 0x000fe2000782c0ff */
[----:B------:R-:W-:Y:S01]  /*7990*/  IMAD R3, R8, R136, R6 ;  /* 0x0000008808037224 */ /* 0x000fe200078e0206 */
[----:B------:R-:W-:Y:S03]  /*79a0*/  IADD3 R6, -R247, 0x30, RZ ;  /* 0x00000030f7067810 */ /* 0x000fe60007ffe1ff */
[----:B------:R-:W-:Y:S01]  /*79b0*/  IMAD.IADD R3, R5, 0x1, R3 ;  /* 0x0000000105037824 */ /* 0x000fe200078e0203 */
[----:B------:R-:W-:Y:S11]  /*79c0*/  ISETP.GE.AND P4, PT, R6, 0x1, PT ;  /* 0x000000010600780c */ /* 0x000ff60003f86270 */
[----:B------:R-:W-:Y:S02]  /*79d0*/  @!UPT UIADD3 URZ, URZ, URZ, URZ ;  /* 0x0000003f3f3ff290 */ /* 0x000fe4000fffe03f */
[C---:B------:R-:W-:Y:S04]  /*79e0*/  @P4 LEA R8, P0, R4.reuse, c[0x0][0x220], 0x1 ;  /* 0x0000880004084a11 */ /* 0x040fe800078008ff */
[----:B------:R-:W-:Y:S02]  /*79f0*/  @P4 LEA.HI.X R9, R4, c[0x0][0x224], R3, 0x1, P0 ;  /* 0x0000890004094a11 */ /* 0x000fe400000f0c03 */
[----:B------:R-:W-:Y:S11]  /*7a00*/  ISETP.GE.AND P0, PT, R6, 0x21, PT ;  /* 0x000000210600780c */ /* 0x000ff60003f06270 */
[----:B------:R-:W-:Y:S02]  /*7a10*/  @!UPT UIADD3 URZ, URZ, URZ, URZ ;  /* 0x0000003f3f3ff290 */ /* 0x000fe4000fffe03f */
[----:B------:R-:W-:Y:S05]  /*7a20*/  @P0 IADD3 R5, P6, R144, R4, RZ ;  /* 0x0000000490050210 */ /* 0x000fea0007fde0ff */
[----:B------:R-:W-:Y:S01]  /*7a30*/  @P0 IMAD.X R3, R3, 0x1, R142, P6 ;  /* 0x0000000103030824 */ /* 0x000fe200030e068e */
[C---:B------:R-:W-:Y:S04]  /*7a40*/  @P0 LEA R4, P6, R5.reuse, c[0x0][0x220], 0x1 ;  /* 0x0000880005040a11 */ /* 0x040fe800078c08ff */
[----:B------:R-:W-:Y:S01]  /*7a50*/  @P0 LEA.HI.X R5, R5, c[0x0][0x224], R3, 0x1, P6 ;  /* 0x0000890005050a11 */ /* 0x000fe200030f0c03 */
[----:B------:R-:W-:Y:S01]  /*7a60*/  @P4 IMAD.SHL.U32 R3, R248, 0x2, RZ ;  /* 0x00000002f8034824 */ /* 0x000fe200078e00ff */
[C---:B------:R-:W-:Y:S04]  /*7a70*/  LOP3.LUT P6, RZ, R241.reuse, 0x1, RZ, 0xc0, !PT ;  /* 0x00000001f1ff7812 */ /* 0x040fe800078cc0ff */
[----:B------:R-:W-:Y:S01]  /*7a80*/  @!PT LDS RZ, [RZ] ;  /* 0x00000000fffff984 */ /* 0x000fe20000000800 */
[----:B------:R-:W-:Y:S01]  /*7a90*/  @!PT LDS RZ, [RZ] ;  /* 0x00000000fffff984 */ /* 0x000fe20000000800 */
[----:B------:R-:W-:Y:S01]  /*7aa0*/  @!PT LDS RZ, [RZ] ;  /* 0x00000000fffff984 */ /* 0x000fe20000000800 */
[----:B------:R1:W-:Y:S01]  /*7ab0*/  @P4 LDGSTS.E.BYPASS.LTC128B.128 [R3+0x3c80], [R8.64], !P2 ;  /* 0x03c8000008034fae */ /* 0x0003e2000d101d48 */
[----:B------:R-:W-:Y:S03]  /*7ac0*/  ISETP.NE.AND P2, PT, R10, RZ, PT ;  /* 0x000000ff0a00720c */ /* 0x000fe60003f45270 */
[----:B------:R1:W-:Y:S05]  /*7ad0*/  @P4 LDGSTS.E.BYPASS.LTC128B.128 [R3+0x4880], [R8.64+0x40], !P1 ;  /* 0x0488004008034fae */ /* 0x0003ea000c901d48 */
[----:B------:R1:W-:Y:S01]  /*7ae0*/  @P4 LDGSTS.E.BYPASS.LTC128B.128 [R3+0x5480], [R8.64+0x80], !P6 ;  /* 0x0548008008034fae */ /* 0x0003e2000f101d48 */
[----:B------:R-:W-:Y:S01]  /*7af0*/  LOP3.LUT P4, RZ, R241, 0x4, RZ, 0xc0, !PT ;  /* 0x00000004f1ff7812 */ /* 0x000fe2000788c0ff */
[----:B-1----:R-:W-:Y:S11]  /*7b00*/  @P0 IMAD.SHL.U32 R3, R248, 0x2, RZ ;  /* 0x00000002f8030824 */ /* 0x002ff600078e00ff */
[----:B------:R-:W-:Y:S01]  /*7b10*/  @!UPT UIADD3 URZ, URZ, URZ, URZ ;  /* 0x0000003f3f3ff290 */ /* 0x000fe2000fffe03f */
[----:B------:R1:W-:Y:S04]  /*7b20*/  @P0 LDGSTS.E.BYPASS.LTC128B.128 [R3+0x4480], [R4.64], !P4 ;  /* 0x0448000004030fae */ /* 0x0003e8000e101d48 */
[----:B------:R1:W-:Y:S01]  /*7b30*/  @P0 LDGSTS.E.BYPASS.LTC128B.128 [R3+0x5080], [R4.64+0x40], !P1 ;  /* 0x0508004004030fae */ /* 0x0003e2000c901d48 */
[----:B------:R-:W-:Y:S03]  /*7b40*/  ISETP.NE.AND P1, PT, R11, RZ, PT ;  /* 0x000000ff0b00720c */ /* 0x000fe60003f25270 */
[----:B------:R1:W-:Y:S05]  /*7b50*/  @P0 LDGSTS.E.BYPASS.LTC128B.128 [R3+0x5c80], [R4.64+0x80], !P6 ;  /* 0x05c8008004030fae */ /* 0x0003ea000f101d48 */
.L_x_238:
[----:B------:R-:W-:Y:S05]  /*7b60*/  BSYNC B0 ;  /* 0x0000000000007941 */ /* 0x000fea0003800000 */
.L_x_237:
[----:B------:R-:W0:Y:S01]  /*7b70*/  LDGDEPBAR ;  /* 0x00000000000079af */ /* 0x000e220000000000 */
[----:B------:R-:W-:Y:S01]  /*7b80*/  IADD3 R35, R35, -0x1, RZ ;  /* 0xffffffff23237810 */ /* 0x000fe20007ffe0ff */
[----:B------:R-:W-:-:S05]  /*7b90*/  @P5 BRA `(.L_x_239) ;  /* 0xffffb85000005947 */ /* 0x000fca000383ffff */
[----:B------:R-:W-:Y:S01]  /*7ba0*/  WARPSYNC 0xffffffff ;  /* 0xffffffff00007948 */ /* 0x000fe20003800000 */
[----:B------:R-:W-:Y:S06]  /*7bb0*/  BAR.SYNC.DEFER_BLOCKING 0x0 ;  /* 0x0000000000007b1d */ /* 0x000fec0000010000 */
.L_x_212:
[----:B------:R-:W-:Y:S01]  /*7bc0*/  ISETP.GE.AND P0, PT, R138, 0x1, PT ;  /* 0x000000018a00780c */ /* 0x000fe20003f06270 */
[----:B------:R-:W-:Y:S01]  /*7bd0*/  BSSY B0, `(.L_x_240) ;  /* 0x000001f000007945 */ /* 0x000fe20003800000 */
[----:B------:R-:W-:-:S11]  /*7be0*/  MOV R0, RZ ;  /* 0x000000ff00007202 */ /* 0x000fd60000000f00 */
[----:B------:R-:W-:Y:S05]  /*7bf0*/  @!P0 BRA `(.L_x_241) ;  /* 0x000001c000008947 */ /* 0x000fea0003800000 */
[----:B------:R-:W-:Y:S01]  /*7c00*/  IABS R2, R130 ;  /* 0x0000008200027213 */ /* 0x000fe20000000000 */
[----:B-12---:R-:W-:Y:S01]  /*7c10*/  IMAD.MOV.U32 R4, RZ, RZ, RZ ;  /* 0x000000ffff047224 */ /* 0x006fe200078e00ff */
[----:B------:R-:W-:Y:S02]  /*7c20*/  IADD3 R6, R139, -0x1, R130 ;  /* 0xffffffff8b067810 */ /* 0x000fe40007ffe082 */
[----:B------:R-:W1:Y:S02]  /*7c30*/  I2F.RP R0, R2 ;  /* 0x0000000200007306 */ /* 0x000e640000209400 */
[----:B------:R-:W-:-:S06]  /*7c40*/  IABS R9, R6 ;  /* 0x0000000600097213 */ /* 0x000fcc0000000000 */
[----:B-1----:R-:W1:Y:S02]  /*7c50*/  MUFU.RCP R0, R0 ;  /* 0x0000000000007308 */ /* 0x002e640000001000 */
[----:B-1----:R-:W-:-:S06]  /*7c60*/  IADD3 R0, R0, 0xffffffe, RZ ;  /* 0x0ffffffe00007810 */ /* 0x002fcc0007ffe0ff */
[----:B---3--:R-:W1:Y:S02]  /*7c70*/  F2I.FTZ.U32.TRUNC.NTZ R5, R0 ;  /* 0x0000000000057305 */ /* 0x008e64000021f000 */
        /* <DEDUP_REMOVED lines=20> */
.L_x_241:
[----:B------:R-:W-:Y:S05]  /*7dc0*/  BSYNC B0 ;  /* 0x0000000000007941 */ /* 0x000fea0003800000 */
.L_x_240:
[----:B----4-:R-:W4:Y:S01]  /*7dd0*/  LDL R2, [R1+0xa8] ;  /* 0x0000a80001027983 */ /* 0x010f220000100800 */
        /* <DEDUP_REMOVED lines=50> */
[----:B----4-:R-:W-:-:S04]  /*8100*/  IMAD R251, R2, R0, RZ ;  /* 0x0000000002fb7224 */ /* 0x010fc800078e02ff */
[--C-:B------:R-:W-:Y:S01]  /*8110*/  IMAD.IADD R2, R251, 0x1, R0.reuse ;  /* 0x00000001fb027824 */ /* 0x100fe200078e0200 */
[----:B------:R-:W-:-:S04]  /*8120*/  PRMT R0, RZ, 0x7610, R0 ;  /* 0x00007610ff007816 */ /* 0x000fc80000000000 */
[----:B------:R-:W-:-:S04]  /*8130*/  IMNMX R219, R139, R2, PT ;  /* 0x000000028bdb7217 */ /* 0x000fc80003800200 */
[----:B------:R-:W-:-:S13]  /*8140*/  ISETP.GT.AND P0, PT, R219, R251, PT ;  /* 0x000000fbdb00720c */ /* 0x000fda0003f04270 */
[----:B------:R-:W-:Y:S05]  /*8150*/  @!P0 BRA `(.L_x_242) ;  /* 0x0000cf3000008947 */ /* 0x000fea0003800000 */
[----:B-1----:R-:W4:Y:S04]  /*8160*/  LDL R3, [R1+0x44] ;  /* 0x0000440001037983 */ /* 0x002f280000100800 */
[----:B--2---:R-:W2:Y:S04]  /*8170*/  LDL R4, [R1+0x48] ;  /* 0x0000480001047983 */ /* 0x004ea80000100800 */
[----:B---3--:R-:W3:Y:S04]  /*8180*/  LDL R6, [R1+0x58] ;  /* 0x0000580001067983 */ /* 0x008ee80000100800 */
[----:B------:R-:W3:Y:S04]  /*8190*/  LDL R10, [R1+0x54] ;  /* 0x00005400010a7983 */ /* 0x000ee80000100800 */
[----:B------:R-:W3:Y:S04]  /*81a0*/  LDL R5, [R1+0xa0] ;  /* 0x0000a00001057983 */ /* 0x000ee80000100800 */
[----:B------:R-:W3:Y:S01]  /*81b0*/  LDL R9, [R1+0x4c] ;  /* 0x00004c0001097983 */ /* 0x000ee20000100800 */
[----:B------:R-:W-:-:S04]  /*81c0*/  ISETP.NE.U32.AND P0, PT, RZ, c[0x0][0x340], PT ;  /* 0x0000d000ff007a0c */ /* 0x000fc80003f05070 */
[----:B------:R-:W-:Y:S01]  /*81d0*/  ISETP.NE.AND.EX P2, PT, RZ, c[0x0][0x344], PT, P0 ;  /* 0x0000d100ff007a0c */ /* 0x000fe20003f45300 */
[----:B------:R-:W1:Y:S01]  /*81e0*/  S2R R11, SR_TID.X ;  /* 0x00000000000b7919 */ /* 0x000e620000002100 */
[----:B------:R-:W-:-:S05]  /*81f0*/  SHF.R.S32.HI R0, RZ, 0x1f, R162 ;  /* 0x0000001fff007819 */ /* 0x000fca00000114a2 */
[----:B------:R-:W-:Y:S01]  /*8200*/  IMAD R0, R0, c[0x0][0x178], RZ ;  /* 0x00005e0000007a24 */ /* 0x000fe200078e02ff */
[----:B-1----:R-:W-:-:S05]  /*8210*/  SHF.R.S32.HI R8, RZ, 0x1f, R11 ;  /* 0x0000001fff087819 */ /* 0x002fca000001140b */
[----:B----4-:R-:W-:-:S04]  /*8220*/  @P2 IADD3 R2, P0, R3, c[0x0][0x340], RZ ;  /* 0x0000d00003022a10 */ /* 0x010fc80007f1e0ff */
[----:B--2---:R-:W-:-:S05]  /*8230*/  @P2 IADD3.X R3, R4, c[0x0][0x344], RZ, P0, !PT ;  /* 0x0000d10004032a10 */ /* 0x004fca00007fe4ff */
[----:B------:R1:W5:Y:S01]  /*8240*/  @P2 LDG.E R13, [R2.64] ;  /* 0x00000008020d2981 */ /* 0x000362000c1e1900 */
[----:B------:R-:W-:Y:S01]  /*8250*/  LEA.HI R8, R8, R11, RZ, 0x2 ;  /* 0x0000000b08087211 */ /* 0x000fe200078f10ff */
[----:B------:R-:W-:-:S03]  /*8260*/  IMAD.MOV.U32 R4, RZ, RZ, c[0x0][0x2c4] ;  /* 0x0000b100ff047624 */ /* 0x000fc600078e00ff */
[----:B------:R-:W-:Y:S02]  /*8270*/  LOP3.LUT R8, R8, 0xfffffffc, RZ, 0xc0, !PT ;  /* 0xfffffffc08087812 */ /* 0x000fe400078ec0ff */
[----:B------:R-:W-:Y:S01]  /*8280*/  ISETP.NE.AND P1, PT, R4, 0x1, PT ;  /* 0x000000010400780c */ /* 0x000fe20003f25270 */
[----:B------:R-:W-:Y:S02]  /*8290*/  IMAD R0, R162, c[0x0][0x17c], R0 ;  /* 0x00005f00a2007a24 */ /* 0x000fe400078e0200 */
[----:B------:R-:W-:Y:S01]  /*82a0*/  IMAD.IADD R8, R11, 0x1, -R8 ;  /* 0x000000010b087824 */ /* 0x000fe200078e0a08 */
[----:B------:R-:W-:-:S03]  /*82b0*/  ISETP.NE.U32.AND P0, PT, RZ, c[0x0][0x348], PT ;  /* 0x0000d200ff007a0c */ /* 0x000fc60003f05070 */
[----:B------:R-:W-:Y:S01]  /*82c0*/  IMAD R4, R8, 0x20, R247 ;  /* 0x0000002008047824 */ /* 0x000fe200078e02f7 */
[----:B---3--:R-:W-:Y:S02]  /*82d0*/  LOP3.LUT R65, R6, 0xffff, RZ, 0xc0, !PT ;  /* 0x0000ffff06417812 */ /* 0x008fe400078ec0ff */
[----:B------:R-:W-:Y:S01]  /*82e0*/  ISETP.NE.AND.EX P0, PT, RZ, c[0x0][0x34c], PT, P0 ;  /* 0x0000d300ff007a0c */ /* 0x000fe20003f05300 */
[----:B------:R-:W-:Y:S02]  /*82f0*/  IMAD R4, R10, 0x80, R4 ;  /* 0x000000800a047824 */ /* 0x000fe400078e0204 */
[----:B-1----:R-:W-:Y:S01]  /*8300*/  IMAD.WIDE.U32 R2, R162, c[0x0][0x178], RZ ;  /* 0x00005e00a2027a25 */ /* 0x002fe200078e00ff */
[----:B------:R-:W-:-:S04]  /*8310*/  SEL R6, R5, RZ, !P0 ;  /* 0x000000ff05067207 */ /* 0x000fc80004000000 */
[----:B------:R-:W-:Y:S01]  /*8320*/  IADD3 R3, R3, R0, RZ ;  /* 0x0000000003037210 */ /* 0x000fe20007ffe0ff */
[----:B------:R-:W-:Y:S01]  /*8330*/  @P1 IMAD.HI.U32 R8, R4, c[0x0][0x2c8], RZ ;  /* 0x0000b20004081a27 */ /* 0x000fe200078e00ff */
[----:B------:R-:W-:-:S03]  /*8340*/  SEL R5, R9, RZ, !P0 ;  /* 0x000000ff09057207 */ /* 0x000fc60004000000 */
[----:B------:R-:W-:-:S04]  /*8350*/  IMAD.WIDE.U32 R2, R65, c[0x0][0x1b8], R2 ;  /* 0x00006e0041027a25 */ /* 0x000fc800078e0002 */
[----:B------:R-:W-:Y:S01]  /*8360*/  IMAD.MOV.U32 R0, RZ, RZ, R4 ;  /* 0x000000ffff007224 */ /* 0x000fe200078e0004 */
[----:B------:R-:W-:Y:S01]  /*8370*/  @P1 SHF.R.U32.HI R0, RZ, c[0x0][0x2cc], R8 ;  /* 0x0000b300ff001a19 */ /* 0x000fe20000011608 */
[----:B------:R-:W-:Y:S02]  /*8380*/  IMAD R3, R65, c[0x0][0x1bc], R3 ;  /* 0x00006f0041037a24 */ /* 0x000fe400078e0203 */
[----:B------:R-:W-:Y:S02]  /*8390*/  IMAD R6, R6, c[0x0][0x1c0], RZ ;  /* 0x0000700006067a24 */ /* 0x000fe400078e02ff */
[----:B------:R-:W-:Y:S01]  /*83a0*/  IMAD.WIDE.U32 R2, R5, c[0x0][0x1c0], R2 ;  /* 0x0000700005027a25 */ /* 0x000fe200078e0002 */
[----:B------:R-:W-:-:S03]  /*83b0*/  SHF.R.S32.HI R8, RZ, 0x1f, R0 ;  /* 0x0000001fff087819 */ /* 0x000fc60000011400 */
[----:B------:R-:W-:Y:S01]  /*83c0*/  IMAD R6, R5, c[0x0][0x1c4], R6 ;  /* 0x0000710005067a24 */ /* 0x000fe200078e0206 */
[----:B------:R-:W-:-:S05]  /*83d0*/  IADD3 R5, -R0, RZ, RZ ;  /* 0x000000ff00057210 */ /* 0x000fca0007ffe1ff */
[----:B------:R-:W-:Y:S02]  /*83e0*/  IMAD R4, R5, c[0x0][0x2c4], R4 ;  /* 0x0000b10005047a24 */ /* 0x000fe400078e0204 */
[----:B------:R-:W-:Y:S02]  /*83f0*/  IMAD R5, R8, c[0x0][0x1b0], RZ ;  /* 0x00006c0008057a24 */ /* 0x000fe400078e02ff */
[----:B------:R-:W-:Y:S02]  /*8400*/  IMAD.IADD R3, R3, 0x1, R6 ;  /* 0x0000000103037824 */ /* 0x000fe400078e0206 */
[C---:B------:R-:W-:Y:S01]  /*8410*/  IMAD R6, R0.reuse, c[0x0][0x1b4], R5 ;  /* 0x00006d0000067a24 */ /* 0x040fe200078e0205 */
[----:B------:R-:W-:Y:S01]  /*8420*/  SHF.R.S32.HI R5, RZ, 0x1f, R4 ;  /* 0x0000001fff057819 */ /* 0x000fe20000011404 */
[----:B------:R-:W-:-:S04]  /*8430*/  IMAD.WIDE.U32 R2, R0, c[0x0][0x1b0], R2 ;  /* 0x00006c0000027a25 */ /* 0x000fc800078e0002 */
[----:B------:R-:W-:Y:S02]  /*8440*/  IMAD R0, R5, c[0x0][0x1a8], RZ ;  /* 0x00006a0005007a24 */ /* 0x000fe400078e02ff */
[----:B------:R-:W-:Y:S02]  /*8450*/  IMAD.IADD R3, R3, 0x1, R6 ;  /* 0x0000000103037824 */ /* 0x000fe400078e0206 */
[C---:B------:R-:W-:Y:S02]  /*8460*/  IMAD R0, R4.reuse, c[0x0][0x1ac], R0 ;  /* 0x00006b0004007a24 */ /* 0x040fe400078e0200 */
[----:B------:R-:W-:Y:S01]  /*8470*/  IMAD.WIDE.U32 R2, R4, c[0x0][0x1a8], R2 ;  /* 0x00006a0004027a25 */ /* 0x000fe200078e0002 */
[----:B------:R-:W-:-:S04]  /*8480*/  ISETP.GE.AND P4, PT, R228, c[0x0][0x198], PT ;  /* 0x00006600e4007a0c */ /* 0x000fc80003f86270 */
[----:B------:R-:W-:Y:S02]  /*8490*/  IADD3 R0, R3, R0, RZ ;  /* 0x0000000003007210 */ /* 0x000fe40007ffe0ff */
[----:B------:R-:W-:Y:S01]  /*84a0*/  LEA R12, P0, R2, c[0x0][0x160], 0x1 ;  /* 0x00005800020c7a11 */ /* 0x000fe200078008ff */
[----:B------:R-:W-:Y:S01]  /*84b0*/  IMAD R5, R10, 0x80, R247 ;  /* 0x000000800a057824 */ /* 0x000fe200078e02f7 */
[----:B------:R-:W-:Y:S02]  /*84c0*/  ISETP.GE.AND P6, PT, R238, c[0x0][0x198], PT ;  /* 0x00006600ee007a0c */ /* 0x000fe40003fc6270 */
[----:B------:R-:W-:Y:S02]  /*84d0*/  ISETP.GE.AND P5, PT, R230, c[0x0][0x198], PT ;  /* 0x00006600e6007a0c */ /* 0x000fe40003fa6270 */
[----:B------:R-:W-:Y:S02]  /*84e0*/  LEA.HI.X R6, R2, c[0x0][0x164], R0, 0x1, P0 ;  /* 0x0000590002067a11 */ /* 0x000fe400000f0c00 */
[----:B------:R-:W-:-:S02]  /*84f0*/  IADD3 R143, R219, -0x1, RZ ;  /* 0xffffffffdb8f7810 */ /* 0x000fc40007ffe0ff */
[----:B------:R-:W-:Y:S01]  /*8500*/  @!P2 MOV R13, R9 ;  /* 0x00000009000da202 */ /* 0x000fe20000000f00 */
[----:B------:R-:W-:Y:S05]  /*8510*/  BRA.DIV ~URZ, `(.L_x_243) ;  /* 0x000115a27f007947 */ /* 0x000fea000b800000 */
[----:B------:R1:W2:Y:S02]  /*8520*/  SHFL.IDX PT, R4, R6, RZ, 0x1c1f ;  /* 0x001c1fff06047589 */ /* 0x0002a400000e0000 */
.L_x_390:
[----:B------:R-:W-:Y:S05]  /*8530*/  BRA.DIV ~URZ, `(.L_x_244) ;  /* 0x000115f27f007947 */ /* 0x000fea000b800000 */
[----:B------:R3:W4:Y:S02]  /*8540*/  SHFL.IDX PT, R0, R12, RZ, 0x1c1f ;  /* 0x001c1fff0c007589 */ /* 0x00072400000e0000 */
.L_x_391:
[----:B------:R-:W-:Y:S01]  /*8550*/  IMAD R36, R163, c[0x0][0x2c4], RZ ;  /* 0x0000b100a3247a24 */ /* 0x000fe200078e02ff */
[----:B------:R-:W-:Y:S04]  /*8560*/  BSSY B0, `(.L_x_245) ;  /* 0x0000010000007945 */ /* 0x000fe80003800000 */
[----:B------:R-:W-:-:S13]  /*8570*/  ISETP.GE.AND P0, PT, R5, R36, PT ;  /* 0x000000240500720c */ /* 0x000fda0003f06270 */
[----:B------:R-:W-:Y:S05]  /*8580*/  @P0 BRA `(.L_x_246) ;  /* 0x000000d000000947 */ /* 0x000fea0003800000 */
[-C--:B----4-:R-:W-:Y:S02]  /*8590*/  LEA R10, P2, R228, R0.reuse, 0x1 ;  /* 0x00000000e40a7211 */ /* 0x090fe400078408ff */
[-C--:B------:R-:W-:Y:S02]  /*85a0*/  LEA R8, P1, R238, R0.reuse, 0x1 ;  /* 0x00000000ee087211 */ /* 0x080fe400078208ff */
[----:B------:R-:W-:Y:S01]  /*85b0*/  LEA R2, P0, R230, R0, 0x1 ;  /* 0x00000000e6027211 */ /* 0x000fe200078008ff */
[----:B------:R-:W-:Y:S01]  /*85c0*/  IMAD.SHL.U32 R0, R248, 0x2, RZ ;  /* 0x00000002f8007824 */ /* 0x000fe200078e00ff */
        /* <DEDUP_REMOVED lines=9> */
.L_x_246:
[----:B------:R-:W-:Y:S05]  /*8660*/  BSYNC B0 ;  /* 0x0000000000007941 */ /* 0x000fea0003800000 */
.L_x_245:
[----:B------:R-:W-:Y:S05]  /*8670*/  BRA.DIV ~URZ, `(.L_x_247) ;  /* 0x000115127f007947 */ /* 0x000fea000b800000 */
[----:B--2---:R2:W1:Y:S04]  /*8680*/  SHFL.IDX PT, R4, R6, 0x1, 0x1c1f ;  /* 0x003c1f0006047f89 */ /* 0x00446800000e0000 */
[----:B----4-:R2:W4:Y:S02]  /*8690*/  SHFL.IDX PT, R0, R12, 0x1, 0x1c1f ;  /* 0x003c1f000c007f89 */ /* 0x01052400000e0000 */
.L_x_392:
[----:B------:R-:W-:Y:S01]  /*86a0*/  IADD3 R2, R5, 0x20, RZ ;  /* 0x0000002005027810 */ /* 0x000fe20007ffe0ff */
[----:B------:R-:W-:Y:S03]  /*86b0*/  BSSY B0, `(.L_x_248) ;  /* 0x0000010000007945 */ /* 0x000fe60003800000 */
[----:B------:R-:W-:-:S13]  /*86c0*/  ISETP.GE.AND P0, PT, R2, R36, PT ;  /* 0x000000240200720c */ /* 0x000fda0003f06270 */
[----:B------:R-:W-:Y:S05]  /*86d0*/  @P0 BRA `(.L_x_249) ;  /* 0x000000d000000947 */ /* 0x000fea0003800000 */
[-C--:B----4-:R-:W-:Y:S02]  /*86e0*/  LEA R10, P2, R228, R0.reuse, 0x1 ;  /* 0x00000000e40a7211 */ /* 0x090fe400078408ff */
[-C--:B------:R-:W-:Y:S02]  /*86f0*/  LEA R8, P1, R238, R0.reuse, 0x1 ;  /* 0x00000000ee087211 */ /* 0x080fe400078208ff */
[----:B------:R-:W-:Y:S01]  /*8700*/  LEA R2, P0, R230, R0, 0x1 ;  /* 0x00000000e6027211 */ /* 0x000fe200078008ff */
[----:B------:R-:W-:Y:S01]  /*8710*/  IMAD.SHL.U32 R0, R248, 0x2, RZ ;  /* 0x00000002f8007824 */ /* 0x000fe200078e00ff */
[-C--:B-1----:R-:W-:Y:S02]  /*8720*/  LEA.HI.X R11, R228, R4.reuse, R229, 0x1, P2 ;  /* 0x00000004e40b7211 */ /* 0x082fe400010f0ce5 */
        /* <DEDUP_REMOVED lines=8> */
.L_x_249:
[----:B------:R-:W-:Y:S05]  /*87b0*/  BSYNC B0 ;  /* 0x0000000000007941 */ /* 0x000fea0003800000 */
.L_x_248:
[----:B------:R-:W-:Y:S05]  /*87c0*/  BRA.DIV ~URZ, `(.L_x_250) ;  /* 0x000114827f007947 */ /* 0x000fea000b800000 */
[----:B-1----:R1:W2:Y:S02]  /*87d0*/  SHFL.IDX PT, R4, R6, 0x2, 0x1c1f ;  /* 0x005c1f0006047f89 */ /* 0x0022a400000e0000 */
.L_x_393:
[----:B------:R-:W-:Y:S05]  /*87e0*/  BRA.DIV ~URZ, `(.L_x_251) ;  /* 0x000114d27f007947 */ /* 0x000fea000b800000 */
[----:B----4-:R4:W1:Y:S02]  /*87f0*/  SHFL.IDX PT, R0, R12, 0x2, 0x1c1f ;  /* 0x005c1f000c007f89 */ /* 0x01086400000e0000 */
.L_x_394:
[----:B------:R-:W-:Y:S01]  /*8800*/  IADD3 R2, R5, 0x40, RZ ;  /* 0x0000004005027810 */ /* 0x000fe20007ffe0ff */
[----:B------:R-:W-:Y:S03]  /*8810*/  BSSY B0, `(.L_x_252) ;  /* 0x0000010000007945 */ /* 0x000fe60003800000 */
[----:B------:R-:W-:-:S13]  /*8820*/  ISETP.GE.AND P0, PT, R2, R36, PT ;  /* 0x000000240200720c */ /* 0x000fda0003f06270 */
[----:B------:R-:W-:Y:S05]  /*8830*/  @P0 BRA `(.L_x_253) ;  /* 0x000000d000000947 */ /* 0x000fea0003800000 */
[-C--:B-1----:R-:W-:Y:S02]  /*8840*/  LEA R10, P2, R228, R0.reuse, 0x1 ;  /* 0x00000000e40a7211 */ /* 0x082fe400078408ff */
        /* <DEDUP_REMOVED lines=12> */
.L_x_253:
[----:B------:R-:W-:Y:S05]  /*8910*/  BSYNC B0 ;  /* 0x0000000000007941 */ /* 0x000fea0003800000 */
.L_x_252:
[----:B------:R-:W-:Y:S05]  /*8920*/  BRA.DIV ~URZ, `(.L_x_254) ;  /* 0x000113f27f007947 */ /* 0x000fea000b800000 */
[----:B-12---:R-:W1:Y:S04]  /*8930*/  SHFL.IDX PT, R6, R6, 0x3, 0x1c1f ;  /* 0x007c1f0006067f89 */ /* 0x006e6800000e0000 */
[----:B------:R2:W3:Y:S02]  /*8940*/  SHFL.IDX PT, R2, R12, 0x3, 0x1c1f ;  /* 0x007c1f000c027f89 */ /* 0x0004e400000e0000 */
.L_x_395:
[----:B--2---:R-:W2:Y:S04]  /*8950*/  LDL R8, [R1+0x40] ;  /* 0x0000400001087983 */ /* 0x004ea80000100800 */
[----:B------:R-:W4:Y:S01]  /*8960*/  S2R R4, SR_TID.X ;  /* 0x0000000000047919 */ /* 0x000f220000002100 */
[----:B------:R-:W-:Y:S01]  /*8970*/  IADD3 R0, R5, 0x60, RZ ;  /* 0x0000006005007810 */ /* 0x000fe20007ffe0ff */
[----:B------:R-:W-:-:S03]  /*8980*/  IMAD.MOV.U32 R142, RZ, RZ, 0x30 ;  /* 0x00000030ff8e7424 */ /* 0x000fc600078e00ff */
[----:B------:R-:W-:Y:S01]  /*8990*/  ISETP.GE.AND P0, PT, R0, R36, PT ;  /* 0x000000240000720c */ /* 0x000fe20003f06270 */
[----:B------:R-:W-:Y:S01]  /*89a0*/  IMAD.MOV.U32 R0, RZ, RZ, c[0x0][0x2b8] ;  /* 0x0000ae00ff007624 */ /* 0x000fe200078e00ff */
[----:B----4-:R-:W-:-:S04]  /*89b0*/  SHF.R.S32.HI R3, RZ, 0x1f, R4 ;  /* 0x0000001fff037819 */ /* 0x010fc80000011404 */
[----:B------:R-:W-:-:S04]  /*89c0*/  LEA.HI R3, R3, R4, RZ, 0x2 ;  /* 0x0000000403037211 */ /* 0x000fc800078f10ff */
[----:B------:R-:W-:Y:S01]  /*89d0*/  LOP3.LUT R3, R3, 0xfffffffc, RZ, 0xc0, !PT ;  /* 0xfffffffc03037812 */ /* 0x000fe200078ec0ff */
[----:B------:R-:W-:-:S04]  /*89e0*/  IMAD R142, R219, R142, -0x30 ;  /* 0xffffffd0db8e7424 */ /* 0x000fc800078e028e */
[----:B------:R-:W-:Y:S01]  /*89f0*/  IMAD.IADD R3, R4, 0x1, -R3 ;  /* 0x0000000104037824 */ /* 0x000fe200078e0a03 */
[----:B------:R-:W-:-:S03]  /*8a00*/  ISETP.NE.AND P3, PT, R0, 0x1, PT ;  /* 0x000000010000780c */ /* 0x000fc60003f65270 */
[----:B------:R-:W-:Y:S01]  /*8a10*/  IMAD R16, R3, 0x20, R247 ;  /* 0x0000002003107824 */ /* 0x000fe200078e02f7 */
[----:B-----5:R-:W-:-:S03]  /*8a20*/  SHF.R.S32.HI R0, RZ, 0x1f, R13 ;  /* 0x0000001fff007819 */ /* 0x020fc6000001140d */
[----:B------:R-:W-:Y:S01]  /*8a30*/  IMAD.IADD R3, R16, 0x1, R142 ;  /* 0x0000000110037824 */ /* 0x000fe200078e028e */
[----:B---3--:R-:W-:-:S04]  /*8a40*/  @!P0 LEA R4, P2, R228, R2, 0x1 ;  /* 0x00000002e4048211 */ /* 0x008fc800078408ff */
[----:B------:R-:W-:Y:S01]  /*8a50*/  ISETP.GE.AND P1, PT, R3, R138, PT ;  /* 0x0000008a0300720c */ /* 0x000fe20003f26270 */
[----:B------:R-:W-:Y:S01]  /*8a60*/  @!P0 IMAD.SHL.U32 R12, R248, 0x2, RZ ;  /* 0x00000002f80c8824 */ /* 0x000fe200078e00ff */
[----:B-1----:R-:W-:Y:S01]  /*8a70*/  @!P0 LEA.HI.X R5, R228, R6, R229, 0x1, P2 ;  /* 0x00000006e4058211 */ /* 0x002fe200010f0ce5 */
[----:B------:R-:W-:-:S04]  /*8a80*/  IMAD.WIDE.U32 R18, R13, c[0x0][0x2b0], RZ ;  /* 0x0000ac000d127a25 */ /* 0x000fc800078e00ff */
[----:B------:R-:W-:Y:S01]  /*8a90*/  @!PT LDS RZ, [RZ] ;  /* 0x00000000fffff984 */ /* 0x000fe20000000800 */
[----:B------:R-:W-:Y:S01]  /*8aa0*/  @!PT LDS RZ, [RZ] ;  /* 0x00000000fffff984 */ /* 0x000fe20000000800 */
[----:B------:R-:W-:Y:S01]  /*8ab0*/  @!PT LDS RZ, [RZ] ;  /* 0x00000000fffff984 */ /* 0x000fe20000000800 */
[----:B------:R1:W-:Y:S01]  /*8ac0*/  @!P0 LDGSTS.E.BYPASS.LTC128B.128 [R12+0x7880], [R4.64], !P4 ;  /* 0x07880000040c8fae */ /* 0x0003e2000e101d48 */
[----:B------:R-:W-:Y:S01]  /*8ad0*/  ISETP.GT.OR P1, PT, R16, 0x2f, P1 ;  /* 0x0000002f1000780c */ /* 0x000fe20000f24670 */
[----:B------:R-:W-:Y:S02]  /*8ae0*/  IMAD.MOV.U32 R218, RZ, RZ, RZ ;  /* 0x000000ffffda7224 */ /* 0x000fe400078e00ff */
[----:B--2---:R-:W-:Y:S02]  /*8af0*/  IMAD.IADD R3, R3, 0x1, R8 ;  /* 0x0000000103037824 */ /* 0x004fe400078e0208 */
[----:B------:R-:W-:Y:S02]  /*8b00*/  IMAD R8, R0, c[0x0][0x2b0], RZ ;  /* 0x0000ac0000087a24 */ /* 0x000fe400078e02ff */
[----:B------:R-:W-:-:S04]  /*8b10*/  @P3 IMAD.HI.U32 R9, R3, c[0x0][0x2bc], RZ ;  /* 0x0000af0003093a27 */ /* 0x000fc800078e00ff */
[----:B------:R-:W-:Y:S02]  /*8b20*/  IMAD R8, R13, c[0x0][0x2b4], R8 ;  /* 0x0000ad000d087a24 */ /* 0x000fe400078e0208 */
[----:B------:R-:W-:Y:S01]  /*8b30*/  IMAD.MOV.U32 R0, RZ, RZ, R3 ;  /* 0x000000ffff007224 */ /* 0x000fe200078e0003 */
[----:B------:R-:W-:Y:S01]  /*8b40*/  @P3 SHF.R.U32.HI R0, RZ, c[0x0][0x2c0], R9 ;  /* 0x0000b000ff003a19 */ /* 0x000fe20000011609 */
[----:B------:R-:W-:Y:S01]  /*8b50*/  IMAD.IADD R14, R19, 0x1, R8 ;  /* 0x00000001130e7824 */ /* 0x000fe200078e0208 */
[-C--:B------:R-:W-:Y:S02]  /*8b60*/  @!P0 LEA R10, P3, R238, R2.reuse, 0x1 ;  /* 0x00000002ee0a8211 */ /* 0x080fe400078608ff */
[----:B------:R-:W-:Y:S02]  /*8b70*/  @!P0 LEA R8, P4, R230, R2, 0x1 ;  /* 0x00000002e6088211 */ /* 0x000fe400078808ff */
        /* <DEDUP_REMOVED lines=12> */
[----:B------:R-:W-:-:S04]  /*8c40*/  IMAD.MOV R0, RZ, RZ, -R0 ;  /* 0x000000ffff007224 */ /* 0x000fc800078e0a00 */
[----:B------:R-:W-:-:S05]  /*8c50*/  IMAD R227, R0, c[0x0][0x2b8], R3 ;  /* 0x0000ae0000e37a24 */ /* 0x000fca00078e0203 */
[----:B------:R-:W-:Y:S01]  /*8c60*/  SHF.R.S32.HI R66, RZ, 0x1f, R227 ;  /* 0x0000001fff427819 */ /* 0x000fe200000114e3 */
[----:B------:R-:W-:-:S04]  /*8c70*/  IMAD.WIDE.U32 R2, R227, c[0x0][0x1e0], RZ ;  /* 0x00007800e3027a25 */ /* 0x000fc800078e00ff */
[----:B------:R-:W-:-:S04]  /*8c80*/  IMAD R0, R66, c[0x0][0x1e0], RZ ;  /* 0x0000780042007a24 */ /* 0x000fc800078e02ff */
[----:B------:R-:W-:Y:S01]  /*8c90*/  IMAD R0, R227, c[0x0][0x1e4], R0 ;  /* 0x00007900e3007a24 */ /* 0x000fe200078e0200 */
[----:B------:R-:W-:Y:S03]  /*8ca0*/  STL.64 [R1+0x30], R18 ;  /* 0x0000301201007387 */ /* 0x000fe60000100a00 */
[----:B------:R-:W-:Y:S01]  /*8cb0*/  IMAD.IADD R3, R3, 0x1, R0 ;  /* 0x0000000103037824 */ /* 0x000fe200078e0200 */
[----:B------:R2:W-:Y:S01]  /*8cc0*/  STL [R1+0x3c], R14 ;  /* 0x00003c0e01007387 */ /* 0x0005e20000100800 */
[----:B------:R-:W-:-:S05]  /*8cd0*/  IMAD R140, R143, -0x30, R138 ;  /* 0xffffffd08f8c7824 */ /* 0x000fca00078e028a */
[----:B-1----:R-:W-:Y:S01]  /*8ce0*/  IMNMX R4, R140, 0x30, PT ;  /* 0x000000308c047817 */ /* 0x002fe20003800200 */
[----:B--2---:R-:W-:-:S04]  /*8cf0*/  IMAD.WIDE.U32 R14, R65, c[0x0][0x1e8], RZ ;  /* 0x00007a00410e7a25 */ /* 0x004fc800078e00ff */
[----:B------:R-:W-:Y:S02]  /*8d00*/  IMAD R13, R65, c[0x0][0x1ec], R15 ;  /* 0x00007b00410d7a24 */ /* 0x000fe400078e020f */
[----:B------:R-:W-:-:S05]  /*8d10*/  IMAD.IADD R4, R4, 0x1, -R247 ;  /* 0x0000000104047824 */ /* 0x000fca00078e0af7 */
[----:B------:R-:W-:Y:S02]  /*8d20*/  ISETP.GE.AND P1, PT, R4, 0x1, PT ;  /* 0x000000010400780c */ /* 0x000fe40003f26270 */
[----:B------:R-:W-:Y:S02]  /*8d30*/  ISETP.GE.AND P6, PT, R230, c[0x0][0x1d4], PT ;  /* 0x00007500e6007a0c */ /* 0x000fe40003fc6270 */
[----:B------:R-:W-:Y:S02]  /*8d40*/  ISETP.GE.AND P5, PT, R228, c[0x0][0x1d4], PT ;  /* 0x00007500e4007a0c */ /* 0x000fe40003fa6270 */
[----:B------:R-:W-:Y:S01]  /*8d50*/  P2R R141, PR, RZ, 0x40 ;  /* 0x00000040ff8d7803 */ /* 0x000fe20000000000 */
[----:B------:R-:W-:Y:S01]  /*8d60*/  STL.64 [R1+0x28], R14 ;  /* 0x0000280e01007387 */ /* 0x000fe20000100a00 */
[----:B------:R-:W-:-:S03]  /*8d70*/  ISETP.GE.AND P4, PT, R238, c[0x0][0x1d4], PT ;  /* 0x00007500ee007a0c */ /* 0x000fc60003f86270 */
[----:B------:R-:W-:Y:S01]  /*8d80*/  STL [R1+0x38], R13 ;  /* 0x0000380d01007387 */ /* 0x000fe20000100800 */
[----:B----4-:R-:W-:Y:S01]  /*8d90*/  SHF.R.S32.HI R67, RZ, 0x1f, R218 ;  /* 0x0000001fff437819 */ /* 0x010fe200000114da */
[----:B------:R-:W-:-:S04]  /*8da0*/  IMAD.WIDE.U32 R2, R218, c[0x0][0x1f0], R2 ;  /* 0x00007c00da027a25 */ /* 0x000fc800078e0002 */
[----:B------:R-:W-:Y:S01]  /*8db0*/  IMAD R0, R67, c[0x0][0x1f0], RZ ;  /* 0x00007c0043007a24 */ /* 0x000fe200078e02ff */
[----:B------:R-:W-:-:S03]  /*8dc0*/  IADD3 R2, P0, R2, R14, RZ ;  /* 0x0000000e02027210 */ /* 0x000fc60007f1e0ff */
[----:B------:R-:W-:-:S05]  /*8dd0*/  IMAD R0, R218, c[0x0][0x1f4], R0 ;  /* 0x00007d00da007a24 */ /* 0x000fca00078e0200 */
[----:B------:R-:W-:Y:S02]  /*8de0*/  IADD3.X R3, R13, R3, R0, P0, !PT ;  /* 0x000000030d037210 */ /* 0x000fe400007fe400 */
[----:B------:R-:W-:-:S04]  /*8df0*/  LEA R0, P0, R2, c[0x0][0x1c8], 0x1 ;  /* 0x0000720002007a11 */ /* 0x000fc800078008ff */
[----:B------:R-:W-:Y:S02]  /*8e00*/  LEA.HI.X R5, R2, c[0x0][0x1cc], R3, 0x1, P0 ;  /* 0x0000730002057a11 */ /* 0x000fe400000f0c03 */
[----:B------:R-:W3:Y:S04]  /*8e10*/  SHFL.IDX PT, R2, R0, RZ, 0x1c1f ;  /* 0x001c1fff00027589 */ /* 0x000ee800000e0000 */
[----:B------:R-:W1:Y:S04]  /*8e20*/  SHFL.IDX PT, R0, R0, 0x1, 0x1c1f ;  /* 0x003c1f0000007f89 */ /* 0x000e6800000e0000 */
[----:B------:R-:W2:Y:S04]  /*8e30*/  SHFL.IDX PT, R3, R5, RZ, 0x1c1f ;  /* 0x001c1fff05037589 */ /* 0x000ea800000e0000 */
[----:B------:R-:W4:Y:S01]  /*8e40*/  SHFL.IDX PT, R5, R5, 0x1, 0x1c1f ;  /* 0x003c1f0005057f89 */ /* 0x000f2200000e0000 */
[----:B------:R-:W-:Y:S01]  /*8e50*/  ISETP.GE.AND P0, PT, R4, 0x21, PT ;  /* 0x000000210400780c */ /* 0x000fe20003f06270 */
[----:B------:R-:W-:Y:S01]  /*8e60*/  @P1 IMAD.SHL.U32 R4, R248, 0x2, RZ ;  /* 0x00000002f8041824 */ /* 0x000fe200078e00ff */
[----:B---3--:R-:W-:-:S11]  /*8e70*/  @P1 LEA R8, P2, R228, R2, 0x1 ;  /* 0x00000002e4081211 */ /* 0x008fd600078408ff */
[----:B-1----:R-:W-:Y:S02]  /*8e80*/  @P0 LEA R10, P6, R228, R0, 0x1 ;  /* 0x00000000e40a0211 */ /* 0x002fe400078c08ff */
[----:B------:R-:W-:Y:S02]  /*8e90*/  @P1 LEA R14, P3, R238, R2, 0x1 ;  /* 0x00000002ee0e1211 */ /* 0x000fe400078608ff */
[C-C-:B--2---:R-:W-:Y:S02]  /*8ea0*/  @P1 LEA.HI.X R9, R228.reuse, R3, R229.reuse, 0x1, P2 ;  /* 0x00000003e4091211 */ /* 0x144fe400010f0ce5 */
[----:B----4-:R-:W-:-:S03]  /*8eb0*/  @P0 LEA.HI.X R11, R228, R5, R229, 0x1, P6 ;  /* 0x00000005e40b0211 */ /* 0x010fc600030f0ce5 */
[----:B------:R1:W-:Y:S01]  /*8ec0*/  @P1 LDGSTS.E.BYPASS.LTC128B.128 [R4+0x3c80], [R8.64], !P5 ;  /* 0x03c8000008041fae */ /* 0x0003e2000e901d48 */
[----:B------:R-:W-:Y:S02]  /*8ed0*/  ISETP.NE.AND P6, PT, R141, RZ, PT ;  /* 0x000000ff8d00720c */ /* 0x000fe40003fc5270 */
[----:B------:R-:W-:Y:S02]  /*8ee0*/  @P1 LEA R12, P2, R230, R2, 0x1 ;  /* 0x00000002e60c1211 */ /* 0x000fe400078408ff */
[-C--:B------:R-:W-:Y:S02]  /*8ef0*/  @P1 LEA.HI.X R15, R238, R3.reuse, R250, 0x1, P3 ;  /* 0x00000003ee0f1211 */ /* 0x080fe400018f0cfa */
[C-C-:B------:R-:W-:Y:S02]  /*8f00*/  @P1 LEA.HI.X R13, R230.reuse, R3, R249.reuse, 0x1, P2 ;  /* 0x00000003e60d1211 */ /* 0x140fe400010f0cf9 */
[CC--:B------:R-:W-:Y:S01]  /*8f10*/  @P0 LEA R2, P2, R230.reuse, R0.reuse, 0x1 ;  /* 0x00000000e6020211 */ /* 0x0c0fe200078408ff */
[----:B------:R2:W-:Y:S03]  /*8f20*/  @P1 LDGSTS.E.BYPASS.LTC128B.128 [R4+0x4880], [R14.64], !P4 ;  /* 0x048800000e041fae */ /* 0x0005e6000e101d48 */
[----:B------:R-:W-:Y:S01]  /*8f30*/  @P0 LEA.HI.X R3, R230, R5, R249, 0x1, P2 ;  /* 0x00000005e6030211 */ /* 0x000fe200010f0cf9 */
[----:B------:R2:W-:Y:S01]  /*8f40*/  @P1 LDGSTS.E.BYPASS.LTC128B.128 [R4+0x5480], [R12.64], !P6 ;  /* 0x054800000c041fae */ /* 0x0005e2000f101d48 */
[----:B-1----:R-:W-:Y:S01]  /*8f50*/  @P0 LEA R8, P3, R238, R0, 0x1 ;  /* 0x00000000ee080211 */ /* 0x002fe200078608ff */
[----:B------:R-:W-:-:S03]  /*8f60*/  @P0 IMAD.SHL.U32 R0, R248, 0x2, RZ ;  /* 0x00000002f8000824 */ /* 0x000fc600078e00ff */
[----:B------:R-:W-:Y:S02]  /*8f70*/  @P0 LEA.HI.X R9, R238, R5, R250, 0x1, P3 ;  /* 0x00000005ee090211 */ /* 0x000fe400018f0cfa */
[----:B------:R2:W-:Y:S04]  /*8f80*/  @P0 LDGSTS.E.BYPASS.LTC128B.128 [R0+0x4480], [R10.64], !P5 ;  /* 0x044800000a000fae */ /* 0x0005e8000e901d48 */
[----:B------:R2:W-:Y:S04]  /*8f90*/  @P0 LDGSTS.E.BYPASS.LTC128B.128 [R0+0x5080], [R8.64], !P4 ;  /* 0x0508000008000fae */ /* 0x0005e8000e101d48 */
[----:B------:R2:W-:Y:S01]  /*8fa0*/  @P0 LDGSTS.E.BYPASS.LTC128B.128 [R0+0x5c80], [R2.64], !P6 ;  /* 0x05c8000002000fae */ /* 0x0005e2000f101d48 */
[----:B------:R-:W-:-:S03]  /*8fb0*/  ISETP.LT.AND P0, PT, RZ, c[0x0][0x27c], PT ;  /* 0x00009f00ff007a0c */ /* 0x000fc60003f01270 */
[----:B------:R-:W0:Y:S01]  /*8fc0*/  LDGDEPBAR ;  /* 0x00000000000079af */ /* 0x000e220000000000 */
[----:B------:R-:W-:-:S09]  /*8fd0*/  ISETP.GT.AND P3, PT, R16, 0x2f, PT ;  /* 0x0000002f1000780c */ /* 0x000fd20003f64270 */
[----:B------:R-:W-:Y:S05]  /*8fe0*/  @P0 BRA `(.L_x_255) ;  /* 0x0000002000000947 */ /* 0x000fea0003800000 */
[----:B------:R-:W-:-:S04]  /*8ff0*/  DEPBAR.LE SB0, 0x1 ;  /* 0x000080400000791a */ /* 0x000fc80000000000 */
[----:B------:R-:W-:Y:S05]  /*9000*/  BRA `(.L_x_256) ;  /* 0x0000579000007947 */ /* 0x000fea0003800000 */
.L_x_255:
[----:B------:R-:W3:Y:S01]  /*9010*/  LDL R68, [R1+0x54] ;  /* 0x0000540001447983 */ /* 0x000ee20000100800 */
[----:B--2---:R-:W-:Y:S01]  /*9020*/  SHF.R.S32.HI R0, RZ, 0x1f, R131 ;  /* 0x0000001fff007819 */ /* 0x004fe20000011483 */
[----:B------:R-:W-:Y:S01]  /*9030*/  ULDC.U8 UR4, c[0x0][0x298] ;  /* 0x0000a60000047ab9 */ /* 0x000fe20000000000 */
[C---:B------:R-:W-:Y:S01]  /*9040*/  IMAD.WIDE.U32 R2, R131.reuse, c[0x0][0x280], RZ ;  /* 0x0000a00083027a25 */ /* 0x040fe200078e00ff */
[----:B------:R-:W-:Y:S01]  /*9050*/  ISETP.NE.AND P2, PT, RZ, UR4, PT ;  /* 0x00000004ff007c0c */ /* 0x000fe2000bf45270 */
[----:B------:R-:W-:Y:S02]  /*9060*/  BSSY B2, `(.L_x_256) ;  /* 0x0000573000027945 */ /* 0x000fe40003800000 */
[----:B------:R-:W-:Y:S01]  /*9070*/  IMAD R6, R0, c[0x0][0x280], RZ ;  /* 0x0000a00000067a24 */ /* 0x000fe200078e02ff */
[----:B------:R-:W-:Y:S01]  /*9080*/  LEA R8, P1, R2, c[0x0][0x270], 0x1 ;  /* 0x00009c0002087a11 */ /* 0x000fe200078208ff */
[----:B------:R-:W-:Y:S02]  /*9090*/  IMAD R0, R0, c[0x0][0x290], RZ ;  /* 0x0000a40000007a24 */ /* 0x000fe400078e02ff */
[----:B------:R-:W-:-:S02]  /*90a0*/  IMAD R6, R131, c[0x0][0x284], R6 ;  /* 0x0000a10083067a24 */ /* 0x000fc400078e0206 */
[----:B------:R-:W-:-:S03]  /*90b0*/  IMAD.WIDE.U32 R4, R131, c[0x0][0x290], RZ ;  /* 0x0000a40083047a25 */ /* 0x000fc600078e00ff */
[----:B------:R-:W-:Y:S01]  /*90c0*/  IADD3 R3, R6, R3, RZ ;  /* 0x0000000306037210 */ /* 0x000fe20007ffe0ff */
[----:B------:R-:W-:Y:S01]  /*90d0*/  IMAD R0, R131, c[0x0][0x294], R0 ;  /* 0x0000a50083007a24 */ /* 0x000fe200078e0200 */
[----:B------:R-:W-:-:S04]  /*90e0*/  LEA R9, P0, R4, c[0x0][0x288], 0x1 ;  /* 0x0000a20004097a11 */ /* 0x000fc800078008ff */
[----:B------:R-:W-:Y:S02]  /*90f0*/  IADD3 R5, R0, R5, RZ ;  /* 0x0000000500057210 */ /* 0x000fe40007ffe0ff */
[----:B------:R-:W-:Y:S02]  /*9100*/  LEA.HI.X R0, R2, c[0x0][0x274], R3, 0x1, P1 ;  /* 0x00009d0002007a11 */ /* 0x000fe400008f0c03 */
[----:B------:R-:W-:Y:S02]  /*9110*/  LEA.HI.X R2, R4, c[0x0][0x28c], R5, 0x1, P0 ;  /* 0x0000a30004027a11 */ /* 0x000fe400000f0c05 */
[----:B---3--:R-:W-:Y:S01]  /*9120*/  LEA R6, R68, R112, 0x7 ;  /* 0x0000007044067211 */ /* 0x008fe200078e38ff */
[----:B------:R-:W-:Y:S05]  /*9130*/  @!P2 BRA `(.L_x_257) ;  /* 0x00002a700000a947 */ /* 0x000fea0003800000 */
[----:B------:R-:W-:Y:S01]  /*9140*/  ISETP.GE.AND P0, PT, R6, R36, PT ;  /* 0x000000240600720c */ /* 0x000fe20003f06270 */
[----:B------:R-:W1:Y:S01]  /*9150*/  SHFL.IDX PT, R3, R2, RZ, 0x1e1f ;  /* 0x001e1fff02037589 */ /* 0x000e6200000e0000 */
[----:B------:R-:W-:Y:S01]  /*9160*/  BSSY B0, `(.L_x_258) ;  /* 0x000004f000007945 */ /* 0x000fe20003800000 */
[----:B------:R-:W-:Y:S01]  /*9170*/  CS2R R30, SRZ ;  /* 0x00000000001e7805 */ /* 0x000fe2000001ff00 */
[----:B------:R-:W-:Y:S01]  /*9180*/  CS2R R28, SRZ ;  /* 0x00000000001c7805 */ /* 0x000fe2000001ff00 */
[----:B------:R-:W2:Y:S01]  /*9190*/  SHFL.IDX PT, R5, R0, RZ, 0x1e1f ;  /* 0x001e1fff00057589 */ /* 0x000ea200000e0000 */
[----:B------:R-:W-:Y:S01]  /*91a0*/  CS2R R26, SRZ ;  /* 0x00000000001a7805 */ /* 0x000fe2000001ff00 */
[----:B------:R-:W-:Y:S01]  /*91b0*/  CS2R R24, SRZ ;  /* 0x0000000000187805 */ /* 0x000fe2000001ff00 */
[----:B------:R-:W-:Y:S01]  /*91c0*/  CS2R R22, SRZ ;  /* 0x0000000000167805 */ /* 0x000fe2000001ff00 */
[----:B------:R-:W3:Y:S01]  /*91d0*/  SHFL.IDX PT, R4, R8, RZ, 0x1e1f ;  /* 0x001e1fff08047589 */ /* 0x000ee200000e0000 */
[----:B------:R-:W-:Y:S01]  /*91e0*/  CS2R R20, SRZ ;  /* 0x0000000000147805 */ /* 0x000fe2000001ff00 */
[----:B------:R-:W-:Y:S01]  /*91f0*/  CS2R R18, SRZ ;  /* 0x0000000000127805 */ /* 0x000fe2000001ff00 */
[----:B------:R-:W-:Y:S01]  /*9200*/  CS2R R16, SRZ ;  /* 0x0000000000107805 */ /* 0x000fe2000001ff00 */
[----:B------:R4:W1:Y:S01]  /*9210*/  SHFL.IDX PT, R2, R9, RZ, 0x1e1f ;  /* 0x001e1fff09027589 */ /* 0x00086200000e0000 */
[----:B------:R-:W-:Y:S01]  /*9220*/  CS2R R14, SRZ ;  /* 0x00000000000e7805 */ /* 0x000fe2000001ff00 */
[----:B------:R-:W-:Y:S01]  /*9230*/  CS2R R12, SRZ ;  /* 0x00000000000c7805 */ /* 0x000fe2000001ff00 */
[----:B------:R-:W-:Y:S01]  /*9240*/  CS2R R10, SRZ ;  /* 0x00000000000a7805 */ /* 0x000fe2000001ff00 */
[----:B----4-:R-:W-:Y:S01]  /*9250*/  CS2R R8, SRZ ;  /* 0x0000000000087805 */ /* 0x010fe2000001ff00 */
[----:B------:R-:W-:Y:S05]  /*9260*/  @P0 BRA `(.L_x_259) ;  /* 0x000003e000000947 */ /* 0x000fea0003800000 */
[----:B-123--:R-:W2:Y:S04]  /*9270*/  LDL R40, [R1+0x110] ;  /* 0x0001100001287983 */ /* 0x00eea80000100800 */
[----:B------:R-:W3:Y:S04]  /*9280*/  LDL R39, [R1+0x10c] ;  /* 0x00010c0001277983 */ /* 0x000ee80000100800 */
[----:B------:R-:W4:Y:S04]  /*9290*/  LDL R38, [R1+0x114] ;  /* 0x0001140001267983 */ /* 0x000f280000100800 */
[----:B------:R-:W4:Y:S04]  /*92a0*/  LDL R37, [R1+0x108] ;  /* 0x0001080001257983 */ /* 0x000f280000100800 */
[----:B------:R-:W4:Y:S04]  /*92b0*/  LDL R35, [R1+0x118] ;  /* 0x0001180001237983 */ /* 0x000f280000100800 */
[----:B------:R-:W4:Y:S04]  /*92c0*/  LDL R33, [R1+0x104] ;  /* 0x0001040001217983 */ /* 0x000f280000100800 */
[----:B------:R-:W4:Y:S04]  /*92d0*/  LDL R32, [R1+0x11c] ;  /* 0x00011c0001207983 */ /* 0x000f280000100800 */
[----:B------:R-:W4:Y:S01]  /*92e0*/  LDL R34, [R1+0x100] ;  /* 0x0001000001227983 */ /* 0x000f220000100800 */
[----:B------:R-:W-:Y:S01]  /*92f0*/  ISETP.GE.AND P0, PT, R114, c[0x0][0x27c], PT ;  /* 0x00009f0072007a0c */ /* 0x000fe20003f06270 */
[----:B------:R-:W-:Y:S01]  /*9300*/  CS2R R20, SRZ ;  /* 0x0000000000147805 */ /* 0x000fe2000001ff00 */
[----:B------:R-:W-:Y:S01]  /*9310*/  ISETP.GE.AND P1, PT, R167, c[0x0][0x27c], PT ;  /* 0x00009f00a7007a0c */ /* 0x000fe20003f26270 */
[----:B------:R-:W4:Y:S01]  /*9320*/  LDL R6, [R1+0x120] ;  /* 0x0001200001067983 */ /* 0x000f220000100800 */
[----:B------:R-:W-:-:S03]  /*9330*/  CS2R R8, SRZ ;  /* 0x0000000000087805 */ /* 0x000fc6000001ff00 */
[----:B------:R-:W4:Y:S06]  /*9340*/  LDL R0, [R1+0xfc] ;  /* 0x0000fc0001007983 */ /* 0x000f2c0000100800 */
[----:B------:R-:W-:-:S04]  /*9350*/  @!P0 IMAD.WIDE R12, R114, 0x2, R4 ;  /* 0x00000002720c8825 */ /* 0x000fc800078e0204 */
[----:B------:R-:W-:Y:S01]  /*9360*/  @!P0 IMAD.WIDE R10, R114, 0x2, R2 ;  /* 0x00000002720a8825 */ /* 0x000fe200078e0202 */
[----:B------:R1:W5:Y:S04]  /*9370*/  @!P0 LD.E.64 R20, [R12.64] ;  /* 0x000000080c148980 */ /* 0x000368000c101b00 */
[----:B------:R1:W5:Y:S01]  /*9380*/  @!P0 LD.E.64 R8, [R10.64] ;  /* 0x000000080a088980 */ /* 0x000362000c101b00 */
[----:B------:R-:W-:Y:S01]  /*9390*/  ISETP.GE.AND P0, PT, R164, c[0x0][0x27c], PT ;  /* 0x00009f00a4007a0c */ /* 0x000fe20003f06270 */
[----:B------:R-:W-:Y:S01]  /*93a0*/  CS2R R22, SRZ ;  /* 0x0000000000167805 */ /* 0x000fe2000001ff00 */
[----:B------:R-:W-:Y:S01]  /*93b0*/  CS2R R24, SRZ ;  /* 0x0000000000187805 */ /* 0x000fe2000001ff00 */
[----:B-1----:R-:W-:Y:S01]  /*93c0*/  CS2R R10, SRZ ;  /* 0x00000000000a7805 */ /* 0x002fe2000001ff00 */
[----:B------:R-:W-:Y:S01]  /*93d0*/  CS2R R26, SRZ ;  /* 0x00000000001a7805 */ /* 0x000fe2000001ff00 */
[----:B------:R-:W-:Y:S01]  /*93e0*/  CS2R R28, SRZ ;  /* 0x00000000001c7805 */ /* 0x000fe2000001ff00 */
[----:B------:R-:W-:Y:S01]  /*93f0*/  CS2R R30, SRZ ;  /* 0x00000000001e7805 */ /* 0x000fe2000001ff00 */
[----:B--2---:R-:W-:-:S05]  /*9400*/  @!P1 IADD3 R14, P2, R4, R40, RZ ;  /* 0x00000028040e9210 */ /* 0x004fca0007f5e0ff */
[----:B---3--:R-:W-:Y:S01]  /*9410*/  @!P1 IMAD.X R15, R5, 0x1, R39, P2 ;  /* 0x00000001050f9824 */ /* 0x008fe200010e0627 */
[----:B------:R-:W-:-:S04]  /*9420*/  @!P1 IADD3 R12, P2, R2, R40, RZ ;  /* 0x00000028020c9210 */ /* 0x000fc80007f5e0ff */
[----:B------:R1:W5:Y:S01]  /*9430*/  @!P1 LD.E.64 R22, [R14.64] ;  /* 0x000000080e169980 */ /* 0x000362000c101b00 */
[----:B------:R-:W-:-:S05]  /*9440*/  @!P1 IMAD.X R13, R3, 0x1, R39, P2 ;  /* 0x00000001030d9824 */ /* 0x000fca00010e0627 */
[----:B------:R2:W5:Y:S01]  /*9450*/  @!P1 LD.E.64 R10, [R12.64] ;  /* 0x000000080c0a9980 */ /* 0x000562000c101b00 */
[----:B----4-:R-:W-:Y:S02]  /*9460*/  @!P0 IADD3 R16, P1, R4, R38, RZ ;  /* 0x0000002604108210 */ /* 0x010fe40007f3e0ff */
[----:B------:R-:W-:-:S03]  /*9470*/  ISETP.GE.AND P2, PT, R166, c[0x0][0x27c], PT ;  /* 0x00009f00a6007a0c */ /* 0x000fc60003f46270 */
[----:B------:R-:W-:-:S05]  /*9480*/  @!P0 IMAD.X R17, R5, 0x1, R37, P1 ;  /* 0x0000000105118824 */ /* 0x000fca00008e0625 */
[----:B------:R3:W5:Y:S01]  /*9490*/  @!P0 LD.E.64 R24, [R16.64] ;  /* 0x0000000810188980 */ /* 0x000762000c101b00 */
[----:B-1----:R-:W-:-:S05]  /*94a0*/  @!P0 IADD3 R14, P1, R2, R38, RZ ;  /* 0x00000026020e8210 */ /* 0x002fca0007f3e0ff */
[----:B------:R-:W-:Y:S01]  /*94b0*/  @!P0 IMAD.X R15, R3, 0x1, R37, P1 ;  /* 0x00000001030f8824 */ /* 0x000fe200008e0625 */
[----:B--2---:R-:W-:Y:S01]  /*94c0*/  CS2R R12, SRZ ;  /* 0x00000000000c7805 */ /* 0x004fe2000001ff00 */
[----:B------:R-:W-:Y:S02]  /*94d0*/  ISETP.GE.AND P1, PT, R113, c[0x0][0x27c], PT ;  /* 0x00009f0071007a0c */ /* 0x000fe40003f26270 */
[----:B------:R-:W-:-:S03]  /*94e0*/  @!P2 IADD3 R18, P6, R4, R35, RZ ;  /* 0x000000230412a210 */ /* 0x000fc60007fde0ff */
[----:B------:R1:W5:Y:S01]  /*94f0*/  @!P0 LD.E.64 R12, [R14.64] ;  /* 0x000000080e0c8980 */ /* 0x000362000c101b00 */
[----:B---3--:R-:W-:Y:S01]  /*9500*/  @!P2 IADD3 R16, P0, R2, R35, RZ ;  /* 0x000000230210a210 */ /* 0x008fe20007f1e0ff */
[----:B------:R-:W-:-:S04]  /*9510*/  @!P2 IMAD.X R19, R5, 0x1, R33, P6 ;  /* 0x000000010513a824 */ /* 0x000fc800030e0621 */
[----:B------:R-:W-:Y:S01]  /*9520*/  @!P2 IMAD.X R17, R3, 0x1, R33, P0 ;  /* 0x000000010311a824 */ /* 0x000fe200000e0621 */
[----:B------:R2:W5:Y:S01]  /*9530*/  @!P2 LD.E.64 R26, [R18.64] ;  /* 0x00000008121aa980 */ /* 0x000562000c101b00 */
[----:B------:R-:W-:Y:S01]  /*9540*/  ISETP.GE.AND P0, PT, R165, c[0x0][0x27c], PT ;  /* 0x00009f00a5007a0c */ /* 0x000fe20003f06270 */
[----:B-1----:R-:W-:-:S06]  /*9550*/  CS2R R14, SRZ ;  /* 0x00000000000e7805 */ /* 0x002fcc000001ff00 */
[----:B------:R1:W5:Y:S02]  /*9560*/  @!P2 LD.E.64 R14, [R16.64] ;  /* 0x00000008100ea980 */ /* 0x000364000c101b00 */
[----:B-1----:R-:W-:-:S05]  /*9570*/  @!P1 IADD3 R16, P2, R4, R32, RZ ;  /* 0x0000002004109210 */ /* 0x002fca0007f5e0ff */
[----:B------:R-:W-:Y:S01]  /*9580*/  @!P1 IMAD.X R17, R5, 0x1, R34, P2 ;  /* 0x0000000105119824 */ /* 0x000fe200010e0622 */
[----:B------:R-:W-:Y:S01]  /*9590*/  @!P1 IADD3 R32, P2, R2, R32, RZ ;  /* 0x0000002002209210 */ /* 0x000fe20007f5e0ff */
[----:B--2---:R-:W-:-:S03]  /*95a0*/  CS2R R18, SRZ ;  /* 0x0000000000127805 */ /* 0x004fc6000001ff00 */
[----:B------:R1:W5:Y:S01]  /*95b0*/  @!P1 LD.E.64 R28, [R16.64] ;  /* 0x00000008101c9980 */ /* 0x000362000c101b00 */
[----:B------:R-:W-:Y:S01]  /*95c0*/  @!P1 IMAD.X R33, R3, 0x1, R34, P2 ;  /* 0x0000000103219824 */ /* 0x000fe200010e0622 */
[----:B------:R-:W-:-:S05]  /*95d0*/  @!P0 IADD3 R4, P2, R4, R6, RZ ;  /* 0x0000000604048210 */ /* 0x000fca0007f5e0ff */
[----:B------:R-:W-:Y:S01]  /*95e0*/  @!P0 IMAD.X R5, R5, 0x1, R0, P2 ;  /* 0x0000000105058824 */ /* 0x000fe200010e0600 */
[----:B------:R-:W-:-:S04]  /*95f0*/  @!P0 IADD3 R2, P2, R2, R6, RZ ;  /* 0x0000000602028210 */ /* 0x000fc80007f5e0ff */
[----:B------:R2:W5:Y:S01]  /*9600*/  @!P0 LD.E.64 R30, [R4.64] ;  /* 0x00000008041e8980 */ /* 0x000562000c101b00 */
[----:B------:R-:W-:-:S05]  /*9610*/  @!P0 IMAD.X R3, R3, 0x1, R0, P2 ;  /* 0x0000000103038824 */ /* 0x000fca00010e0600 */
[----:B------:R2:W5:Y:S01]  /*9620*/  @!P0 LD.E.64 R18, [R2.64] ;  /* 0x0000000802128980 */ /* 0x000562000c101b00 */
[----:B-1----:R-:W-:-:S06]  /*9630*/  CS2R R16, SRZ ;  /* 0x0000000000107805 */ /* 0x002fcc000001ff00 */
[----:B------:R2:W5:Y:S02]  /*9640*/  @!P1 LD.E.64 R16, [R32.64] ;  /* 0x0000000820109980 */ /* 0x000564000c101b00 */
.L_x_259:
[----:B-123--:R-:W-:Y:S05]  /*9650*/  BSYNC B0 ;  /* 0x0000000000007941 */ /* 0x00efea0003800000 */
.L_x_258:
[----:B-----5:R-:W-:Y:S01]  /*9660*/  IMAD.MOV.U32 R55, RZ, RZ, R21 ;  /* 0x000000ffff377224 */ /* 0x020fe200078e0015 */
[--C-:B------:R-:W-:Y:S01]  /*9670*/  SHF.R.U64 R46, R24, 0x10, R25.reuse ;  /* 0x00000010182e7819 */ /* 0x100fe20000001219 */
[--C-:B------:R-:W-:Y:S01]  /*9680*/  IMAD.MOV.U32 R48, RZ, RZ, R25.reuse ;  /* 0x000000ffff307224 */ /* 0x100fe200078e0019 */
[----:B------:R-:W-:Y:S01]  /*9690*/  SHF.R.U32.HI R43, RZ, 0x10, R25 ;  /* 0x00000010ff2b7819 */ /* 0x000fe20000011619 */
[----:B------:R-:W-:Y:S01]  /*96a0*/  IMAD.MOV.U32 R37, RZ, RZ, R30 ;  /* 0x000000ffff257224 */ /* 0x000fe200078e001e */
[--C-:B------:R-:W-:Y:S01]  /*96b0*/  SHF.R.U64 R33, R30, 0x10, R31.reuse ;  /* 0x000000101e217819 */ /* 0x100fe2000000121f */
[----:B------:R-:W-:Y:S01]  /*96c0*/  IMAD.MOV.U32 R35, RZ, RZ, R31 ;  /* 0x000000ffff237224 */ /* 0x000fe200078e001f */
[----:B------:R-:W-:Y:S01]  /*96d0*/  SHF.R.U64 R25, R10, 0x10, R11 ;  /* 0x000000100a197819 */ /* 0x000fe2000000120b */
[----:B------:R-:W-:Y:S01]  /*96e0*/  IMAD.MOV.U32 R52, RZ, RZ, R23 ;  /* 0x000000ffff347224 */ /* 0x000fe200078e0017 */
[----:B------:R-:W-:Y:S01]  /*96f0*/  SHF.R.U32.HI R30, RZ, 0x10, R31 ;  /* 0x00000010ff1e7819 */ /* 0x000fe2000001161f */
[----:B------:R-:W-:Y:S01]  /*9700*/  IMAD.MOV.U32 R49, RZ, RZ, R24 ;  /* 0x000000ffff317224 */ /* 0x000fe200078e0018 */
[--C-:B------:R-:W-:Y:S01]  /*9710*/  SHF.R.U64 R50, R22, 0x10, R23.reuse ;  /* 0x0000001016327819 */ /* 0x100fe20000001217 */
[----:B------:R-:W-:Y:S01]  /*9720*/  IMAD.MOV.U32 R45, RZ, RZ, R26 ;  /* 0x000000ffff2d7224 */ /* 0x000fe200078e001a */
[----:B------:R-:W-:Y:S01]  /*9730*/  SHF.R.U32.HI R47, RZ, 0x10, R23 ;  /* 0x00000010ff2f7819 */ /* 0x000fe20000011617 */
[----:B------:R-:W-:Y:S01]  /*9740*/  IMAD.MOV.U32 R31, RZ, RZ, R9 ;  /* 0x000000ffff1f7224 */ /* 0x000fe200078e0009 */
[----:B------:R-:W-:Y:S01]  /*9750*/  SHF.R.U64 R42, R26, 0x10, R27 ;  /* 0x000000101a2a7819 */ /* 0x000fe2000000121b */
[----:B------:R-:W-:Y:S01]  /*9760*/  IMAD.MOV.U32 R23, RZ, RZ, R13 ;  /* 0x000000ffff177224 */ /* 0x000fe200078e000d */
[----:B------:R-:W-:Y:S01]  /*9770*/  SHF.R.U32.HI R26, RZ, 0x10, R9 ;  /* 0x00000010ff1a7819 */ /* 0x000fe20000011609 */
[----:B------:R-:W-:Y:S01]  /*9780*/  IMAD.MOV.U32 R5, RZ, RZ, R19 ;  /* 0x000000ffff057224 */ /* 0x000fe200078e0013 */
[----:B------:R-:W-:Y:S01]  /*9790*/  PRMT R25, R25, 0x5410, R55 ;  /* 0x0000541019197816 */ /* 0x000fe20000000037 */
[----:B------:R-:W-:Y:S01]  /*97a0*/  IMAD.MOV.U32 R41, RZ, RZ, R28 ;  /* 0x000000ffff297224 */ /* 0x000fe200078e001c */
[----:B------:R-:W-:Y:S01]  /*97b0*/  PRMT R26, R26, 0x5410, R50 ;  /* 0x000054101a1a7816 */ /* 0x000fe20000000032 */
[----:B------:R-:W-:Y:S01]  /*97c0*/  IMAD.MOV.U32 R40, RZ, RZ, R29 ;  /* 0x000000ffff287224 */ /* 0x000fe200078e001d */
[----:B------:R-:W-:Y:S01]  /*97d0*/  PRMT R31, R31, 0x5410, R49 ;  /* 0x000054101f1f7816 */ /* 0x000fe20000000031 */
[----:B------:R-:W-:Y:S01]  /*97e0*/  IMAD.MOV.U32 R32, RZ, RZ, R8 ;  /* 0x000000ffff207224 */ /* 0x000fe200078e0008 */
[----:B------:R-:W-:Y:S01]  /*97f0*/  PRMT R23, R23, 0x5410, R25 ;  /* 0x0000541017177816 */ /* 0x000fe20000000019 */
[----:B------:R-:W-:Y:S01]  /*9800*/  IMAD.MOV.U32 R56, RZ, RZ, R20 ;  /* 0x000000ffff387224 */ /* 0x000fe200078e0014 */
[----:B------:R-:W-:Y:S01]  /*9810*/  SHF.R.U64 R2, R12, 0x10, R13 ;  /* 0x000000100c027819 */ /* 0x000fe2000000120d */
[----:B------:R-:W-:Y:S01]  /*9820*/  IMAD.MOV.U32 R44, RZ, RZ, R27 ;  /* 0x000000ffff2c7224 */ /* 0x000fe200078e001b */
[--C-:B------:R-:W-:Y:S01]  /*9830*/  SHF.R.U64 R3, R18, 0x10, R19.reuse ;  /* 0x0000001012037819 */ /* 0x100fe20000001213 */
[----:B------:R-:W-:Y:S01]  /*9840*/  IMAD.MOV.U32 R53, RZ, RZ, R22 ;  /* 0x000000ffff357224 */ /* 0x000fe200078e0016 */
[----:B------:R-:W-:Y:S01]  /*9850*/  SHF.R.U32.HI R0, RZ, 0x10, R19 ;  /* 0x00000010ff007819 */ /* 0x000fe20000011613 */
[----:B------:R-:W-:Y:S01]  /*9860*/  IMAD.MOV.U32 R24, RZ, RZ, R12 ;  /* 0x000000ffff187224 */ /* 0x000fe200078e000c */
[----:B------:R-:W-:Y:S01]  /*9870*/  PRMT R19, R26, 0x5410, R31 ;  /* 0x000054101a137816 */ /* 0x000fe2000000001f */
[----:B------:R-:W-:Y:S01]  /*9880*/  IMAD.MOV.U32 R6, RZ, RZ, R18 ;  /* 0x000000ffff067224 */ /* 0x000fe200078e0012 */
[----:B------:R-:W-:Y:S01]  /*9890*/  PRMT R26, R23, 0x7610, R26 ;  /* 0x00007610171a7816 */ /* 0x000fe2000000001a */
[----:B------:R-:W-:-:S04]  /*98a0*/  DEPBAR.LE SB0, 0x1 ;  /* 0x000080400000791a */ /* 0x000fc80000000000 */
[----:B------:R-:W-:Y:S01]  /*98b0*/  PRMT R23, R2, 0x7610, R23 ;  /* 0x0000761002177816 */ /* 0x000fe20000000017 */
[----:B------:R-:W-:Y:S01]  /*98c0*/  IMAD R2, R68, -0x80, R36 ;  /* 0xffffff8044027824 */ /* 0x000fe200078e0224 */
[--C-:B------:R-:W-:Y:S01]  /*98d0*/  SHF.R.U64 R38, R28, 0x10, R29.reuse ;  /* 0x000000101c267819 */ /* 0x100fe2000000121d */
[----:B------:R-:W-:Y:S01]  /*98e0*/  IMAD.MOV.U32 R28, RZ, RZ, R10 ;  /* 0x000000ffff1c7224 */ /* 0x000fe200078e000a */
[----:B------:R-:W-:Y:S01]  /*98f0*/  SHF.R.U32.HI R34, RZ, 0x10, R29 ;  /* 0x00000010ff227819 */ /* 0x000fe2000001161d */
[----:B------:R-:W-:Y:S01]  /*9900*/  IMAD.MOV.U32 R10, RZ, RZ, R17 ;  /* 0x000000ffff0a7224 */ /* 0x000fe200078e0011 */
[----:B------:R-:W-:Y:S01]  /*9910*/  SHF.R.U64 R29, R8, 0x10, R9 ;  /* 0x00000010081d7819 */ /* 0x000fe20000001209 */
[----:B------:R-:W-:Y:S01]  /*9920*/  BSSY B1, `(.L_x_260) ;  /* 0x000012a000017945 */ /* 0x000fe20003800000 */
[--C-:B------:R-:W-:Y:S02]  /*9930*/  SHF.R.U64 R8, R16, 0x10, R17.reuse ;  /* 0x0000001010087819 */ /* 0x100fe40000001211 */
[----:B------:R-:W-:-:S02]  /*9940*/  SHF.R.U32.HI R4, RZ, 0x10, R17 ;  /* 0x00000010ff047819 */ /* 0x000fc40000011611 */
[----:B------:R-:W-:Y:S02]  /*9950*/  IMNMX R17, R2, 0x80, PT ;  /* 0x0000008002117817 */ /* 0x000fe40003800200 */
[----:B------:R-:W-:Y:S01]  /*9960*/  SHF.R.U64 R54, R20, 0x10, R21 ;  /* 0x0000001014367819 */ /* 0x000fe20000001215 */
[----:B------:R-:W-:Y:S01]  /*9970*/  IMAD.MOV.U32 R20, RZ, RZ, R15 ;  /* 0x000000ffff147224 */ /* 0x000fe200078e000f */
[----:B------:R-:W-:Y:S02]  /*9980*/  ISETP.GE.AND P0, PT, R112, R17, PT ;  /* 0x000000117000720c */ /* 0x000fe40003f06270 */
[----:B------:R-:W-:Y:S01]  /*9990*/  SHF.R.U32.HI R39, RZ, 0x10, R27 ;  /* 0x00000010ff277819 */ /* 0x000fe2000001161b */
[----:B------:R-:W-:Y:S01]  /*99a0*/  IMAD.MOV.U32 R27, RZ, RZ, R11 ;  /* 0x000000ffff1b7224 */ /* 0x000fe200078e000b */
[----:B------:R-:W-:Y:S01]  /*99b0*/  SHF.R.U32.HI R51, RZ, 0x10, R21 ;  /* 0x00000010ff337819 */ /* 0x000fe20000011615 */
[----:B------:R-:W-:Y:S01]  /*99c0*/  IMAD.MOV.U32 R21, RZ, RZ, R14 ;  /* 0x000000ffff157224 */ /* 0x000fe200078e000e */
[----:B------:R-:W-:Y:S01]  /*99d0*/  SHF.R.U32.HI R22, RZ, 0x10, R11 ;  /* 0x00000010ff167819 */ /* 0x000fe2000001160b */
[----:B------:R-:W-:Y:S01]  /*99e0*/  IMAD.MOV.U32 R11, RZ, RZ, R16 ;  /* 0x000000ffff0b7224 */ /* 0x000fe200078e0010 */
[----:B------:R-:W-:-:S02]  /*99f0*/  PRMT R29, R29, 0x5410, R52 ;  /* 0x000054101d1d7816 */ /* 0x000fc40000000034 */
[----:B------:R-:W-:Y:S02]  /*9a00*/  PRMT R32, R32, 0x5410, R43 ;  /* 0x0000541020207816 */ /* 0x000fe4000000002b */
[----:B------:R-:W-:Y:S02]  /*9a10*/  PRMT R37, R37, 0x5410, R44 ;  /* 0x0000541025257816 */ /* 0x000fe4000000002c */
[----:B------:R-:W-:Y:S02]  /*9a20*/  PRMT R20, R20, 0x5410, R54 ;  /* 0x0000541014147816 */ /* 0x000fe40000000036 */
[----:B------:R-:W-:Y:S02]  /*9a30*/  PRMT R28, R28, 0x5410, R47 ;  /* 0x000054101c1c7816 */ /* 0x000fe4000000002f */
[----:B------:R-:W-:Y:S02]  /*9a40*/  PRMT R33, R33, 0x5410, R48 ;  /* 0x0000541021217816 */ /* 0x000fe40000000030 */
[----:B------:R-:W-:-:S02]  /*9a50*/  PRMT R30, R30, 0x5410, R46 ;  /* 0x000054101e1e7816 */ /* 0x000fc4000000002e */
[----:B------:R-:W-:Y:S02]  /*9a60*/  PRMT R35, R35, 0x5410, R45 ;  /* 0x0000541023237816 */ /* 0x000fe4000000002d */
[----:B------:R-:W-:Y:S02]  /*9a70*/  PRMT R34, R34, 0x5410, R42 ;  /* 0x0000541022227816 */ /* 0x000fe4000000002a */
[----:B------:R-:W-:Y:S02]  /*9a80*/  SHF.R.U32.HI R13, RZ, 0x10, R13 ;  /* 0x00000010ff0d7819 */ /* 0x000fe4000001160d */
[--C-:B------:R-:W-:Y:S02]  /*9a90*/  SHF.R.U64 R12, R14, 0x10, R15.reuse ;  /* 0x000000100e0c7819 */ /* 0x100fe4000000120f */
[----:B------:R-:W-:Y:S02]  /*9aa0*/  SHF.R.U32.HI R9, RZ, 0x10, R15 ;  /* 0x00000010ff097819 */ /* 0x000fe4000001160f */
        /* <DEDUP_REMOVED lines=20> */
[----:B------:R-:W-:Y:S01]  /*9bf0*/  PRMT R35, R3, 0x7610, R35 ;  /* 0x0000761003237816 */ /* 0x000fe20000000023 */
[----:B------:R-:W-:Y:S06]  /*9c00*/  BAR.SYNC.DEFER_BLOCKING 0x0 ;  /* 0x0000000000007b1d */ /* 0x000fec0000010000 */
[----:B------:R-:W-:Y:S05]  /*9c10*/  @P0 BRA `(.L_x_261) ;  /* 0x00000fa000000947 */ /* 0x000fea0003800000 */
[----:B------:R-:W-:Y:S01]  /*9c20*/  ISETP.GE.AND P0, PT, R114, c[0x0][0x27c], PT ;  /* 0x00009f0072007a0c */ /* 0x000fe20003f06270 */
[----:B------:R-:W-:-:S12]  /*9c30*/  BSSY B0, `(.L_x_262) ;  /* 0x0000028000007945 */ /* 0x000fd80003800000 */
[----:B------:R-:W-:Y:S05]  /*9c40*/  @P0 BRA `(.L_x_263) ;  /* 0x0000026000000947 */ /* 0x000fea0003800000 */
[----:B------:R-:W1:Y:S01]  /*9c50*/  LDS.128 R8, [R242+0x4800] ;  /* 0x00480000f2087984 */ /* 0x000e620000000c00 */
[--C-:B------:R-:W-:Y:S02]  /*9c60*/  HADD2.F32 R12, -RZ, R18.reuse.H0_H0 ;  /* 0x20000012ff0c7230 */ /* 0x100fe40000004100 */
[----:B------:R-:W-:Y:S02]  /*9c70*/  HADD2.F32 R0, -RZ, R18.H1_H1 ;  /* 0x30000012ff007230 */ /* 0x000fe40000004100 */
[----:B------:R-:W-:Y:S02]  /*9c80*/  HADD2.F32 R3, -RZ, R21.H1_H1 ;  /* 0x30000015ff037230 */ /* 0x000fe40000004100 */
[----:B------:R-:W-:Y:S02]  /*9c90*/  HADD2.F32 R2, -RZ, R20.H1_H1 ;  /* 0x30000014ff027230 */ /* 0x000fe40000004100 */
[--C-:B-1----:R-:W-:Y:S02]  /*9ca0*/  HADD2.F32 R13, -RZ, R8.reuse.H0_H0 ;  /* 0x20000008ff0d7230 */ /* 0x102fe40000004100 */
[----:B------:R-:W-:-:S02]  /*9cb0*/  HADD2.F32 R6, -RZ, R8.H1_H1 ;  /* 0x30000008ff067230 */ /* 0x000fc40000004100 */
[--C-:B------:R-:W-:Y:S01]  /*9cc0*/  HADD2.F32 R5, -RZ, R9.reuse.H1_H1 ;  /* 0x30000009ff057230 */ /* 0x100fe20000004100 */
[-C--:B------:R-:W-:Y:S01]  /*9cd0*/  FMUL.FTZ R14, R13, R12.reuse ;  /* 0x0000000c0d0e7220 */ /* 0x080fe20000410000 */
[----:B------:R-:W-:Y:S01]  /*9ce0*/  HADD2.F32 R4, -RZ, R9.H0_H0 ;  /* 0x20000009ff047230 */ /* 0x000fe20000004100 */
[----:B------:R-:W-:Y:S01]  /*9cf0*/  FMUL.FTZ R15, R6, R12 ;  /* 0x0000000c060f7220 */ /* 0x000fe20000410000 */
[--C-:B------:R-:W-:Y:S01]  /*9d00*/  HADD2.F32 R9, -RZ, R10.reuse.H0_H0 ;  /* 0x2000000aff097230 */ /* 0x100fe20000004100 */
[-C--:B------:R-:W-:Y:S01]  /*9d10*/  FMUL.FTZ R12, R5, R0.reuse ;  /* 0x00000000050c7220 */ /* 0x080fe20000410000 */
[--C-:B------:R-:W-:Y:S01]  /*9d20*/  HADD2.F32 R8, -RZ, R11.reuse.H0_H0 ;  /* 0x2000000bff087230 */ /* 0x100fe20000004100 */
[----:B------:R-:W-:Y:S01]  /*9d30*/  FMUL.FTZ R0, R4, R0 ;  /* 0x0000000004007220 */ /* 0x000fe20000410000 */
[----:B------:R-:W-:Y:S01]  /*9d40*/  HADD2.F32 R10, -RZ, R10.H1_H1 ;  /* 0x3000000aff0a7230 */ /* 0x000fe20000004100 */
[-C--:B------:R-:W-:Y:S01]  /*9d50*/  FFMA.FTZ R16, R13, R3.reuse, -R15 ;  /* 0x000000030d107223 */ /* 0x080fe2000001080f */
[----:B------:R-:W-:Y:S01]  /*9d60*/  HADD2.F32 R11, -RZ, R11.H1_H1 ;  /* 0x3000000bff0b7230 */ /* 0x000fe20000004100 */
[----:B------:R-:W-:Y:S01]  /*9d70*/  FFMA.FTZ R15, R6, R3, R14 ;  /* 0x00000003060f7223 */ /* 0x000fe2000001000e */
[----:B------:R-:W-:Y:S01]  /*9d80*/  HADD2.F32 R3, -RZ, R25.H1_H1 ;  /* 0x30000019ff037230 */ /* 0x000fe20000004100 */
[-C--:B------:R-:W-:Y:S01]  /*9d90*/  FFMA.FTZ R14, R4, R2.reuse, -R12 ;  /* 0x00000002040e7223 */ /* 0x080fe2000001080c */
[--C-:B------:R-:W-:Y:S01]  /*9da0*/  HADD2.F32 R4, -RZ, R19.reuse.H1_H1 ;  /* 0x30000013ff047230 */ /* 0x100fe20000004100 */
[----:B------:R-:W-:Y:S01]  /*9db0*/  FFMA.FTZ R13, R5, R2, R0 ;  /* 0x00000002050d7223 */ /* 0x000fe20000010000 */
[----:B------:R-:W-:-:S02]  /*9dc0*/  HADD2.F32 R0, -RZ, R19.H0_H0 ;  /* 0x20000013ff007230 */ /* 0x000fc40000004100 */
[----:B------:R-:W-:Y:S01]  /*9dd0*/  HADD2.F32 R2, -RZ, R24.H1_H1 ;  /* 0x30000018ff027230 */ /* 0x000fe20000004100 */
[----:B------:R-:W-:Y:S02]  /*9de0*/  FMUL.FTZ R12, R10, R4 ;  /* 0x000000040a0c7220 */ /* 0x000fe40000410000 */
[----:B------:R-:W-:Y:S02]  /*9df0*/  FMUL.FTZ R6, R11, R0 ;  /* 0x000000000b067220 */ /* 0x000fe40000410000 */
[C---:B------:R-:W-:Y:S02]  /*9e00*/  FMUL.FTZ R4, R9.reuse, R4 ;  /* 0x0000000409047220 */ /* 0x040fe40000410000 */
[C---:B------:R-:W-:Y:S02]  /*9e10*/  FMUL.FTZ R5, R8.reuse, R0 ;  /* 0x0000000008057220 */ /* 0x040fe40000410000 */
[-C--:B------:R-:W-:Y:S01]  /*9e20*/  FFMA.FTZ R12, R9, R3.reuse, -R12 ;  /* 0x00000003090c7223 */ /* 0x080fe2000001080c */
[----:B------:R-:W-:Y:S01]  /*9e30*/  F2FP.PACK_AB R9, R13, R14 ;  /* 0x0000000e0d09723e */ /* 0x000fe200000000ff */
[----:B------:R-:W-:Y:S01]  /*9e40*/  FFMA.FTZ R0, R8, R2, -R6 ;  /* 0x0000000208007223 */ /* 0x000fe20000010806 */
[----:B------:R-:W-:Y:S01]  /*9e50*/  F2FP.PACK_AB R8, R15, R16 ;  /* 0x000000100f08723e */ /* 0x000fe200000000ff */
[----:B------:R-:W-:-:S02]  /*9e60*/  FFMA.FTZ R3, R10, R3, R4 ;  /* 0x000000030a037223 */ /* 0x000fc40000010004 */
[----:B------:R-:W-:-:S03]  /*9e70*/  FFMA.FTZ R2, R11, R2, R5 ;  /* 0x000000020b027223 */ /* 0x000fc60000010005 */
[----:B------:R-:W-:Y:S02]  /*9e80*/  F2FP.PACK_AB R10, R3, R12 ;  /* 0x0000000c030a723e */ /* 0x000fe400000000ff */
[----:B------:R-:W-:-:S05]  /*9e90*/  F2FP.PACK_AB R11, R2, R0 ;  /* 0x00000000020b723e */ /* 0x000fca00000000ff */
[----:B------:R1:W-:Y:S02]  /*9ea0*/  STS.128 [R242+0x4800], R8 ;  /* 0x00480008f2007388 */ /* 0x0003e40000000c00 */
.L_x_263:
[----:B------:R-:W-:Y:S05]  /*9eb0*/  BSYNC B0 ;  /* 0x0000000000007941 */ /* 0x000fea0003800000 */
.L_x_262:
[----:B------:R-:W-:Y:S01]  /*9ec0*/  ISETP.GE.AND P0, PT, R167, c[0x0][0x27c], PT ;  /* 0x00009f00a7007a0c */ /* 0x000fe20003f06270 */
[----:B------:R-:W-:-:S12]  /*9ed0*/  BSSY B0, `(.L_x_264) ;  /* 0x0000028000007945 */ /* 0x000fd80003800000 */
[----:B------:R-:W-:Y:S05]  /*9ee0*/  @P0 BRA `(.L_x_265) ;  /* 0x0000026000000947 */ /* 0x000fea0003800000 */
[----:B-1----:R-:W1:Y:S01]  /*9ef0*/  LDS.128 R8, [R243+0x4800] ;  /* 0x00480000f3087984 */ /* 0x002e620000000c00 */
[----:B------:R-:W-:Y:S02]  /*9f00*/  HADD2.F32 R12, -RZ, R22.H1_H1 ;  /* 0x30000016ff0c7230 */ /* 0x000fe40000004100 */
        /* <DEDUP_REMOVED lines=19> */
[----:B------:R-:W-:Y:S01]  /*a040*/  HADD2.F32 R4, -RZ, R27.H0_H0 ;  /* 0x2000001bff047230 */ /* 0x000fe20000004100 */
        /* <DEDUP_REMOVED lines=16> */
.L_x_265:
[----:B------:R-:W-:Y:S05]  /*a150*/  BSYNC B0 ;  /* 0x0000000000007941 */ /* 0x000fea0003800000 */
.L_x_264:
[----:B------:R-:W-:Y:S01]  /*a160*/  ISETP.GE.AND P0, PT, R164, c[0x0][0x27c], PT ;  /* 0x00009f00a4007a0c */ /* 0x000fe20003f06270 */
[----:B------:R-:W-:-:S12]  /*a170*/  BSSY B0, `(.L_x_266) ;  /* 0x0000028000007945 */ /* 0x000fd80003800000 */
[----:B------:R-:W-:Y:S05]  /*a180*/  @P0 BRA `(.L_x_267) ;  /* 0x0000026000000947 */ /* 0x000fea0003800000 */
[----:B-1----:R-:W1:Y:S01]  /*a190*/  LDS.128 R8, [R242+0x6800] ;  /* 0x00680000f2087984 */ /* 0x002e620000000c00 */
[----:B------:R-:W-:Y:S02]  /*a1a0*/  HADD2.F32 R12, -RZ, R24.H0_H0 ;  /* 0x20000018ff0c7230 */ /* 0x000fe40000004100 */
[----:B------:R-:W-:Y:S02]  /*a1b0*/  HADD2.F32 R0, -RZ, R23.H0_H0 ;  /* 0x20000017ff007230 */ /* 0x000fe40000004100 */
        /* <DEDUP_REMOVED lines=35> */
.L_x_267:
[----:B------:R-:W-:Y:S05]  /*a3f0*/  BSYNC B0 ;  /* 0x0000000000007941 */ /* 0x000fea0003800000 */
.L_x_266:
        /* <DEDUP_REMOVED lines=27> */
[----:B------:R-:W-:Y:S01]  /*a5b0*/  HADD2.F32 R2, -RZ, R39.H0_H0 ;  /* 0x20000027ff027230 */ /* 0x000fe20000004100 */
        /* <DEDUP_REMOVED lines=13> */
.L_x_269:
[----:B------:R-:W-:Y:S05]  /*a690*/  BSYNC B0 ;  /* 0x0000000000007941 */ /* 0x000fea0003800000 */
.L_x_268:
[----:B------:R-:W-:Y:S01]  /*a6a0*/  ISETP.GE.AND P0, PT, R113, c[0x0][0x27c], PT ;  /* 0x00009f0071007a0c */ /* 0x000fe20003f06270 */
[----:B------:R-:W-:-:S12]  /*a6b0*/  BSSY B0, `(.L_x_270) ;  /* 0x0000028000007945 */ /* 0x000fd80003800000 */
[----:B------:R-:W-:Y:S05]  /*a6c0*/  @P0 BRA `(.L_x_271) ;  /* 0x0000026000000947 */ /* 0x000fea0003800000 */
[----:B-1----:R-:W1:Y:S01]  /*a6d0*/  LDS.128 R8, [R242+0x8800] ;  /* 0x00880000f2087984 */ /* 0x002e620000000c00 */
[----:B------:R-:W-:Y:S02]  /*a6e0*/  HADD2.F32 R12, -RZ, R30.H0_H0 ;  /* 0x2000001eff0c7230 */ /* 0x000fe40000004100 */
[----:B------:R-:W-:Y:S02]  /*a6f0*/  HADD2.F32 R0, -RZ, R31.H0_H0 ;  /* 0x2000001fff007230 */ /* 0x000fe40000004100 */
[--C-:B------:R-:W-:Y:S02]  /*a700*/  HADD2.F32 R3, -RZ, R38.reuse.H1_H1 ;  /* 0x30000026ff037230 */ /* 0x100fe40000004100 */
[----:B------:R-:W-:Y:S02]  /*a710*/  HADD2.F32 R2, -RZ, R38.H0_H0 ;  /* 0x20000026ff027230 */ /* 0x000fe40000004100 */
        /* <DEDUP_REMOVED lines=14> */
[----:B------:R-:W-:Y:S01]  /*a800*/  HADD2.F32 R3, -RZ, R40.H0_H0 ;  /* 0x20000028ff037230 */ /* 0x000fe20000004100 */
        /* <DEDUP_REMOVED lines=18> */
.L_x_271:
[----:B------:R-:W-:Y:S05]  /*a930*/  BSYNC B0 ;  /* 0x0000000000007941 */ /* 0x000fea0003800000 */
.L_x_270:
[----:B------:R-:W-:-:S13]  /*a940*/  ISETP.GE.AND P0, PT, R165, c[0x0][0x27c], PT ;  /* 0x00009f00a5007a0c */ /* 0x000fda0003f06270 */
[----:B------:R-:W-:Y:S05]  /*a950*/  @P0 BRA `(.L_x_261) ;  /* 0x0000026000000947 */ /* 0x000fea0003800000 */
[----:B-1----:R-:W1:Y:S01]  /*a960*/  LDS.128 R8, [R243+0x8800] ;  /* 0x00880000f3087984 */ /* 0x002e620000000c00 */
[----:B------:R-:W-:Y:S02]  /*a970*/  HADD2.F32 R12, -RZ, R34.H0_H0 ;  /* 0x20000022ff0c7230 */ /* 0x000fe40000004100 */
[----:B------:R-:W-:Y:S02]  /*a980*/  HADD2.F32 R0, -RZ, R35.H0_H0 ;  /* 0x20000023ff007230 */ /* 0x000fe40000004100 */
[----:B------:R-:W-:Y:S02]  /*a990*/  HADD2.F32 R3, -RZ, R40.H1_H1 ;  /* 0x30000028ff037230 */ /* 0x000fe40000004100 */
        /* <DEDUP_REMOVED lines=34> */
.L_x_261:
[----:B------:R-:W-:Y:S05]  /*abc0*/  BSYNC B1 ;  /* 0x0000000000017941 */ /* 0x000fea0003800000 */
.L_x_260:
[----:B------:R-:W-:-:S04]  /*abd0*/  IADD3 R0, R112, 0x40, RZ ;  /* 0x0000004070007810 */ /* 0x000fc80007ffe0ff */
[----:B------:R-:W-:-:S13]  /*abe0*/  ISETP.GE.AND P0, PT, R0, R17, PT ;  /* 0x000000110000720c */ /* 0x000fda0003f06270 */
[----:B------:R-:W-:Y:S05]  /*abf0*/  @P0 BRA `(.L_x_272) ;  /* 0x00003b9000000947 */ /* 0x000fea0003800000 */
[----:B------:R-:W-:Y:S01]  /*ac00*/  ISETP.GE.AND P0, PT, R114, c[0x0][0x27c], PT ;  /* 0x00009f0072007a0c */ /* 0x000fe20003f06270 */
[----:B------:R-:W-:-:S12]  /*ac10*/  BSSY B0, `(.L_x_273) ;  /* 0x0000028000007945 */ /* 0x000fd80003800000 */
[----:B------:R-:W-:Y:S05]  /*ac20*/  @P0 BRA `(.L_x_274) ;  /* 0x0000026000000947 */ /* 0x000fea0003800000 */
[----:B-1----:R-:W1:Y:S01]  /*ac30*/  LDS.128 R8, [R242+0x5800] ;  /* 0x00580000f2087984 */ /* 0x002e620000000c00 */
[--C-:B------:R-:W-:Y:S02]  /*ac40*/  HADD2.F32 R12, -RZ, R18.reuse.H0_H0 ;  /* 0x20000012ff0c7230 */ /* 0x100fe40000004100 */
[----:B------:R-:W-:Y:S02]  /*ac50*/  HADD2.F32 R0, -RZ, R18.H1_H1 ;  /* 0x30000012ff007230 */ /* 0x000fe40000004100 */
[----:B------:R-:W-:Y:S02]  /*ac60*/  HADD2.F32 R3, -RZ, R21.H1_H1 ;  /* 0x30000015ff037230 */ /* 0x000fe40000004100 */
[----:B------:R-:W-:Y:S02]  /*ac70*/  HADD2.F32 R2, -RZ, R20.H1_H1 ;  /* 0x30000014ff027230 */ /* 0x000fe40000004100 */
[--C-:B-1----:R-:W-:Y:S02]  /*ac80*/  HADD2.F32 R13, -RZ, R8.reuse.H0_H0 ;  /* 0x20000008ff0d7230 */ /* 0x102fe40000004100 */
[----:B------:R-:W-:-:S02]  /*ac90*/  HADD2.F32 R6, -RZ, R8.H1_H1 ;  /* 0x30000008ff067230 */ /* 0x000fc40000004100 */
[--C-:B------:R-:W-:Y:S01]  /*aca0*/  HADD2.F32 R5, -RZ, R9.reuse.H1_H1 ;  /* 0x30000009ff057230 */ /* 0x100fe20000004100 */
[C---:B------:R-:W-:Y:S01]  /*acb0*/  FMUL.FTZ R14, R12.reuse, R13 ;  /* 0x0000000d0c0e7220 */ /* 0x040fe20000410000 */
[----:B------:R-:W-:Y:S01]  /*acc0*/  HADD2.F32 R4, -RZ, R9.H0_H0 ;  /* 0x20000009ff047230 */ /* 0x000fe20000004100 */
[----:B------:R-:W-:Y:S01]  /*acd0*/  FMUL.FTZ R15, R12, R6 ;  /* 0x000000060c0f7220 */ /* 0x000fe20000410000 */
[--C-:B------:R-:W-:Y:S01]  /*ace0*/  HADD2.F32 R9, -RZ, R10.reuse.H0_H0 ;  /* 0x2000000aff097230 */ /* 0x100fe20000004100 */
[C---:B------:R-:W-:Y:S01]  /*acf0*/  FMUL.FTZ R12, R0.reuse, R5 ;  /* 0x00000005000c7220 */ /* 0x040fe20000410000 */
[--C-:B------:R-:W-:Y:S01]  /*ad00*/  HADD2.F32 R8, -RZ, R11.reuse.H0_H0 ;  /* 0x2000000bff087230 */ /* 0x100fe20000004100 */
[----:B------:R-:W-:Y:S01]  /*ad10*/  FMUL.FTZ R0, R0, R4 ;  /* 0x0000000400007220 */ /* 0x000fe20000410000 */
[----:B------:R-:W-:Y:S01]  /*ad20*/  HADD2.F32 R10, -RZ, R10.H1_H1 ;  /* 0x3000000aff0a7230 */ /* 0x000fe20000004100 */
[C---:B------:R-:W-:Y:S01]  /*ad30*/  FFMA.FTZ R16, R3.reuse, R13, -R15 ;  /* 0x0000000d03107223 */ /* 0x040fe2000001080f */
[----:B------:R-:W-:Y:S01]  /*ad40*/  HADD2.F32 R11, -RZ, R11.H1_H1 ;  /* 0x3000000bff0b7230 */ /* 0x000fe20000004100 */
[----:B------:R-:W-:Y:S01]  /*ad50*/  FFMA.FTZ R15, R3, R6, R14 ;  /* 0x00000006030f7223 */ /* 0x000fe2000001000e */
[----:B------:R-:W-:Y:S01]  /*ad60*/  HADD2.F32 R3, -RZ, R25.H1_H1 ;  /* 0x30000019ff037230 */ /* 0x000fe20000004100 */
[C---:B------:R-:W-:Y:S01]  /*ad70*/  FFMA.FTZ R14, R2.reuse, R4, -R12 ;  /* 0x00000004020e7223 */ /* 0x040fe2000001080c */
[--C-:B------:R-:W-:Y:S01]  /*ad80*/  HADD2.F32 R4, -RZ, R19.reuse.H1_H1 ;  /* 0x30000013ff047230 */ /* 0x100fe20000004100 */
[----:B------:R-:W-:Y:S01]  /*ad90*/  FFMA.FTZ R13, R2, R5, R0 ;  /* 0x00000005020d7223 */ /* 0x000fe20000010000 */
[----:B------:R-:W-:-:S02]  /*ada0*/  HADD2.F32 R0, -RZ, R19.H0_H0 ;  /* 0x20000013ff007230 */ /* 0x000fc40000004100 */
[----:B------:R-:W-:Y:S01]  /*adb0*/  HADD2.F32 R2, -RZ, R24.H1_H1 ;  /* 0x30000018ff027230 */ /* 0x000fe20000004100 */
[----:B------:R-:W-:Y:S02]  /*adc0*/  FMUL.FTZ R12, R4, R10 ;  /* 0x0000000a040c7220 */ /* 0x000fe40000410000 */
[----:B------:R-:W-:Y:S02]  /*add0*/  FMUL.FTZ R6, R0, R11 ;  /* 0x0000000b00067220 */ /* 0x000fe40000410000 */
[-C--:B------:R-:W-:Y:S02]  /*ade0*/  FMUL.FTZ R4, R4, R9.reuse ;  /* 0x0000000904047220 */ /* 0x080fe40000410000 */
[----:B------:R-:W-:Y:S02]  /*adf0*/  FMUL.FTZ R5, R0, R8 ;  /* 0x0000000800057220 */ /* 0x000fe40000410000 */
[----:B------:R-:W-:Y:S01]  /*ae00*/  FFMA.FTZ R12, R3, R9, -R12 ;  /* 0x00000009030c7223 */ /* 0x000fe2000001080c */
        /* <DEDUP_REMOVED lines=8> */
.L_x_274:
[----:B------:R-:W-:Y:S05]  /*ae90*/  BSYNC B0 ;  /* 0x0000000000007941 */ /* 0x000fea0003800000 */
.L_x_273:
        /* <DEDUP_REMOVED lines=24> */
[----:B------:R-:W-:Y:S01]  /*b020*/  HADD2.F32 R4, -RZ, R27.H0_H0 ;  /* 0x2000001bff047230 */ /* 0x000fe20000004100 */
        /* <DEDUP_REMOVED lines=16> */
.L_x_276:
[----:B------:R-:W-:Y:S05]  /*b130*/  BSYNC B0 ;  /* 0x0000000000007941 */ /* 0x000fea0003800000 */
.L_x_275:
        /* <DEDUP_REMOVED lines=41> */
.L_x_278:
[----:B------:R-:W-:Y:S05]  /*b3d0*/  BSYNC B0 ;  /* 0x0000000000007941 */ /* 0x000fea0003800000 */
.L_x_277:
        /* <DEDUP_REMOVED lines=27> */
[----:B------:R-:W-:Y:S01]  /*b590*/  HADD2.F32 R2, -RZ, R39.H0_H0 ;  /* 0x20000027ff027230 */ /* 0x000fe20000004100 */
        /* <DEDUP_REMOVED lines=13> */
.L_x_280:
[----:B------:R-:W-:Y:S05]  /*b670*/  BSYNC B0 ;  /* 0x0000000000007941 */ /* 0x000fea0003800000 */
.L_x_279:
        /* <DEDUP_REMOVED lines=22> */
[----:B------:R-:W-:Y:S01]  /*b7e0*/  HADD2.F32 R3, -RZ, R40.H0_H0 ;  /* 0x20000028ff037230 */ /* 0x000fe20000004100 */
        /* <DEDUP_REMOVED lines=18> */
.L_x_282:
[----:B------:R-:W-:Y:S05]  /*b910*/  BSYNC B0 ;  /* 0x0000000000007941 */ /* 0x000fea0003800000 */
.L_x_281:
        /* <DEDUP_REMOVED lines=39> */
[----:B------:R1:W-:Y:S01]  /*bb90*/  STS.128 [R243+0x9800], R8 ;  /* 0x00980008f3007388 */ /* 0x0003e20000000c00 */
[----:B------:R-:W-:Y:S05]  /*bba0*/  BRA `(.L_x_272) ;  /* 0x00002be000007947 */ /* 0x000fea0003800000 */
.L_x_257:
        /* <DEDUP_REMOVED lines=19> */
[----:B-123--:R-:W2:Y:S01]  /*bce0*/  LDL R37, [R1] ;  /* 0x0000000001257983 */ /* 0x00eea20000100800 */
[C---:B------:R-:W-:Y:S01]  /*bcf0*/  ISETP.GE.AND P0, PT, R104.reuse, c[0x0][0x27c], PT ;  /* 0x00009f0068007a0c */ /* 0x040fe20003f06270 */
[----:B------:R-:W-:Y:S01]  /*bd00*/  CS2R R26, SRZ ;  /* 0x00000000001a7805 */ /* 0x000fe2000001ff00 */
[----:B------:R-:W-:Y:S01]  /*bd10*/  IADD3 R8, R104, 0x10, RZ ;  /* 0x0000001068087810 */ /* 0x000fe20007ffe0ff */
[----:B------:R-:W-:Y:S01]  /*bd20*/  CS2R R24, SRZ ;  /* 0x0000000000187805 */ /* 0x000fe2000001ff00 */
[----:B------:R-:W-:Y:S01]  /*bd30*/  CS2R R14, SRZ ;  /* 0x00000000000e7805 */ /* 0x000fe2000001ff00 */
[----:B------:R-:W-:Y:S01]  /*bd40*/  CS2R R12, SRZ ;  /* 0x00000000000c7805 */ /* 0x000fe2000001ff00 */
[----:B------:R-:W-:Y:S01]  /*bd50*/  ISETP.GE.AND P2, PT, R8, c[0x0][0x27c], PT ;  /* 0x00009f0008007a0c */ /* 0x000fe20003f46270 */
[----:B------:R-:W-:Y:S01]  /*bd60*/  CS2R R30, SRZ ;  /* 0x00000000001e7805 */ /* 0x000fe2000001ff00 */
[----:B------:R-:W-:-:S05]  /*bd70*/  CS2R R28, SRZ ;  /* 0x00000000001c7805 */ /* 0x000fca000001ff00 */
[C---:B------:R-:W-:Y:S01]  /*bd80*/  @!P0 IMAD.SHL.U32 R6, R104.reuse, 0x2, RZ ;  /* 0x0000000268068824 */ /* 0x040fe200078e00ff */
[----:B------:R-:W-:-:S04]  /*bd90*/  @!P0 SHF.L.U64.HI R0, R104, 0x1, R105 ;  /* 0x0000000168008819 */ /* 0x000fc80000010269 */
[-C--:B------:R-:W-:Y:S02]  /*bda0*/  @!P0 IADD3 R34, P1, R4, R6.reuse, RZ ;  /* 0x0000000604228210 */ /* 0x080fe40007f3e0ff */
[----:B------:R-:W-:Y:S02]  /*bdb0*/  @!P0 IADD3 R32, P6, R2, R6, RZ ;  /* 0x0000000602208210 */ /* 0x000fe40007fde0ff */
[----:B------:R-:W-:Y:S01]  /*bdc0*/  IADD3 R6, R104, 0x20, RZ ;  /* 0x0000002068067810 */ /* 0x000fe20007ffe0ff */
[----:B------:R-:W-:Y:S01]  /*bdd0*/  @!P0 IMAD.X R35, R5, 0x1, R0, P1 ;  /* 0x0000000105238824 */ /* 0x000fe200008e0600 */
[----:B------:R-:W-:Y:S02]  /*bde0*/  @!P0 IADD3.X R33, R3, R0, RZ, P6, !PT ;  /* 0x0000000003218210 */ /* 0x000fe400037fe4ff */
[----:B------:R-:W-:Y:S01]  /*bdf0*/  ISETP.GE.AND P1, PT, R6, c[0x0][0x27c], PT ;  /* 0x00009f0006007a0c */ /* 0x000fe20003f26270 */
[----:B------:R-:W-:Y:S01]  /*be00*/  CS2R R18, SRZ ;  /* 0x0000000000127805 */ /* 0x000fe2000001ff00 */
[----:B------:R-:W-:Y:S01]  /*be10*/  CS2R R16, SRZ ;  /* 0x0000000000107805 */ /* 0x000fe2000001ff00 */
[----:B------:R-:W-:Y:S01]  /*be20*/  CS2R R22, SRZ ;  /* 0x0000000000167805 */ /* 0x000fe2000001ff00 */
[----:B------:R-:W-:-:S06]  /*be30*/  CS2R R20, SRZ ;  /* 0x0000000000147805 */ /* 0x000fcc000001ff00 */
[----:B------:R1:W5:Y:S03]  /*be40*/  @!P0 LD.E.128 R20, [R34.64] ;  /* 0x0000000822148980 */ /* 0x000366000c101d00 */
[----:B------:R-:W-:Y:S01]  /*be50*/  @!P1 SHF.L.U32 R0, R252, 0x3, RZ ;  /* 0x00000003fc009819 */ /* 0x000fe200000006ff */
[----:B--2---:R-:W-:-:S04]  /*be60*/  @!P2 IMAD.SHL.U32 R6, R37, 0x8, RZ ;  /* 0x000000082506a824 */ /* 0x004fc800078e00ff */
[----:B------:R-:W-:-:S04]  /*be70*/  @!P2 IMAD.WIDE R10, R6, 0x2, R4 ;  /* 0x00000002060aa825 */ /* 0x000fc800078e0204 */
[----:B------:R-:W-:Y:S01]  /*be80*/  @!P2 IMAD.WIDE R8, R6, 0x2, R2 ;  /* 0x000000020608a825 */ /* 0x000fe200078e0202 */
[----:B------:R2:W5:Y:S03]  /*be90*/  @!P2 LD.E.128 R24, [R10.64] ;  /* 0x000000080a18a980 */ /* 0x000566000c101d00 */
[C---:B------:R-:W-:Y:S01]  /*bea0*/  @!P1 IMAD.WIDE R4, R0.reuse, 0x2, R4 ;  /* 0x0000000200049825 */ /* 0x040fe200078e0204 */
[----:B------:R3:W5:Y:S03]  /*beb0*/  @!P2 LD.E.128 R12, [R8.64] ;  /* 0x00000008080ca980 */ /* 0x000766000c101d00 */
[----:B------:R-:W-:Y:S01]  /*bec0*/  @!P1 IMAD.WIDE R2, R0, 0x2, R2 ;  /* 0x0000000200029825 */ /* 0x000fe200078e0202 */
[----:B------:R1:W5:Y:S04]  /*bed0*/  @!P1 LD.E.128 R28, [R4.64] ;  /* 0x00000008041c9980 */ /* 0x000368000c101d00 */
[----:B------:R1:W5:Y:S01]  /*bee0*/  @!P1 LD.E.128 R16, [R2.64] ;  /* 0x0000000802109980 */ /* 0x000362000c101d00 */
[----:B--2---:R-:W-:Y:S01]  /*bef0*/  CS2R R10, SRZ ;  /* 0x00000000000a7805 */ /* 0x004fe2000001ff00 */
[----:B---3--:R-:W-:-:S06]  /*bf00*/  CS2R R8, SRZ ;  /* 0x0000000000087805 */ /* 0x008fcc000001ff00 */
[----:B------:R1:W5:Y:S02]  /*bf10*/  @!P0 LD.E.128 R8, [R32.64] ;  /* 0x0000000820088980 */ /* 0x000364000c101d00 */
.L_x_284:
[----:B-123--:R-:W-:Y:S05]  /*bf20*/  BSYNC B0 ;  /* 0x0000000000007941 */ /* 0x00efea0003800000 */
.L_x_283:
[----:B-----5:R-:W-:Y:S01]  /*bf30*/  IMAD.MOV.U32 R52, RZ, RZ, R23 ;  /* 0x000000ffff347224 */ /* 0x020fe200078e0017 */
[----:B------:R-:W-:Y:S01]  /*bf40*/  SHF.R.U64 R54, R20, 0x10, R21 ;  /* 0x0000001014367819 */ /* 0x000fe20000001215 */
[----:B------:R-:W-:Y:S01]  /*bf50*/  IMAD.MOV.U32 R49, RZ, RZ, R24 ;  /* 0x000000ffff317224 */ /* 0x000fe200078e0018 */
[----:B------:R-:W-:Y:S01]  /*bf60*/  SHF.R.U64 R46, R24, 0x10, R25 ;  /* 0x00000010182e7819 */ /* 0x000fe20000001219 */
[----:B------:R-:W-:Y:S01]  /*bf70*/  IMAD.MOV.U32 R53, RZ, RZ, R22 ;  /* 0x000000ffff357224 */ /* 0x000fe200078e0016 */
[----:B------:R-:W-:Y:S01]  /*bf80*/  SHF.R.U64 R2, R12, 0x10, R13 ;  /* 0x000000100c027819 */ /* 0x000fe2000000120d */
[----:B------:R-:W-:Y:S01]  /*bf90*/  IMAD.MOV.U32 R48, RZ, RZ, R25 ;  /* 0x000000ffff307224 */ /* 0x000fe200078e0019 */
[----:B------:R-:W-:Y:S01]  /*bfa0*/  PRMT R46, R46, 0x5410, R54 ;  /* 0x000054102e2e7816 */ /* 0x000fe20000000036 */
[----:B------:R-:W-:Y:S01]  /*bfb0*/  IMAD.MOV.U32 R40, RZ, RZ, R29 ;  /* 0x000000ffff287224 */ /* 0x000fe200078e001d */
[----:B------:R-:W-:Y:S01]  /*bfc0*/  PRMT R49, R49, 0x5410, R52 ;  /* 0x0000541031317816 */ /* 0x000fe20000000034 */
[----:B------:R-:W-:Y:S01]  /*bfd0*/  IMAD.MOV.U32 R56, RZ, RZ, R20 ;  /* 0x000000ffff387224 */ /* 0x000fe200078e0014 */
[----:B------:R-:W-:Y:S01]  /*bfe0*/  PRMT R48, R48, 0x5410, R53 ;  /* 0x0000541030307816 */ /* 0x000fe20000000035 */
[----:B------:R-:W-:Y:S01]  /*bff0*/  IMAD.MOV.U32 R45, RZ, RZ, R26 ;  /* 0x000000ffff2d7224 */ /* 0x000fe200078e001a */
[--C-:B------:R-:W-:Y:S01]  /*c000*/  PRMT R53, R49, 0x5410, R46.reuse ;  /* 0x0000541031357816 */ /* 0x100fe2000000002e */
[----:B------:R-:W-:Y:S01]  /*c010*/  IMAD.MOV.U32 R55, RZ, RZ, R21 ;  /* 0x000000ffff377224 */ /* 0x000fe200078e0015 */
[----:B------:R-:W-:Y:S01]  /*c020*/  PRMT R46, R2, 0x7610, R46 ;  /* 0x00007610022e7816 */ /* 0x000fe2000000002e */
[----:B------:R-:W-:Y:S01]  /*c030*/  IMAD R2, R68, -0x80, R36 ;  /* 0xffffff8044027824 */ /* 0x000fe200078e0224 */
[----:B------:R-:W-:Y:S01]  /*c040*/  SHF.R.U32.HI R34, RZ, 0x10, R29 ;  /* 0x00000010ff227819 */ /* 0x000fe2000001161d */
[----:B------:R-:W-:Y:S01]  /*c050*/  IMAD.MOV.U32 R44, RZ, RZ, R27 ;  /* 0x000000ffff2c7224 */ /* 0x000fe200078e001b */
[----:B------:R-:W-:Y:S01]  /*c060*/  SHF.R.U64 R50, R22, 0x10, R23 ;  /* 0x0000001016327819 */ /* 0x000fe20000001217 */
[----:B------:R-:W-:Y:S01]  /*c070*/  IMAD.MOV.U32 R41, RZ, RZ, R28 ;  /* 0x000000ffff297224 */ /* 0x000fe200078e001c */
[----:B------:R-:W-:Y:S01]  /*c080*/  PRMT R62, R40, 0x5410, R34 ;  /* 0x00005410283e7816 */ /* 0x000fe20000000022 */
[----:B------:R-:W-:Y:S01]  /*c090*/  IMAD.MOV.U32 R37, RZ, RZ, R30 ;  /* 0x000000ffff257224 */ /* 0x000fe200078e001e */
[----:B------:R-:W-:Y:S01]  /*c0a0*/  IMNMX R40, R2, 0x80, PT ;  /* 0x0000008002287817 */ /* 0x000fe20003800200 */
[----:B------:R-:W-:Y:S01]  /*c0b0*/  IMAD.MOV.U32 R35, RZ, RZ, R31 ;  /* 0x000000ffff237224 */ /* 0x000fe200078e001f */
[----:B------:R-:W-:Y:S01]  /*c0c0*/  SHF.R.U32.HI R43, RZ, 0x10, R25 ;  /* 0x00000010ff2b7819 */ /* 0x000fe20000011619 */
[----:B------:R-:W-:Y:S01]  /*c0d0*/  IMAD.MOV.U32 R32, RZ, RZ, R8 ;  /* 0x000000ffff207224 */ /* 0x000fe200078e0008 */
[----:B------:R-:W-:Y:S01]  /*c0e0*/  ISETP.GE.AND P0, PT, R112, R40, PT ;  /* 0x000000287000720c */ /* 0x000fe20003f06270 */
[----:B------:R-:W-:Y:S01]  /*c0f0*/  IMAD.MOV.U32 R24, RZ, RZ, R12 ;  /* 0x000000ffff187224 */ /* 0x000fe200078e000c */
[----:B------:R-:W-:Y:S01]  /*c100*/  SHF.R.U64 R42, R26, 0x10, R27 ;  /* 0x000000101a2a7819 */ /* 0x000fe2000000121b */
[----:B------:R-:W-:Y:S01]  /*c110*/  IMAD.MOV.U32 R20, RZ, RZ, R15 ;  /* 0x000000ffff147224 */ /* 0x000fe200078e000f */
[----:B------:R-:W-:Y:S01]  /*c120*/  SHF.R.U32.HI R39, RZ, 0x10, R27 ;  /* 0x00000010ff277819 */ /* 0x000fe2000001161b */
[----:B------:R-:W-:Y:S01]  /*c130*/  IMAD.MOV.U32 R27, RZ, RZ, R11 ;  /* 0x000000ffff1b7224 */ /* 0x000fe200078e000b */
[----:B------:R-:W-:Y:S01]  /*c140*/  SHF.R.U64 R38, R28, 0x10, R29 ;  /* 0x000000101c267819 */ /* 0x000fe2000000121d */
[----:B------:R-:W-:Y:S01]  /*c150*/  IMAD.MOV.U32 R28, RZ, RZ, R10 ;  /* 0x000000ffff1c7224 */ /* 0x000fe200078e000a */
[----:B------:R-:W-:Y:S01]  /*c160*/  SHF.R.U64 R33, R30, 0x10, R31 ;  /* 0x000000101e217819 */ /* 0x000fe2000000121f */
[----:B------:R-:W-:Y:S01]  /*c170*/  IMAD.MOV.U32 R6, RZ, RZ, R18 ;  /* 0x000000ffff067224 */ /* 0x000fe200078e0012 */
[----:B------:R-:W-:Y:S01]  /*c180*/  SHF.R.U32.HI R51, RZ, 0x10, R21 ;  /* 0x00000010ff337819 */ /* 0x000fe20000011615 */
[----:B------:R-:W-:Y:S01]  /*c190*/  IMAD.MOV.U32 R21, RZ, RZ, R14 ;  /* 0x000000ffff157224 */ /* 0x000fe200078e000e */
[----:B------:R-:W-:Y:S01]  /*c1a0*/  SHF.R.U32.HI R47, RZ, 0x10, R23 ;  /* 0x00000010ff2f7819 */ /* 0x000fe20000011617 */
[----:B------:R-:W-:Y:S01]  /*c1b0*/  IMAD.MOV.U32 R23, RZ, RZ, R13 ;  /* 0x000000ffff177224 */ /* 0x000fe200078e000d */
[----:B------:R-:W-:Y:S01]  /*c1c0*/  SHF.R.U32.HI R30, RZ, 0x10, R31 ;  /* 0x00000010ff1e7819 */ /* 0x000fe2000001161f */
[----:B------:R-:W-:Y:S01]  /*c1d0*/  IMAD.MOV.U32 R31, RZ, RZ, R9 ;  /* 0x000000ffff1f7224 */ /* 0x000fe200078e0009 */
[----:B------:R-:W-:Y:S01]  /*c1e0*/  SHF.R.U64 R25, R10, 0x10, R11 ;  /* 0x000000100a197819 */ /* 0x000fe2000000120b */
[----:B------:R-:W-:Y:S01]  /*c1f0*/  IMAD.MOV.U32 R10, RZ, RZ, R17 ;  /* 0x000000ffff0a7224 */ /* 0x000fe200078e0011 */
[----:B------:R-:W-:Y:S01]  /*c200*/  SHF.R.U32.HI R22, RZ, 0x10, R11 ;  /* 0x00000010ff167819 */ /* 0x000fe2000001160b */
[----:B------:R-:W-:Y:S01]  /*c210*/  IMAD.MOV.U32 R11, RZ, RZ, R16 ;  /* 0x000000ffff0b7224 */ /* 0x000fe200078e0010 */
[----:B------:R-:W-:Y:S01]  /*c220*/  SHF.R.U64 R29, R8, 0x10, R9 ;  /* 0x00000010081d7819 */ /* 0x000fe20000001209 */
[----:B------:R-:W-:Y:S01]  /*c230*/  IMAD.MOV.U32 R5, RZ, RZ, R19 ;  /* 0x000000ffff057224 */ /* 0x000fe200078e0013 */
[----:B------:R-:W-:Y:S01]  /*c240*/  SHF.R.U32.HI R26, RZ, 0x10, R9 ;  /* 0x00000010ff1a7819 */ /* 0x000fe20000011609 */
[----:B------:R-:W-:-:S04]  /*c250*/  DEPBAR.LE SB0, 0x1 ;  /* 0x000080400000791a */ /* 0x000fc80000000000 */
[----:B------:R-:W-:Y:S01]  /*c260*/  PRMT R45, R45, 0x5410, R56 ;  /* 0x000054102d2d7816 */ /* 0x000fe20000000038 */
[----:B------:R-:W-:Y:S01]  /*c270*/  BSSY B1, `(.L_x_285) ;  /* 0x0000136000017945 */ /* 0x000fe20003800000 */
[----:B------:R-:W-:Y:S02]  /*c280*/  SHF.R.U32.HI R13, RZ, 0x10, R13 ;  /* 0x00000010ff0d7819 */ /* 0x000fe4000001160d */
[--C-:B------:R-:W-:Y:S02]  /*c290*/  SHF.R.U64 R12, R14, 0x10, R15.reuse ;  /* 0x000000100e0c7819 */ /* 0x100fe4000000120f */
[----:B------:R-:W-:Y:S02]  /*c2a0*/  SHF.R.U32.HI R9, RZ, 0x10, R15 ;  /* 0x00000010ff097819 */ /* 0x000fe4000001160f */
[--C-:B------:R-:W-:Y:S02]  /*c2b0*/  SHF.R.U64 R8, R16, 0x10, R17.reuse ;  /* 0x0000001010087819 */ /* 0x100fe40000001211 */
[----:B------:R-:W-:-:S02]  /*c2c0*/  SHF.R.U32.HI R4, RZ, 0x10, R17 ;  /* 0x00000010ff047819 */ /* 0x000fc40000011611 */
[--C-:B------:R-:W-:Y:S02]  /*c2d0*/  SHF.R.U64 R3, R18, 0x10, R19.reuse ;  /* 0x0000001012037819 */ /* 0x100fe40000001213 */
[----:B------:R-:W-:Y:S02]  /*c2e0*/  SHF.R.U32.HI R0, RZ, 0x10, R19 ;  /* 0x00000010ff007819 */ /* 0x000fe40000011613 */
        /* <DEDUP_REMOVED lines=20> */
[----:B------:R-:W-:Y:S01]  /*c430*/  PRMT R60, R0, 0x5410, R5 ;  /* 0x00005410003c7816 */ /* 0x000fe20000000005 */
[----:B------:R-:W-:Y:S06]  /*c440*/  BAR.SYNC.DEFER_BLOCKING 0x0 ;  /* 0x0000000000007b1d */ /* 0x000fec0000010000 */
[----:B------:R-:W-:Y:S05]  /*c450*/  @P0 BRA `(.L_x_286) ;  /* 0x0000117000000947 */ /* 0x000fea0003800000 */
[----:B------:R1:W5:Y:S04]  /*c460*/  LDL R70, [R1+0x4] ;  /* 0x0000040001467983 */ /* 0x0003680000100800 */
[----:B------:R1:W5:Y:S01]  /*c470*/  LDL R69, [R1+0x8] ;  /* 0x0000080001457983 */ /* 0x0003620000100800 */
[----:B------:R-:W-:Y:S01]  /*c480*/  ISETP.GE.AND P0, PT, R104, c[0x0][0x27c], PT ;  /* 0x00009f0068007a0c */ /* 0x000fe20003f06270 */
[----:B------:R-:W-:-:S12]  /*c490*/  BSSY B0, `(.L_x_287) ;  /* 0x000005a000007945 */ /* 0x000fd80003800000 */
[----:B------:R-:W-:Y:S05]  /*c4a0*/  @P0 BRA `(.L_x_288) ;  /* 0x0000058000000947 */ /* 0x000fea0003800000 */
[----:B------:R-:W2:Y:S01]  /*c4b0*/  LDL R68, [R1+0xe4] ;  /* 0x0000e40001447983 */ /* 0x000ea20000100800 */
[----:B------:R-:W-:Y:S01]  /*c4c0*/  MOV R0, c[0x0][0x27c] ;  /* 0x00009f0000007a02 */ /* 0x000fe20000000f00 */
[----:B------:R-:W-:-:S03]  /*c4d0*/  HADD2.F32 R5, -RZ, R42.H0_H0 ;  /* 0x2000002aff057230 */ /* 0x000fc60000004100 */
[----:B------:R-:W-:-:S04]  /*c4e0*/  LEA.HI R0, R0, R168, RZ, 0x1d ;  /* 0x000000a800007211 */ /* 0x000fc800078fe8ff */
[----:B------:R-:W-:Y:S02]  /*c4f0*/  SHF.R.S32.HI R3, RZ, 0x1f, R0 ;  /* 0x0000001fff037819 */ /* 0x000fe40000011400 */
[----:B------:R-:W-:Y:S02]  /*c500*/  SHF.L.U32 R2, R0, 0x3, RZ ;  /* 0x0000000300027819 */ /* 0x000fe400000006ff */
[----:B------:R-:W-:Y:S02]  /*c510*/  LEA.HI R0, R3, R0, RZ, 0x2 ;  /* 0x0000000003007211 */ /* 0x000fe400078f10ff */
[----:B-----5:R-:W-:Y:S02]  /*c520*/  LOP3.LUT R2, R70, 0x18, R2, 0xf8, !PT ;  /* 0x0000001846027812 */ /* 0x020fe400078ef802 */
[----:B------:R-:W-:Y:S02]  /*c530*/  SHF.L.U32 R0, R0, 0xa, RZ ;  /* 0x0000000a00007819 */ /* 0x000fe400000006ff */
[----:B------:R-:W-:-:S02]  /*c540*/  LOP3.LUT R2, R2, R69, RZ, 0x3c, !PT ;  /* 0x0000004502027212 */ /* 0x000fc400078e3cff */
[----:B------:R-:W-:-:S04]  /*c550*/  LOP3.LUT R0, R0, 0x7ffff000, RZ, 0xc0, !PT ;  /* 0x7ffff00000007812 */ /* 0x000fc800078ec0ff */
[----:B------:R-:W-:Y:S01]  /*c560*/  IADD3 R0, R2, R0, R7 ;  /* 0x0000000002007210 */ /* 0x000fe20007ffe007 */
[----:B------:R-:W-:-:S03]  /*c570*/  HADD2.F32 R2, -RZ, R41.H0_H0 ;  /* 0x20000029ff027230 */ /* 0x000fc60000004100 */
[----:B------:R-:W-:Y:S01]  /*c580*/  SHF.L.U32 R26, R0, 0x1, RZ ;  /* 0x00000001001a7819 */ /* 0x000fe200000006ff */
[----:B------:R-:W-:-:S04]  /*c590*/  HADD2.F32 R0, -RZ, R41.H1_H1 ;  /* 0x30000029ff007230 */ /* 0x000fc80000004100 */
[----:B------:R-:W3:Y:S02]  /*c5a0*/  LDS.128 R12, [R26+0x6080] ;  /* 0x006080001a0c7984 */ /* 0x000ee40000000c00 */
[--C-:B---3--:R-:W-:Y:S02]  /*c5b0*/  HADD2.F32 R4, -RZ, R12.reuse.H0_H0 ;  /* 0x2000000cff047230 */ /* 0x108fe40000004100 */
[----:B------:R-:W-:Y:S02]  /*c5c0*/  HADD2.F32 R3, -RZ, R12.H1_H1 ;  /* 0x3000000cff037230 */ /* 0x000fe40000004100 */
[----:B------:R-:W-:Y:S01]  /*c5d0*/  HADD2.F32 R6, -RZ, R13.H0_H0 ;  /* 0x2000000dff067230 */ /* 0x000fe20000004100 */
[----:B------:R-:W-:Y:S01]  /*c5e0*/  FMUL.FTZ R36, R4, R2 ;  /* 0x0000000204247220 */ /* 0x000fe20000410000 */
[----:B------:R-:W-:Y:S01]  /*c5f0*/  HADD2.F32 R12, -RZ, R46.H1_H1 ;  /* 0x3000002eff0c7230 */ /* 0x000fe20000004100 */
[----:B------:R-:W-:Y:S01]  /*c600*/  FMUL.FTZ R35, R3, R0 ;  /* 0x0000000003237220 */ /* 0x000fe20000410000 */
[--C-:B------:R-:W-:Y:S01]  /*c610*/  HADD2.F32 R16, -RZ, R15.reuse.H0_H0 ;  /* 0x2000000fff107230 */ /* 0x100fe20000004100 */
[----:B------:R-:W-:Y:S01]  /*c620*/  FMUL.FTZ R33, R6, R5 ;  /* 0x0000000506217220 */ /* 0x000fe20000410000 */
[----:B------:R-:W-:Y:S01]  /*c630*/  HADD2.F32 R15, -RZ, R15.H1_H1 ;  /* 0x3000000fff0f7230 */ /* 0x000fe20000004100 */
[----:B--2---:R-:W2:Y:S02]  /*c640*/  LDS.128 R8, [R68] ;  /* 0x0000000044087984 */ /* 0x004ea40000000c00 */
[----:B--2---:R-:W-:-:S02]  /*c650*/  HADD2.F32 R24, -RZ, R8.H0_H0 ;  /* 0x20000008ff187230 */ /* 0x004fc40000004100 */
[----:B------:R-:W-:Y:S02]  /*c660*/  HADD2.F32 R23, -RZ, R8.H1_H1 ;  /* 0x30000008ff177230 */ /* 0x000fe40000004100 */
[--C-:B------:R-:W-:Y:S01]  /*c670*/  HADD2.F32 R20, -RZ, R10.reuse.H0_H0 ;  /* 0x2000000aff147230 */ /* 0x100fe20000004100 */
[----:B------:R-:W-:Y:S01]  /*c680*/  FMUL.FTZ R8, R24, R2 ;  /* 0x0000000218087220 */ /* 0x000fe20000410000 */
[----:B------:R-:W-:Y:S01]  /*c690*/  HADD2.F32 R17, -RZ, R10.H1_H1 ;  /* 0x3000000aff117230 */ /* 0x000fe20000004100 */
[----:B------:R-:W-:Y:S01]  /*c6a0*/  FMUL.FTZ R2, R23, R0 ;  /* 0x0000000017027220 */ /* 0x000fe20000410000 */
[----:B------:R-:W-:Y:S02]  /*c6b0*/  HADD2.F32 R10, -RZ, R13.H1_H1 ;  /* 0x3000000dff0a7230 */ /* 0x000fe40000004100 */
[----:B------:R-:W-:Y:S01]  /*c6c0*/  HADD2.F32 R13, -RZ, R45.H1_H1 ;  /* 0x3000002dff0d7230 */ /* 0x000fe20000004100 */
[-C--:B------:R-:W-:Y:S01]  /*c6d0*/  FFMA.FTZ R38, R3, R12.reuse, R2 ;  /* 0x0000000c03267223 */ /* 0x080fe20000010002 */
[----:B------:R-:W-:Y:S01]  /*c6e0*/  HADD2.F32 R22, -RZ, R9.H0_H0 ;  /* 0x20000009ff167230 */ /* 0x000fe20000004100 */
[----:B------:R-:W-:Y:S01]  /*c6f0*/  FFMA.FTZ R12, R23, R12, -R35 ;  /* 0x0000000c170c7223 */ /* 0x000fe20000010823 */
[--C-:B------:R-:W-:Y:S01]  /*c700*/  HADD2.F32 R19, -RZ, R11.reuse.H0_H0 ;  /* 0x2000000bff137230 */ /* 0x100fe20000004100 */
[----:B------:R-:W-:Y:S01]  /*c710*/  FFMA.FTZ R39, R4, R13, R8 ;  /* 0x0000000d04277223 */ /* 0x000fe20000010008 */
[----:B------:R-:W-:Y:S01]  /*c720*/  HADD2.F32 R18, -RZ, R11.H1_H1 ;  /* 0x3000000bff127230 */ /* 0x000fe20000004100 */
[----:B------:R-:W-:Y:S01]  /*c730*/  FMUL.FTZ R4, R22, R5 ;  /* 0x0000000516047220 */ /* 0x000fe20000410000 */
[----:B------:R-:W-:-:S02]  /*c740*/  HADD2.F32 R11, -RZ, R47.H1_H1 ;  /* 0x3000002fff0b7230 */ /* 0x000fc40000004100 */
[----:B------:R-:W-:Y:S02]  /*c750*/  HADD2.F32 R21, -RZ, R9.H1_H1 ;  /* 0x30000009ff157230 */ /* 0x000fe40000004100 */
[----:B------:R-:W-:Y:S01]  /*c760*/  HADD2.F32 R2, -RZ, R42.H1_H1 ;  /* 0x3000002aff027230 */ /* 0x000fe20000004100 */
[----:B------:R-:W-:Y:S01]  /*c770*/  FFMA.FTZ R37, R6, R11, R4 ;  /* 0x0000000b06257223 */ /* 0x000fe20000010004 */
[----:B------:R-:W-:Y:S02]  /*c780*/  HADD2.F32 R0, -RZ, R43.H0_H0 ;  /* 0x2000002bff007230 */ /* 0x000fe40000004100 */
[----:B------:R-:W-:Y:S01]  /*c790*/  HADD2.F32 R8, -RZ, R51.H0_H0 ;  /* 0x20000033ff087230 */ /* 0x000fe20000004100 */
[----:B------:R-:W-:Y:S01]  /*c7a0*/  FMUL.FTZ R5, R21, R2 ;  /* 0x0000000215057220 */ /* 0x000fe20000410000 */
[----:B------:R-:W-:Y:S01]  /*c7b0*/  HADD2.F32 R9, -RZ, R14.H0_H0 ;  /* 0x2000000eff097230 */ /* 0x000fe20000004100 */
[----:B------:R-:W-:Y:S01]  /*c7c0*/  FMUL.FTZ R4, R20, R0 ;  /* 0x0000000014047220 */ /* 0x000fe20000410000 */
[----:B------:R-:W-:Y:S01]  /*c7d0*/  HADD2.F32 R6, -RZ, R48.H1_H1 ;  /* 0x30000030ff067230 */ /* 0x000fe20000004100 */
[C---:B------:R-:W-:Y:S01]  /*c7e0*/  FFMA.FTZ R34, R10.reuse, R8, R5 ;  /* 0x000000080a227223 */ /* 0x040fe20000010005 */
[----:B------:R-:W-:Y:S01]  /*c7f0*/  HADD2.F32 R3, -RZ, R43.H1_H1 ;  /* 0x3000002bff037230 */ /* 0x000fe20000004100 */
[----:B------:R-:W-:Y:S01]  /*c800*/  FMUL.FTZ R30, R10, R2 ;  /* 0x000000020a1e7220 */ /* 0x000fe20000410000 */
[----:B------:R-:W-:Y:S01]  /*c810*/  HADD2.F32 R14, -RZ, R14.H1_H1 ;  /* 0x3000000eff0e7230 */ /* 0x000fe20000004100 */
[----:B------:R-:W-:Y:S01]  /*c820*/  FFMA.FTZ R32, R9, R6, R4 ;  /* 0x0000000609207223 */ /* 0x000fe20000010004 */
[----:B------:R-:W-:Y:S01]  /*c830*/  HADD2.F32 R5, -RZ, R50.H0_H0 ;  /* 0x20000032ff057230 */ /* 0x000fe20000004100 */
[----:B------:R-:W-:Y:S01]  /*c840*/  FMUL.FTZ R4, R17, R3 ;  /* 0x0000000311047220 */ /* 0x000fe20000410000 */
[--C-:B------:R-:W-:Y:S01]  /*c850*/  HADD2.F32 R2, -RZ, R44.reuse.H1_H1 ;  /* 0x3000002cff027230 */ /* 0x100fe20000004100 */
[----:B------:R-:W-:Y:S01]  /*c860*/  FMUL.FTZ R28, R9, R0 ;  /* 0x00000000091c7220 */ /* 0x000fe20000410000 */
[----:B------:R-:W-:Y:S01]  /*c870*/  HADD2.F32 R0, -RZ, R44.H0_H0 ;  /* 0x2000002cff007230 */ /* 0x000fe20000004100 */
[----:B------:R-:W-:Y:S01]  /*c880*/  FFMA.FTZ R29, R14, R5, R4 ;  /* 0x000000050e1d7223 */ /* 0x000fe20000010004 */
[----:B------:R-:W-:Y:S01]  /*c890*/  HADD2.F32 R4, -RZ, R49.H1_H1 ;  /* 0x30000031ff047230 */ /* 0x000fe20000004100 */
[----:B------:R-:W-:-:S02]  /*c8a0*/  FMUL.FTZ R10, R19, R2 ;  /* 0x00000002130a7220 */ /* 0x000fc40000410000 */
[----:B------:R-:W-:Y:S01]  /*c8b0*/  FMUL.FTZ R27, R14, R3 ;  /* 0x000000030e1b7220 */ /* 0x000fe20000410000 */
[----:B------:R-:W-:Y:S01]  /*c8c0*/  HADD2.F32 R3, -RZ, R47.H0_H0 ;  /* 0x2000002fff037230 */ /* 0x000fe20000004100 */
[----:B------:R-:W-:Y:S02]  /*c8d0*/  FMUL.FTZ R9, R18, R0 ;  /* 0x0000000012097220 */ /* 0x000fe40000410000 */
[C---:B------:R-:W-:Y:S02]  /*c8e0*/  FFMA.FTZ R31, R16.reuse, R4, R10 ;  /* 0x00000004101f7223 */ /* 0x040fe4000001000a */
[----:B------:R-:W-:Y:S02]  /*c8f0*/  FMUL.FTZ R25, R16, R2 ;  /* 0x0000000210197220 */ /* 0x000fe40000410000 */
[----:B------:R-:W-:Y:S02]  /*c900*/  FMUL.FTZ R10, R15, R0 ;  /* 0x000000000f0a7220 */ /* 0x000fe40000410000 */
[----:B------:R-:W-:-:S02]  /*c910*/  FFMA.FTZ R14, R24, R13, -R36 ;  /* 0x0000000d180e7223 */ /* 0x000fc40000010824 */
[----:B------:R-:W-:Y:S01]  /*c920*/  FFMA.FTZ R16, R15, R3, R9 ;  /* 0x000000030f107223 */ /* 0x000fe20000010009 */
[----:B------:R-:W-:Y:S01]  /*c930*/  F2FP.PACK_AB R9, R34, R37 ;  /* 0x000000252209723e */ /* 0x000fe200000000ff */
[----:B------:R-:W-:Y:S01]  /*c940*/  FFMA.FTZ R13, R22, R11, -R33 ;  /* 0x0000000b160d7223 */ /* 0x000fe20000010821 */
[----:B------:R-:W-:Y:S01]  /*c950*/  F2FP.PACK_AB R12, R12, R14 ;  /* 0x0000000e0c0c723e */ /* 0x000fe200000000ff */
[----:B------:R-:W-:Y:S01]  /*c960*/  FFMA.FTZ R11, R21, R8, -R30 ;  /* 0x00000008150b7223 */ /* 0x000fe2000001081e */
[----:B------:R-:W-:Y:S01]  /*c970*/  F2FP.PACK_AB R8, R38, R39 ;  /* 0x000000272608723e */ /* 0x000fe200000000ff */
[----:B------:R-:W-:Y:S02]  /*c980*/  FFMA.FTZ R6, R20, R6, -R28 ;  /* 0x0000000614067223 */ /* 0x000fe4000001081c */
[----:B------:R-:W-:Y:S01]  /*c990*/  FFMA.FTZ R2, R17, R5, -R27 ;  /* 0x0000000511027223 */ /* 0x000fe2000001081b */
[----:B------:R-:W-:Y:S01]  /*c9a0*/  F2FP.PACK_AB R13, R11, R13 ;  /* 0x0000000d0b0d723e */ /* 0x000fe200000000ff */
[----:B------:R-:W-:Y:S01]  /*c9b0*/  FFMA.FTZ R0, R19, R4, -R25 ;  /* 0x0000000413007223 */ /* 0x000fe20000010819 */
[----:B------:R-:W-:Y:S01]  /*c9c0*/  F2FP.PACK_AB R11, R16, R31 ;  /* 0x0000001f100b723e */ /* 0x000fe200000000ff */
[----:B------:R-:W-:Y:S01]  /*c9d0*/  FFMA.FTZ R3, R18, R3, -R10 ;  /* 0x0000000312037223 */ /* 0x000fe2000001080a */
[----:B------:R-:W-:-:S02]  /*c9e0*/  F2FP.PACK_AB R14, R2, R6 ;  /* 0x00000006020e723e */ /* 0x000fc400000000ff */
[----:B------:R-:W-:Y:S02]  /*c9f0*/  F2FP.PACK_AB R10, R29, R32 ;  /* 0x000000201d0a723e */ /* 0x000fe400000000ff */
[----:B------:R-:W-:-:S05]  /*ca00*/  F2FP.PACK_AB R15, R3, R0 ;  /* 0x00000000030f723e */ /* 0x000fca00000000ff */
[----:B------:R2:W-:Y:S04]  /*ca10*/  STS.128 [R68], R12 ;  /* 0x0000000c44007388 */ /* 0x0005e80000000c00 */
[----:B------:R2:W-:Y:S02]  /*ca20*/  STS.128 [R26+0x6080], R8 ;  /* 0x006080081a007388 */ /* 0x0005e40000000c00 */
.L_x_288:
[----:B------:R-:W-:Y:S05]  /*ca30*/  BSYNC B0 ;  /* 0x0000000000007941 */ /* 0x000fea0003800000 */
.L_x_287:
[----:B------:R-:W-:Y:S01]  /*ca40*/  IADD3 R0, R104, 0x10, RZ ;  /* 0x0000001068007810 */ /* 0x000fe20007ffe0ff */
[----:B------:R-:W-:Y:S03]  /*ca50*/  BSSY B0, `(.L_x_289) ;  /* 0x000005c000007945 */ /* 0x000fe60003800000 */
[----:B------:R-:W-:-:S13]  /*ca60*/  ISETP.GE.AND P0, PT, R0, c[0x0][0x27c], PT ;  /* 0x00009f0000007a0c */ /* 0x000fda0003f06270 */
[----:B------:R-:W-:Y:S05]  /*ca70*/  @P0 BRA `(.L_x_290) ;  /* 0x0000059000000947 */ /* 0x000fea0003800000 */
[----:B------:R-:W3:Y:S04]  /*ca80*/  LDL R2, [R1] ;  /* 0x0000000001027983 */ /* 0x000ee80000100800 */
[----:B--2---:R-:W2:Y:S01]  /*ca90*/  LDL R68, [R1+0xf4] ;  /* 0x0000f40001447983 */ /* 0x004ea20000100800 */
[----:B------:R-:W-:Y:S01]  /*caa0*/  MOV R0, c[0x0][0x27c] ;  /* 0x00009f0000007a02 */ /* 0x000fe20000000f00 */
[----:B------:R-:W-:-:S03]  /*cab0*/  HADD2.F32 R5, -RZ, R48.H0_H0 ;  /* 0x20000030ff057230 */ /* 0x000fc60000004100 */
[----:B---3--:R-:W-:-:S04]  /*cac0*/  LEA.HI R0, R0, R2, RZ, 0x1d ;  /* 0x0000000200007211 */ /* 0x008fc800078fe8ff */
[----:B------:R-:W-:Y:S01]  /*cad0*/  SHF.R.S32.HI R2, RZ, 0x1f, R0 ;  /* 0x0000001fff027819 */ /* 0x000fe20000011400 */
[----:B--2---:R-:W2:Y:S01]  /*cae0*/  LDS.128 R8, [R68] ;  /* 0x0000000044087984 */ /* 0x004ea20000000c00 */
        /* <DEDUP_REMOVED lines=9> */
[----:B------:R-:W-:-:S04]  /*cb80*/  HADD2.F32 R0, -RZ, R46.H0_H0 ;  /* 0x2000002eff007230 */ /* 0x000fc80000004100 */
[----:B------:R-:W3:Y:S01]  /*cb90*/  LDS.128 R12, [R26+0x6080] ;  /* 0x006080001a0c7984 */ /* 0x000ee20000000c00 */
[--C-:B--2---:R-:W-:Y:S02]  /*cba0*/  HADD2.F32 R24, -RZ, R8.reuse.H0_H0 ;  /* 0x20000008ff187230 */ /* 0x104fe40000004100 */
[----:B------:R-:W-:Y:S02]  /*cbb0*/  HADD2.F32 R23, -RZ, R8.H1_H1 ;  /* 0x30000008ff177230 */ /* 0x000fe40000004100 */
[--C-:B------:R-:W-:Y:S01]  /*cbc0*/  HADD2.F32 R20, -RZ, R10.reuse.H0_H0 ;  /* 0x2000000aff147230 */ /* 0x100fe20000004100 */
[----:B------:R-:W-:Y:S01]  /*cbd0*/  FMUL.FTZ R8, R24, R2 ;  /* 0x0000000218087220 */ /* 0x000fe20000410000 */
[----:B------:R-:W-:Y:S02]  /*cbe0*/  HADD2.F32 R17, -RZ, R10.H1_H1 ;  /* 0x3000000aff117230 */ /* 0x000fe40000004100 */
[----:B------:R-:W-:Y:S02]  /*cbf0*/  HADD2.F32 R22, -RZ, R9.H0_H0 ;  /* 0x20000009ff167230 */ /* 0x000fe40000004100 */
[----:B------:R-:W-:-:S02]  /*cc00*/  HADD2.F32 R19, -RZ, R11.H0_H0 ;  /* 0x2000000bff137230 */ /* 0x000fc40000004100 */
[----:B------:R-:W-:Y:S02]  /*cc10*/  HADD2.F32 R18, -RZ, R11.H1_H1 ;  /* 0x3000000bff127230 */ /* 0x000fe40000004100 */
[----:B------:R-:W-:Y:S02]  /*cc20*/  HADD2.F32 R11, -RZ, R54.H0_H0 ;  /* 0x20000036ff0b7230 */ /* 0x000fe40000004100 */
[----:B------:R-:W-:Y:S02]  /*cc30*/  HADD2.F32 R21, -RZ, R9.H1_H1 ;  /* 0x30000009ff157230 */ /* 0x000fe40000004100 */
[--C-:B---3--:R-:W-:Y:S02]  /*cc40*/  HADD2.F32 R4, -RZ, R12.reuse.H0_H0 ;  /* 0x2000000cff047230 */ /* 0x108fe40000004100 */
[----:B------:R-:W-:Y:S02]  /*cc50*/  HADD2.F32 R3, -RZ, R12.H1_H1 ;  /* 0x3000000cff037230 */ /* 0x000fe40000004100 */
[--C-:B------:R-:W-:Y:S01]  /*cc60*/  HADD2.F32 R6, -RZ, R13.reuse.H0_H0 ;  /* 0x2000000dff067230 */ /* 0x100fe20000004100 */
[----:B------:R-:W-:Y:S01]  /*cc70*/  FMUL.FTZ R36, R4, R2 ;  /* 0x0000000204247220 */ /* 0x000fe20000410000 */
[----:B------:R-:W-:Y:S01]  /*cc80*/  HADD2.F32 R10, -RZ, R13.H1_H1 ;  /* 0x3000000dff0a7230 */ /* 0x000fe20000004100 */
[-C--:B------:R-:W-:Y:S01]  /*cc90*/  FMUL.FTZ R2, R23, R0.reuse ;  /* 0x0000000017027220 */ /* 0x080fe20000410000 */
[--C-:B------:R-:W-:Y:S01]  /*cca0*/  HADD2.F32 R13, -RZ, R53.reuse.H0_H0 ;  /* 0x20000035ff0d7230 */ /* 0x100fe20000004100 */
[C---:B------:R-:W-:Y:S01]  /*ccb0*/  FMUL.FTZ R35, R3.reuse, R0 ;  /* 0x0000000003237220 */ /* 0x040fe20000410000 */
[----:B------:R-:W-:Y:S01]  /*ccc0*/  HADD2.F32 R12, -RZ, R53.H1_H1 ;  /* 0x30000035ff0c7230 */ /* 0x000fe20000004100 */
[----:B------:R-:W-:Y:S01]  /*ccd0*/  FMUL.FTZ R33, R6, R5 ;  /* 0x0000000506217220 */ /* 0x000fe20000410000 */
[----:B------:R-:W-:Y:S01]  /*cce0*/  HADD2.F32 R0, -RZ, R50.H1_H1 ;  /* 0x30000032ff007230 */ /* 0x000fe20000004100 */
[----:B------:R-:W-:Y:S01]  /*ccf0*/  FFMA.FTZ R39, R4, R13, R8 ;  /* 0x0000000d04277223 */ /* 0x000fe20000010008 */
[----:B------:R-:W-:Y:S01]  /*cd00*/  HADD2.F32 R8, -RZ, R54.H1_H1 ;  /* 0x30000036ff087230 */ /* 0x000fe20000004100 */
[-C--:B------:R-:W-:Y:S01]  /*cd10*/  FFMA.FTZ R38, R3, R12.reuse, R2 ;  /* 0x0000000c03267223 */ /* 0x080fe20000010002 */
[----:B------:R-:W-:Y:S01]  /*cd20*/  HADD2.F32 R2, -RZ, R49.H0_H0 ;  /* 0x20000031ff027230 */ /* 0x000fe20000004100 */
[----:B------:R-:W-:Y:S01]  /*cd30*/  FMUL.FTZ R4, R22, R5 ;  /* 0x0000000516047220 */ /* 0x000fe20000410000 */
[--C-:B------:R-:W-:Y:S01]  /*cd40*/  HADD2.F32 R9, -RZ, R14.reuse.H0_H0 ;  /* 0x2000000eff097230 */ /* 0x100fe20000004100 */
[----:B------:R-:W-:Y:S01]  /*cd50*/  FFMA.FTZ R12, R23, R12, -R35 ;  /* 0x0000000c170c7223 */ /* 0x000fe20000010823 */
[----:B------:R-:W-:Y:S01]  /*cd60*/  HADD2.F32 R3, -RZ, R51.H1_H1 ;  /* 0x30000033ff037230 */ /* 0x000fe20000004100 */
[----:B------:R-:W-:Y:S01]  /*cd70*/  FFMA.FTZ R37, R6, R11, R4 ;  /* 0x0000000b06257223 */ /* 0x000fe20000010004 */
[----:B------:R-:W-:Y:S01]  /*cd80*/  HADD2.F32 R6, -RZ, R55.H0_H0 ;  /* 0x20000037ff067230 */ /* 0x000fe20000004100 */
[----:B------:R-:W-:Y:S01]  /*cd90*/  FMUL.FTZ R5, R21, R2 ;  /* 0x0000000215057220 */ /* 0x000fe20000410000 */
[----:B------:R-:W-:Y:S01]  /*cda0*/  HADD2.F32 R14, -RZ, R14.H1_H1 ;  /* 0x3000000eff0e7230 */ /* 0x000fe20000004100 */
[----:B------:R-:W-:Y:S01]  /*cdb0*/  FMUL.FTZ R4, R20, R0 ;  /* 0x0000000014047220 */ /* 0x000fe20000410000 */
[----:B------:R-:W-:Y:S01]  /*cdc0*/  HADD2.F32 R16, -RZ, R15.H0_H0 ;  /* 0x2000000fff107230 */ /* 0x000fe20000004100 */
[C---:B------:R-:W-:Y:S01]  /*cdd0*/  FFMA.FTZ R34, R10.reuse, R8, R5 ;  /* 0x000000080a227223 */ /* 0x040fe20000010005 */
[----:B------:R-:W-:Y:S01]  /*cde0*/  HADD2.F32 R5, -RZ, R55.H1_H1 ;  /* 0x30000037ff057230 */ /* 0x000fe20000004100 */
[----:B------:R-:W-:Y:S01]  /*cdf0*/  FFMA.FTZ R32, R9, R6, R4 ;  /* 0x0000000609207223 */ /* 0x000fe20000010004 */
[----:B------:R-:W-:Y:S01]  /*ce00*/  HADD2.F32 R15, -RZ, R15.H1_H1 ;  /* 0x3000000fff0f7230 */ /* 0x000fe20000004100 */
[----:B------:R-:W-:Y:S01]  /*ce10*/  FMUL.FTZ R30, R10, R2 ;  /* 0x000000020a1e7220 */ /* 0x000fe20000410000 */
[----:B------:R-:W-:Y:S01]  /*ce20*/  HADD2.F32 R2, -RZ, R52.H1_H1 ;  /* 0x30000034ff027230 */ /* 0x000fe20000004100 */
[----:B------:R-:W-:-:S02]  /*ce30*/  FMUL.FTZ R4, R17, R3 ;  /* 0x0000000311047220 */ /* 0x000fc40000410000 */
[----:B------:R-:W-:Y:S01]  /*ce40*/  FMUL.FTZ R28, R9, R0 ;  /* 0x00000000091c7220 */ /* 0x000fe20000410000 */
[----:B------:R-:W-:Y:S01]  /*ce50*/  HADD2.F32 R0, -RZ, R52.H0_H0 ;  /* 0x20000034ff007230 */ /* 0x000fe20000004100 */
[C---:B------:R-:W-:Y:S01]  /*ce60*/  FFMA.FTZ R29, R14.reuse, R5, R4 ;  /* 0x000000050e1d7223 */ /* 0x040fe20000010004 */
[--C-:B------:R-:W-:Y:S01]  /*ce70*/  HADD2.F32 R4, -RZ, R56.reuse.H1_H1 ;  /* 0x30000038ff047230 */ /* 0x100fe20000004100 */
[----:B------:R-:W-:Y:S02]  /*ce80*/  FMUL.FTZ R10, R19, R2 ;  /* 0x00000002130a7220 */ /* 0x000fe40000410000 */
[----:B------:R-:W-:Y:S01]  /*ce90*/  FMUL.FTZ R27, R14, R3 ;  /* 0x000000030e1b7220 */ /* 0x000fe20000410000 */
[----:B------:R-:W-:Y:S01]  /*cea0*/  HADD2.F32 R3, -RZ, R56.H0_H0 ;  /* 0x20000038ff037230 */ /* 0x000fe20000004100 */
[----:B------:R-:W-:Y:S02]  /*ceb0*/  FMUL.FTZ R9, R18, R0 ;  /* 0x0000000012097220 */ /* 0x000fe40000410000 */
[----:B------:R-:W-:-:S02]  /*cec0*/  FFMA.FTZ R31, R16, R4, R10 ;  /* 0x00000004101f7223 */ /* 0x000fc4000001000a */
[----:B------:R-:W-:Y:S02]  /*ced0*/  FMUL.FTZ R25, R16, R2 ;  /* 0x0000000210197220 */ /* 0x000fe40000410000 */
[C---:B------:R-:W-:Y:S02]  /*cee0*/  FMUL.FTZ R10, R15.reuse, R0 ;  /* 0x000000000f0a7220 */ /* 0x040fe40000410000 */
[----:B------:R-:W-:Y:S02]  /*cef0*/  FFMA.FTZ R14, R24, R13, -R36 ;  /* 0x0000000d180e7223 */ /* 0x000fe40000010824 */
[----:B------:R-:W-:Y:S01]  /*cf00*/  FFMA.FTZ R16, R15, R3, R9 ;  /* 0x000000030f107223 */ /* 0x000fe20000010009 */
[----:B------:R-:W-:Y:S01]  /*cf10*/  F2FP.PACK_AB R9, R34, R37 ;  /* 0x000000252209723e */ /* 0x000fe200000000ff */
[----:B------:R-:W-:Y:S01]  /*cf20*/  FFMA.FTZ R13, R22, R11, -R33 ;  /* 0x0000000b160d7223 */ /* 0x000fe20000010821 */
[----:B------:R-:W-:Y:S01]  /*cf30*/  F2FP.PACK_AB R12, R12, R14 ;  /* 0x0000000e0c0c723e */ /* 0x000fe200000000ff */
[----:B------:R-:W-:Y:S01]  /*cf40*/  FFMA.FTZ R11, R21, R8, -R30 ;  /* 0x00000008150b7223 */ /* 0x000fe2000001081e */
[----:B------:R-:W-:Y:S01]  /*cf50*/  F2FP.PACK_AB R8, R38, R39 ;  /* 0x000000272608723e */ /* 0x000fe200000000ff */
[----:B------:R-:W-:-:S02]  /*cf60*/  FFMA.FTZ R6, R20, R6, -R28 ;  /* 0x0000000614067223 */ /* 0x000fc4000001081c */
[----:B------:R-:W-:Y:S01]  /*cf70*/  FFMA.FTZ R2, R17, R5, -R27 ;  /* 0x0000000511027223 */ /* 0x000fe2000001081b */
[----:B------:R-:W-:Y:S01]  /*cf80*/  F2FP.PACK_AB R13, R11, R13 ;  /* 0x0000000d0b0d723e */ /* 0x000fe200000000ff */
[----:B------:R-:W-:Y:S01]  /*cf90*/  FFMA.FTZ R0, R19, R4, -R25 ;  /* 0x0000000413007223 */ /* 0x000fe20000010819 */
[----:B------:R-:W-:Y:S01]  /*cfa0*/  F2FP.PACK_AB R11, R16, R31 ;  /* 0x0000001f100b723e */ /* 0x000fe200000000ff */
[----:B------:R-:W-:Y:S01]  /*cfb0*/  FFMA.FTZ R3, R18, R3, -R10 ;  /* 0x0000000312037223 */ /* 0x000fe2000001080a */
[----:B------:R-:W-:Y:S02]  /*cfc0*/  F2FP.PACK_AB R14, R2, R6 ;  /* 0x00000006020e723e */ /* 0x000fe400000000ff */
[----:B------:R-:W-:Y:S02]  /*cfd0*/  F2FP.PACK_AB R10, R29, R32 ;  /* 0x000000201d0a723e */ /* 0x000fe400000000ff */
[----:B------:R-:W-:-:S05]  /*cfe0*/  F2FP.PACK_AB R15, R3, R0 ;  /* 0x00000000030f723e */ /* 0x000fca00000000ff */
[----:B------:R2:W-:Y:S04]  /*cff0*/  STS.128 [R68], R12 ;  /* 0x0000000c44007388 */ /* 0x0005e80000000c00 */
[----:B------:R2:W-:Y:S02]  /*d000*/  STS.128 [R26+0x6080], R8 ;  /* 0x006080081a007388 */ /* 0x0005e40000000c00 */
.L_x_290:
[----:B------:R-:W-:Y:S05]  /*d010*/  BSYNC B0 ;  /* 0x0000000000007941 */ /* 0x000fea0003800000 */
.L_x_289:
[----:B------:R-:W-:-:S04]  /*d020*/  IADD3 R0, R104, 0x20, RZ ;  /* 0x0000002068007810 */ /* 0x000fc80007ffe0ff */
[----:B------:R-:W-:-:S13]  /*d030*/  ISETP.GE.AND P0, PT, R0, c[0x0][0x27c], PT ;  /* 0x00009f0000007a0c */ /* 0x000fda0003f06270 */
[----:B------:R-:W-:Y:S05]  /*d040*/  @P0 BRA `(.L_x_286) ;  /* 0x0000058000000947 */ /* 0x000fea0003800000 */
[----:B--2---:R-:W2:Y:S01]  /*d050*/  LDL R68, [R1+0xec] ;  /* 0x0000ec0001447983 */ /* 0x004ea20000100800 */
        /* <DEDUP_REMOVED lines=32> */
[----:B------:R-:W-:Y:S01]  /*d260*/  HADD2.F32 R13, -RZ, R61.H0_H0 ;  /* 0x2000003dff0d7230 */ /* 0x000fe20000004100 */
[-C--:B------:R-:W-:Y:S01]  /*d270*/  FFMA.FTZ R38, R3, R12.reuse, R2 ;  /* 0x0000000c03267223 */ /* 0x080fe20000010002 */
[----:B------:R-:W-:Y:S01]  /*d280*/  HADD2.F32 R22, -RZ, R9.H0_H0 ;  /* 0x20000009ff167230 */ /* 0x000fe20000004100 */
[----:B------:R-:W-:Y:S01]  /*d290*/  FFMA.FTZ R12, R23, R12, -R35 ;  /* 0x0000000c170c7223 */ /* 0x000fe20000010823 */
[--C-:B------:R-:W-:Y:S01]  /*d2a0*/  HADD2.F32 R19, -RZ, R11.reuse.H0_H0 ;  /* 0x2000000bff137230 */ /* 0x100fe20000004100 */
[----:B------:R-:W-:Y:S01]  /*d2b0*/  FFMA.FTZ R39, R4, R13, R8 ;  /* 0x0000000d04277223 */ /* 0x000fe20000010008 */
[----:B------:R-:W-:Y:S01]  /*d2c0*/  HADD2.F32 R18, -RZ, R11.H1_H1 ;  /* 0x3000000bff127230 */ /* 0x000fe20000004100 */
[----:B------:R-:W-:Y:S01]  /*d2d0*/  FMUL.FTZ R4, R22, R5 ;  /* 0x0000000516047220 */ /* 0x000fe20000410000 */
[----:B------:R-:W-:-:S02]  /*d2e0*/  HADD2.F32 R11, -RZ, R62.H0_H0 ;  /* 0x2000003eff0b7230 */ /* 0x000fc40000004100 */
[----:B------:R-:W-:Y:S02]  /*d2f0*/  HADD2.F32 R21, -RZ, R9.H1_H1 ;  /* 0x30000009ff157230 */ /* 0x000fe40000004100 */
[----:B------:R-:W-:Y:S01]  /*d300*/  HADD2.F32 R2, -RZ, R58.H1_H1 ;  /* 0x3000003aff027230 */ /* 0x000fe20000004100 */
[----:B------:R-:W-:Y:S01]  /*d310*/  FFMA.FTZ R37, R6, R11, R4 ;  /* 0x0000000b06257223 */ /* 0x000fe20000010004 */
[----:B------:R-:W-:Y:S02]  /*d320*/  HADD2.F32 R0, -RZ, R59.H0_H0 ;  /* 0x2000003bff007230 */ /* 0x000fe40000004100 */
[----:B------:R-:W-:Y:S01]  /*d330*/  HADD2.F32 R8, -RZ, R62.H1_H1 ;  /* 0x3000003eff087230 */ /* 0x000fe20000004100 */
[----:B------:R-:W-:Y:S01]  /*d340*/  FMUL.FTZ R5, R21, R2 ;  /* 0x0000000215057220 */ /* 0x000fe20000410000 */
[--C-:B------:R-:W-:Y:S01]  /*d350*/  HADD2.F32 R9, -RZ, R14.reuse.H0_H0 ;  /* 0x2000000eff097230 */ /* 0x100fe20000004100 */
[----:B------:R-:W-:Y:S01]  /*d360*/  FMUL.FTZ R4, R20, R0 ;  /* 0x0000000014047220 */ /* 0x000fe20000410000 */
[----:B------:R-:W-:Y:S01]  /*d370*/  HADD2.F32 R6, -RZ, R63.H0_H0 ;  /* 0x2000003fff067230 */ /* 0x000fe20000004100 */
[C---:B------:R-:W-:Y:S01]  /*d380*/  FFMA.FTZ R34, R10.reuse, R8, R5 ;  /* 0x000000080a227223 */ /* 0x040fe20000010005 */
[----:B------:R-:W-:Y:S01]  /*d390*/  HADD2.F32 R3, -RZ, R59.H1_H1 ;  /* 0x3000003bff037230 */ /* 0x000fe20000004100 */
[----:B------:R-:W-:Y:S01]  /*d3a0*/  FMUL.FTZ R30, R10, R2 ;  /* 0x000000020a1e7220 */ /* 0x000fe20000410000 */
[----:B------:R-:W-:Y:S01]  /*d3b0*/  HADD2.F32 R14, -RZ, R14.H1_H1 ;  /* 0x3000000eff0e7230 */ /* 0x000fe20000004100 */
[----:B------:R-:W-:Y:S01]  /*d3c0*/  FFMA.FTZ R32, R9, R6, R4 ;  /* 0x0000000609207223 */ /* 0x000fe20000010004 */
[----:B------:R-:W-:Y:S01]  /*d3d0*/  HADD2.F32 R5, -RZ, R63.H1_H1 ;  /* 0x3000003fff057230 */ /* 0x000fe20000004100 */
        /* <DEDUP_REMOVED lines=31> */
.L_x_286:
[----:B------:R-:W-:Y:S05]  /*d5d0*/  BSYNC B1 ;  /* 0x0000000000017941 */ /* 0x000fea0003800000 */
.L_x_285:
[----:B------:R-:W-:-:S04]  /*d5e0*/  IADD3 R0, R112, 0x40, RZ ;  /* 0x0000004070007810 */ /* 0x000fc80007ffe0ff */
[----:B------:R-:W-:-:S13]  /*d5f0*/  ISETP.GE.AND P0, PT, R0, R40, PT ;  /* 0x000000280000720c */ /* 0x000fda0003f06270 */
[----:B------:R-:W-:Y:S05]  /*d600*/  @P0 BRA `(.L_x_272) ;  /* 0x0000118000000947 */ /* 0x000fea0003800000 */
[----:B-----5:R3:W5:Y:S04]  /*d610*/  LDL R70, [R1+0xd8] ;  /* 0x0000d80001467983 */ /* 0x0207680000100800 */
[----:B------:R3:W5:Y:S04]  /*d620*/  LDL R69, [R1+0xdc] ;  /* 0x0000dc0001457983 */ /* 0x0007680000100800 */
[----:B--2---:R3:W5:Y:S01]  /*d630*/  LDL R68, [R1+0xe0] ;  /* 0x0000e00001447983 */ /* 0x0047620000100800 */
        /* <DEDUP_REMOVED lines=18> */
[----:B------:R-:W4:Y:S02]  /*d760*/  LDS.128 R12, [R26+0x6080] ;  /* 0x006080001a0c7984 */ /* 0x000f240000000c00 */
[--C-:B----4-:R-:W-:Y:S02]  /*d770*/  HADD2.F32 R4, -RZ, R12.reuse.H0_H0 ;  /* 0x2000000cff047230 */ /* 0x110fe40000004100 */
        /* <DEDUP_REMOVED lines=17> */
[C---:B------:R-:W-:Y:S01]  /*d890*/  FFMA.FTZ R38, R12.reuse, R3, R2 ;  /* 0x000000030c267223 */ /* 0x040fe20000010002 */
        /* <DEDUP_REMOVED lines=16> */
[-C--:B------:R-:W-:Y:S01]  /*d9a0*/  FFMA.FTZ R34, R8, R10.reuse, R5 ;  /* 0x0000000a08227223 */ /* 0x080fe20000010005 */
        /* <DEDUP_REMOVED lines=15> */
[-C--:B------:R-:W-:Y:S02]  /*daa0*/  FFMA.FTZ R31, R4, R16.reuse, R10 ;  /* 0x00000010041f7223 */ /* 0x080fe4000001000a */
        /* <DEDUP_REMOVED lines=20> */
.L_x_292:
[----:B------:R-:W-:Y:S05]  /*dbf0*/  BSYNC B0 ;  /* 0x0000000000007941 */ /* 0x000fea0003800000 */
.L_x_291:
[----:B------:R-:W-:Y:S01]  /*dc00*/  IADD3 R0, R104, 0x10, RZ ;  /* 0x0000001068007810 */ /* 0x000fe20007ffe0ff */
[----:B------:R-:W-:Y:S03]  /*dc10*/  BSSY B0, `(.L_x_293) ;  /* 0x000005c000007945 */ /* 0x000fe60003800000 */
[----:B------:R-:W-:-:S13]  /*dc20*/  ISETP.GE.AND P0, PT, R0, c[0x0][0x27c], PT ;  /* 0x00009f0000007a0c */ /* 0x000fda0003f06270 */
[----:B------:R-:W-:Y:S05]  /*dc30*/  @P0 BRA `(.L_x_294) ;  /* 0x0000059000000947 */ /* 0x000fea0003800000 */
[----:B------:R-:W4:Y:S04]  /*dc40*/  LDL R2, [R1] ;  /* 0x0000000001027983 */ /* 0x000f280000100800 */
[----:B--2---:R-:W2:Y:S01]  /*dc50*/  LDL R40, [R1+0xf0] ;  /* 0x0000f00001287983 */ /* 0x004ea20000100800 */
[----:B------:R-:W-:Y:S01]  /*dc60*/  MOV R0, c[0x0][0x27c] ;  /* 0x00009f0000007a02 */ /* 0x000fe20000000f00 */
[----:B------:R-:W-:-:S03]  /*dc70*/  HADD2.F32 R5, -RZ, R48.H0_H0 ;  /* 0x20000030ff057230 */ /* 0x000fc60000004100 */
[----:B----4-:R-:W-:-:S04]  /*dc80*/  LEA.HI R0, R0, R2, RZ, 0x1d ;  /* 0x0000000200007211 */ /* 0x010fc800078fe8ff */
        /* <DEDUP_REMOVED lines=12> */
[----:B------:R-:W4:Y:S01]  /*dd50*/  LDS.128 R12, [R26+0x6080] ;  /* 0x006080001a0c7984 */ /* 0x000f220000000c00 */
        /* <DEDUP_REMOVED lines=10> */
[--C-:B----4-:R-:W-:Y:S02]  /*de00*/  HADD2.F32 R4, -RZ, R12.reuse.H0_H0 ;  /* 0x2000000cff047230 */ /* 0x110fe40000004100 */
[----:B------:R-:W-:Y:S02]  /*de10*/  HADD2.F32 R3, -RZ, R12.H1_H1 ;  /* 0x3000000cff037230 */ /* 0x000fe40000004100 */
[--C-:B------:R-:W-:Y:S01]  /*de20*/  HADD2.F32 R6, -RZ, R13.reuse.H0_H0 ;  /* 0x2000000dff067230 */ /* 0x100fe20000004100 */
[----:B------:R-:W-:Y:S01]  /*de30*/  FMUL.FTZ R36, R2, R4 ;  /* 0x0000000402247220 */ /* 0x000fe20000410000 */
[----:B------:R-:W-:Y:S01]  /*de40*/  HADD2.F32 R10, -RZ, R13.H1_H1 ;  /* 0x3000000dff0a7230 */ /* 0x000fe20000004100 */
[C---:B------:R-:W-:Y:S01]  /*de50*/  FMUL.FTZ R2, R0.reuse, R23 ;  /* 0x0000001700027220 */ /* 0x040fe20000410000 */
[--C-:B------:R-:W-:Y:S01]  /*de60*/  HADD2.F32 R13, -RZ, R53.reuse.H0_H0 ;  /* 0x20000035ff0d7230 */ /* 0x100fe20000004100 */
[-C--:B------:R-:W-:Y:S01]  /*de70*/  FMUL.FTZ R35, R0, R3.reuse ;  /* 0x0000000300237220 */ /* 0x080fe20000410000 */
[----:B------:R-:W-:Y:S01]  /*de80*/  HADD2.F32 R12, -RZ, R53.H1_H1 ;  /* 0x30000035ff0c7230 */ /* 0x000fe20000004100 */
[----:B------:R-:W-:Y:S01]  /*de90*/  FMUL.FTZ R33, R5, R6 ;  /* 0x0000000605217220 */ /* 0x000fe20000410000 */
[----:B------:R-:W-:Y:S01]  /*dea0*/  HADD2.F32 R0, -RZ, R50.H1_H1 ;  /* 0x30000032ff007230 */ /* 0x000fe20000004100 */
[----:B------:R-:W-:Y:S01]  /*deb0*/  FFMA.FTZ R39, R13, R4, R8 ;  /* 0x000000040d277223 */ /* 0x000fe20000010008 */
[----:B------:R-:W-:Y:S01]  /*dec0*/  HADD2.F32 R8, -RZ, R54.H1_H1 ;  /* 0x30000036ff087230 */ /* 0x000fe20000004100 */
[C---:B------:R-:W-:Y:S01]  /*ded0*/  FFMA.FTZ R38, R12.reuse, R3, R2 ;  /* 0x000000030c267223 */ /* 0x040fe20000010002 */
        /* <DEDUP_REMOVED lines=11> */
[-C--:B------:R-:W-:Y:S01]  /*df90*/  FFMA.FTZ R34, R8, R10.reuse, R5 ;  /* 0x0000000a08227223 */ /* 0x080fe20000010005 */
        /* <DEDUP_REMOVED lines=8> */
[-C--:B------:R-:W-:Y:S01]  /*e020*/  FFMA.FTZ R29, R5, R14.reuse, R4 ;  /* 0x0000000e051d7223 */ /* 0x080fe20000010004 */
[--C-:B------:R-:W-:Y:S01]  /*e030*/  HADD2.F32 R4, -RZ, R56.reuse.H1_H1 ;  /* 0x30000038ff047230 */ /* 0x100fe20000004100 */
[----:B------:R-:W-:Y:S02]  /*e040*/  FMUL.FTZ R10, R2, R19 ;  /* 0x00000013020a7220 */ /* 0x000fe40000410000 */
[----:B------:R-:W-:Y:S01]  /*e050*/  FMUL.FTZ R27, R3, R14 ;  /* 0x0000000e031b7220 */ /* 0x000fe20000410000 */
[----:B------:R-:W-:Y:S01]  /*e060*/  HADD2.F32 R3, -RZ, R56.H0_H0 ;  /* 0x20000038ff037230 */ /* 0x000fe20000004100 */
[----:B------:R-:W-:Y:S02]  /*e070*/  FMUL.FTZ R9, R0, R18 ;  /* 0x0000001200097220 */ /* 0x000fe40000410000 */
[----:B------:R-:W-:-:S02]  /*e080*/  FFMA.FTZ R31, R4, R16, R10 ;  /* 0x00000010041f7223 */ /* 0x000fc4000001000a */
[----:B------:R-:W-:Y:S02]  /*e090*/  FMUL.FTZ R25, R2, R16 ;  /* 0x0000001002197220 */ /* 0x000fe40000410000 */
[-C--:B------:R-:W-:Y:S02]  /*e0a0*/  FMUL.FTZ R10, R0, R15.reuse ;  /* 0x0000000f000a7220 */ /* 0x080fe40000410000 */
        /* <DEDUP_REMOVED lines=18> */
.L_x_294:
[----:B------:R-:W-:Y:S05]  /*e1d0*/  BSYNC B0 ;  /* 0x0000000000007941 */ /* 0x000fea0003800000 */
.L_x_293:
        /* <DEDUP_REMOVED lines=37> */
[C---:B------:R-:W-:Y:S01]  /*e430*/  FFMA.FTZ R38, R12.reuse, R3, R2 ;  /* 0x000000030c267223 */ /* 0x040fe20000010002 */
        /* <DEDUP_REMOVED lines=16> */
[-C--:B------:R-:W-:Y:S01]  /*e540*/  FFMA.FTZ R34, R8, R10.reuse, R5 ;  /* 0x0000000a08227223 */ /* 0x080fe20000010005 */
        /* <DEDUP_REMOVED lines=36> */
.L_x_272:
[----:B------:R-:W-:Y:S05]  /*e790*/  BSYNC B2 ;  /* 0x0000000000027941 */ /* 0x000fea0003800000 */
.L_x_256:
[----:B--2---:R-:W-:Y:S01]  /*e7a0*/  IMAD R0, R66, c[0x0][0x208], RZ ;  /* 0x0000820042007a24 */ /* 0x004fe200078e02ff */
[----:B------:R-:W-:-:S04]  /*e7b0*/  DEPBAR.LE SB0, 0x0 ;  /* 0x000080000000791a */ /* 0x000fc80000000000 */
[C---:B------:R-:W-:Y:S01]  /*e7c0*/  IMAD.WIDE.U32 R2, R227.reuse, c[0x0][0x208], RZ ;  /* 0x00008200e3027a25 */ /* 0x040fe200078e00ff */
[----:B------:R-:W-:Y:S01]  /*e7d0*/  BAR.SYNC.DEFER_BLOCKING 0x0 ;  /* 0x0000000000007b1d */ /* 0x000fe20000010000 */
[----:B------:R-:W-:Y:S02]  /*e7e0*/  ISETP.GE.AND P6, PT, R228, c[0x0][0x1d4], PT ;  /* 0x00007500e4007a0c */ /* 0x000fe40003fc6270 */
[----:B------:R-:W-:Y:S01]  /*e7f0*/  IMAD R0, R227, c[0x0][0x20c], R0 ;  /* 0x00008300e3007a24 */ /* 0x000fe200078e0200 */
[----:B------:R-:W-:Y:S01]  /*e800*/  ISETP.GE.AND P2, PT, R238, c[0x0][0x1d4], PT ;  /* 0x00007500ee007a0c */ /* 0x000fe20003f46270 */
[----:B-1----:R-:W-:Y:S01]  /*e810*/  IMAD.WIDE.U32 R8, R65, c[0x0][0x210], RZ ;  /* 0x0000840041087a25 */ /* 0x002fe200078e00ff */
[----:B------:R-:W-:Y:S03]  /*e820*/  BSSY B0, `(.L_x_295) ;  /* 0x000003f000007945 */ /* 0x000fe60003800000 */
[----:B------:R-:W-:Y:S01]  /*e830*/  IMAD.IADD R3, R3, 0x1, R0 ;  /* 0x0000000103037824 */ /* 0x000fe200078e0200 */
[----:B------:R-:W-:Y:S01]  /*e840*/  STL.64 [R1+0x18], R8 ;  /* 0x0000180801007387 */ /* 0x000fe20000100a00 */
[----:B------:R-:W-:-:S02]  /*e850*/  IMAD R0, R67, c[0x0][0x218], RZ ;  /* 0x0000860043007a24 */ /* 0x000fc400078e02ff */
[----:B------:R-:W-:-:S04]  /*e860*/  IMAD.WIDE.U32 R2, R218, c[0x0][0x218], R2 ;  /* 0x00008600da027a25 */ /* 0x000fc800078e0002 */
[----:B------:R-:W-:Y:S01]  /*e870*/  IMAD R4, R218, c[0x0][0x21c], R0 ;  /* 0x00008700da047a24 */ /* 0x000fe200078e0200 */
[----:B------:R-:W-:Y:S01]  /*e880*/  IADD3 R0, P0, R2, R8, RZ ;  /* 0x0000000802007210 */ /* 0x000fe20007f1e0ff */
[----:B------:R-:W-:Y:S02]  /*e890*/  IMAD R5, R65, c[0x0][0x214], R9 ;  /* 0x0000850041057a24 */ /* 0x000fe400078e0209 */
[----:B------:R-:W-:-:S03]  /*e8a0*/  IMAD.SHL.U32 R207, R248, 0x2, RZ ;  /* 0x00000002f8cf7824 */ /* 0x000fc600078e00ff */
[----:B------:R-:W-:Y:S01]  /*e8b0*/  IADD3.X R2, R5, R3, R4, P0, !PT ;  /* 0x0000000305027210 */ /* 0x000fe200007fe404 */
[----:B------:R-:W-:Y:S01]  /*e8c0*/  IMAD.IADD R4, R140, 0x1, -R247 ;  /* 0x000000018c047824 */ /* 0x000fe200078e0af7 */
[C---:B------:R-:W-:Y:S01]  /*e8d0*/  LEA R6, P0, R0.reuse, c[0x0][0x1f8], 0x1 ;  /* 0x00007e0000067a11 */ /* 0x040fe200078008ff */
[----:B------:R1:W-:Y:S03]  /*e8e0*/  STL [R1+0x20], R5 ;  /* 0x0000200501007387 */ /* 0x0003e60000100800 */
[----:B------:R-:W-:Y:S01]  /*e8f0*/  LEA.HI.X R3, R0, c[0x0][0x1fc], R2, 0x1, P0 ;  /* 0x00007f0000037a11 */ /* 0x000fe200000f0c02 */
[----:B------:R-:W-:Y:S01]  /*e900*/  LDSM.16.M88.4 R16, [R196] ;  /* 0x00000000c410783b */ /* 0x000fe20000000200 */
[----:B------:R-:W-:-:S03]  /*e910*/  ISETP.LT.OR P1, PT, R4, 0x1, P6 ;  /* 0x000000010400780c */ /* 0x000fc60003721670 */
[----:B------:R-:W2:Y:S04]  /*e920*/  SHFL.IDX PT, R0, R6, RZ, 0x1c1f ;  /* 0x001c1fff06007589 */ /* 0x000ea800000e0000 */
[----:B------:R-:W4:Y:S04]  /*e930*/  SHFL.IDX PT, R2, R3, RZ, 0x1c1f ;  /* 0x001c1fff03027589 */ /* 0x000f2800000e0000 */
[----:B------:R3:W3:Y:S04]  /*e940*/  LDSM.16.M88.4 R12, [R196+0x1000] ;  /* 0x00100000c40c783b */ /* 0x0006e80000000200 */
[----:B------:R3:W3:Y:S04]  /*e950*/  LDSM.16.M88.4 R24, [R169] ;  /* 0x00000000a918783b */ /* 0x0006e80000000200 */
[----:B------:R3:W3:Y:S04]  /*e960*/  LDSM.16.M88.4 R28, [R169+0x400] ;  /* 0x00040000a91c783b */ /* 0x0006e80000000200 */
[----:B-1----:R-:W1:Y:S01]  /*e970*/  S2R R5, SR_TID.X ;  /* 0x0000000000057919 */ /* 0x002e620000002100 */
[----:B--2---:R-:W-:-:S03]  /*e980*/  LEA R22, P0, R228, R0, 0x1 ;  /* 0x00000000e4167211 */ /* 0x004fc600078008ff */
[----:B------:R2:W1:Y:S01]  /*e990*/  LDSM.16.M88.4 R44, [R169+0x800] ;  /* 0x00080000a92c783b */ /* 0x0004620000000200 */
[----:B----4-:R-:W-:-:S03]  /*e9a0*/  LEA.HI.X R23, R228, R2, R229, 0x1, P0 ;  /* 0x00000002e4177211 */ /* 0x010fc600000f0ce5 */
[----:B------:R2:W4:Y:S01]  /*e9b0*/  LDSM.16.M88.4 R40, [R197] ;  /* 0x00000000c528783b */ /* 0x0005220000000200 */
[----:B------:R-:W-:-:S03]  /*e9c0*/  LEA R20, P0, R238, R0, 0x1 ;  /* 0x00000000ee147211 */ /* 0x000fc600078008ff */
[----:B------:R2:W1:Y:S01]  /*e9d0*/  LDSM.16.M88.4 R8, [R197+0x1000] ;  /* 0x00100000c508783b */ /* 0x0004620000000200 */
[----:B------:R-:W-:Y:S02]  /*e9e0*/  LEA.HI.X R21, R238, R2, R250, 0x1, P0 ;  /* 0x00000002ee157211 */ /* 0x000fe400000f0cfa */
[----:B------:R-:W-:Y:S01]  /*e9f0*/  ISETP.LT.OR P0, PT, R4, 0x1, P2 ;  /* 0x000000010400780c */ /* 0x000fe20001701670 */
[----:B------:R2:W1:Y:S04]  /*ea00*/  LDSM.16.M88.4 R48, [R198] ;  /* 0x00000000c630783b */ /* 0x0004680000000200 */
[----:B------:R2:W1:Y:S04]  /*ea10*/  LDSM.16.M88.4 R80, [R206] ;  /* 0x00000000ce50783b */ /* 0x0004680000000200 */
[----:B------:R2:W1:Y:S04]  /*ea20*/  LDSM.16.M88.4 R96, [R205] ;  /* 0x00000000cd60783b */ /* 0x0004680000000200 */
[----:B------:R-:W-:Y:S01]  /*ea30*/  @!PT LDS RZ, [RZ] ;  /* 0x00000000fffff984 */ /* 0x000fe20000000800 */
[----:B------:R-:W-:Y:S01]  /*ea40*/  @!PT LDS RZ, [RZ] ;  /* 0x00000000fffff984 */ /* 0x000fe20000000800 */
[----:B------:R-:W-:Y:S01]  /*ea50*/  @!PT LDS RZ, [RZ] ;  /* 0x00000000fffff984 */ /* 0x000fe20000000800 */
[----:B------:R2:W-:Y:S01]  /*ea60*/  LDGSTS.E.BYPASS.LTC128B.128 [R207+0x1880], [R22.64], !P1 ;  /* 0x0188000016cf7fae */ /* 0x0005e2000c901d48 */
[----:B------:R-:W-:-:S03]  /*ea70*/  ISETP.GE.AND P1, PT, R230, c[0x0][0x1d4], PT ;  /* 0x00007500e6007a0c */ /* 0x000fc60003f26270 */
[----:B------:R2:W-:Y:S02]  /*ea80*/  LDGSTS.E.BYPASS.LTC128B.128 [R207+0x2480], [R20.64], !P0 ;  /* 0x0248000014cf7fae */ /* 0x0005e4000c101d48 */
        /* <DEDUP_REMOVED lines=8> */
[----:B------:R1:W4:Y:S02]  /*eb10*/  SHFL.IDX PT, R0, R6, 0x1, 0x1c1f ;  /* 0x003c1f0006007f89 */ /* 0x00032400000e0000 */
.L_x_396:
[----:B----4-:R-:W-:Y:S02]  /*eb20*/  LEA R2, P0, R228, R0, 0x1 ;  /* 0x00000000e4027211 */ /* 0x010fe400078008ff */
[----:B------:R-:W-:Y:S02]  /*eb30*/  ISETP.LT.OR P2, PT, R4, 0x21, P2 ;  /* 0x000000210400780c */ /* 0x000fe40001741670 */
[----:B-1-3--:R-:W-:Y:S02]  /*eb40*/  LEA.HI.X R3, R228, R5, R229, 0x1, P0 ;  /* 0x00000005e4037211 */ /* 0x00afe400000f0ce5 */
[----:B------:R-:W-:-:S02]  /*eb50*/  ISETP.LT.OR P0, PT, R4, 0x21, P6 ;  /* 0x000000210400780c */ /* 0x000fc40003701670 */
[----:B------:R-:W-:-:S11]  /*eb60*/  ISETP.LT.OR P1, PT, R4, 0x21, P1 ;  /* 0x000000210400780c */ /* 0x000fd60000f21670 */
[----:B------:R-:W-:Y:S01]  /*eb70*/  @!PT LDS RZ, [RZ] ;  /* 0x00000000fffff984 */ /* 0x000fe20000000800 */
[----:B------:R-:W-:Y:S01]  /*eb80*/  @!PT LDS RZ, [RZ] ;  /* 0x00000000fffff984 */ /* 0x000fe20000000800 */
[----:B------:R-:W-:Y:S01]  /*eb90*/  @!PT LDS RZ, [RZ] ;  /* 0x00000000fffff984 */ /* 0x000fe20000000800 */
[----:B------:R1:W-:Y:S01]  /*eba0*/  LDGSTS.E.BYPASS.LTC128B.128 [R207+0x2080], [R2.64], !P0 ;  /* 0x0208000002cf7fae */ /* 0x0003e2000c101d48 */
[----:B--2---:R-:W-:-:S04]  /*ebb0*/  LEA R20, P0, R238, R0, 0x1 ;  /* 0x00000000ee147211 */ /* 0x004fc800078008ff */
[----:B------:R-:W-:-:S05]  /*ebc0*/  LEA.HI.X R21, R238, R5, R250, 0x1, P0 ;  /* 0x00000005ee157211 */ /* 0x000fca00000f0cfa */
[----:B------:R2:W-:Y:S01]  /*ebd0*/  LDGSTS.E.BYPASS.LTC128B.128 [R207+0x2c80], [R20.64], !P2 ;  /* 0x02c8000014cf7fae */ /* 0x0005e2000d101d48 */
[----:B-1----:R-:W-:-:S04]  /*ebe0*/  LEA R2, P0, R230, R0, 0x1 ;  /* 0x00000000e6027211 */ /* 0x002fc800078008ff */
[----:B------:R-:W-:-:S05]  /*ebf0*/  LEA.HI.X R3, R230, R5, R249, 0x1, P0 ;  /* 0x00000005e6037211 */ /* 0x000fca00000f0cf9 */
[----:B------:R2:W-:Y:S04]  /*ec00*/  LDGSTS.E.BYPASS.LTC128B.128 [R207+0x3880], [R2.64], !P1 ;  /* 0x0388000002cf7fae */ /* 0x0005e8000c901d48 */
.L_x_296:
[----:B---34-:R-:W-:Y:S05]  /*ec10*/  BSYNC B0 ;  /* 0x0000000000007941 */ /* 0x018fea0003800000 */
.L_x_295:
[----:B------:R-:W0:Y:S01]  /*ec20*/  LDGDEPBAR ;  /* 0x00000000000079af */ /* 0x000e220000000000 */
[----:B------:R-:W-:Y:S01]  /*ec30*/  WARPSYNC 0xffffffff ;  /* 0xffffffff00007948 */ /* 0x000fe20003800000 */
[-C--:B--2---:R-:W-:Y:S01]  /*ec40*/  HMMA.16816.F32 R20, R16, R24.reuse, RZ ;  /* 0x000000181014723c */ /* 0x084fe200000018ff */
[----:B------:R-:W-:Y:S01]  /*ec50*/  ISETP.GT.AND P0, PT, R143, R251, PT ;  /* 0x000000fb8f00720c */ /* 0x000fe20003f04270 */
[----:B------:R-:W-:Y:S01]  /*ec60*/  LDSM.16.M88.4 R60, [R169+0xc00] ;  /* 0x000c0000a93c783b */ /* 0x000fe20000000200 */
[----:B------:R-:W-:Y:S03]  /*ec70*/  BSSY B1, `(.L_x_298) ;  /* 0x000010f000017945 */ /* 0x000fe60003800000 */
[----:B------:R-:W1:Y:S02]  /*ec80*/  LDSM.16.M88.4 R36, [R196+0x2000] ;  /* 0x00200000c424783b */ /* 0x000e640000000200 */
[C---:B------:R-:W-:Y:S02]  /*ec90*/  HMMA.16816.F32 R56, R12.reuse, R24, RZ ;  /* 0x000000180c38723c */ /* 0x040fe400000018ff */
[----:B------:R-:W2:Y:S04]  /*eca0*/  LDSM.16.M88.4 R32, [R196+0x3000] ;  /* 0x00300000c420783b */ /* 0x000ea80000000200 */
[----:B------:R-:W-:Y:S02]  /*ecb0*/  LDSM.16.M88.4 R52, [R204] ;  /* 0x00000000cc34783b */ /* 0x000fe40000000200 */
[C---:B------:R-:W-:Y:S08]  /*ecc0*/  HMMA.16816.F32 R88, R12.reuse, R28, RZ ;  /* 0x0000001c0c58723c */ /* 0x040ff000000018ff */
[C---:B------:R-:W-:Y:S08]  /*ecd0*/  HMMA.16816.F32 R72, R12.reuse, R44, RZ ;  /* 0x0000002c0c48723c */ /* 0x040ff000000018ff */
[C---:B------:R-:W-:Y:S08]  /*ece0*/  HMMA.16816.F32 R92, R12.reuse, R26, RZ ;  /* 0x0000001a0c5c723c */ /* 0x040ff000000018ff */
[C---:B------:R-:W-:Y:S08]  /*ecf0*/  HMMA.16816.F32 R84, R12.reuse, R30, RZ ;  /* 0x0000001e0c54723c */ /* 0x040ff000000018ff */
[----:B-----5:R-:W-:Y:S08]  /*ed00*/  HMMA.16816.F32 R68, R12, R46, RZ ;  /* 0x0000002e0c44723c */ /* 0x020ff000000018ff */
[----:B------:R-:W-:Y:S01]  /*ed10*/  HMMA.16816.F32 R12, R40, R48, R20 ;  /* 0x00000030280c723c */ /* 0x000fe20000001814 */
[----:B------:R-:W-:Y:S07]  /*ed20*/  LDSM.16.M88.4 R20, [R196+0x4000] ;  /* 0x00400000c414783b */ /* 0x000fee0000000200 */
[C---:B------:R-:W-:Y:S08]  /*ed30*/  HMMA.16816.F32 R64, R16.reuse, R28, RZ ;  /* 0x0000001c1040723c */ /* 0x040ff000000018ff */
[----:B------:R-:W-:Y:S01]  /*ed40*/  HMMA.16816.F32 R116, R16, R30, RZ ;  /* 0x0000001e1074723c */ /* 0x000fe200000018ff */
[----:B------:R-:W3:Y:S07]  /*ed50*/  LDSM.16.M88.4 R28, [R197+0x2000] ;  /* 0x00200000c51c783b */ /* 0x000eee0000000200 */
[----:B------:R-:W-:Y:S08]  /*ed60*/  HMMA.16816.F32 R56, R8, R48, R56 ;  /* 0x000000300838723c */ /* 0x000ff00000001838 */
[----:B------:R-:W-:Y:S01]  /*ed70*/  HMMA.16816.F32 R76, R16, R26, RZ ;  /* 0x0000001a104c723c */ /* 0x000fe200000018ff */
[----:B------:R-:W4:Y:S07]  /*ed80*/  LDSM.16.M88.4 R24, [R197+0x3000] ;  /* 0x00300000c518783b */ /* 0x000f2e0000000200 */
[C---:B------:R-:W-:Y:S08]  /*ed90*/  HMMA.16816.F32 R124, R8.reuse, R80, R88 ;  /* 0x00000050087c723c */ /* 0x040ff00000001858 */
[C---:B------:R-:W-:Y:S08]  /*eda0*/  HMMA.16816.F32 R132, R8.reuse, R96, R72 ;  /* 0x000000600884723c */ /* 0x040ff00000001848 */
[C---:B------:R-:W-:Y:S08]  /*edb0*/  HMMA.16816.F32 R92, R8.reuse, R50, R92 ;  /* 0x00000032085c723c */ /* 0x040ff0000000185c */
[C---:B------:R-:W-:Y:S08]  /*edc0*/  HMMA.16816.F32 R128, R8.reuse, R82, R84 ;  /* 0x000000520880723c */ /* 0x040ff00000001854 */
[----:B------:R-:W-:Y:S08]  /*edd0*/  HMMA.16816.F32 R136, R8, R98, R68 ;  /* 0x000000620888723c */ /* 0x000ff00000001844 */
[----:B-1----:R-:W-:Y:S01]  /*ede0*/  HMMA.16816.F32 R8, R36, R60, R12 ;  /* 0x0000003c2408723c */ /* 0x002fe2000000180c */
[----:B------:R-:W-:Y:S07]  /*edf0*/  LDSM.16.M88.4 R12, [R197+0x4000] ;  /* 0x00400000c50c783b */ /* 0x000fee0000000200 */
[C---:B------:R-:W-:Y:S08]  /*ee00*/  HMMA.16816.F32 R100, R16.reuse, R44, RZ ;  /* 0x0000002c1064723c */ /* 0x040ff000000018ff */
[----:B------:R-:W-:Y:S01]  /*ee10*/  HMMA.16816.F32 R120, R16, R46, RZ ;  /* 0x0000002e1078723c */ /* 0x000fe200000018ff */
[----:B------:R-:W1:Y:S04]  /*ee20*/  LDSM.16.M88.4 R44, [R169+0x1800] ;  /* 0x00180000a92c783b */ /* 0x000e680000000200 */
[----:B------:R-:W1:Y:S03]  /*ee30*/  LDSM.16.M88.4 R16, [R196+0x5000] ;  /* 0x00500000c410783b */ /* 0x000e660000000200 */
[----:B--2---:R-:W-:Y:S08]  /*ee40*/  HMMA.16816.F32 R56, R32, R60, R56 ;  /* 0x0000003c2038723c */ /* 0x004ff00000001838 */
[----:B------:R-:W-:Y:S01]  /*ee50*/  HMMA.16816.F32 R76, R40, R50, R76 ;  /* 0x00000032284c723c */ /* 0x000fe2000000184c */
[----:B------:R-:W2:Y:S07]  /*ee60*/  LDSM.16.M88.4 R48, [R201] ;  /* 0x00000000c930783b */ /* 0x000eae0000000200 */
[----:B---3--:R-:W-:Y:S01]  /*ee70*/  HMMA.16816.F32 R68, R28, R52, R8 ;  /* 0x000000341c44723c */ /* 0x008fe20000001808 */
[----:B------:R-:W-:Y:S07]  /*ee80*/  LDSM.16.M88.4 R8, [R197+0x5000] ;  /* 0x00500000c508783b */ /* 0x000fee0000000200 */
[----:B------:R-:W-:Y:S08]  /*ee90*/  HMMA.16816.F32 R108, R40, R80, R64 ;  /* 0x00000050286c723c */ /* 0x000ff00000001840 */
[----:B----4-:R-:W-:Y:S01]  /*eea0*/  HMMA.16816.F32 R64, R24, R52, R56 ;  /* 0x000000341840723c */ /* 0x010fe20000001838 */
[----:B------:R-:W3:Y:S07]  /*eeb0*/  LDSM.16.M88.4 R56, [R169+0x1000] ;  /* 0x00100000a938783b */ /* 0x000eee0000000200 */
[----:B------:R-:W-:Y:S08]  /*eec0*/  HMMA.16816.F32 R76, R36, R62, R76 ;  /* 0x0000003e244c723c */ /* 0x000ff0000000184c */
[----:B------:R-:W-:Y:S08]  /*eed0*/  HMMA.16816.F32 R88, R40, R82, R116 ;  /* 0x000000522858723c */ /* 0x000ff00000001874 */
[----:B------:R-:W-:Y:S01]  /*eee0*/  HMMA.16816.F32 R80, R32, R62, R92 ;  /* 0x0000003e2050723c */ /* 0x000fe2000000185c */
[----:B------:R-:W4:Y:S07]  /*eef0*/  LDSM.16.M88.4 R60, [R203] ;  /* 0x00000000cb3c783b */ /* 0x000f2e0000000200 */
[-C--:B-1----:R-:W-:Y:S08]  /*ef00*/  HMMA.16816.F32 R72, R20, R44.reuse, R68 ;  /* 0x0000002c1448723c */ /* 0x082ff00000001844 */
[----:B------:R-:W-:Y:S08]  /*ef10*/  HMMA.16816.F32 R64, R16, R44, R64 ;  /* 0x0000002c1040723c */ /* 0x000ff00000001840 */
[-C--:B------:R-:W-:Y:S08]  /*ef20*/  HMMA.16816.F32 R68, R28, R54.reuse, R76 ;  /* 0x000000361c44723c */ /* 0x080ff0000000184c */
[----:B------:R-:W-:Y:S01]  /*ef30*/  HMMA.16816.F32 R76, R24, R54, R80 ;  /* 0x00000036184c723c */ /* 0x000fe20000001850 */
[----:B------:R-:W1:Y:S07]  /*ef40*/  LDSM.16.M88.4 R52, [R169+0x1c00] ;  /* 0x001c0000a934783b */ /* 0x000e6e0000000200 */
[----:B--2---:R-:W-:Y:S08]  /*ef50*/  HMMA.16816.F32 R84, R12, R48, R72 ;  /* 0x000000300c54723c */ /* 0x004ff00000001848 */
[----:B---3--:R-:W-:Y:S08]  /*ef60*/  HMMA.16816.F32 R72, R36, R56, R108 ;  /* 0x000000382448723c */ /* 0x008ff0000000186c */
[C---:B------:R-:W-:Y:S08]  /*ef70*/  HMMA.16816.F32 R100, R40.reuse, R96, R100 ;  /* 0x000000602864723c */ /* 0x040ff00000001864 */
[----:B------:R-:W-:Y:S01]  /*ef80*/  HMMA.16816.F32 R120, R40, R98, R120 ;  /* 0x000000622878723c */ /* 0x000fe20000001878 */
[----:B------:R-:W-:-:S04]  /*ef90*/  FMUL.FTZ R0, R84, c[0x0][0x320] ;  /* 0x0000c80054007a20 */ /* 0x000fc80000410000 */
[----:B------:R2:W3:Y:S03]  /*efa0*/  MUFU.TANH R109, R0 ;  /* 0x00000000006d7308 */ /* 0x0004e60000002400 */
[----:B------:R-:W-:Y:S08]  /*efb0*/  HMMA.16816.F32 R80, R8, R48, R64 ;  /* 0x000000300850723c */ /* 0x000ff00000001840 */
[----:B------:R-:W-:Y:S01]  /*efc0*/  HMMA.16816.F32 R40, R32, R56, R124 ;  /* 0x000000382028723c */ /* 0x000fe2000000187c */
[----:B--2---:R-:W-:-:S07]  /*efd0*/  FMUL.FTZ R0, R85, c[0x0][0x320] ;  /* 0x0000c80055007a20 */ /* 0x004fce0000410000 */
[-C--:B------:R-:W-:Y:S01]  /*efe0*/  HMMA.16816.F32 R64, R20, R46.reuse, R68 ;  /* 0x0000002e1440723c */ /* 0x080fe20000001844 */
[----:B------:R2:W1:Y:S07]  /*eff0*/  MUFU.TANH R108, R0 ;  /* 0x00000000006c7308 */ /* 0x00046e0000002400 */
[----:B------:R-:W-:Y:S08]  /*f000*/  HMMA.16816.F32 R68, R16, R46, R76 ;  /* 0x0000002e1044723c */ /* 0x000ff0000000184c */
[----:B----4-:R-:W-:Y:S01]  /*f010*/  HMMA.16816.F32 R72, R28, R60, R72 ;  /* 0x0000003c1c48723c */ /* 0x010fe20000001848 */
[----:B--2---:R-:W-:-:S04]  /*f020*/  FMUL.FTZ R0, R86, c[0x0][0x320] ;  /* 0x0000c80056007a20 */ /* 0x004fc80000410000 */
[----:B------:R2:W4:Y:S03]  /*f030*/  MUFU.TANH R107, R0 ;  /* 0x00000000006b7308 */ /* 0x0005260000002400 */
[----:B------:R-:W-:Y:S01]  /*f040*/  HMMA.16816.F32 R44, R24, R60, R40 ;  /* 0x0000003c182c723c */ /* 0x000fe20000001828 */
[----:B------:R-:W-:Y:S07]  /*f050*/  LDSM.16.M88.4 R40, [R200] ;  /* 0x00000000c828783b */ /* 0x000fee0000000200 */
[----:B------:R-:W-:Y:S01]  /*f060*/  HMMA.16816.F32 R76, R12, R50, R64 ;  /* 0x000000320c4c723c */ /* 0x000fe20000001840 */
[----:B--2---:R-:W-:-:S07]  /*f070*/  FMUL.FTZ R0, R87, c[0x0][0x320] ;  /* 0x0000c80057007a20 */ /* 0x004fce0000410000 */
[----:B------:R-:W-:Y:S01]  /*f080*/  HMMA.16816.F32 R64, R36, R58, R88 ;  /* 0x0000003a2440723c */ /* 0x000fe20000001858 */
[----:B------:R2:W2:Y:S07]  /*f090*/  MUFU.TANH R106, R0 ;  /* 0x00000000006a7308 */ /* 0x0004ae0000002400 */
[----:B------:R-:W-:Y:S01]  /*f0a0*/  HMMA.16816.F32 R84, R8, R50, R68 ;  /* 0x000000320854723c */ /* 0x000fe20000001844 */
[----:B------:R-:W3:Y:S07]  /*f0b0*/  LDSM.16.M88.4 R48, [R169+0x1400] ;  /* 0x00140000a930783b */ /* 0x000eee0000000200 */
[----:B-1----:R-:W-:Y:S01]  /*f0c0*/  HMMA.16816.F32 R68, R20, R52, R72 ;  /* 0x000000341444723c */ /* 0x002fe20000001848 */
[----:B--2---:R-:W-:-:S04]  /*f0d0*/  FMUL.FTZ R0, R80, c[0x0][0x320] ;  /* 0x0000c80050007a20 */ /* 0x004fc80000410000 */
[----:B------:R1:W2:Y:S03]  /*f0e0*/  MUFU.TANH R99, R0 ;  /* 0x0000000000637308 */ /* 0x0002a60000002400 */
[----:B------:R-:W-:Y:S01]  /*f0f0*/  HMMA.16816.F32 R72, R32, R58, R128 ;  /* 0x0000003a2048723c */ /* 0x000fe20000001880 */
[----:B------:R-:W2:Y:S07]  /*f100*/  LDSM.16.M88.4 R56, [R202] ;  /* 0x00000000ca38783b */ /* 0x000eae0000000200 */
        /* <DEDUP_REMOVED lines=8> */
[----:B---3--:R-:W-:Y:S08]  /*f190*/  HMMA.16816.F32 R64, R32, R48, R132 ;  /* 0x000000302040723c */ /* 0x008ff00000001884 */
[----:B------:R-:W-:Y:S01]  /*f1a0*/  HMMA.16816.F32 R72, R16, R54, R72 ;  /* 0x000000361048723c */ /* 0x000fe20000001848 */
[----:B-1----:R-:W-:-:S07]  /*f1b0*/  FMUL.FTZ R0, R83, c[0x0][0x320] ;  /* 0x0000c80053007a20 */ /* 0x002fce0000410000 */
[----:B------:R-:W-:Y:S01]  /*f1c0*/  HMMA.16816.F32 R80, R8, R40, R44 ;  /* 0x000000280850723c */ /* 0x000fe2000000182c */
[----:B------:R1:W3:Y:S01]  /*f1d0*/  MUFU.TANH R95, R0 ;  /* 0x00000000005f7308 */ /* 0x0002e20000002400 */
[----:B------:R-:W3:Y:S06]  /*f1e0*/  LDSM.16.M88.4 R44, [R169+0x2000] ;  /* 0x00200000a92c783b */ /* 0x000eec0000000200 */
[----:B--2---:R-:W-:Y:S08]  /*f1f0*/  HMMA.16816.F32 R64, R24, R56, R64 ;  /* 0x000000381840723c */ /* 0x004ff00000001840 */
[----:B------:R-:W-:Y:S01]  /*f200*/  HMMA.16816.F32 R72, R8, R42, R72 ;  /* 0x0000002a0848723c */ /* 0x000fe20000001848 */
[----:B-1----:R-:W-:-:S04]  /*f210*/  FMUL.FTZ R0, R76, c[0x0][0x320] ;  /* 0x0000c8004c007a20 */ /* 0x002fc80000410000 */
[----:B------:R1:W2:Y:S03]  /*f220*/  MUFU.TANH R96, R0 ;  /* 0x0000000000607308 */ /* 0x0002a60000002400 */
        /* <DEDUP_REMOVED lines=9> */
[----:B-1----:R-:W-:-:S04]  /*f2c0*/  FMUL.FTZ R0, R84, c[0x0][0x320] ;  /* 0x0000c80054007a20 */ /* 0x002fc80000410000 */
[----:B------:R1:W1:Y:S11]  /*f2d0*/  MUFU.TANH R91, R0 ;  /* 0x00000000005b7308 */ /* 0x0002760000002400 */
[----:B------:R-:W-:Y:S08]  /*f2e0*/  @!UPT UIADD3 URZ, URZ, URZ, URZ ;  /* 0x0000003f3f3ff290 */ /* 0x000ff0000fffe03f */
[----:B------:R-:W-:Y:S01]  /*f2f0*/  HMMA.16816.F32 R52, R28, R56, R68 ;  /* 0x000000381c34723c */ /* 0x000fe20000001844 */
[----:B-1----:R-:W-:-:S07]  /*f300*/  FMUL.FTZ R0, R85, c[0x0][0x320] ;  /* 0x0000c80055007a20 */ /* 0x002fce0000410000 */
[----:B------:R-:W-:Y:S01]  /*f310*/  HMMA.16816.F32 R68, R12, R42, R60 ;  /* 0x0000002a0c44723c */ /* 0x000fe2000000183c */
[----:B------:R1:W1:Y:S07]  /*f320*/  MUFU.TANH R90, R0 ;  /* 0x00000000005a7308 */ /* 0x00026e0000002400 */
[----:B------:R-:W-:Y:S01]  /*f330*/  HMMA.16816.F32 R60, R36, R50, R120 ;  /* 0x00000032243c723c */ /* 0x000fe20000001878 */
[----:B------:R-:W2:Y:S01]  /*f340*/  LDSM.16.M88.4 R36, [R199] ;  /* 0x00000000c724783b */ /* 0x000ea20000000200 */
[----:B------:R-:W-:-:S06]  /*f350*/  DEPBAR.LE SB0, 0x0 ;  /* 0x000080000000791a */ /* 0x000fcc0000000000 */
[----:B---3--:R-:W-:Y:S01]  /*f360*/  HMMA.16816.F32 R52, R20, R44, R52 ;  /* 0x0000002c1434723c */ /* 0x008fe20000001834 */
[----:B-1----:R-:W-:-:S04]  /*f370*/  FMUL.FTZ R0, R86, c[0x0][0x320] ;  /* 0x0000c80056007a20 */ /* 0x002fc80000410000 */
[----:B------:R1:W3:Y:S03]  /*f380*/  MUFU.TANH R89, R0 ;  /* 0x0000000000597308 */ /* 0x0002e60000002400 */
[----:B------:R-:W-:Y:S08]  /*f390*/  HMMA.16816.F32 R40, R16, R44, R64 ;  /* 0x0000002c1028723c */ /* 0x000ff00000001840 */
[----:B------:R-:W-:Y:S01]  /*f3a0*/  HMMA.16816.F32 R28, R28, R58, R60 ;  /* 0x0000003a1c1c723c */ /* 0x000fe2000000183c */
[----:B-1----:R-:W-:-:S07]  /*f3b0*/  FMUL.FTZ R0, R87, c[0x0][0x320] ;  /* 0x0000c80057007a20 */ /* 0x002fce0000410000 */
[----:B------:R-:W-:Y:S01]  /*f3c0*/  HMMA.16816.F32 R56, R24, R58, R32 ;  /* 0x0000003a1838723c */ /* 0x000fe20000001820 */
[----:B------:R1:W1:Y:S07]  /*f3d0*/  MUFU.TANH R86, R0 ;  /* 0x0000000000567308 */ /* 0x00026e0000002400 */
[----:B--2---:R-:W-:Y:S08]  /*f3e0*/  HMMA.16816.F32 R52, R12, R36, R52 ;  /* 0x000000240c34723c */ /* 0x004ff00000001834 */
[----:B------:R-:W-:Y:S01]  /*f3f0*/  HMMA.16816.F32 R20, R20, R46, R28 ;  /* 0x0000002e1414723c */ /* 0x000fe2000000181c */
[----:B-1----:R-:W-:-:S04]  /*f400*/  FMUL.FTZ R0, R76, c[0x0][0x320] ;  /* 0x0000c8004c007a20 */ /* 0x002fc80000410000 */
[----:B------:R1:W2:Y:S03]  /*f410*/  MUFU.TANH R88, R0 ;  /* 0x0000000000587308 */ /* 0x0002a60000002400 */
[----:B------:R-:W-:Y:S08]  /*f420*/  HMMA.16816.F32 R24, R8, R36, R40 ;  /* 0x000000240818723c */ /* 0x000ff00000001828 */
[----:B------:R-:W-:Y:S01]  /*f430*/  HMMA.16816.F32 R16, R16, R46, R56 ;  /* 0x0000002e1010723c */ /* 0x000fe20000001838 */
[----:B-1----:R-:W-:-:S07]  /*f440*/  FMUL.FTZ R0, R77, c[0x0][0x320] ;  /* 0x0000c8004d007a20 */ /* 0x002fce0000410000 */
[-C--:B------:R-:W-:Y:S01]  /*f450*/  HMMA.16816.F32 R12, R12, R38.reuse, R20 ;  /* 0x000000260c0c723c */ /* 0x080fe20000001814 */
[----:B------:R1:W1:Y:S11]  /*f460*/  MUFU.TANH R87, R0 ;  /* 0x0000000000577308 */ /* 0x0002760000002400 */
[----:B------:R-:W-:Y:S04]  /*f470*/  @!UPT UIADD3 URZ, URZ, URZ, URZ ;  /* 0x0000003f3f3ff290 */ /* 0x000fe8000fffe03f */
        /* <DEDUP_REMOVED lines=63> */
[----:B--234-:R-:W2:Y:S04]  /*f870*/  LDL R3, [R1+0x40] ;  /* 0x0000400001037983 */ /* 0x01cea80000100800 */
[----:B------:R-:W3:Y:S04]  /*f880*/  LDL.64 R148, [R1+0x30] ;  /* 0x0000300001947983 */ /* 0x000ee80000100a00 */
[----:B------:R-:W4:Y:S04]  /*f890*/  LDL R4, [R1+0x3c] ;  /* 0x00003c0001047983 */ /* 0x000f280000100800 */
[----:B------:R-:W5:Y:S01]  /*f8a0*/  S2R R5, SR_TID.X ;  /* 0x0000000000057919 */ /* 0x000f620000002100 */
[----:B-1----:R-:W-:-:S03]  /*f8b0*/  IMAD.MOV.U32 R0, RZ, RZ, 0x1 ;  /* 0x00000001ff007424 */ /* 0x002fc600078e00ff */
[----:B------:R-:W3:Y:S02]  /*f8c0*/  LDL.64 R146, [R1+0x28] ;  /* 0x0000280001927983 */ /* 0x000ee40000100a00 */
[----:B------:R-:W-:Y:S02]  /*f8d0*/  ISETP.NE.AND P0, PT, R0, c[0x0][0x2b8], PT ;  /* 0x0000ae0000007a0c */ /* 0x000fe40003f05270 */
[----:B------:R-:W4:Y:S01]  /*f8e0*/  LDL R144, [R1+0x38] ;  /* 0x0000380001907983 */ /* 0x000f220000100800 */
[----:B-----5:R-:W-:-:S04]  /*f8f0*/  SHF.R.S32.HI R2, RZ, 0x1f, R5 ;  /* 0x0000001fff027819 */ /* 0x020fc80000011405 */
[----:B------:R-:W-:-:S04]  /*f900*/  LEA.HI R2, R2, R5, RZ, 0x2 ;  /* 0x0000000502027211 */ /* 0x000fc800078f10ff */
[----:B------:R-:W-:-:S05]  /*f910*/  LOP3.LUT R2, R2, 0xfffffffc, RZ, 0xc0, !PT ;  /* 0xfffffffc02027812 */ /* 0x000fca00078ec0ff */
[----:B------:R-:W-:-:S04]  /*f920*/  IMAD.IADD R2, R5, 0x1, -R2 ;  /* 0x0000000105027824 */ /* 0x000fc800078e0a02 */
[----:B------:R-:W-:Y:S02]  /*f930*/  IMAD R2, R2, 0x20, R247 ;  /* 0x0000002002027824 */ /* 0x000fe400078e02f7 */
[----:B------:R-:W-:-:S03]  /*f940*/  IMAD.MOV.U32 R218, RZ, RZ, RZ ;  /* 0x000000ffffda7224 */ /* 0x000fc600078e00ff */
[----:B--2---:R-:W-:-:S04]  /*f950*/  IADD3 R2, R2, R142, R3 ;  /* 0x0000008e02027210 */ /* 0x004fc80007ffe003 */
[----:B------:R-:W-:-:S05]  /*f960*/  IADD3 R2, R2, -0x30, RZ ;  /* 0xffffffd002027810 */ /* 0x000fca0007ffe0ff */
[----:B------:R-:W-:-:S04]  /*f970*/  @P0 IMAD.HI.U32 R3, R2, c[0x0][0x2bc], RZ ;  /* 0x0000af0002030a27 */ /* 0x000fc800078e00ff */
[----:B------:R-:W-:Y:S01]  /*f980*/  IMAD.MOV.U32 R0, RZ, RZ, R2 ;  /* 0x000000ffff007224 */ /* 0x000fe200078e0002 */
[----:B------:R-:W-:-:S04]  /*f990*/  @P0 SHF.R.U32.HI R0, RZ, c[0x0][0x2c0], R3 ;  /* 0x0000b000ff000a19 */ /* 0x000fc80000011603 */
[----:B---3--:R-:W-:-:S04]  /*f9a0*/  @!P3 IADD3 R3, P0, R0, R148, RZ ;  /* 0x000000940003b210 */ /* 0x008fc80007f1e0ff */
[----:B----4-:R-:W-:Y:S02]  /*f9b0*/  @!P3 LEA.HI.X.SX32 R5, R0, R4, 0x1, P0 ;  /* 0x000000040005b211 */ /* 0x010fe400000f0eff */
[----:B------:R-:W-:-:S04]  /*f9c0*/  @!P3 LEA R4, P0, R3, c[0x0][0x2a0], 0x2 ;  /* 0x0000a8000304ba11 */ /* 0x000fc800078010ff */
[----:B------:R-:W-:-:S05]  /*f9d0*/  @!P3 LEA.HI.X R5, R3, c[0x0][0x2a4], R5, 0x2, P0 ;  /* 0x0000a9000305ba11 */ /* 0x000fca00000f1405 */
[----:B------:R-:W2:Y:S01]  /*f9e0*/  @!P3 LDG.E R218, [R4.64] ;  /* 0x0000000804dab981 */ /* 0x000ea2000c1e1900 */
[----:B------:R-:W-:-:S04]  /*f9f0*/  IMAD.MOV R0, RZ, RZ, -R0 ;  /* 0x000000ffff007224 */ /* 0x000fc800078e0a00 */
[----:B------:R-:W-:-:S05]  /*fa00*/  IMAD R227, R0, c[0x0][0x2b8], R2 ;  /* 0x0000ae0000e37a24 */ /* 0x000fca00078e0202 */
[----:B------:R-:W-:Y:S01]  /*fa10*/  SHF.R.S32.HI R0, RZ, 0x1f, R227 ;  /* 0x0000001fff007819 */ /* 0x000fe200000114e3 */
[----:B------:R-:W-:-:S04]  /*fa20*/  IMAD.WIDE.U32 R2, R227, c[0x0][0x1e0], RZ ;  /* 0x00007800e3027a25 */ /* 0x000fc800078e00ff */
[----:B------:R-:W-:-:S04]  /*fa30*/  IMAD R0, R0, c[0x0][0x1e0], RZ ;  /* 0x0000780000007a24 */ /* 0x000fc800078e02ff */
[----:B------:R-:W-:-:S04]  /*fa40*/  IMAD R0, R227, c[0x0][0x1e4], R0 ;  /* 0x00007900e3007a24 */ /* 0x000fc800078e0200 */
[----:B------:R-:W-:Y:S01]  /*fa50*/  IMAD.IADD R3, R3, 0x1, R0 ;  /* 0x0000000103037824 */ /* 0x000fe200078e0200 */
[----:B------:R-:W-:-:S04]  /*fa60*/  IADD3 R12, -R247, 0x30, RZ ;  /* 0x00000030f70c7810 */ /* 0x000fc80007ffe1ff */
[----:B------:R-:W-:Y:S02]  /*fa70*/  ISETP.GE.AND P0, PT, R12, 0x1, PT ;  /* 0x000000010c00780c */ /* 0x000fe40003f06270 */
[----:B--2---:R-:W-:Y:S01]  /*fa80*/  SHF.R.S32.HI R0, RZ, 0x1f, R218 ;  /* 0x0000001fff007819 */ /* 0x004fe200000114da */
        /* <DEDUP_REMOVED lines=9> */
.L_x_397:
[----:B------:R-:W-:Y:S05]  /*fb20*/  BRA.DIV ~URZ, `(.L_x_301) ;  /* 0x0000a3f27f007947 */ /* 0x000fea000b800000 */
[----:B------:R3:W4:Y:S02]  /*fb30*/  SHFL.IDX PT, R0, R6, RZ, 0x1c1f ;  /* 0x001c1fff06007589 */ /* 0x00072400000e0000 */
.L_x_398:
[----:B------:R-:W-:Y:S01]  /*fb40*/  BSSY B0, `(.L_x_302) ;  /* 0x000000f000007945 */ /* 0x000fe20003800000 */
[----:B------:R-:W-:Y:S05]  /*fb50*/  @!P0 BRA `(.L_x_303) ;  /* 0x000000d000008947 */ /* 0x000fea0003800000 */
[----:B------:R-:W-:Y:S02]  /*fb60*/  ISETP.NE.AND P6, PT, R141, RZ, PT ;  /* 0x000000ff8d00720c */ /* 0x000fe40003fc5270 */
[-C--:B----4-:R-:W-:Y:S02]  /*fb70*/  LEA R10, P2, R228, R0.reuse, 0x1 ;  /* 0x00000000e40a7211 */ /* 0x090fe400078408ff */
[-C--:B------:R-:W-:Y:S02]  /*fb80*/  LEA R8, P1, R238, R0.reuse, 0x1 ;  /* 0x00000000ee087211 */ /* 0x080fe400078208ff */
[----:B------:R-:W-:Y:S02]  /*fb90*/  LEA R2, P0, R230, R0, 0x1 ;  /* 0x00000000e6027211 */ /* 0x000fe400078008ff */
[----:B--2---:R-:W-:-:S02]  /*fba0*/  LEA.HI.X R11, R228, R4, R229, 0x1, P2 ;  /* 0x00000004e40b7211 */ /* 0x004fc400010f0ce5 */
        /* <DEDUP_REMOVED lines=8> */
.L_x_303:
[----:B------:R-:W-:Y:S05]  /*fc30*/  BSYNC B0 ;  /* 0x0000000000007941 */ /* 0x000fea0003800000 */
.L_x_302:
[----:B------:R-:W-:Y:S01]  /*fc40*/  ISETP.GE.AND P0, PT, R12, 0x21, PT ;  /* 0x000000210c00780c */ /* 0x000fe20003f06270 */
[----:B------:R-:W-:Y:S06]  /*fc50*/  BRA.DIV ~URZ, `(.L_x_304) ;  /* 0x0000a3227f007947 */ /* 0x000fec000b800000 */
[----:B--2---:R2:W1:Y:S04]  /*fc60*/  SHFL.IDX PT, R4, R5, 0x1, 0x1c1f ;  /* 0x003c1f0005047f89 */ /* 0x00446800000e0000 */
[----:B----4-:R2:W4:Y:S02]  /*fc70*/  SHFL.IDX PT, R0, R6, 0x1, 0x1c1f ;  /* 0x003c1f0006007f89 */ /* 0x01052400000e0000 */
.L_x_399:
[----:B------:R-:W-:Y:S05]  /*fc80*/  @!P0 BRA `(.L_x_299) ;  /* 0x000000d000008947 */ /* 0x000fea0003800000 */
[----:B------:R-:W-:Y:S02]  /*fc90*/  ISETP.NE.AND P6, PT, R141, RZ, PT ;  /* 0x000000ff8d00720c */ /* 0x000fe40003fc5270 */
[----:B----4-:R-:W-:-:S02]  /*fca0*/  LEA R10, P2, R228, R0, 0x1 ;  /* 0x00000000e40a7211 */ /* 0x010fc400078408ff */
[-C--:B------:R-:W-:Y:S02]  /*fcb0*/  LEA R8, P1, R238, R0.reuse, 0x1 ;  /* 0x00000000ee087211 */ /* 0x080fe400078208ff */
[----:B------:R-:W-:Y:S02]  /*fcc0*/  LEA R2, P0, R230, R0, 0x1 ;  /* 0x00000000e6027211 */ /* 0x000fe400078008ff */
        /* <DEDUP_REMOVED lines=9> */
.L_x_299:
[----:B--234-:R-:W-:Y:S05]  /*fd60*/  BSYNC B1 ;  /* 0x0000000000017941 */ /* 0x01cfea0003800000 */
.L_x_298:
[----:B-1----:R-:W2:Y:S04]  /*fd70*/  LDL R0, [R1+0x9c] ;  /* 0x00009c0001007983 */ /* 0x002ea80000100800 */
[----:B------:R-:W0:Y:S01]  /*fd80*/  LDGDEPBAR ;  /* 0x00000000000079af */ /* 0x000e220000000000 */
[----:B--2---:R-:W-:-:S05]  /*fd90*/  IMAD.IADD R0, R140, 0x1, -R0 ;  /* 0x000000018c007824 */ /* 0x004fca00078e0a00 */
[C---:B------:R-:W-:Y:S02]  /*fda0*/  ISETP.GT.AND P1, PT, R0.reuse, RZ, PT ;  /* 0x000000ff0000720c */ /* 0x040fe40003f24270 */
[----:B------:R-:W-:Y:S02]  /*fdb0*/  ISETP.GT.AND P0, PT, R0, 0x1, PT ;  /* 0x000000010000780c */ /* 0x000fe40003f04270 */
        /* <DEDUP_REMOVED lines=10> */
[----:B------:R-:W-:Y:S02]  /*fe60*/  ISETP.GT.AND P6, PT, R0, 0x8, PT ;  /* 0x000000080000780c */ /* 0x000fe40003fc4270 */
        /* <DEDUP_REMOVED lines=93> */
.L_x_400:
[----:B-12---:R-:W-:Y:S01]  /*10440*/  FMNMX.FTZ R4, R4, R0, !PT ;  /* 0x0000000004047209 */ /* 0x006fe20007810000 */
[----:B------:R-:W-:Y:S05]  /*10450*/  BRA.DIV ~URZ, `(.L_x_306) ;  /* 0x00009c227f007947 */ /* 0x000fea000b800000 */
[----:B------:R-:W1:Y:S04]  /*10460*/  SHFL.BFLY PT, R0, R5, 0x2, 0x1f ;  /* 0x0c401f0005007f89 */ /* 0x000e6800000e0000 */
        /* <DEDUP_REMOVED lines=12> */
.L_x_401:
        /* <DEDUP_REMOVED lines=14> */
[----:B------:R-:W2:Y:S01]  /*10610*/  LDSM.16.MT88.4 R52, [R170] ;  /* 0x00000000aa34783b */ /* 0x000ea20000004200 */
[--C-:B------:R-:W-:Y:S02]  /*10620*/  FFMA.FTZ R5, R25, c[0x0][0x2d0], -R3.reuse ;  /* 0x0000b40019057a23 */ /* 0x100fe40000010803 */
[--C-:B------:R-:W-:Y:S01]  /*10630*/  FFMA.FTZ R61, R61, c[0x0][0x2d0], -R3.reuse ;  /* 0x0000b4003d3d7a23 */ /* 0x100fe20000010803 */
[----:B------:R-:W-:Y:S01]  /*10640*/  LDSM.16.MT88.4 R88, [R170+0xc00] ;  /* 0x000c0000aa58783b */ /* 0x000fe20000004200 */
[----:B------:R-:W-:-:S02]  /*10650*/  FFMA.FTZ R60, R60, c[0x0][0x2d0], -R3 ;  /* 0x0000b4003c3c7a23 */ /* 0x000fc40000010803 */
[----:B------:R4:W-:Y:S01]  /*10660*/  MUFU.EX2 R147, R2 ;  /* 0x0000000200937308 */ /* 0x0009e20000000800 */
[----:B------:R-:W-:Y:S01]  /*10670*/  LDSM.16.MT88.4 R76, [R171+0x400] ;  /* 0x00040000ab4c783b */ /* 0x000fe20000004200 */
[--C-:B------:R-:W-:Y:S02]  /*10680*/  FFMA.FTZ R63, R47, c[0x0][0x2d0], -R4.reuse ;  /* 0x0000b4002f3f7a23 */ /* 0x100fe40000010804 */
[--C-:B------:R-:W-:Y:S01]  /*10690*/  FFMA.FTZ R62, R46, c[0x0][0x2d0], -R4.reuse ;  /* 0x0000b4002e3e7a23 */ /* 0x100fe20000010804 */
[----:B------:R-:W5:Y:S01]  /*106a0*/  LDSM.16.MT88.4 R64, [R170+0x400] ;  /* 0x00040000aa40783b */ /* 0x000f620000004200 */
[----:B-1----:R-:W-:Y:S02]  /*106b0*/  FFMA.FTZ R0, R11, c[0x0][0x2d0], -R4 ;  /* 0x0000b4000b007a23 */ /* 0x002fe40000010804 */
[----:B------:R1:W-:Y:S01]  /*106c0*/  MUFU.EX2 R145, R5 ;  /* 0x0000000500917308 */ /* 0x0003e20000000800 */
[----:B------:R-:W3:Y:S04]  /*106d0*/  LDSM.16.MT88.4 R80, [R170+0x1000] ;  /* 0x00100000aa50783b */ /* 0x000ee80000004200 */
[----:B------:R-:W2:Y:S01]  /*106e0*/  LDSM.16.MT88.4 R68, [R171+0xc00] ;  /* 0x000c0000ab44783b */ /* 0x000ea20000004200 */
[----:B----4-:R-:W-:-:S02]  /*106f0*/  FMUL.FTZ R2, R106, c[0x0][0x2d0] ;  /* 0x0000b4006a027a20 */ /* 0x010fc40000410000 */
[----:B------:R4:W-:Y:S03]  /*10700*/  MUFU.EX2 R110, R0 ;  /* 0x00000000006e7308 */ /* 0x0009e60000000800 */
[----:B------:R-:W-:Y:S02]  /*10710*/  FSEL R2, R2, RZ, P0 ;  /* 0x000000ff02027208 */ /* 0x000fe40000000000 */
[----:B------:R-:W-:-:S03]  /*10720*/  FSETP.NEU.FTZ.AND P0, PT, R6, -INF , PT ;  /* 0xff8000000600780b */ /* 0x000fc60003f1d000 */
[----:B------:R-:W-:Y:S01]  /*10730*/  MUFU.EX2 R63, R63 ;  /* 0x0000003f003f7308 */ /* 0x000fe20000000800 */
[----:B-1----:R-:W-:Y:S02]  /*10740*/  FFMA.FTZ R5, R32, c[0x0][0x2d0], -R2 ;  /* 0x0000b40020057a23 */ /* 0x002fe40000010802 */
[----:B----4-:R-:W-:-:S05]  /*10750*/  FFMA.FTZ R0, R12, c[0x0][0x2d0], -R4 ;  /* 0x0000b4000c007a23 */ /* 0x010fca0000010804 */
[----:B------:R1:W-:Y:S08]  /*10760*/  MUFU.EX2 R134, R5 ;  /* 0x0000000500867308 */ /* 0x0003f00000000800 */
[----:B------:R4:W-:Y:S01]  /*10770*/  MUFU.EX2 R117, R0 ;  /* 0x0000000000757308 */ /* 0x0009e20000000800 */
[----:B-1----:R-:W-:-:S07]  /*10780*/  FFMA.FTZ R5, R35, c[0x0][0x2d0], -R2 ;  /* 0x0000b40023057a23 */ /* 0x002fce0000010802 */
[----:B------:R-:W-:Y:S01]  /*10790*/  MUFU.EX2 R62, R62 ;  /* 0x0000003e003e7308 */ /* 0x000fe20000000800 */
[----:B----4-:R-:W-:-:S07]  /*107a0*/  FFMA.FTZ R0, R13, c[0x0][0x2d0], -R4 ;  /* 0x0000b4000d007a23 */ /* 0x010fce0000010804 */
[----:B------:R-:W-:Y:S08]  /*107b0*/  MUFU.EX2 R135, R5 ;  /* 0x0000000500877308 */ /* 0x000ff00000000800 */
[----:B------:R1:W-:Y:S02]  /*107c0*/  MUFU.EX2 R132, R0 ;  /* 0x0000000000847308 */ /* 0x0003e40000000800 */
[----:B-1----:R-:W-:-:S06]  /*107d0*/  FFMA.FTZ R0, R14, c[0x0][0x2d0], -R4 ;  /* 0x0000b4000e007a23 */ /* 0x002fcc0000010804 */
[----:B------:R1:W-:Y:S02]  /*107e0*/  MUFU.EX2 R133, R0 ;  /* 0x0000000000857308 */ /* 0x0003e40000000800 */
[----:B-1----:R-:W-:-:S06]  /*107f0*/  FFMA.FTZ R0, R15, c[0x0][0x2d0], -R4 ;  /* 0x0000b4000f007a23 */ /* 0x002fcc0000010804 */
[----:B------:R1:W4:Y:S02]  /*10800*/  MUFU.EX2 R144, R0 ;  /* 0x0000000000907308 */ /* 0x0003240000000800 */
[----:B-1----:R-:W-:Y:S01]  /*10810*/  FFMA.FTZ R0, R19, c[0x0][0x2d0], -R4 ;  /* 0x0000b40013007a23 */ /* 0x002fe20000010804 */
[----:B----4-:R-:W-:-:S05]  /*10820*/  F2FP.PACK_AB R12, R144, R133 ;  /* 0x00000085900c723e */ /* 0x010fca00000000ff */
[----:B------:R1:W4:Y:S02]  /*10830*/  MUFU.EX2 R152, R0 ;  /* 0x0000000000987308 */ /* 0x0003240000000800 */
[----:B-1----:R-:W-:Y:S01]  /*10840*/  FFMA.FTZ R0, R17, c[0x0][0x2d0], -R3 ;  /* 0x0000b40011007a23 */ /* 0x002fe20000010803 */
[----:B----4-:R-:W-:-:S05]  /*10850*/  F2FP.PACK_AB R14, R152, R147 ;  /* 0x00000093980e723e */ /* 0x010fca00000000ff */
[----:B------:R1:W-:Y:S02]  /*10860*/  MUFU.EX2 R102, R0 ;  /* 0x0000000000667308 */ /* 0x0003e40000000800 */
[----:B-1----:R-:W-:-:S06]  /*10870*/  FFMA.FTZ R0, R18, c[0x0][0x2d0], -R3 ;  /* 0x0000b40012007a23 */ /* 0x002fcc0000010803 */
[----:B------:R1:W4:Y:S02]  /*10880*/  MUFU.EX2 R101, R0 ;  /* 0x0000000000657308 */ /* 0x0003240000000800 */
[----:B-1----:R-:W-:Y:S01]  /*10890*/  FFMA.FTZ R0, R20, c[0x0][0x2d0], -R3 ;  /* 0x0000b40014007a23 */ /* 0x002fe20000010803 */
[----:B------:R-:W-:-:S05]  /*108a0*/  F2FP.PACK_AB R20, R110, R111 ;  /* 0x0000006f6e14723e */ /* 0x000fca00000000ff */
[----:B------:R1:W-:Y:S02]  /*108b0*/  MUFU.EX2 R103, R0 ;  /* 0x0000000000677308 */ /* 0x0003e40000000800 */
[----:B-1----:R-:W-:Y:S01]  /*108c0*/  FFMA.FTZ R0, R21, c[0x0][0x2d0], -R3 ;  /* 0x0000b40015007a23 */ /* 0x002fe20000010803 */
[----:B----4-:R-:W-:-:S05]  /*108d0*/  F2FP.PACK_AB R21, R101, R102 ;  /* 0x000000666515723e */ /* 0x010fca00000000ff */
[----:B------:R1:W4:Y:S02]  /*108e0*/  MUFU.EX2 R118, R0 ;  /* 0x0000000000767308 */ /* 0x0003240000000800 */
[----:B-1----:R-:W-:Y:S01]  /*108f0*/  FFMA.FTZ R0, R22, c[0x0][0x2d0], -R3 ;  /* 0x0000b40016007a23 */ /* 0x002fe20000010803 */
[----:B------:R-:W-:-:S05]  /*10900*/  F2FP.PACK_AB R22, R132, R117 ;  /* 0x000000758416723e */ /* 0x000fca00000000ff */
[----:B------:R1:W-:Y:S02]  /*10910*/  MUFU.EX2 R119, R0 ;  /* 0x0000000000777308 */ /* 0x0003e40000000800 */
[----:B-1----:R-:W-:Y:S01]  /*10920*/  FFMA.FTZ R0, R23, c[0x0][0x2d0], -R3 ;  /* 0x0000b40017007a23 */ /* 0x002fe20000010803 */
[----:B----4-:R-:W-:-:S05]  /*10930*/  F2FP.PACK_AB R23, R118, R103 ;  /* 0x000000677617723e */ /* 0x010fca00000000ff */
[----:B------:R1:W4:Y:S02]  /*10940*/  MUFU.EX2 R127, R0 ;  /* 0x00000000007f7308 */ /* 0x0003240000000800 */
[----:B--23--:R-:W-:Y:S01]  /*10950*/  HMMA.16816.F32 R8, R20, R52, RZ ;  /* 0x000000341408723c */ /* 0x00cfe200000018ff */
[----:B-1----:R-:W-:Y:S01]  /*10960*/  FFMA.FTZ R0, R27, c[0x0][0x2d0], -R3 ;  /* 0x0000b4001b007a23 */ /* 0x002fe20000010803 */
[----:B----4-:R-:W-:-:S04]  /*10970*/  F2FP.PACK_AB R13, R127, R119 ;  /* 0x000000777f0d723e */ /* 0x010fc800000000ff */
[----:B------:R1:W2:Y:S02]  /*10980*/  MUFU.EX2 R146, R0 ;  /* 0x0000000000927308 */ /* 0x0002a40000000800 */
[----:B-1----:R-:W-:Y:S01]  /*10990*/  FFMA.FTZ R0, R24, c[0x0][0x2d0], -R2 ;  /* 0x0000b40018007a23 */ /* 0x002fe20000010802 */
[----:B--2---:R-:W-:-:S05]  /*109a0*/  F2FP.PACK_AB R15, R146, R145 ;  /* 0x00000091920f723e */ /* 0x004fca00000000ff */
[----:B------:R1:W-:Y:S10]  /*109b0*/  MUFU.EX2 R96, R0 ;  /* 0x0000000000607308 */ /* 0x0003f40000000800 */
[----:B-----5:R-:W-:Y:S07]  /*109c0*/  HMMA.16816.F32 R140, R12, R64, R8 ;  /* 0x000000400c8c723c */ /* 0x020fee0000001808 */
[----:B------:R-:W-:Y:S01]  /*109d0*/  F2FP.PACK_AB R10, R135, R134 ;  /* 0x00000086870a723e */ /* 0x000fe200000000ff */
[----:B-1----:R-:W-:-:S04]  /*109e0*/  FFMA.FTZ R0, R26, c[0x0][0x2d0], -R2 ;  /* 0x0000b4001a007a23 */ /* 0x002fc80000010802 */
        /* <DEDUP_REMOVED lines=11> */
[----:B-1----:R-:W-:Y:S01]  /*10aa0*/  FMUL.FTZ R0, R6, c[0x0][0x2d0] ;  /* 0x0000b40006007a20 */ /* 0x002fe20000410000 */
[----:B--2---:R-:W-:-:S04]  /*10ab0*/  F2FP.PACK_AB R8, R116, R109 ;  /* 0x0000006d7408723e */ /* 0x004fc800000000ff */
[----:B------:R-:W-:Y:S02]  /*10ac0*/  FSEL R0, R0, RZ, P0 ;  /* 0x000000ff00007208 */ /* 0x000fe40000000000 */
[----:B------:R-:W-:-:S03]  /*10ad0*/  ISETP.GE.AND P0, PT, R219, R251, PT ;  /* 0x000000fbdb00720c */ /* 0x000fc60003f06270 */
[----:B------:R-:W-:-:S04]  /*10ae0*/  FFMA.FTZ R5, R33, c[0x0][0x2d0], -R0 ;  /* 0x0000b40021057a23 */ /* 0x000fc80000010800 */
[----:B------:R1:W-:Y:S02]  /*10af0*/  MUFU.EX2 R93, R5 ;  /* 0x00000005005d7308 */ /* 0x0003e40000000800 */
[----:B-1----:R-:W-:-:S06]  /*10b00*/  FFMA.FTZ R5, R34, c[0x0][0x2d0], -R0 ;  /* 0x0000b40022057a23 */ /* 0x002fcc0000010800 */
[----:B------:R1:W2:Y:S02]  /*10b10*/  MUFU.EX2 R92, R5 ;  /* 0x00000005005c7308 */ /* 0x0002a40000000800 */
[----:B-1----:R-:W-:Y:S01]  /*10b20*/  FFMA.FTZ R5, R37, c[0x0][0x2d0], -R0 ;  /* 0x0000b40025057a23 */ /* 0x002fe20000010800 */
[----:B--2---:R-:W-:-:S05]  /*10b30*/  F2FP.PACK_AB R17, R92, R93 ;  /* 0x0000005d5c11723e */ /* 0x004fca00000000ff */
[----:B------:R1:W-:Y:S02]  /*10b40*/  MUFU.EX2 R94, R5 ;  /* 0x00000005005e7308 */ /* 0x0003e40000000800 */
[--C-:B-1----:R-:W-:Y:S02]  /*10b50*/  FFMA.FTZ R5, R39, c[0x0][0x2d0], -R0.reuse ;  /* 0x0000b40027057a23 */ /* 0x102fe40000010800 */
[----:B------:R-:W-:Y:S04]  /*10b60*/  HMMA.16816.F32 R36, R20, R88, RZ ;  /* 0x000000581424723c */ /* 0x000fe800000018ff */
[----:B------:R1:W2:Y:S02]  /*10b70*/  MUFU.EX2 R97, R5 ;  /* 0x0000000500617308 */ /* 0x0002a40000000800 */
[----:B-1----:R-:W-:Y:S01]  /*10b80*/  FFMA.FTZ R5, R41, c[0x0][0x2d0], -R0 ;  /* 0x0000b40029057a23 */ /* 0x002fe20000010800 */
[----:B--2---:R-:W-:-:S05]  /*10b90*/  F2FP.PACK_AB R19, R97, R94 ;  /* 0x0000005e6113723e */ /* 0x004fca00000000ff */
[----:B------:R1:W-:Y:S11]  /*10ba0*/  MUFU.EX2 R99, R5 ;  /* 0x0000000500637308 */ /* 0x0003f60000000800 */
[----:B------:R-:W-:Y:S01]  /*10bb0*/  @!UPT UIADD3 URZ, URZ, URZ, URZ ;  /* 0x0000003f3f3ff290 */ /* 0x000fe2000fffe03f */
[----:B------:R-:W-:Y:S01]  /*10bc0*/  HMMA.16816.F32 R156, R12, R80, R36 ;  /* 0x000000500c9c723c */ /* 0x000fe20000001824 */
[----:B------:R-:W-:Y:S07]  /*10bd0*/  LDSM.16.MT88.4 R36, [R170+0x1800] ;  /* 0x00180000aa24783b */ /* 0x000fee0000004200 */
[----:B------:R-:W-:Y:S01]  /*10be0*/  HMMA.16816.F32 R28, R16, R56, RZ ;  /* 0x00000038101c723c */ /* 0x000fe200000018ff */
[----:B-1----:R-:W-:-:S07]  /*10bf0*/  FFMA.FTZ R5, R43, c[0x0][0x2d0], -R0 ;  /* 0x0000b4002b057a23 */ /* 0x002fce0000010800 */
[----:B------:R-:W-:Y:S01]  /*10c00*/  HMMA.16816.F32 R40, R20, R56, RZ ;  /* 0x000000381428723c */ /* 0x000fe200000018ff */
[----:B------:R1:W2:Y:S06]  /*10c10*/  MUFU.EX2 R125, R5 ;  /* 0x00000005007d7308 */ /* 0x0002ac0000000800 */
[--C-:B------:R-:W-:Y:S01]  /*10c20*/  FFMA.FTZ R57, R45, c[0x0][0x2d0], -R3.reuse ;  /* 0x0000b4002d397a23 */ /* 0x100fe20000010803 */
[----:B------:R-:W-:Y:S01]  /*10c30*/  HMMA.16816.F32 R24, R16, R88, RZ ;  /* 0x000000581018723c */ /* 0x000fe200000018ff */
[----:B------:R-:W-:Y:S02]  /*10c40*/  FFMA.FTZ R56, R44, c[0x0][0x2d0], -R3 ;  /* 0x0000b4002c387a23 */ /* 0x000fe40000010803 */
[----:B------:R-:W-:-:S02]  /*10c50*/  FADD.FTZ R3, R111, R110 ;  /* 0x0000006e6f037221 */ /* 0x000fc40000010000 */
[----:B------:R-:W-:Y:S02]  /*10c60*/  MUFU.EX2 R57, R57 ;  /* 0x0000003900397308 */ /* 0x000fe40000000800 */
[----:B------:R-:W-:Y:S01]  /*10c70*/  FADD.FTZ R3, R117, R3 ;  /* 0x0000000375037221 */ /* 0x000fe20000010000 */
[----:B------:R-:W-:Y:S01]  /*10c80*/  HMMA.16816.F32 R32, R16, R52, RZ ;  /* 0x000000341020723c */ /* 0x000fe200000018ff */
[----:B-1----:R-:W-:Y:S01]  /*10c90*/  FFMA.FTZ R5, R49, c[0x0][0x2d0], -R0 ;  /* 0x0000b40031057a23 */ /* 0x002fe20000010800 */
[----:B--2---:R-:W-:Y:S01]  /*10ca0*/  F2FP.PACK_AB R9, R125, R99 ;  /* 0x000000637d09723e */ /* 0x004fe200000000ff */
[----:B------:R-:W-:Y:S02]  /*10cb0*/  FADD.FTZ R3, R132, R3 ;  /* 0x0000000384037221 */ /* 0x000fe40000010000 */
[----:B------:R-:W-:Y:S02]  /*10cc0*/  MUFU.EX2 R56, R56 ;  /* 0x0000003800387308 */ /* 0x000fe40000000800 */
[--C-:B------:R-:W-:Y:S01]  /*10cd0*/  FFMA.FTZ R53, R75, c[0x0][0x2d0], -R2.reuse ;  /* 0x0000b4004b357a23 */ /* 0x100fe20000010802 */
[----:B------:R-:W-:Y:S01]  /*10ce0*/  HMMA.16816.F32 R148, R12, R76, R40 ;  /* 0x0000004c0c94723c */ /* 0x000fe20000001828 */
[----:B------:R-:W1:Y:S01]  /*10cf0*/  LDSM.16.MT88.4 R40, [R171+0x1000] ;  /* 0x00100000ab28783b */ /* 0x000e620000004200 */
[----:B------:R-:W-:-:S02]  /*10d00*/  FFMA.FTZ R52, R74, c[0x0][0x2d0], -R2 ;  /* 0x0000b4004a347a23 */ /* 0x000fc40000010802 */
[----:B------:R-:W-:Y:S01]  /*10d10*/  FADD.FTZ R3, R133, R3 ;  /* 0x0000000385037221 */ /* 0x000fe20000010000 */
[----:B------:R2:W-:Y:S08]  /*10d20*/  MUFU.EX2 R124, R5 ;  /* 0x00000005007c7308 */ /* 0x0005f00000000800 */
[----:B------:R-:W-:Y:S01]  /*10d30*/  MUFU.EX2 R53, R53 ;  /* 0x0000003500357308 */ /* 0x000fe20000000800 */
[----:B--2---:R-:W-:-:S07]  /*10d40*/  FFMA.FTZ R5, R50, c[0x0][0x2d0], -R0 ;  /* 0x0000b40032057a23 */ /* 0x004fce0000010800 */
[----:B------:R-:W-:Y:S08]  /*10d50*/  MUFU.EX2 R52, R52 ;  /* 0x0000003400347308 */ /* 0x000ff00000000800 */
[----:B------:R-:W2:Y:S02]  /*10d60*/  MUFU.EX2 R126, R5 ;  /* 0x00000005007e7308 */ /* 0x000ea40000000800 */
[----:B--2---:R-:W-:Y:S01]  /*10d70*/  F2FP.PACK_AB R11, R126, R124 ;  /* 0x0000007c7e0b723e */ /* 0x004fe200000000ff */
[----:B------:R-:W-:-:S06]  /*10d80*/  FADD.FTZ R5, R144, R3 ;  /* 0x0000000390057221 */ /* 0x000fcc0000010000 */
[----:B------:R-:W-:Y:S08]  /*10d90*/  HMMA.16816.F32 R128, R8, R76, R28 ;  /* 0x0000004c0880723c */ /* 0x000ff0000000181c */
[----:B------:R-:W-:Y:S08]  /*10da0*/  HMMA.16816.F32 R28, R20, R68, RZ ;  /* 0x00000044141c723c */ /* 0x000ff000000018ff */
[C---:B------:R-:W-:Y:S08]  /*10db0*/  HMMA.16816.F32 R120, R8.reuse, R80, R24 ;  /* 0x000000500878723c */ /* 0x040ff00000001818 */
[----:B------:R-:W-:Y:S07]  /*10dc0*/  HMMA.16816.F32 R136, R8, R64, R32 ;  /* 0x000000400888723c */ /* 0x000fee0000001820 */
[--C-:B------:R-:W-:Y:S01]  /*10dd0*/  FFMA.FTZ R65, R51, c[0x0][0x2d0], -R4.reuse ;  /* 0x0000b40033417a23 */ /* 0x100fe20000010804 */
[----:B-1----:R-:W-:Y:S01]  /*10de0*/  HMMA.16816.F32 R188, R12, R40, R28 ;  /* 0x000000280cbc723c */ /* 0x002fe2000000181c */
[----:B------:R-:W1:Y:S01]  /*10df0*/  LDSM.16.MT88.4 R28, [R170+0x1c00] ;  /* 0x001c0000aa1c783b */ /* 0x000e620000004200 */
[----:B------:R-:W-:-:S02]  /*10e00*/  FFMA.FTZ R64, R48, c[0x0][0x2d0], -R4 ;  /* 0x0000b40030407a23 */ /* 0x000fc40000010804 */
[----:B------:R-:W-:-:S04]  /*10e10*/  FADD.FTZ R4, R93, R92 ;  /* 0x0000005c5d047221 */ /* 0x000fc80000010000 */
[----:B------:R-:W-:Y:S01]  /*10e20*/  HMMA.16816.F32 R24, R16, R68, RZ ;  /* 0x000000441018723c */ /* 0x000fe200000018ff */
[----:B------:R-:W-:-:S06]  /*10e30*/  FADD.FTZ R4, R94, R4 ;  /* 0x000000045e047221 */ /* 0x000fcc0000010000 */
[--C-:B------:R-:W-:Y:S01]  /*10e40*/  FFMA.FTZ R68, R87, c[0x0][0x2d0], -R0.reuse ;  /* 0x0000b40057447a23 */ /* 0x100fe20000010800 */
[----:B------:R-:W-:Y:S01]  /*10e50*/  HMMA.16816.F32 R32, R20, R36, RZ ;  /* 0x000000241420723c */ /* 0x000fe200000018ff */
[----:B------:R-:W-:Y:S11]  /*10e60*/  FFMA.FTZ R69, R86, c[0x0][0x2d0], -R0 ;  /* 0x0000b40056457a23 */ /* 0x000ff60000010800 */
[----:B------:R-:W-:Y:S04]  /*10e70*/  @!UPT UIADD3 URZ, URZ, URZ, URZ ;  /* 0x0000003f3f3ff290 */ /* 0x000fe8000fffe03f */
[----:B------:R-:W-:Y:S07]  /*10e80*/  HMMA.16816.F32 R184, R8, R40, R24 ;  /* 0x0000002808b8723c */ /* 0x000fee0000001818 */
[--C-:B------:R-:W-:Y:S01]  /*10e90*/  FFMA.FTZ R41, R73, c[0x0][0x2d0], -R2.reuse ;  /* 0x0000b40049297a23 */ /* 0x100fe20000010802 */
[----:B------:R-:W-:Y:S01]  /*10ea0*/  HMMA.16816.F32 R24, R16, R36, RZ ;  /* 0x000000241018723c */ /* 0x000fe200000018ff */
[----:B------:R-:W-:Y:S01]  /*10eb0*/  FFMA.FTZ R40, R72, c[0x0][0x2d0], -R2 ;  /* 0x0000b40048287a23 */ /* 0x000fe20000010802 */
[----:B------:R-:W-:Y:S01]  /*10ec0*/  MUFU.EX2 R37, R65 ;  /* 0x0000004100257308 */ /* 0x000fe20000000800 */
[----:B------:R-:W-:-:S02]  /*10ed0*/  FFMA.FTZ R72, R85, c[0x0][0x2d0], -R0 ;  /* 0x0000b40055487a23 */ /* 0x000fc40000010800 */
[----:B------:R-:W-:Y:S02]  /*10ee0*/  FFMA.FTZ R73, R84, c[0x0][0x2d0], -R0 ;  /* 0x0000b40054497a23 */ /* 0x000fe40000010800 */
[----:B------:R-:W-:Y:S01]  /*10ef0*/  FADD.FTZ R0, R96, R95 ;  /* 0x0000005f60007221 */ /* 0x000fe20000010000 */
[----:B-1----:R-:W-:Y:S01]  /*10f00*/  HMMA.16816.F32 R176, R12, R28, R32 ;  /* 0x0000001c0cb0723c */ /* 0x002fe20000001820 */
[----:B------:R-:W1:Y:S01]  /*10f10*/  LDSM.16.MT88.4 R32, [R171+0x1800] ;  /* 0x00180000ab20783b */ /* 0x000e620000004200 */
[----:B------:R-:W-:Y:S01]  /*10f20*/  FADD.FTZ R2, R102, R101 ;  /* 0x0000006566027221 */ /* 0x000fe20000010000 */
[----:B------:R-:W2:Y:S01]  /*10f30*/  MUFU.EX2 R36, R64 ;  /* 0x0000004000247308 */ /* 0x000ea20000000800 */
[----:B------:R-:W-:Y:S01]  /*10f40*/  FADD.FTZ R0, R98, R0 ;  /* 0x0000000062007221 */ /* 0x000fe20000010000 */
[----:B------:R-:W-:Y:S01]  /*10f50*/  F2FP.PACK_AB R102, R62, R63 ;  /* 0x0000003f3e66723e */ /* 0x000fe200000000ff */
[----:B------:R-:W-:Y:S01]  /*10f60*/  FADD.FTZ R2, R103, R2 ;  /* 0x0000000267027221 */ /* 0x000fe20000010000 */
[----:B------:R-:W-:Y:S01]  /*10f70*/  F2FP.PACK_AB R103, R56, R57 ;  /* 0x000000393867723e */ /* 0x000fe200000000ff */
[----:B------:R-:W-:Y:S01]  /*10f80*/  FADD.FTZ R0, R100, R0 ;  /* 0x0000000064007221 */ /* 0x000fe20000010000 */
[----:B------:R-:W-:Y:S01]  /*10f90*/  HMMA.16816.F32 R84, R16, R54, RZ ;  /* 0x000000361054723c */ /* 0x000fe200000018ff */
[----:B------:R-:W-:Y:S01]  /*10fa0*/  FADD.FTZ R2, R118, R2 ;  /* 0x0000000276027221 */ /* 0x000fe20000010000 */
[----:B------:R-:W-:Y:S01]  /*10fb0*/  MUFU.EX2 R41, R41 ;  /* 0x0000002900297308 */ /* 0x000fe20000000800 */
[----:B------:R-:W-:Y:S01]  /*10fc0*/  FADD.FTZ R0, R109, R0 ;  /* 0x000000006d007221 */ /* 0x000fe20000010000 */
[----:B------:R-:W-:Y:S01]  /*10fd0*/  F2FP.PACK_AB R96, R52, R53 ;  /* 0x000000353460723e */ /* 0x000fe200000000ff */
[----:B------:R-:W-:-:S02]  /*10fe0*/  FADD.FTZ R2, R119, R2 ;  /* 0x0000000277027221 */ /* 0x000fc40000010000 */
[----:B------:R-:W-:Y:S01]  /*10ff0*/  FADD.FTZ R3, R116, R0 ;  /* 0x0000000074037221 */ /* 0x000fe20000010000 */
[----:B------:R-:W-:Y:S01]  /*11000*/  HMMA.16816.F32 R180, R8, R28, R24 ;  /* 0x0000001c08b4723c */ /* 0x000fe20000001818 */
[----:B------:R-:W3:Y:S01]  /*11010*/  LDSM.16.MT88.4 R24, [R171+0x1c00] ;  /* 0x001c0000ab18783b */ /* 0x000ee20000004200 */
[----:B------:R-:W-:Y:S01]  /*11020*/  FADD.FTZ R0, R147, R5 ;  /* 0x0000000593007221 */ /* 0x000fe20000010000 */
[----:B--2---:R-:W-:Y:S01]  /*11030*/  F2FP.PACK_AB R100, R36, R37 ;  /* 0x000000252464723e */ /* 0x004fe200000000ff */
[----:B------:R-:W-:Y:S01]  /*11040*/  FADD.FTZ R5, R134, R3 ;  /* 0x0000000386057221 */ /* 0x000fe20000010000 */
[----:B------:R-:W-:Y:S01]  /*11050*/  LDSM.16.MT88.4 R116, [R170+0x1400] ;  /* 0x00140000aa74783b */ /* 0x000fe20000004200 */
[----:B------:R-:W-:Y:S01]  /*11060*/  FADD.FTZ R0, R152, R0 ;  /* 0x0000000098007221 */ /* 0x000fe20000010000 */
[----:B------:R-:W2:Y:S01]  /*11070*/  MUFU.EX2 R29, R40 ;  /* 0x00000028001d7308 */ /* 0x000ea20000000800 */
[----:B------:R-:W-:Y:S02]  /*11080*/  FADD.FTZ R28, R97, R4 ;  /* 0x00000004611c7221 */ /* 0x000fe40000010000 */
[----:B------:R-:W-:-:S02]  /*11090*/  FADD.FTZ R0, R37, R0 ;  /* 0x0000000025007221 */ /* 0x000fc40000010000 */
[----:B------:R-:W-:Y:S02]  /*110a0*/  FADD.FTZ R4, R127, R2 ;  /* 0x000000027f047221 */ /* 0x000fe40000010000 */
[----:B------:R-:W-:Y:S02]  /*110b0*/  FADD.FTZ R2, R99, R28 ;  /* 0x0000001c63027221 */ /* 0x000fe40000010000 */
[----:B------:R-:W-:Y:S01]  /*110c0*/  FADD.FTZ R0, R36, R0 ;  /* 0x0000000024007221 */ /* 0x000fe20000010000 */
[----:B------:R-:W-:Y:S01]  /*110d0*/  HMMA.16816.F32 R84, R8, R66, R84 ;  /* 0x000000420854723c */ /* 0x000fe20000001854 */
[----:B------:R-:W-:Y:S01]  /*110e0*/  FADD.FTZ R2, R125, R2 ;  /* 0x000000027d027221 */ /* 0x000fe20000010000 */
[----:B------:R-:W-:Y:S01]  /*110f0*/  MUFU.EX2 R28, R68 ;  /* 0x00000044001c7308 */ /* 0x000fe20000000800 */
[----:B------:R-:W-:Y:S02]  /*11100*/  FADD.FTZ R4, R145, R4 ;  /* 0x0000000491047221 */ /* 0x000fe40000010000 */
[----:B------:R-:W-:Y:S01]  /*11110*/  FADD.FTZ R0, R63, R0 ;  /* 0x000000003f007221 */ /* 0x000fe20000010000 */
[----:B--2---:R-:W-:Y:S01]  /*11120*/  F2FP.PACK_AB R98, R29, R41 ;  /* 0x000000291d62723e */ /* 0x004fe200000000ff */
[----:B------:R-:W-:Y:S01]  /*11130*/  FADD.FTZ R3, R124, R2 ;  /* 0x000000027c037221 */ /* 0x000fe20000010000 */
[----:B-1----:R-:W-:Y:S01]  /*11140*/  HMMA.16816.F32 R48, R20, R32, RZ ;  /* 0x000000201430723c */ /* 0x002fe200000018ff */
[----:B------:R-:W-:-:S02]  /*11150*/  FADD.FTZ R2, R146, R4 ;  /* 0x0000000492027221 */ /* 0x000fc40000010000 */
[----:B------:R-:W-:Y:S01]  /*11160*/  FADD.FTZ R220, R62, R0 ;  /* 0x000000003edc7221 */ /* 0x000fe20000010000 */
[----:B------:R-:W-:Y:S01]  /*11170*/  MUFU.EX2 R4, R73 ;  /* 0x0000004900047308 */ /* 0x000fe20000000800 */
[----:B------:R-:W-:Y:S02]  /*11180*/  FADD.FTZ R5, R135, R5 ;  /* 0x0000000587057221 */ /* 0x000fe40000010000 */
[----:B------:R-:W-:Y:S01]  /*11190*/  FADD.FTZ R3, R126, R3 ;  /* 0x000000037e037221 */ /* 0x000fe20000010000 */
[----:B------:R-:W-:Y:S01]  /*111a0*/  HMMA.16816.F32 R44, R16, R32, RZ ;  /* 0x00000020102c723c */ /* 0x000fe200000018ff */
[----:B------:R-:W1:Y:S01]  /*111b0*/  LDSM.16.MT88.4 R132, [R170+0x800] ;  /* 0x00080000aa84783b */ /* 0x000e620000004200 */
[----:B------:R-:W-:Y:S02]  /*111c0*/  FADD.FTZ R0, R53, R5 ;  /* 0x0000000535007221 */ /* 0x000fe40000010000 */
[----:B------:R-:W2:Y:S01]  /*111d0*/  MUFU.EX2 R33, R61 ;  /* 0x0000003d00217308 */ /* 0x000ea20000000800 */
[----:B------:R-:W4:Y:S01]  /*111e0*/  LDSM.16.MT88.4 R124, [R171+0x800] ;  /* 0x00080000ab7c783b */ /* 0x000f220000004200 */
[----:B------:R-:W-:-:S04]  /*111f0*/  FADD.FTZ R0, R52, R0 ;  /* 0x0000000034007221 */ /* 0x000fc80000010000 */
[----:B------:R-:W-:Y:S02]  /*11200*/  FADD.FTZ R0, R41, R0 ;  /* 0x0000000029007221 */ /* 0x000fe40000010000 */
[----:B------:R-:W5:Y:S02]  /*11210*/  MUFU.EX2 R32, R60 ;  /* 0x0000003c00207308 */ /* 0x000f640000000800 */
[----:B------:R-:W-:Y:S02]  /*11220*/  FADD.FTZ R232, R29, R0 ;  /* 0x000000001de87221 */ /* 0x000fe40000010000 */
[----:B---3--:R-:W-:Y:S01]  /*11230*/  HMMA.16816.F32 R92, R12, R24, R48 ;  /* 0x000000180c5c723c */ /* 0x008fe20000001830 */
[----:B--2---:R-:W-:-:S07]  /*11240*/  FADD.FTZ R2, R33, R2 ;  /* 0x0000000221027221 */ /* 0x004fce0000010000 */
[----:B------:R-:W-:Y:S01]  /*11250*/  HMMA.16816.F32 R172, R8, R24, R44 ;  /* 0x0000001808ac723c */ /* 0x000fe2000000182c */
[----:B------:R-:W2:Y:S01]  /*11260*/  MUFU.EX2 R24, R72 ;  /* 0x0000004800187308 */ /* 0x000ea20000000800 */
[C---:B-----5:R-:W-:Y:S01]  /*11270*/  F2FP.PACK_AB R101, R32.reuse, R33 ;  /* 0x000000212065723e */ /* 0x060fe200000000ff */
[----:B------:R-:W-:-:S05]  /*11280*/  FADD.FTZ R2, R32, R2 ;  /* 0x0000000220027221 */ /* 0x000fca0000010000 */
[----:B------:R-:W-:Y:S01]  /*11290*/  HMMA.16816.F32 R60, R16, R90, RZ ;  /* 0x0000005a103c723c */ /* 0x000fe200000018ff */
[----:B------:R-:W3:Y:S01]  /*112a0*/  MUFU.EX2 R25, R69 ;  /* 0x0000004500197308 */ /* 0x000ee20000000800 */
[----:B------:R-:W-:-:S04]  /*112b0*/  FADD.FTZ R2, R57, R2 ;  /* 0x0000000239027221 */ /* 0x000fc80000010000 */
[----:B------:R-:W-:Y:S02]  /*112c0*/  FADD.FTZ R231, R56, R2 ;  /* 0x0000000238e77221 */ /* 0x000fe40000010000 */
[----:B------:R-:W-:Y:S01]  /*112d0*/  HMMA.16816.F32 R48, R16, R70, RZ ;  /* 0x000000461030723c */ /* 0x000fe200000018ff */
[----:B--2---:R-:W-:Y:S01]  /*112e0*/  F2FP.PACK_AB R99, R4, R24 ;  /* 0x000000180463723e */ /* 0x004fe200000000ff */
[----:B------:R-:W-:-:S06]  /*112f0*/  FADD.FTZ R2, R28, R3 ;  /* 0x000000031c027221 */ /* 0x000fcc0000010000 */
[----:B------:R-:W-:Y:S01]  /*11300*/  HMMA.16816.F32 R72, R16, R58, RZ ;  /* 0x0000003a1048723c */ /* 0x000fe200000018ff */
[C---:B---3--:R-:W-:Y:S01]  /*11310*/  F2FP.PACK_AB R97, R25.reuse, R28 ;  /* 0x0000001c1961723e */ /* 0x048fe200000000ff */
[----:B------:R-:W-:-:S04]  /*11320*/  FADD.FTZ R2, R25, R2 ;  /* 0x0000000219027221 */ /* 0x000fc80000010000 */
[----:B------:R-:W-:Y:S02]  /*11330*/  FADD.FTZ R0, R24, R2 ;  /* 0x0000000218007221 */ /* 0x000fe40000010000 */
[----:B------:R-:W-:Y:S02]  /*11340*/  HMMA.16816.F32 R44, R16, R38, RZ ;  /* 0x00000026102c723c */ /* 0x000fe400000018ff */
[----:B------:R-:W-:-:S06]  /*11350*/  FADD.FTZ R233, R4, R0 ;  /* 0x0000000004e97221 */ /* 0x000fcc0000010000 */
[----:B------:R-:W-:Y:S08]  /*11360*/  HMMA.16816.F32 R16, R16, R34, RZ ;  /* 0x000000221010723c */ /* 0x000ff000000018ff */
[C---:B------:R-:W-:Y:S08]  /*11370*/  HMMA.16816.F32 R72, R8.reuse, R78, R72 ;  /* 0x0000004e0848723c */ /* 0x040ff00000001848 */
[C---:B------:R-:W-:Y:S08]  /*11380*/  HMMA.16816.F32 R60, R8.reuse, R82, R60 ;  /* 0x00000052083c723c */ /* 0x040ff0000000183c */
[C---:B------:R-:W-:Y:S08]  /*11390*/  HMMA.16816.F32 R48, R8.reuse, R42, R48 ;  /* 0x0000002a0830723c */ /* 0x040ff00000001830 */
[C---:B------:R-:W-:Y:S08]  /*113a0*/  HMMA.16816.F32 R44, R8.reuse, R30, R44 ;  /* 0x0000001e082c723c */ /* 0x040ff0000000182c */
[----:B------:R-:W-:Y:S08]  /*113b0*/  HMMA.16816.F32 R16, R8, R26, R16 ;  /* 0x0000001a0810723c */ /* 0x000ff00000001810 */
[C---:B------:R-:W-:Y:S08]  /*113c0*/  HMMA.16816.F32 R8, R20.reuse, R54, RZ ;  /* 0x000000361408723c */ /* 0x040ff000000018ff */
[----:B------:R-:W-:Y:S08]  /*113d0*/  HMMA.16816.F32 R36, R20, R38, RZ ;  /* 0x000000261424723c */ /* 0x000ff000000018ff */
[----:B-1----:R-:W-:Y:S08]  /*113e0*/  HMMA.16816.F32 R140, R100, R132, R140 ;  /* 0x00000084648c723c */ /* 0x002ff0000000188c */
[----:B------:R-:W-:Y:S01]  /*113f0*/  HMMA.16816.F32 R144, R12, R66, R8 ;  /* 0x000000420c90723c */ /* 0x000fe20000001808 */
[----:B------:R-:W1:Y:S07]  /*11400*/  LDSM.16.MT88.4 R64, [R171+0x1400] ;  /* 0x00140000ab40783b */ /* 0x000e6e0000004200 */
[----:B------:R-:W-:Y:S08]  /*11410*/  HMMA.16816.F32 R8, R20, R58, RZ ;  /* 0x0000003a1408723c */ /* 0x000ff000000018ff */
[----:B------:R-:W-:Y:S08]  /*11420*/  HMMA.16816.F32 R36, R12, R30, R36 ;  /* 0x0000001e0c24723c */ /* 0x000ff00000001824 */
[----:B------:R-:W-:Y:S08]  /*11430*/  HMMA.16816.F32 R136, R96, R132, R136 ;  /* 0x000000846088723c */ /* 0x000ff00000001888 */
[----:B------:R-:W-:Y:S08]  /*11440*/  HMMA.16816.F32 R152, R12, R78, R8 ;  /* 0x0000004e0c98723c */ /* 0x000ff00000001808 */
[----:B------:R-:W-:Y:S08]  /*11450*/  HMMA.16816.F32 R8, R20, R90, RZ ;  /* 0x0000005a1408723c */ /* 0x000ff000000018ff */
[C---:B------:R-:W-:Y:S08]  /*11460*/  HMMA.16816.F32 R144, R100.reuse, R134, R144 ;  /* 0x000000866490723c */ /* 0x040ff00000001890 */
[----:B----4-:R-:W-:Y:S08]  /*11470*/  HMMA.16816.F32 R148, R100, R124, R148 ;  /* 0x0000007c6494723c */ /* 0x010ff00000001894 */
[----:B------:R-:W-:Y:S01]  /*11480*/  HMMA.16816.F32 R160, R12, R82, R8 ;  /* 0x000000520ca0723c */ /* 0x000fe20000001808 */
[----:B------:R-:W2:Y:S07]  /*11490*/  LDSM.16.MT88.4 R80, [R170+0x2000] ;  /* 0x00200000aa50783b */ /* 0x000eae0000004200 */
[C---:B------:R-:W-:Y:S08]  /*114a0*/  HMMA.16816.F32 R8, R20.reuse, R70, RZ ;  /* 0x000000461408723c */ /* 0x040ff000000018ff */
[----:B------:R-:W-:Y:S08]  /*114b0*/  HMMA.16816.F32 R20, R20, R34, RZ ;  /* 0x000000221414723c */ /* 0x000ff000000018ff */
[----:B------:R-:W-:Y:S08]  /*114c0*/  HMMA.16816.F32 R128, R96, R124, R128 ;  /* 0x0000007c6080723c */ /* 0x000ff00000001880 */
[C---:B------:R-:W-:Y:S08]  /*114d0*/  HMMA.16816.F32 R8, R12.reuse, R42, R8 ;  /* 0x0000002a0c08723c */ /* 0x040ff00000001808 */
[----:B------:R-:W-:Y:S08]  /*114e0*/  HMMA.16816.F32 R20, R12, R26, R20 ;  /* 0x0000001a0c14723c */ /* 0x000ff00000001814 */
[C---:B------:R-:W-:Y:S08]  /*114f0*/  HMMA.16816.F32 R152, R100.reuse, R126, R152 ;  /* 0x0000007e6498723c */ /* 0x040ff00000001898 */
[C---:B-1----:R-:W-:Y:S01]  /*11500*/  HMMA.16816.F32 R68, R100.reuse, R66, R8 ;  /* 0x000000426444723c */ /* 0x042fe20000001808 */
[----:B------:R-:W1:Y:S07]  /*11510*/  LDSM.16.MT88.4 R8, [R171+0x2000] ;  /* 0x00200000ab08783b */ /* 0x000e6e0000004200 */
[-C--:B------:R-:W-:Y:S08]  /*11520*/  HMMA.16816.F32 R156, R100, R116.reuse, R156 ;  /* 0x00000074649c723c */ /* 0x080ff0000000189c */
[----:B------:R-:W-:Y:S08]  /*11530*/  HMMA.16816.F32 R120, R96, R116, R120 ;  /* 0x000000746078723c */ /* 0x000ff00000001878 */
[----:B------:R-:W-:Y:S08]  /*11540*/  HMMA.16816.F32 R160, R100, R118, R160 ;  /* 0x0000007664a0723c */ /* 0x000ff000000018a0 */
[C---:B------:R-:W-:Y:S08]  /*11550*/  HMMA.16816.F32 R132, R96.reuse, R134, R84 ;  /* 0x000000866084723c */ /* 0x040ff00000001854 */
[C---:B------:R-:W-:Y:S08]  /*11560*/  HMMA.16816.F32 R124, R96.reuse, R126, R72 ;  /* 0x0000007e607c723c */ /* 0x040ff00000001848 */
[----:B------:R-:W-:Y:S08]  /*11570*/  HMMA.16816.F32 R116, R96, R118, R60 ;  /* 0x000000766074723c */ /* 0x000ff0000000183c */
[-C--:B------:R-:W-:Y:S08]  /*11580*/  HMMA.16816.F32 R56, R100, R64.reuse, R188 ;  /* 0x000000406438723c */ /* 0x080ff000000018bc */
[----:B------:R-:W-:Y:S08]  /*11590*/  HMMA.16816.F32 R60, R96, R64, R184 ;  /* 0x00000040603c723c */ /* 0x000ff000000018b8 */
[C---:B--2---:R-:W-:Y:S08]  /*115a0*/  HMMA.16816.F32 R72, R100.reuse, R80, R176 ;  /* 0x000000506448723c */ /* 0x044ff000000018b0 */
[C---:B-1----:R-:W-:Y:S08]  /*115b0*/  HMMA.16816.F32 R88, R100.reuse, R8, R92 ;  /* 0x000000086458723c */ /* 0x042ff0000000185c */
[----:B------:R-:W-:Y:S08]  /*115c0*/  HMMA.16816.F32 R84, R100, R82, R36 ;  /* 0x000000526454723c */ /* 0x000ff00000001824 */
[C---:B------:R-:W-:Y:S08]  /*115d0*/  HMMA.16816.F32 R76, R96.reuse, R80, R180 ;  /* 0x00000050604c723c */ /* 0x040ff000000018b4 */
[C---:B------:R-:W-:Y:S08]  /*115e0*/  HMMA.16816.F32 R64, R96.reuse, R66, R48 ;  /* 0x000000426040723c */ /* 0x040ff00000001830 */
[C---:B------:R-:W-:Y:S08]  /*115f0*/  HMMA.16816.F32 R80, R96.reuse, R82, R44 ;  /* 0x000000526050723c */ /* 0x040ff0000000182c */
[----:B------:R-:W-:Y:S08]  /*11600*/  HMMA.16816.F32 R92, R96, R8, R172 ;  /* 0x00000008605c723c */ /* 0x000ff000000018ac */
[-C--:B------:R-:W-:Y:S08]  /*11610*/  HMMA.16816.F32 R100, R100, R10.reuse, R20 ;  /* 0x0000000a6464723c */ /* 0x080ff00000001814 */
[----:B------:R-:W-:Y:S01]  /*11620*/  HMMA.16816.F32 R96, R96, R10, R16 ;  /* 0x0000000a6060723c */ /* 0x000fe20000001810 */
[----:B------:R-:W-:Y:S07]  /*11630*/  @!UPT UIADD3 URZ, URZ, URZ, URZ ;  /* 0x0000003f3f3ff290 */ /* 0x000fee000fffe03f */
[----:B------:R-:W-:Y:S11]  /*11640*/  @!P0 BRA `(.L_x_307) ;  /* 0x000030e000008947 */ /* 0x000ff60003800000 */
.L_x_319:
[----:B------:R-:W2:Y:S01]  /*11650*/  LDL.64 R8, [R1+0x18] ;  /* 0x0000180001087983 */ /* 0x000ea20000100a00 */
[----:B------:R-:W-:Y:S04]  /*11660*/  DEPBAR.LE SB0, 0x0 ;  /* 0x000080000000791a */ /* 0x000fe80000000000 */
[----:B------:R-:W3:Y:S01]  /*11670*/  LDL R5, [R1+0x20] ;  /* 0x0000200001057983 */ /* 0x000ee20000100800 */
[----:B------:R-:W-:Y:S01]  /*11680*/  WARPSYNC 0xffffffff ;  /* 0xffffffff00007948 */ /* 0x000fe20003800000 */
[----:B------:R-:W-:Y:S01]  /*11690*/  SHF.R.S32.HI R0, RZ, 0x1f, R227 ;  /* 0x0000001fff007819 */ /* 0x000fe200000114e3 */
[C---:B------:R-:W-:Y:S01]  /*116a0*/  IMAD.WIDE.U32 R2, R227.reuse, c[0x0][0x208], RZ ;  /* 0x00008200e3027a25 */ /* 0x040fe200078e00ff */
[----:B------:R-:W-:Y:S01]  /*116b0*/  BAR.SYNC.DEFER_BLOCKING 0x0 ;  /* 0x0000000000007b1d */ /* 0x000fe20000010000 */
[----:B------:R-:W-:Y:S02]  /*116c0*/  SHF.R.S32.HI R4, RZ, 0x1f, R218 ;  /* 0x0000001fff047819 */ /* 0x000fe400000114da */
[----:B------:R-:W-:Y:S01]  /*116d0*/  IMAD R0, R0, c[0x0][0x208], RZ ;  /* 0x0000820000007a24 */ /* 0x000fe200078e02ff */
[----:B------:R-:W-:Y:S01]  /*116e0*/  ISETP.GE.AND P2, PT, R230, c[0x0][0x1d4], PT ;  /* 0x00007500e6007a0c */ /* 0x000fe20003f46270 */
[----:B------:R-:W-:Y:S01]  /*116f0*/  IMAD.MOV.U32 R109, RZ, RZ, R108 ;  /* 0x000000ffff6d7224 */ /* 0x000fe200078e006c */
[----:B------:R-:W-:Y:S01]  /*11700*/  MOV R110, R107 ;  /* 0x0000006b006e7202 */ /* 0x000fe20000000f00 */
[----:B------:R-:W-:Y:S01]  /*11710*/  IMAD R0, R227, c[0x0][0x20c], R0 ;  /* 0x00008300e3007a24 */ /* 0x000fe200078e0200 */
[----:B------:R-:W-:Y:S01]  /*11720*/  MOV R111, R106 ;  /* 0x0000006a006f7202 */ /* 0x000fe20000000f00 */
[----:B------:R-:W-:Y:S02]  /*11730*/  IMAD R4, R4, c[0x0][0x218], RZ ;  /* 0x0000860004047a24 */ /* 0x000fe400078e02ff */
[----:B------:R-:W-:Y:S02]  /*11740*/  IMAD.IADD R3, R3, 0x1, R0 ;  /* 0x0000000103037824 */ /* 0x000fe400078e0200 */
[C---:B------:R-:W-:Y:S02]  /*11750*/  IMAD R4, R218.reuse, c[0x0][0x21c], R4 ;  /* 0x00008700da047a24 */ /* 0x040fe400078e0204 */
[----:B------:R-:W-:Y:S01]  /*11760*/  IMAD.WIDE.U32 R2, R218, c[0x0][0x218], R2 ;  /* 0x00008600da027a25 */ /* 0x000fe200078e0002 */
[----:B------:R1:W4:Y:S04]  /*11770*/  LDSM.16.M88.4 R52, [R196] ;  /* 0x00000000c434783b */ /* 0x0003280000000200 */
[----:B------:R1:W1:Y:S04]  /*11780*/  LDSM.16.M88.4 R48, [R196+0x1000] ;  /* 0x00100000c430783b */ /* 0x0002680000000200 */
[----:B------:R1:W1:Y:S04]  /*11790*/  LDSM.16.M88.4 R20, [R169] ;  /* 0x00000000a914783b */ /* 0x0002680000000200 */
[----:B------:R1:W1:Y:S04]  /*117a0*/  LDSM.16.M88.4 R36, [R169+0x400] ;  /* 0x00040000a924783b */ /* 0x0002680000000200 */
[----:B------:R1:W1:Y:S04]  /*117b0*/  LDSM.16.M88.4 R172, [R169+0x800] ;  /* 0x00080000a9ac783b */ /* 0x0002680000000200 */
[----:B------:R1:W1:Y:S04]  /*117c0*/  LDSM.16.M88.4 R176, [R197] ;  /* 0x00000000c5b0783b */ /* 0x0002680000000200 */
[----:B------:R1:W1:Y:S04]  /*117d0*/  LDSM.16.M88.4 R184, [R197+0x1000] ;  /* 0x00100000c5b8783b */ /* 0x0002680000000200 */
[----:B------:R1:W1:Y:S04]  /*117e0*/  LDSM.16.M88.4 R180, [R198] ;  /* 0x00000000c6b4783b */ /* 0x0002680000000200 */
[----:B------:R1:W1:Y:S04]  /*117f0*/  LDSM.16.M88.4 R188, [R206] ;  /* 0x00000000cebc783b */ /* 0x0002680000000200 */
[----:B------:R1:W1:Y:S01]  /*11800*/  LDSM.16.M88.4 R192, [R205] ;  /* 0x00000000cdc0783b */ /* 0x0002620000000200 */
[----:B--2---:R-:W-:Y:S04]  /*11810*/  IADD3 R0, P0, R8, R2, RZ ;  /* 0x0000000208007210 */ /* 0x004fe80007f1e0ff */
[----:B---3--:R-:W-:Y:S02]  /*11820*/  IADD3.X R2, R5, R3, R4, P0, !PT ;  /* 0x0000000305027210 */ /* 0x008fe400007fe404 */
[C---:B------:R-:W-:Y:S04]  /*11830*/  LEA R9, P0, R0.reuse, c[0x0][0x1f8], 0x1 ;  /* 0x00007e0000097a11 */ /* 0x040fe800078008ff */
[----:B------:R-:W-:Y:S01]  /*11840*/  LEA.HI.X R8, R0, c[0x0][0x1fc], R2, 0x1, P0 ;  /* 0x00007f0000087a11 */ /* 0x000fe200000f0c02 */
[----:B------:R-:W-:-:S06]  /*11850*/  BRA.DIV ~URZ, `(.L_x_308) ;  /* 0x00008a527f007947 */ /* 0x000fcc000b800000 */
[----:B-1--4-:R1:W2:Y:S02]  /*11860*/  SHFL.IDX PT, R0, R8, RZ, 0x1c1f ;  /* 0x001c1fff08007589 */ /* 0x0122a400000e0000 */
.L_x_402:
[----:B------:R-:W3:Y:S01]  /*11870*/  SHFL.IDX PT, R2, R9, RZ, 0x1c1f ;  /* 0x001c1fff09027589 */ /* 0x000ee200000e0000 */
[----:B------:R-:W-:Y:S03]  /*11880*/  BSSY B0, `(.L_x_309) ;  /* 0x000001e000007945 */ /* 0x000fe60003800000 */
[----:B------:R-:W4:Y:S01]  /*11890*/  S2R R10, SR_TID.X ;  /* 0x00000000000a7919 */ /* 0x000f220000002100 */
[C---:B---3--:R-:W-:Y:S04]  /*118a0*/  LEA R4, P0, R228.reuse, R2, 0x1 ;  /* 0x00000002e4047211 */ /* 0x048fe800078008ff */
[----:B--2---:R-:W-:Y:S05]  /*118b0*/  LEA.HI.X R5, R228, R0, R229, 0x1, P0 ;  /* 0x00000000e4057211 */ /* 0x004fea00000f0ce5 */
[----:B------:R-:W-:Y:S01]  /*118c0*/  @!PT LDS RZ, [RZ] ;  /* 0x00000000fffff984 */ /* 0x000fe20000000800 */
[----:B------:R-:W-:Y:S01]  /*118d0*/  @!PT LDS RZ, [RZ] ;  /* 0x00000000fffff984 */ /* 0x000fe20000000800 */
[----:B------:R2:W-:Y:S02]  /*118e0*/  LDGSTS.E.BYPASS.LTC128B.128 [R207+0x1880], [R4.64], !P5 ;  /* 0x0188000004cf7fae */ /* 0x0005e4000e901d48 */
[C---:B--2---:R-:W-:Y:S04]  /*118f0*/  LEA R4, P0, R238.reuse, R2, 0x1 ;  /* 0x00000002ee047211 */ /* 0x044fe800078008ff */
[----:B------:R-:W-:Y:S02]  /*11900*/  LEA.HI.X R5, R238, R0, R250, 0x1, P0 ;  /* 0x00000000ee057211 */ /* 0x000fe400000f0cfa */
[C---:B------:R-:W-:Y:S03]  /*11910*/  LEA R2, P0, R230.reuse, R2, 0x1 ;  /* 0x00000002e6027211 */ /* 0x040fe600078008ff */
[----:B------:R2:W-:Y:S01]  /*11920*/  LDGSTS.E.BYPASS.LTC128B.128 [R207+0x2480], [R4.64], !P4 ;  /* 0x0248000004cf7fae */ /* 0x0005e2000e101d48 */
[----:B------:R-:W-:Y:S02]  /*11930*/  LEA.HI.X R3, R230, R0, R249, 0x1, P0 ;  /* 0x00000000e6037211 */ /* 0x000fe400000f0cf9 */
[----:B----4-:R-:W-:Y:S03]  /*11940*/  ISETP.GT.AND P0, PT, R10, 0x3f, PT ;  /* 0x0000003f0a00780c */ /* 0x010fe60003f04270 */
[----:B------:R2:W-:Y:S10]  /*11950*/  LDGSTS.E.BYPASS.LTC128B.128 [R207+0x3080], [R2.64], !P2 ;  /* 0x0308000002cf7fae */ /* 0x0005f4000d101d48 */
[----:B------:R-:W-:-:S05]  /*11960*/  @P0 BRA `(.L_x_310) ;  /* 0x000000f000000947 */ /* 0x000fca0003800000 */
[----:B------:R-:W-:-:S05]  /*11970*/  BRA.DIV ~URZ, `(.L_x_311) ;  /* 0x000089927f007947 */ /* 0x000fca000b800000 */
[----:B--2---:R2:W3:Y:S04]  /*11980*/  SHFL.IDX PT, R4, R8, 0x1, 0x1c1f ;  /* 0x003c1f0008047f89 */ /* 0x0044e800000e0000 */
[----:B------:R2:W4:Y:S02]  /*11990*/  SHFL.IDX PT, R0, R9, 0x1, 0x1c1f ;  /* 0x003c1f0009007f89 */ /* 0x00052400000e0000 */
.L_x_403:
[C---:B----4-:R-:W-:Y:S04]  /*119a0*/  LEA R2, P0, R228.reuse, R0, 0x1 ;  /* 0x00000000e4027211 */ /* 0x050fe800078008ff */
[----:B---3--:R-:W-:Y:S02]  /*119b0*/  LEA.HI.X R3, R228, R4, R229, 0x1, P0 ;  /* 0x00000004e4037211 */ /* 0x008fe400000f0ce5 */
[C---:B-12---:R-:W-:Y:S03]  /*119c0*/  LEA R8, P0, R238.reuse, R0, 0x1 ;  /* 0x00000000ee087211 */ /* 0x046fe600078008ff */
[----:B------:R-:W-:Y:S01]  /*119d0*/  @!PT LDS RZ, [RZ] ;  /* 0x00000000fffff984 */ /* 0x000fe20000000800 */
[----:B------:R-:W-:Y:S01]  /*119e0*/  @!PT LDS RZ, [RZ] ;  /* 0x00000000fffff984 */ /* 0x000fe20000000800 */
[----:B------:R-:W-:Y:S01]  /*119f0*/  @!PT LDS RZ, [RZ] ;  /* 0x00000000fffff984 */ /* 0x000fe20000000800 */
[----:B------:R1:W-:Y:S01]  /*11a00*/  LDGSTS.E.BYPASS.LTC128B.128 [R207+0x2080], [R2.64], !P5 ;  /* 0x0208000002cf7fae */ /* 0x0003e2000e901d48 */
[----:B------:R-:W-:Y:S05]  /*11a10*/  LEA.HI.X R9, R238, R4, R250, 0x1, P0 ;  /* 0x00000004ee097211 */ /* 0x000fea00000f0cfa */
[----:B------:R2:W-:Y:S01]  /*11a20*/  LDGSTS.E.BYPASS.LTC128B.128 [R207+0x2c80], [R8.64], !P4 ;  /* 0x02c8000008cf7fae */ /* 0x0005e2000e101d48 */
[C---:B-1----:R-:W-:Y:S04]  /*11a30*/  LEA R2, P0, R230.reuse, R0, 0x1 ;  /* 0x00000000e6027211 */ /* 0x042fe800078008ff */
[----:B------:R-:W-:Y:S05]  /*11a40*/  LEA.HI.X R3, R230, R4, R249, 0x1, P0 ;  /* 0x00000004e6037211 */ /* 0x000fea00000f0cf9 */
[----:B------:R2:W-:Y:S04]  /*11a50*/  LDGSTS.E.BYPASS.LTC128B.128 [R207+0x3880], [R2.64], !P2 ;  /* 0x0388000002cf7fae */ /* 0x0005e8000d101d48 */
.L_x_310:
[----:B------:R-:W-:Y:S05]  /*11a60*/  BSYNC B0 ;  /* 0x0000000000007941 */ /* 0x000fea0003800000 */
.L_x_309:
[----:B------:R-:W0:Y:S01]  /*11a70*/  LDGDEPBAR ;  /* 0x00000000000079af */ /* 0x000e220000000000 */
[----:B------:R-:W-:Y:S01]  /*11a80*/  WARPSYNC 0xffffffff ;  /* 0xffffffff00007948 */ /* 0x000fe20003800000 */
[-C--:B-12---:R-:W-:Y:S01]  /*11a90*/  HMMA.16816.F32 R8, R52, R20.reuse, RZ ;  /* 0x000000143408723c */ /* 0x086fe200000018ff */
[----:B------:R-:W-:Y:S02]  /*11aa0*/  BSSY B0, `(.L_x_312) ;  /* 0x000010c000007945 */ /* 0x000fe40003800000 */
[----:B------:R-:W-:Y:S05]  /*11ab0*/  ISETP.GT.AND P0, PT, R219, R251, PT ;  /* 0x000000fbdb00720c */ /* 0x000fea0003f04270 */
        /* <DEDUP_REMOVED lines=89> */
[----:B------:R1:W1:Y:S02]  /*12050*/  MUFU.TANH R193, R0 ;  /* 0x0000000000c17308 */ /* 0x0002640000002400 */
[----:B------:R-:W-:Y:S08]  /*12060*/  FMUL.FTZ R4, R21, c[0x0][0x320] ;  /* 0x0000c80015047a20 */ /* 0x000ff00000410000 */
[----:B------:R5:W2:Y:S01]  /*12070*/  MUFU.TANH R216, R2 ;  /* 0x0000000200d87308 */ /* 0x000aa20000002400 */
[----:B---3--:R-:W-:Y:S09]  /*12080*/  FMUL.FTZ R3, R22, c[0x0][0x320] ;  /* 0x0000c80016037a20 */ /* 0x008ff20000410000 */
[----:B------:R-:W3:Y:S01]  /*12090*/  MUFU.TANH R188, R3 ;  /* 0x0000000300bc7308 */ /* 0x000ee20000002400 */
[----:B-1----:R-:W-:Y:S09]  /*120a0*/  FMUL.FTZ R0, R10, c[0x0][0x320] ;  /* 0x0000c8000a007a20 */ /* 0x002ff20000410000 */
[----:B------:R1:W1:Y:S01]  /*120b0*/  MUFU.TANH R210, R0 ;  /* 0x0000000000d27308 */ /* 0x0002620000002400 */
[----:B-----5:R-:W-:Y:S09]  /*120c0*/  FMUL.FTZ R2, R23, c[0x0][0x320] ;  /* 0x0000c80017027a20 */ /* 0x020ff20000410000 */
[----:B------:R-:W2:Y:S10]  /*120d0*/  MUFU.TANH R189, R2 ;  /* 0x0000000200bd7308 */ /* 0x000eb40000002400 */
[----:B------:R-:W2:Y:S01]  /*120e0*/  MUFU.TANH R181, R4 ;  /* 0x0000000400b57308 */ /* 0x000ea20000002400 */
[----:B-1----:R-:W-:Y:S02]  /*120f0*/  FMUL.FTZ R0, R11, c[0x0][0x320] ;  /* 0x0000c8000b007a20 */ /* 0x002fe40000410000 */
[----:B------:R-:W1:Y:S07]  /*12100*/  LDSM.16.M88.4 R8, [R200] ;  /* 0x00000000c808783b */ /* 0x000e6e0000000200 */
[----:B------:R5:W1:Y:S02]  /*12110*/  MUFU.TANH R209, R0 ;  /* 0x0000000000d17308 */ /* 0x000a640000002400 */
[----:B-----5:R-:W-:Y:S08]  /*12120*/  FMUL.FTZ R0, R12, c[0x0][0x320] ;  /* 0x0000c8000c007a20 */ /* 0x020ff00000410000 */
[----:B------:R5:W2:Y:S01]  /*12130*/  MUFU.TANH R215, R0 ;  /* 0x0000000000d77308 */ /* 0x000aa20000002400 */
[-C--:B-1----:R-:W-:Y:S08]  /*12140*/  HMMA.16816.F32 R24, R176, R8.reuse, R24 ;  /* 0x00000008b018723c */ /* 0x082ff00000001818 */
[C---:B------:R-:W-:Y:S04]  /*12150*/  HMMA.16816.F32 R28, R184.reuse, R8, R28 ;  /* 0x00000008b81c723c */ /* 0x040fe8000000181c */
[----:B-----5:R-:W-:Y:S04]  /*12160*/  FMUL.FTZ R0, R13, c[0x0][0x320] ;  /* 0x0000c8000d007a20 */ /* 0x020fe80000410000 */
[-C--:B------:R-:W-:Y:S01]  /*12170*/  HMMA.16816.F32 R32, R184, R10.reuse, R32 ;  /* 0x0000000ab820723c */ /* 0x080fe20000001820 */
[----:B------:R-:W1:Y:S01]  /*12180*/  LDSM.16.M88.4 R12, [R199] ;  /* 0x00000000c70c783b */ /* 0x000e620000000200 */
[----:B------:R-:W-:Y:S04]  /*12190*/  DEPBAR.LE SB0, 0x0 ;  /* 0x000080000000791a */ /* 0x000fe80000000000 */
[----:B------:R5:W1:Y:S02]  /*121a0*/  MUFU.TANH R214, R0 ;  /* 0x0000000000d67308 */ /* 0x000a640000002400 */
[C---:B------:R-:W-:Y:S01]  /*121b0*/  HMMA.16816.F32 R36, R176.reuse, R10, R36 ;  /* 0x0000000ab024723c */ /* 0x040fe20000001824 */
[----:B------:R-:W-:Y:S07]  /*121c0*/  BAR.SYNC.DEFER_BLOCKING 0x0 ;  /* 0x0000000000007b1d */ /* 0x000fee0000010000 */
[----:B------:R-:W-:Y:S04]  /*121d0*/  FMUL.FTZ R3, R30, c[0x0][0x320] ;  /* 0x0000c8001e037a20 */ /* 0x000fe80000410000 */
[----:B------:R-:W-:Y:S01]  /*121e0*/  FMUL.FTZ R2, R31, c[0x0][0x320] ;  /* 0x0000c8001f027a20 */ /* 0x000fe20000410000 */
[----:B------:R2:W2:Y:S10]  /*121f0*/  MUFU.TANH R192, R3 ;  /* 0x0000000300c07308 */ /* 0x0004b40000002400 */
[----:B------:R3:W3:Y:S01]  /*12200*/  MUFU.TANH R190, R2 ;  /* 0x0000000200be7308 */ /* 0x0006e20000002400 */
[----:B-----5:R-:W-:Y:S02]  /*12210*/  FMUL.FTZ R0, R16, c[0x0][0x320] ;  /* 0x0000c80010007a20 */ /* 0x020fe40000410000 */
[----:B------:R-:W-:Y:S07]  /*12220*/  FMUL.FTZ R4, R37, c[0x0][0x320] ;  /* 0x0000c80025047a20 */ /* 0x000fee0000410000 */
[----:B------:R5:W4:Y:S01]  /*12230*/  MUFU.TANH R195, R0 ;  /* 0x0000000000c37308 */ /* 0x000b220000002400 */
[-C--:B-1----:R-:W-:Y:S03]  /*12240*/  HMMA.16816.F32 R40, R176, R12.reuse, R40 ;  /* 0x0000000cb028723c */ /* 0x082fe60000001828 */
[----:B--2---:R-:W-:Y:S06]  /*12250*/  FMUL.FTZ R3, R38, c[0x0][0x320] ;  /* 0x0000c80026037a20 */ /* 0x004fec0000410000 */
[----:B------:R1:W2:Y:S01]  /*12260*/  MUFU.TANH R31, R3 ;  /* 0x00000003001f7308 */ /* 0x0002a20000002400 */
[C---:B------:R-:W-:Y:S04]  /*12270*/  HMMA.16816.F32 R44, R184.reuse, R12, R44 ;  /* 0x0000000cb82c723c */ /* 0x040fe8000000182c */
[----:B---3--:R-:W-:Y:S04]  /*12280*/  FMUL.FTZ R2, R39, c[0x0][0x320] ;  /* 0x0000c80027027a20 */ /* 0x008fe80000410000 */
[-C--:B------:R-:W-:Y:S01]  /*12290*/  HMMA.16816.F32 R48, R184, R14.reuse, R48 ;  /* 0x0000000eb830723c */ /* 0x080fe20000001830 */
[----:B------:R3:W1:Y:S03]  /*122a0*/  MUFU.TANH R30, R2 ;  /* 0x00000002001e7308 */ /* 0x0006660000002400 */
[----:B-----5:R-:W-:Y:S04]  /*122b0*/  FMUL.FTZ R0, R17, c[0x0][0x320] ;  /* 0x0000c80011007a20 */ /* 0x020fe80000410000 */
[----:B------:R-:W-:Y:S03]  /*122c0*/  HMMA.16816.F32 R52, R176, R14, R52 ;  /* 0x0000000eb034723c */ /* 0x000fe60000001834 */
[----:B------:R5:W2:Y:S11]  /*122d0*/  MUFU.TANH R208, R0 ;  /* 0x0000000000d07308 */ /* 0x000ab60000002400 */
[----:B------:R-:W-:Y:S10]  /*122e0*/  @!UPT UIADD3 URZ, URZ, URZ, URZ ;  /* 0x0000003f3f3ff290 */ /* 0x000ff4000fffe03f */
[----:B-1----:R-:W-:Y:S02]  /*122f0*/  FMUL.FTZ R3, R52, c[0x0][0x320] ;  /* 0x0000c80034037a20 */ /* 0x002fe40000410000 */
[----:B---3--:R-:W-:Y:S02]  /*12300*/  FMUL.FTZ R2, R53, c[0x0][0x320] ;  /* 0x0000c80035027a20 */ /* 0x008fe40000410000 */
[----:B------:R-:W1:Y:S01]  /*12310*/  MUFU.TANH R13, R3 ;  /* 0x00000003000d7308 */ /* 0x000e620000002400 */
[----:B-----5:R-:W-:Y:S09]  /*12320*/  FMUL.FTZ R0, R18, c[0x0][0x320] ;  /* 0x0000c80012007a20 */ /* 0x020ff20000410000 */
[----:B------:R3:W1:Y:S10]  /*12330*/  MUFU.TANH R213, R0 ;  /* 0x0000000000d57308 */ /* 0x0006740000002400 */
[----:B------:R-:W1:Y:S01]  /*12340*/  MUFU.TANH R12, R2 ;  /* 0x00000002000c7308 */ /* 0x000e620000002400 */
[----:B---3--:R-:W-:Y:S09]  /*12350*/  FMUL.FTZ R0, R19, c[0x0][0x320] ;  /* 0x0000c80013007a20 */ /* 0x008ff20000410000 */
[----:B------:R3:W1:Y:S02]  /*12360*/  MUFU.TANH R212, R0 ;  /* 0x0000000000d47308 */ /* 0x0006640000002400 */
[----:B---3--:R-:W-:Y:S08]  /*12370*/  FMUL.FTZ R0, R20, c[0x0][0x320] ;  /* 0x0000c80014007a20 */ /* 0x008ff00000410000 */
        /* <DEDUP_REMOVED lines=8> */
[----:B------:R-:W3:Y:S10]  /*12400*/  MUFU.TANH R27, R4 ;  /* 0x00000004001b7308 */ /* 0x000ef40000002400 */
[----:B------:R5:W1:Y:S02]  /*12410*/  MUFU.TANH R175, R0 ;  /* 0x0000000000af7308 */ /* 0x000a640000002400 */
[----:B-----5:R-:W-:Y:S08]  /*12420*/  FMUL.FTZ R0, R28, c[0x0][0x320] ;  /* 0x0000c8001c007a20 */ /* 0x020ff00000410000 */
        /* <DEDUP_REMOVED lines=40> */
[----:B------:R1:W1:Y:S01]  /*126b0*/  MUFU.TANH R14, R0 ;  /* 0x00000000000e7308 */ /* 0x0002620000002400 */
[----:B------:R-:W-:-:S05]  /*126c0*/  @!P0 BRA `(.L_x_313) ;  /* 0x0000049000008947 */ /* 0x000fca0003800000 */
[----:B-1234-:R-:W-:Y:S01]  /*126d0*/  IMAD.MOV.U32 R0, RZ, RZ, 0x1 ;  /* 0x00000001ff007424 */ /* 0x01efe200078e00ff */
[----:B------:R-:W2:Y:S01]  /*126e0*/  LDL R226, [R1+0x40] ;  /* 0x0000400001e27983 */ /* 0x000ea20000100800 */
[----:B------:R-:W-:Y:S03]  /*126f0*/  IMAD.MOV.U32 R218, RZ, RZ, RZ ;  /* 0x000000ffffda7224 */ /* 0x000fe600078e00ff */
[----:B------:R-:W-:Y:S01]  /*12700*/  ISETP.NE.AND P0, PT, R0, c[0x0][0x2b8], PT ;  /* 0x0000ae0000007a0c */ /* 0x000fe20003f05270 */
[----:B------:R-:W3:Y:S04]  /*12710*/  LDL.64 R224, [R1+0x30] ;  /* 0x0000300001e07983 */ /* 0x000ee80000100a00 */
[----:B------:R-:W4:Y:S04]  /*12720*/  LDL R217, [R1+0x3c] ;  /* 0x00003c0001d97983 */ /* 0x000f280000100800 */
[----:B------:R-:W1:Y:S04]  /*12730*/  S2R R234, SR_TID.X ;  /* 0x0000000000ea7919 */ /* 0x000e680000002100 */
[----:B------:R-:W5:Y:S04]  /*12740*/  LDL.64 R222, [R1+0x28] ;  /* 0x0000280001de7983 */ /* 0x000f680000100a00 */
[----:B------:R-:W4:Y:S01]  /*12750*/  LDL R5, [R1+0x38] ;  /* 0x0000380001057983 */ /* 0x000f220000100800 */
[----:B-1----:R-:W-:Y:S04]  /*12760*/  SHF.R.S32.HI R221, RZ, 0x1f, R234 ;  /* 0x0000001fffdd7819 */ /* 0x002fe800000114ea */
[----:B------:R-:W-:Y:S04]  /*12770*/  LEA.HI R221, R221, R234, RZ, 0x2 ;  /* 0x000000eadddd7211 */ /* 0x000fe800078f10ff */
[----:B------:R-:W-:Y:S05]  /*12780*/  LOP3.LUT R221, R221, 0xfffffffc, RZ, 0xc0, !PT ;  /* 0xfffffffcdddd7812 */ /* 0x000fea00078ec0ff */
[----:B------:R-:W-:Y:S04]  /*12790*/  IMAD.IADD R221, R234, 0x1, -R221 ;  /* 0x00000001eadd7824 */ /* 0x000fe800078e0add */
[----:B------:R-:W-:Y:S02]  /*127a0*/  IMAD R0, R221, 0x20, R247 ;  /* 0x00000020dd007824 */ /* 0x000fe400078e02f7 */
[----:B--2---:R-:W-:Y:S05]  /*127b0*/  IMAD R2, R219, 0x30, R226 ;  /* 0x00000030db027824 */ /* 0x004fea00078e02e2 */
[----:B------:R-:W-:Y:S05]  /*127c0*/  IADD3 R2, R2, -0x30, R0 ;  /* 0xffffffd002027810 */ /* 0x000fea0007ffe000 */
[----:B------:R-:W-:Y:S04]  /*127d0*/  @P0 IMAD.HI.U32 R3, R2, c[0x0][0x2bc], RZ ;  /* 0x0000af0002030a27 */ /* 0x000fe800078e00ff */
[----:B------:R-:W-:Y:S01]  /*127e0*/  IMAD.MOV.U32 R0, RZ, RZ, R2 ;  /* 0x000000ffff007224 */ /* 0x000fe200078e0002 */
[----:B------:R-:W-:Y:S04]  /*127f0*/  @P0 SHF.R.U32.HI R0, RZ, c[0x0][0x2c0], R3 ;  /* 0x0000b000ff000a19 */ /* 0x000fe80000011603 */
[C---:B---3--:R-:W-:Y:S01]  /*12800*/  @!P3 IADD3 R3, P0, R0.reuse, R224, RZ ;  /* 0x000000e00003b210 */ /* 0x048fe20007f1e0ff */
[----:B------:R-:W-:Y:S03]  /*12810*/  IMAD.MOV R4, RZ, RZ, -R0 ;  /* 0x000000ffff047224 */ /* 0x000fe600078e0a00 */
[----:B----4-:R-:W-:Y:S01]  /*12820*/  @!P3 LEA.HI.X.SX32 R0, R0, R217, 0x1, P0 ;  /* 0x000000d90000b211 */ /* 0x010fe200000f0eff */
[----:B------:R-:W-:Y:S01]  /*12830*/  IMAD R227, R4, c[0x0][0x2b8], R2 ;  /* 0x0000ae0004e37a24 */ /* 0x000fe200078e0202 */
[C---:B------:R-:W-:Y:S04]  /*12840*/  @!P3 LEA R2, P0, R3.reuse, c[0x0][0x2a0], 0x2 ;  /* 0x0000a8000302ba11 */ /* 0x040fe800078010ff */
[----:B------:R-:W-:Y:S02]  /*12850*/  @!P3 LEA.HI.X R3, R3, c[0x0][0x2a4], R0, 0x2, P0 ;  /* 0x0000a9000303ba11 */ /* 0x000fe400000f1400 */
[----:B------:R-:W-:Y:S03]  /*12860*/  SHF.R.S32.HI R0, RZ, 0x1f, R227 ;  /* 0x0000001fff007819 */ /* 0x000fe600000114e3 */
[----:B------:R1:W2:Y:S02]  /*12870*/  @!P3 LDG.E R218, [R2.64] ;  /* 0x0000000802dab981 */ /* 0x0002a4000c1e1900 */
[----:B------:R-:W-:Y:S04]  /*12880*/  IMAD R0, R0, c[0x0][0x1e0], RZ ;  /* 0x0000780000007a24 */ /* 0x000fe800078e02ff */
[C---:B------:R-:W-:Y:S02]  /*12890*/  IMAD R0, R227.reuse, c[0x0][0x1e4], R0 ;  /* 0x00007900e3007a24 */ /* 0x040fe400078e0200 */
[----:B-1----:R-:W-:Y:S04]  /*128a0*/  IMAD.WIDE.U32 R2, R227, c[0x0][0x1e0], RZ ;  /* 0x00007800e3027a25 */ /* 0x002fe800078e00ff */
[----:B------:R-:W-:Y:S01]  /*128b0*/  IMAD.IADD R3, R3, 0x1, R0 ;  /* 0x0000000103037824 */ /* 0x000fe200078e0200 */
[----:B--2---:R-:W-:Y:S03]  /*128c0*/  SHF.R.S32.HI R0, RZ, 0x1f, R218 ;  /* 0x0000001fff007819 */ /* 0x004fe600000114da */
[----:B------:R-:W-:Y:S04]  /*128d0*/  IMAD.WIDE.U32 R2, R218, c[0x0][0x1f0], R2 ;  /* 0x00007c00da027a25 */ /* 0x000fe800078e0002 */
[----:B------:R-:W-:Y:S01]  /*128e0*/  IMAD R4, R0, c[0x0][0x1f0], RZ ;  /* 0x00007c0000047a24 */ /* 0x000fe200078e02ff */
[----:B-----5:R-:W-:Y:S03]  /*128f0*/  IADD3 R0, P0, R222, R2, RZ ;  /* 0x00000002de007210 */ /* 0x020fe60007f1e0ff */
[----:B------:R-:W-:Y:S05]  /*12900*/  IMAD R4, R218, c[0x0][0x1f4], R4 ;  /* 0x00007d00da047a24 */ /* 0x000fea00078e0204 */
[----:B------:R-:W-:Y:S02]  /*12910*/  IADD3.X R2, R5, R3, R4, P0, !PT ;  /* 0x0000000305027210 */ /* 0x000fe400007fe404 */
[C---:B------:R-:W-:Y:S02]  /*12920*/  LEA R11, P0, R0.reuse, c[0x0][0x1c8], 0x1 ;  /* 0x00007200000b7a11 */ /* 0x040fe400078008ff */
[----:B------:R-:W-:Y:S02]  /*12930*/  IADD3 R5, -R247, 0x30, RZ ;  /* 0x00000030f7057810 */ /* 0x000fe40007ffe1ff */
[----:B------:R-:W-:Y:S02]  /*12940*/  LEA.HI.X R10, R0, c[0x0][0x1cc], R2, 0x1, P0 ;  /* 0x00007300000a7a11 */ /* 0x000fe400000f0c02 */
[----:B------:R-:W-:Y:S01]  /*12950*/  ISETP.GE.AND P0, PT, R5, 0x1, PT ;  /* 0x000000010500780c */ /* 0x000fe20003f06270 */
[----:B------:R-:W-:-:S10]  /*12960*/  BRA.DIV ~URZ, `(.L_x_314) ;  /* 0x00007a627f007947 */ /* 0x000fd4000b800000 */
[----:B------:R1:W2:Y:S02]  /*12970*/  SHFL.IDX PT, R4, R10, RZ, 0x1c1f ;  /* 0x001c1fff0a047589 */ /* 0x0002a400000e0000 */
.L_x_404:
[----:B------:R-:W-:-:S05]  /*12980*/  BRA.DIV ~URZ, `(.L_x_315) ;  /* 0x00007ab27f007947 */ /* 0x000fca000b800000 */
[----:B------:R3:W4:Y:S02]  /*12990*/  SHFL.IDX PT, R0, R11, RZ, 0x1c1f ;  /* 0x001c1fff0b007589 */ /* 0x00072400000e0000 */
.L_x_405:
[C---:B----4-:R-:W-:Y:S04]  /*129a0*/  @P0 LEA R2, P1, R228.reuse, R0, 0x1 ;  /* 0x00000000e4020211 */ /* 0x050fe800078208ff */
[----:B--2---:R-:W-:Y:S02]  /*129b0*/  @P0 LEA.HI.X R3, R228, R4, R229, 0x1, P1 ;  /* 0x00000004e4030211 */ /* 0x004fe400008f0ce5 */
[C---:B------:R-:W-:Y:S03]  /*129c0*/  @P0 LEA R8, P1, R238.reuse, R0, 0x1 ;  /* 0x00000000ee080211 */ /* 0x040fe600078208ff */
[----:B------:R-:W-:Y:S01]  /*129d0*/  @!PT LDS RZ, [RZ] ;  /* 0x00000000fffff984 */ /* 0x000fe20000000800 */
[----:B------:R-:W-:Y:S01]  /*129e0*/  @!PT LDS RZ, [RZ] ;  /* 0x00000000fffff984 */ /* 0x000fe20000000800 */
[----:B------:R-:W-:Y:S01]  /*129f0*/  @!PT LDS RZ, [RZ] ;  /* 0x00000000fffff984 */ /* 0x000fe20000000800 */
[----:B------:R2:W-:Y:S01]  /*12a00*/  @P0 LDGSTS.E.BYPASS.LTC128B.128 [R207+0x3c80], [R2.64], !P5 ;  /* 0x03c8000002cf0fae */ /* 0x0005e2000e901d48 */
[----:B------:R-:W-:Y:S05]  /*12a10*/  @P0 LEA.HI.X R9, R238, R4, R250, 0x1, P1 ;  /* 0x00000004ee090211 */ /* 0x000fea00008f0cfa */
[----:B------:R4:W-:Y:S01]  /*12a20*/  @P0 LDGSTS.E.BYPASS.LTC128B.128 [R207+0x4880], [R8.64], !P4 ;  /* 0x0488000008cf0fae */ /* 0x0009e2000e101d48 */
[C---:B--2---:R-:W-:Y:S04]  /*12a30*/  @P0 LEA R2, P1, R230.reuse, R0, 0x1 ;  /* 0x00000000e6020211 */ /* 0x044fe800078208ff */
[----:B------:R-:W-:Y:S05]  /*12a40*/  @P0 LEA.HI.X R3, R230, R4, R249, 0x1, P1 ;  /* 0x00000004e6030211 */ /* 0x000fea00008f0cf9 */
[----:B------:R4:W-:Y:S01]  /*12a50*/  @P0 LDGSTS.E.BYPASS.LTC128B.128 [R207+0x5480], [R2.64], !P2 ;  /* 0x0548000002cf0fae */ /* 0x0009e2000d101d48 */
[----:B------:R-:W-:Y:S01]  /*12a60*/  ISETP.GE.AND P0, PT, R5, 0x21, PT ;  /* 0x000000210500780c */ /* 0x000fe20003f06270 */
[----:B------:R-:W-:-:S06]  /*12a70*/  BRA.DIV ~URZ, `(.L_x_316) ;  /* 0x00007a227f007947 */ /* 0x000fcc000b800000 */
[----:B------:R2:W1:Y:S04]  /*12a80*/  SHFL.IDX PT, R4, R10, 0x1, 0x1c1f ;  /* 0x003c1f000a047f89 */ /* 0x00046800000e0000 */
[----:B------:R2:W3:Y:S02]  /*12a90*/  SHFL.IDX PT, R0, R11, 0x1, 0x1c1f ;  /* 0x003c1f000b007f89 */ /* 0x0004e400000e0000 */
.L_x_406:
[C---:B---34-:R-:W-:Y:S04]  /*12aa0*/  @P0 LEA R2, P1, R228.reuse, R0, 0x1 ;  /* 0x00000000e4020211 */ /* 0x058fe800078208ff */
[----:B-1----:R-:W-:Y:S02]  /*12ab0*/  @P0 LEA.HI.X R3, R228, R4, R229, 0x1, P1 ;  /* 0x00000004e4030211 */ /* 0x002fe400008f0ce5 */
[C---:B------:R-:W-:Y:S03]  /*12ac0*/  @P0 LEA R8, P1, R238.reuse, R0, 0x1 ;  /* 0x00000000ee080211 */ /* 0x040fe600078208ff */
[----:B------:R-:W-:Y:S01]  /*12ad0*/  @!PT LDS RZ, [RZ] ;  /* 0x00000000fffff984 */ /* 0x000fe20000000800 */
[----:B------:R-:W-:Y:S01]  /*12ae0*/  @!PT LDS RZ, [RZ] ;  /* 0x00000000fffff984 */ /* 0x000fe20000000800 */
[----:B------:R-:W-:Y:S01]  /*12af0*/  @!PT LDS RZ, [RZ] ;  /* 0x00000000fffff984 */ /* 0x000fe20000000800 */
[----:B------:R1:W-:Y:S01]  /*12b00*/  @P0 LDGSTS.E.BYPASS.LTC128B.128 [R207+0x4480], [R2.64], !P5 ;  /* 0x0448000002cf0fae */ /* 0x0003e2000e901d48 */
[----:B------:R-:W-:Y:S05]  /*12b10*/  @P0 LEA.HI.X R9, R238, R4, R250, 0x1, P1 ;  /* 0x00000004ee090211 */ /* 0x000fea00008f0cfa */
[----:B------:R3:W-:Y:S01]  /*12b20*/  @P0 LDGSTS.E.BYPASS.LTC128B.128 [R207+0x5080], [R8.64], !P4 ;  /* 0x0508000008cf0fae */ /* 0x0007e2000e101d48 */
[C---:B-1----:R-:W-:Y:S04]  /*12b30*/  @P0 LEA R2, P1, R230.reuse, R0, 0x1 ;  /* 0x00000000e6020211 */ /* 0x042fe800078208ff */
[----:B------:R-:W-:Y:S05]  /*12b40*/  @P0 LEA.HI.X R3, R230, R4, R249, 0x1, P1 ;  /* 0x00000004e6030211 */ /* 0x000fea00008f0cf9 */
[----:B------:R3:W-:Y:S04]  /*12b50*/  @P0 LDGSTS.E.BYPASS.LTC128B.128 [R207+0x5c80], [R2.64], !P2 ;  /* 0x05c8000002cf0fae */ /* 0x0007e8000d101d48 */
.L_x_313:
[----:B--234-:R-:W-:Y:S05]  /*12b60*/  BSYNC B0 ;  /* 0x0000000000007941 */ /* 0x01cfea0003800000 */
.L_x_312:
[----:B------:R-:W-:Y:S01]  /*12b70*/  FMNMX.FTZ R4, R194, R108, !PT ;  /* 0x0000006cc2047209 */ /* 0x000fe20007810000 */
[----:B------:R-:W0:Y:S01]  /*12b80*/  LDGDEPBAR ;  /* 0x00000000000079af */ /* 0x000e220000000000 */
[----:B------:R-:W-:Y:S02]  /*12b90*/  FMNMX.FTZ R3, R210, R107, !PT ;  /* 0x0000006bd2037209 */ /* 0x000fe40007810000 */
        /* <DEDUP_REMOVED lines=48> */
.L_x_407:
[----:B-12---:R-:W-:Y:S01]  /*12ea0*/  FMNMX.FTZ R4, R4, R0, !PT ;  /* 0x0000000004047209 */ /* 0x006fe20007810000 */
[----:B------:R-:W-:-:S05]  /*12eb0*/  BRA.DIV ~URZ, `(.L_x_318) ;  /* 0x000076e27f007947 */ /* 0x000fca000b800000 */
[----:B------:R-:W1:Y:S02]  /*12ec0*/  SHFL.BFLY PT, R0, R4, 0x1, 0x1f ;  /* 0x0c201f0004007f89 */ /* 0x000e6400000e0000 */
[----:B-1----:R-:W-:Y:S02]  /*12ed0*/  FMNMX.FTZ R108, R4, R0, !PT ;  /* 0x00000000046c7209 */ /* 0x002fe40007810000 */
[----:B------:R-:W1:Y:S02]  /*12ee0*/  SHFL.BFLY PT, R0, R5, 0x2, 0x1f ;  /* 0x0c401f0005007f89 */ /* 0x000e6400000e0000 */
[----:B-1----:R-:W-:Y:S05]  /*12ef0*/  FMNMX.FTZ R0, R5, R0, !PT ;  /* 0x0000000005007209 */ /* 0x002fea0007810000 */
        /* <DEDUP_REMOVED lines=8> */
[----:B------:R1:W2:Y:S02]  /*12f80*/  SHFL.BFLY PT, R0, R4, 0x1, 0x1f ;  /* 0x0c201f0004007f89 */ /* 0x0002a400000e0000 */
.L_x_408:
[----:B--2---:R-:W-:Y:S01]  /*12f90*/  FMNMX.FTZ R5, R0, R4, !PT ;  /* 0x0000000400057209 */ /* 0x004fe20007810000 */
[C---:B------:R-:W-:Y:S01]  /*12fa0*/  FMUL.FTZ R2, R108.reuse, c[0x0][0x2d0] ;  /* 0x0000b4006c027a20 */ /* 0x040fe20000410000 */
[----:B------:R-:W-:Y:S01]  /*12fb0*/  WARPSYNC 0xffffffff ;  /* 0xffffffff00007948 */ /* 0x000fe20003800000 */
[----:B------:R-:W-:Y:S01]  /*12fc0*/  FADD.FTZ R0, -R108, R109 ;  /* 0x0000006d6c007221 */ /* 0x000fe20000010100 */
[----:B------:R-:W-:Y:S01]  /*12fd0*/  LDSM.16.MT88.4 R40, [R171] ;  /* 0x00000000ab28783b */ /* 0x000fe20000004200 */
[--C-:B------:R-:W-:Y:S01]  /*12fe0*/  FFMA.FTZ R8, R194, c[0x0][0x2d0], -R2.reuse ;  /* 0x0000b400c2087a23 */ /* 0x100fe20000010802 */
[----:B------:R-:W-:Y:S01]  /*12ff0*/  ISETP.GT.AND P0, PT, R219, R251, PT ;  /* 0x000000fbdb00720c */ /* 0x000fe20003f04270 */
[----:B------:R-:W-:Y:S02]  /*13000*/  FMUL.FTZ R0, R0, c[0x0][0x2d0] ;  /* 0x0000b40000007a20 */ /* 0x000fe40000410000 */
[--C-:B------:R-:W-:Y:S02]  /*13010*/  FFMA.FTZ R3, R193, c[0x0][0x2d0], -R2.reuse ;  /* 0x0000b400c1037a23 */ /* 0x100fe40000010802 */
[--C-:B------:R-:W-:Y:S01]  /*13020*/  FFMA.FTZ R194, R29, c[0x0][0x2d0], -R2.reuse ;  /* 0x0000b4001dc27a23 */ /* 0x100fe20000010802 */
[----:B-1----:R-:W1:Y:S01]  /*13030*/  MUFU.EX2 R4, R0 ;  /* 0x0000000000047308 */ /* 0x002e620000000800 */
[--C-:B------:R-:W-:Y:S02]  /*13040*/  FFMA.FTZ R193, R27, c[0x0][0x2d0], -R2.reuse ;  /* 0x0000b4001bc17a23 */ /* 0x100fe40000010802 */
[--C-:B------:R-:W-:Y:S02]  /*13050*/  FFMA.FTZ R11, R182, c[0x0][0x2d0], -R2.reuse ;  /* 0x0000b400b60b7a23 */ /* 0x100fe40000010802 */
[--C-:B------:R-:W-:Y:S02]  /*13060*/  FFMA.FTZ R10, R181, c[0x0][0x2d0], -R2.reuse ;  /* 0x0000b400b50a7a23 */ /* 0x100fe40000010802 */
[--C-:B------:R-:W-:Y:S02]  /*13070*/  FFMA.FTZ R109, R173, c[0x0][0x2d0], -R2.reuse ;  /* 0x0000b400ad6d7a23 */ /* 0x100fe40000010802 */
[--C-:B------:R-:W-:Y:S01]  /*13080*/  FFMA.FTZ R217, R172, c[0x0][0x2d0], -R2.reuse ;  /* 0x0000b400acd97a23 */ /* 0x100fe20000010802 */
[----:B------:R-:W-:Y:S01]  /*13090*/  MUFU.EX2 R3, R3 ;  /* 0x0000000300037308 */ /* 0x000fe20000000800 */
[--C-:B------:R-:W-:Y:S02]  /*130a0*/  FFMA.FTZ R226, R21, c[0x0][0x2d0], -R2.reuse ;  /* 0x0000b40015e27a23 */ /* 0x100fe40000010802 */
[--C-:B------:R-:W-:Y:S02]  /*130b0*/  FFMA.FTZ R225, R20, c[0x0][0x2d0], -R2.reuse ;  /* 0x0000b40014e17a23 */ /* 0x100fe40000010802 */
[--C-:B------:R-:W-:Y:S02]  /*130c0*/  FFMA.FTZ R224, R13, c[0x0][0x2d0], -R2.reuse ;  /* 0x0000b4000de07a23 */ /* 0x100fe40000010802 */
[----:B------:R-:W-:Y:S03]  /*130d0*/  FFMA.FTZ R223, R12, c[0x0][0x2d0], -R2 ;  /* 0x0000b4000cdf7a23 */ /* 0x000fe60000010802 */
[----:B------:R-:W2:Y:S10]  /*130e0*/  MUFU.EX2 R2, R8 ;  /* 0x0000000800027308 */ /* 0x000eb40000000800 */
[----:B------:R-:W-:Y:S10]  /*130f0*/  MUFU.EX2 R13, R10 ;  /* 0x0000000a000d7308 */ /* 0x000ff40000000800 */
[----:B------:R-:W-:Y:S01]  /*13100*/  MUFU.EX2 R109, R109 ;  /* 0x0000006d006d7308 */ /* 0x000fe20000000800 */
[C---:B-1----:R-:W-:Y:S02]  /*13110*/  FMUL.FTZ R52, R4.reuse, R160 ;  /* 0x000000a004347220 */ /* 0x042fe40000410000 */
[C---:B------:R-:W-:Y:S01]  /*13120*/  FMUL.FTZ R53, R4.reuse, R161 ;  /* 0x000000a104357220 */ /* 0x040fe20000410000 */
[----:B--2---:R-:W-:Y:S01]  /*13130*/  F2FP.PACK_AB R172, R3, R2 ;  /* 0x0000000203ac723e */ /* 0x004fe200000000ff */
[----:B------:R-:W-:Y:S02]  /*13140*/  FFMA.FTZ R0, R4, R220, R2 ;  /* 0x000000dc04007223 */ /* 0x000fe40000010002 */
[----:B------:R-:W-:Y:S02]  /*13150*/  FMUL.FTZ R2, R107, c[0x0][0x2d0] ;  /* 0x0000b4006b027a20 */ /* 0x000fe40000410000 */
[----:B------:R-:W-:Y:S02]  /*13160*/  FADD.FTZ R12, R3, R0 ;  /* 0x00000000030c7221 */ /* 0x000fe40000010000 */
[----:B------:R-:W-:Y:S02]  /*13170*/  FADD.FTZ R0, -R107, R110 ;  /* 0x0000006e6b007221 */ /* 0x000fe40000010100 */
[--C-:B------:R-:W-:Y:S01]  /*13180*/  FFMA.FTZ R9, R210, c[0x0][0x2d0], -R2.reuse ;  /* 0x0000b400d2097a23 */ /* 0x100fe20000010802 */
[----:B------:R-:W-:Y:S01]  /*13190*/  MUFU.EX2 R110, R193 ;  /* 0x000000c1006e7308 */ /* 0x000fe20000000800 */
[----:B------:R-:W-:Y:S02]  /*131a0*/  FMUL.FTZ R0, R0, c[0x0][0x2d0] ;  /* 0x0000b40000007a20 */ /* 0x000fe40000410000 */
[--C-:B------:R-:W-:Y:S02]  /*131b0*/  FFMA.FTZ R8, R209, c[0x0][0x2d0], -R2.reuse ;  /* 0x0000b400d1087a23 */ /* 0x100fe40000010802 */
[--C-:B------:R-:W-:Y:S02]  /*131c0*/  FFMA.FTZ R27, R188, c[0x0][0x2d0], -R2.reuse ;  /* 0x0000b400bc1b7a23 */ /* 0x100fe40000010802 */
[--C-:B------:R-:W-:Y:S02]  /*131d0*/  FFMA.FTZ R36, R189, c[0x0][0x2d0], -R2.reuse ;  /* 0x0000b400bd247a23 */ /* 0x100fe40000010802 */
[--C-:B------:R-:W-:Y:S01]  /*131e0*/  FFMA.FTZ R185, R31, c[0x0][0x2d0], -R2.reuse ;  /* 0x0000b4001fb97a23 */ /* 0x100fe20000010802 */
[----:B------:R-:W1:Y:S01]  /*131f0*/  MUFU.EX2 R3, R0 ;  /* 0x0000000000037308 */ /* 0x000e620000000800 */
[--C-:B------:R-:W-:Y:S02]  /*13200*/  FFMA.FTZ R184, R30, c[0x0][0x2d0], -R2.reuse ;  /* 0x0000b4001eb87a23 */ /* 0x100fe40000010802 */
[--C-:B------:R-:W-:Y:S02]  /*13210*/  FFMA.FTZ R222, R24, c[0x0][0x2d0], -R2.reuse ;  /* 0x0000b40018de7a23 */ /* 0x100fe40000010802 */
[--C-:B------:R-:W-:Y:S02]  /*13220*/  FFMA.FTZ R187, R180, c[0x0][0x2d0], -R2.reuse ;  /* 0x0000b400b4bb7a23 */ /* 0x100fe40000010802 */
[--C-:B------:R-:W-:Y:S02]  /*13230*/  FFMA.FTZ R186, R175, c[0x0][0x2d0], -R2.reuse ;  /* 0x0000b400afba7a23 */ /* 0x100fe40000010802 */
[--C-:B------:R-:W-:Y:S01]  /*13240*/  FFMA.FTZ R221, R23, c[0x0][0x2d0], -R2.reuse ;  /* 0x0000b40017dd7a23 */ /* 0x100fe20000010802 */
[----:B------:R-:W2:Y:S01]  /*13250*/  MUFU.EX2 R9, R9 ;  /* 0x0000000900097308 */ /* 0x000ea20000000800 */
[--C-:B------:R-:W-:Y:S02]  /*13260*/  FFMA.FTZ R220, R15, c[0x0][0x2d0], -R2.reuse ;  /* 0x0000b4000fdc7a23 */ /* 0x100fe40000010802 */
[----:B------:R-:W-:Y:S02]  /*13270*/  FFMA.FTZ R210, R14, c[0x0][0x2d0], -R2 ;  /* 0x0000b4000ed27a23 */ /* 0x000fe40000010802 */
[C---:B------:R-:W-:Y:S02]  /*13280*/  FMUL.FTZ R56, R4.reuse, R56 ;  /* 0x0000003804387220 */ /* 0x040fe40000410000 */
[C---:B------:R-:W-:Y:S02]  /*13290*/  FMUL.FTZ R57, R4.reuse, R57 ;  /* 0x0000003904397220 */ /* 0x040fe40000410000 */
[C---:B------:R-:W-:Y:S01]  /*132a0*/  FMUL.FTZ R68, R4.reuse, R68 ;  /* 0x0000004404447220 */ /* 0x040fe20000410000 */
[----:B------:R-:W3:Y:S01]  /*132b0*/  MUFU.EX2 R2, R8 ;  /* 0x0000000800027308 */ /* 0x000ee20000000800 */
[C---:B------:R-:W-:Y:S02]  /*132c0*/  FMUL.FTZ R69, R4.reuse, R69 ;  /* 0x0000004504457220 */ /* 0x040fe40000410000 */
[----:B------:R-:W-:Y:S02]  /*132d0*/  FMUL.FTZ R72, R4, R72 ;  /* 0x0000004804487220 */ /* 0x000fe40000410000 */
[C---:B-1----:R-:W-:Y:S02]  /*132e0*/  FMUL.FTZ R38, R3.reuse, R154 ;  /* 0x0000009a03267220 */ /* 0x042fe40000410000 */
[C---:B------:R-:W-:Y:S02]  /*132f0*/  FMUL.FTZ R39, R3.reuse, R155 ;  /* 0x0000009b03277220 */ /* 0x040fe40000410000 */
[C---:B------:R-:W-:Y:S01]  /*13300*/  FMUL.FTZ R54, R3.reuse, R162 ;  /* 0x000000a203367220 */ /* 0x040fe20000410000 */
[----:B------:R-:W1:Y:S01]  /*13310*/  MUFU.EX2 R14, R11 ;  /* 0x0000000b000e7308 */ /* 0x000e620000000800 */
[C---:B------:R-:W-:Y:S02]  /*13320*/  FMUL.FTZ R55, R3.reuse, R163 ;  /* 0x000000a303377220 */ /* 0x040fe40000410000 */
[----:B------:R-:W-:Y:S01]  /*13330*/  LDSM.16.MT88.4 R160, [R170+0x1400] ;  /* 0x00140000aaa0783b */ /* 0x000fe20000004200 */
[C---:B--2---:R-:W-:Y:S02]  /*13340*/  FFMA.FTZ R0, R3.reuse, R231, R9 ;  /* 0x000000e703007223 */ /* 0x044fe40000010009 */
[C---:B------:R-:W-:Y:S02]  /*13350*/  FMUL.FTZ R58, R3.reuse, R58 ;  /* 0x0000003a033a7220 */ /* 0x040fe40000410000 */
[C---:B------:R-:W-:Y:S02]  /*13360*/  FMUL.FTZ R59, R3.reuse, R59 ;  /* 0x0000003b033b7220 */ /* 0x040fe40000410000 */
[C---:B------:R-:W-:Y:S01]  /*13370*/  FMUL.FTZ R70, R3.reuse, R70 ;  /* 0x0000004603467220 */ /* 0x040fe20000410000 */
[----:B------:R-:W-:Y:S01]  /*13380*/  MUFU.EX2 R234, R185 ;  /* 0x000000b900ea7308 */ /* 0x000fe20000000800 */
[----:B------:R-:W-:Y:S02]  /*13390*/  FMUL.FTZ R71, R3, R71 ;  /* 0x0000004703477220 */ /* 0x000fe40000410000 */
[C---:B---3--:R-:W-:Y:S01]  /*133a0*/  FADD.FTZ R37, R2.reuse, R0 ;  /* 0x0000000002257221 */ /* 0x048fe20000010000 */
[----:B------:R-:W-:Y:S01]  /*133b0*/  F2FP.PACK_AB R173, R2, R9 ;  /* 0x0000000902ad723e */ /* 0x000fe200000000ff */
[C---:B------:R-:W-:Y:S02]  /*133c0*/  FADD.FTZ R0, -R106.reuse, R111 ;  /* 0x0000006f6a007221 */ /* 0x040fe40000010100 */
[----:B------:R-:W-:Y:S02]  /*133d0*/  FMUL.FTZ R8, R106, c[0x0][0x2d0] ;  /* 0x0000b4006a087a20 */ /* 0x000fe40000410000 */
[----:B------:R-:W-:Y:S01]  /*133e0*/  FMUL.FTZ R0, R0, c[0x0][0x2d0] ;  /* 0x0000b40000007a20 */ /* 0x000fe20000410000 */
[----:B------:R-:W-:Y:S01]  /*133f0*/  MUFU.EX2 R111, R194 ;  /* 0x000000c2006f7308 */ /* 0x000fe20000000800 */
[--C-:B------:R-:W-:Y:S02]  /*13400*/  FFMA.FTZ R9, R215, c[0x0][0x2d0], -R8.reuse ;  /* 0x0000b400d7097a23 */ /* 0x100fe40000010808 */
[--C-:B------:R-:W-:Y:S02]  /*13410*/  FFMA.FTZ R23, R195, c[0x0][0x2d0], -R8.reuse ;  /* 0x0000b400c3177a23 */ /* 0x100fe40000010808 */
[--C-:B------:R-:W-:Y:S02]  /*13420*/  FFMA.FTZ R21, R208, c[0x0][0x2d0], -R8.reuse ;  /* 0x0000b400d0157a23 */ /* 0x100fe40000010808 */
[--C-:B------:R-:W-:Y:S02]  /*13430*/  FFMA.FTZ R177, R32, c[0x0][0x2d0], -R8.reuse ;  /* 0x0000b40020b17a23 */ /* 0x100fe40000010808 */
[--C-:B------:R-:W-:Y:S01]  /*13440*/  FFMA.FTZ R195, R28, c[0x0][0x2d0], -R8.reuse ;  /* 0x0000b4001cc37a23 */ /* 0x100fe20000010808 */
[----:B------:R2:W3:Y:S01]  /*13450*/  MUFU.EX2 R2, R0 ;  /* 0x0000000000027308 */ /* 0x0004e20000000800 */
[--C-:B------:R-:W-:Y:S02]  /*13460*/  FFMA.FTZ R189, R17, c[0x0][0x2d0], -R8.reuse ;  /* 0x0000b40011bd7a23 */ /* 0x100fe40000010808 */
[--C-:B------:R-:W-:Y:S02]  /*13470*/  FFMA.FTZ R208, R16, c[0x0][0x2d0], -R8.reuse ;  /* 0x0000b40010d07a23 */ /* 0x100fe40000010808 */
[--C-:B------:R-:W-:Y:S02]  /*13480*/  FFMA.FTZ R10, R214, c[0x0][0x2d0], -R8.reuse ;  /* 0x0000b400d60a7a23 */ /* 0x100fe40000010808 */
[--C-:B------:R-:W-:Y:S02]  /*13490*/  FFMA.FTZ R180, R191, c[0x0][0x2d0], -R8.reuse ;  /* 0x0000b400bfb47a23 */ /* 0x100fe40000010808 */
[--C-:B------:R-:W-:Y:S01]  /*134a0*/  FFMA.FTZ R179, R183, c[0x0][0x2d0], -R8.reuse ;  /* 0x0000b400b7b37a23 */ /* 0x100fe20000010808 */
[----:B------:R4:W5:Y:S01]  /*134b0*/  MUFU.EX2 R24, R9 ;  /* 0x0000000900187308 */ /* 0x0009620000000800 */
[--C-:B------:R-:W-:Y:S01]  /*134c0*/  FFMA.FTZ R178, R174, c[0x0][0x2d0], -R8.reuse ;  /* 0x0000b400aeb27a23 */ /* 0x100fe20000010808 */
[C---:B-1----:R-:W-:Y:S01]  /*134d0*/  F2FP.PACK_AB R174, R13.reuse, R14 ;  /* 0x0000000e0dae723e */ /* 0x042fe200000000ff */
[----:B------:R-:W-:Y:S02]  /*134e0*/  FFMA.FTZ R191, R22, c[0x0][0x2d0], -R8 ;  /* 0x0000b40016bf7a23 */ /* 0x000fe40000010808 */
[----:B------:R-:W-:Y:S02]  /*134f0*/  FADD.FTZ R8, R14, R12 ;  /* 0x0000000c0e087221 */ /* 0x000fe40000010000 */
[----:B------:R-:W-:Y:S02]  /*13500*/  FMUL.FTZ R73, R4, R73 ;  /* 0x0000004904497220 */ /* 0x000fe40000410000 */
[----:B------:R-:W-:Y:S01]  /*13510*/  FADD.FTZ R188, R13, R8 ;  /* 0x000000080dbc7221 */ /* 0x000fe20000010000 */
[----:B------:R-:W1:Y:S01]  /*13520*/  MUFU.EX2 R22, R10 ;  /* 0x0000000a00167308 */ /* 0x000e620000000800 */
[C---:B------:R-:W-:Y:S02]  /*13530*/  FMUL.FTZ R74, R3.reuse, R74 ;  /* 0x0000004a034a7220 */ /* 0x040fe40000410000 */
[----:B------:R-:W-:Y:S02]  /*13540*/  FMUL.FTZ R75, R3, R75 ;  /* 0x0000004b034b7220 */ /* 0x000fe40000410000 */
[C---:B--2---:R-:W-:Y:S02]  /*13550*/  FADD.FTZ R0, -R5.reuse, R6 ;  /* 0x0000000605007221 */ /* 0x044fe40000010100 */
[----:B------:R-:W-:Y:S02]  /*13560*/  FMUL.FTZ R6, R5, c[0x0][0x2d0] ;  /* 0x0000b40005067a20 */ /* 0x000fe40000410000 */
[----:B------:R-:W-:Y:S01]  /*13570*/  FMUL.FTZ R0, R0, c[0x0][0x2d0] ;  /* 0x0000b40000007a20 */ /* 0x000fe20000410000 */
[----:B------:R-:W-:Y:S01]  /*13580*/  MUFU.EX2 R214, R36 ;  /* 0x0000002400d67308 */ /* 0x000fe20000000800 */
[C---:B---3--:R-:W-:Y:S02]  /*13590*/  FMUL.FTZ R16, R2.reuse, R132 ;  /* 0x0000008402107220 */ /* 0x048fe40000410000 */
[C---:B------:R-:W-:Y:S02]  /*135a0*/  FMUL.FTZ R17, R2.reuse, R133 ;  /* 0x0000008502117220 */ /* 0x040fe40000410000 */
[----:B----4-:R-:W-:Y:S02]  /*135b0*/  FFMA.FTZ R9, R211, c[0x0][0x2d0], -R6 ;  /* 0x0000b400d3097a23 */ /* 0x010fe40000010806 */
[C---:B-----5:R-:W-:Y:S02]  /*135c0*/  FFMA.FTZ R8, R2.reuse, R232, R24 ;  /* 0x000000e802087223 */ /* 0x060fe40000010018 */
[C---:B------:R-:W-:Y:S01]  /*135d0*/  FMUL.FTZ R28, R2.reuse, R128 ;  /* 0x00000080021c7220 */ /* 0x040fe20000410000 */
[----:B------:R-:W2:Y:S01]  /*135e0*/  MUFU.EX2 R0, R0 ;  /* 0x0000000000007308 */ /* 0x000ea20000000800 */
[C---:B------:R-:W-:Y:S02]  /*135f0*/  FMUL.FTZ R29, R2.reuse, R129 ;  /* 0x00000081021d7220 */ /* 0x040fe40000410000 */
[C---:B------:R-:W-:Y:S02]  /*13600*/  FMUL.FTZ R32, R2.reuse, R124 ;  /* 0x0000007c02207220 */ /* 0x040fe40000410000 */
[C---:B------:R-:W-:Y:S02]  /*13610*/  FMUL.FTZ R44, R2.reuse, R120 ;  /* 0x00000078022c7220 */ /* 0x040fe40000410000 */
[C---:B------:R-:W-:Y:S02]  /*13620*/  FMUL.FTZ R45, R2.reuse, R121 ;  /* 0x00000079022d7220 */ /* 0x040fe40000410000 */
[--C-:B------:R-:W-:Y:S01]  /*13630*/  FFMA.FTZ R183, R33, c[0x0][0x2d0], -R6.reuse ;  /* 0x0000b40021b77a23 */ /* 0x100fe20000010806 */
[----:B------:R-:W-:Y:S01]  /*13640*/  MUFU.EX2 R239, R21 ;  /* 0x0000001500ef7308 */ /* 0x000fe20000000800 */
[C---:B------:R-:W-:Y:S02]  /*13650*/  FMUL.FTZ R33, R2.reuse, R125 ;  /* 0x0000007d02217220 */ /* 0x040fe40000410000 */
[----:B------:R-:W-:Y:S01]  /*13660*/  FMUL.FTZ R48, R2, R116 ;  /* 0x0000007402307220 */ /* 0x000fe20000410000 */
[----:B-1----:R-:W-:Y:S01]  /*13670*/  F2FP.PACK_AB R116, R22, R24 ;  /* 0x000000181674723e */ /* 0x002fe200000000ff */
[C---:B------:R-:W-:Y:S02]  /*13680*/  FMUL.FTZ R49, R2.reuse, R117 ;  /* 0x0000007502317220 */ /* 0x040fe40000410000 */
[C---:B------:R-:W-:Y:S02]  /*13690*/  FMUL.FTZ R60, R2.reuse, R60 ;  /* 0x0000003c023c7220 */ /* 0x040fe40000410000 */
[C---:B------:R-:W-:Y:S01]  /*136a0*/  FMUL.FTZ R61, R2.reuse, R61 ;  /* 0x0000003d023d7220 */ /* 0x040fe20000410000 */
[----:B------:R-:W-:Y:S01]  /*136b0*/  MUFU.EX2 R237, R184 ;  /* 0x000000b800ed7308 */ /* 0x000fe20000000800 */
[C---:B------:R-:W-:Y:S02]  /*136c0*/  FMUL.FTZ R64, R2.reuse, R64 ;  /* 0x0000004002407220 */ /* 0x040fe40000410000 */
[C---:B------:R-:W-:Y:S02]  /*136d0*/  FMUL.FTZ R65, R2.reuse, R65 ;  /* 0x0000004102417220 */ /* 0x040fe40000410000 */
        /* <DEDUP_REMOVED lines=11> */
[----:B------:R-:W-:Y:S02]  /*13790*/  FMUL.FTZ R97, R2, R97 ;  /* 0x0000006102617220 */ /* 0x000fe40000410000 */
[C---:B--2---:R-:W-:Y:S02]  /*137a0*/  FMUL.FTZ R30, R0.reuse, R130 ;  /* 0x00000082001e7220 */ /* 0x044fe40000410000 */
[C---:B------:R-:W-:Y:S02]  /*137b0*/  FMUL.FTZ R31, R0.reuse, R131 ;  /* 0x00000083001f7220 */ /* 0x040fe40000410000 */
[C---:B------:R-:W-:Y:S01]  /*137c0*/  FMUL.FTZ R35, R0.reuse, R127 ;  /* 0x0000007f00237220 */ /* 0x040fe20000410000 */
[----:B------:R-:W-:Y:S01]  /*137d0*/  MUFU.EX2 R2, R9 ;  /* 0x0000000900027308 */ /* 0x000fe20000000800 */
[C---:B------:R-:W-:Y:S01]  /*137e0*/  FMUL.FTZ R46, R0.reuse, R122 ;  /* 0x0000007a002e7220 */ /* 0x040fe20000410000 */
[----:B------:R-:W-:Y:S01]  /*137f0*/  LDSM.16.MT88.4 R128, [R171+0x400] ;  /* 0x00040000ab80783b */ /* 0x000fe20000004200 */
[----:B------:R-:W-:Y:S02]  /*13800*/  FMUL.FTZ R47, R0, R123 ;  /* 0x0000007b002f7220 */ /* 0x000fe40000410000 */
[--C-:B------:R-:W-:Y:S02]  /*13810*/  FFMA.FTZ R20, R216, c[0x0][0x2d0], -R6.reuse ;  /* 0x0000b400d8147a23 */ /* 0x100fe40000010806 */
[--C-:B------:R-:W-:Y:S02]  /*13820*/  FFMA.FTZ R176, R192, c[0x0][0x2d0], -R6.reuse ;  /* 0x0000b400c0b07a23 */ /* 0x100fe40000010806 */
[--C-:B------:R-:W-:Y:S01]  /*13830*/  FFMA.FTZ R192, R25, c[0x0][0x2d0], -R6.reuse ;  /* 0x0000b40019c07a23 */ /* 0x100fe20000010806 */
[----:B------:R-:W1:Y:S01]  /*13840*/  MUFU.EX2 R211, R20 ;  /* 0x0000001400d37308 */ /* 0x000e620000000800 */
[--C-:B------:R-:W-:Y:S01]  /*13850*/  FFMA.FTZ R181, R190, c[0x0][0x2d0], -R6.reuse ;  /* 0x0000b400beb57a23 */ /* 0x100fe20000010806 */
[----:B------:R-:W-:Y:S01]  /*13860*/  LDSM.16.MT88.4 R120, [R170+0xc00] ;  /* 0x000c0000aa78783b */ /* 0x000fe20000004200 */
[--C-:B------:R-:W-:Y:S02]  /*13870*/  FFMA.FTZ R190, R26, c[0x0][0x2d0], -R6.reuse ;  /* 0x0000b4001abe7a23 */ /* 0x100fe40000010806 */
[--C-:B------:R-:W-:Y:S02]  /*13880*/  FFMA.FTZ R182, R34, c[0x0][0x2d0], -R6.reuse ;  /* 0x0000b40022b67a23 */ /* 0x100fe40000010806 */
[C---:B------:R-:W-:Y:S02]  /*13890*/  FMUL.FTZ R34, R0.reuse, R126 ;  /* 0x0000007e00227220 */ /* 0x040fe40000410000 */
[----:B------:R-:W-:Y:S01]  /*138a0*/  FFMA.FTZ R209, R19, c[0x0][0x2d0], -R6 ;  /* 0x0000b40013d17a23 */ /* 0x000fe20000010806 */
[----:B------:R-:W-:Y:S01]  /*138b0*/  LDSM.16.MT88.4 R124, [R170+0x400] ;  /* 0x00040000aa7c783b */ /* 0x000fe20000004200 */
        /* <DEDUP_REMOVED lines=8> */
[C---:B------:R-:W-:Y:S01]  /*13940*/  FMUL.FTZ R63, R0.reuse, R63 ;  /* 0x0000003f003f7220 */ /* 0x040fe20000410000 */
[----:B-1----:R-:W-:Y:S01]  /*13950*/  F2FP.PACK_AB R117, R211, R2 ;  /* 0x00000002d375723e */ /* 0x002fe200000000ff */
        /* <DEDUP_REMOVED lines=12> */
[----:B------:R-:W-:Y:S02]  /*13a20*/  FFMA.FTZ R136, R0, R233, R2 ;  /* 0x000000e900887223 */ /* 0x000fe40000010002 */
[--C-:B------:R-:W-:Y:S02]  /*13a30*/  FFMA.FTZ R11, R213, c[0x0][0x2d0], -R6.reuse ;  /* 0x0000b400d50b7a23 */ /* 0x100fe40000010806 */
[--C-:B------:R-:W-:Y:S02]  /*13a40*/  FFMA.FTZ R10, R212, c[0x0][0x2d0], -R6.reuse ;  /* 0x0000b400d40a7a23 */ /* 0x100fe40000010806 */
[----:B------:R-:W-:Y:S01]  /*13a50*/  FFMA.FTZ R6, R18, c[0x0][0x2d0], -R6 ;  /* 0x0000b40012067a23 */ /* 0x000fe20000010806 */
[----:B------:R1:W-:Y:S01]  /*13a60*/  MUFU.EX2 R212, R11 ;  /* 0x0000000b00d47308 */ /* 0x0003e20000000800 */
[----:B------:R-:W-:Y:S02]  /*13a70*/  FMUL.FTZ R18, R0, R134 ;  /* 0x0000008600127220 */ /* 0x000fe40000410000 */
[----:B------:R-:W-:Y:S01]  /*13a80*/  FADD.FTZ R138, R22, R8 ;  /* 0x00000008168a7221 */ /* 0x000fe20000010000 */
[----:B------:R-:W-:Y:S01]  /*13a90*/  LDSM.16.MT88.4 R132, [R170+0x1000] ;  /* 0x00100000aa84783b */ /* 0x000fe20000004200 */
[C---:B------:R-:W-:Y:S02]  /*13aa0*/  FMUL.FTZ R9, R4.reuse, R141 ;  /* 0x0000008d04097220 */ /* 0x040fe40000410000 */
[C---:B------:R-:W-:Y:S02]  /*13ab0*/  FMUL.FTZ R8, R4.reuse, R140 ;  /* 0x0000008c04087220 */ /* 0x040fe40000410000 */
[C---:B------:R-:W-:Y:S01]  /*13ac0*/  FMUL.FTZ R20, R4.reuse, R144 ;  /* 0x0000009004147220 */ /* 0x040fe20000410000 */
[----:B------:R2:W3:Y:S01]  /*13ad0*/  MUFU.EX2 R0, R27 ;  /* 0x0000001b00007308 */ /* 0x0004e20000000800 */
[C---:B------:R-:W-:Y:S02]  /*13ae0*/  FMUL.FTZ R21, R4.reuse, R145 ;  /* 0x0000009104157220 */ /* 0x040fe40000410000 */
[C---:B------:R-:W-:Y:S02]  /*13af0*/  FMUL.FTZ R22, R3.reuse, R146 ;  /* 0x0000009203167220 */ /* 0x040fe40000410000 */
[C---:B------:R-:W-:Y:S02]  /*13b00*/  FMUL.FTZ R36, R4.reuse, R152 ;  /* 0x0000009804247220 */ /* 0x040fe40000410000 */
[C---:B------:R-:W-:Y:S02]  /*13b10*/  FMUL.FTZ R84, R4.reuse, R84 ;  /* 0x0000005404547220 */ /* 0x040fe40000410000 */
[C---:B------:R-:W-:Y:S01]  /*13b20*/  FMUL.FTZ R85, R4.reuse, R85 ;  /* 0x0000005504557220 */ /* 0x040fe20000410000 */
[----:B------:R-:W4:Y:S01]  /*13b30*/  MUFU.EX2 R240, R10 ;  /* 0x0000000a00f07308 */ /* 0x000f220000000800 */
[C---:B------:R-:W-:Y:S02]  /*13b40*/  FMUL.FTZ R86, R3.reuse, R86 ;  /* 0x0000005603567220 */ /* 0x040fe40000410000 */
[C---:B------:R-:W-:Y:S02]  /*13b50*/  FMUL.FTZ R87, R3.reuse, R87 ;  /* 0x0000005703577220 */ /* 0x040fe40000410000 */
[C---:B-1----:R-:W-:Y:S02]  /*13b60*/  FMUL.FTZ R11, R3.reuse, R143 ;  /* 0x0000008f030b7220 */ /* 0x042fe40000410000 */
[C---:B------:R-:W-:Y:S02]  /*13b70*/  FMUL.FTZ R100, R4.reuse, R100 ;  /* 0x0000006404647220 */ /* 0x040fe40000410000 */
[----:B------:R-:W-:Y:S01]  /*13b80*/  FMUL.FTZ R101, R4, R101 ;  /* 0x0000006504657220 */ /* 0x000fe20000410000 */
[----:B------:R1:W5:Y:S01]  /*13b90*/  MUFU.EX2 R213, R23 ;  /* 0x0000001700d57308 */ /* 0x0003620000000800 */
[C---:B------:R-:W-:Y:S02]  /*13ba0*/  FMUL.FTZ R102, R3.reuse, R102 ;  /* 0x0000006603667220 */ /* 0x040fe40000410000 */
[----:B------:R-:W-:Y:S01]  /*13bb0*/  FMUL.FTZ R103, R3, R103 ;  /* 0x0000006703677220 */ /* 0x000fe20000410000 */
[----:B--2---:R-:W2:Y:S01]  /*13bc0*/  LDSM.16.MT88.4 R24, [R170] ;  /* 0x00000000aa18783b */ /* 0x004ea20000004200 */
[----:B---3--:R-:W-:Y:S01]  /*13bd0*/  F2FP.PACK_AB R175, R214, R0 ;  /* 0x00000000d6af723e */ /* 0x008fe200000000ff */
[----:B------:R-:W-:Y:S02]  /*13be0*/  FADD.FTZ R137, R0, R37 ;  /* 0x0000002500897221 */ /* 0x000fe40000010000 */
[C---:B------:R-:W-:Y:S02]  /*13bf0*/  FMUL.FTZ R37, R4.reuse, R153 ;  /* 0x0000009904257220 */ /* 0x040fe40000410000 */
[----:B------:R-:W-:Y:S01]  /*13c00*/  MUFU.EX2 R140, R187 ;  /* 0x000000bb008c7308 */ /* 0x000fe20000000800 */
[----:B------:R-:W-:Y:S01]  /*13c10*/  FADD.FTZ R0, R109, R188 ;  /* 0x000000bc6d007221 */ /* 0x000fe20000010000 */
[----:B------:R-:W-:Y:S01]  /*13c20*/  LDSM.16.MT88.4 R152, [R171+0x800] ;  /* 0x00080000ab98783b */ /* 0x000fe20000004200 */
[----:B------:R-:W-:Y:S01]  /*13c30*/  FMUL.FTZ R88, R4, R88 ;  /* 0x0000005804587220 */ /* 0x000fe20000410000 */
[----:B----4-:R-:W-:Y:S01]  /*13c40*/  F2FP.PACK_AB R119, R240, R212 ;  /* 0x000000d4f077723e */ /* 0x010fe200000000ff */
[C---:B------:R-:W-:Y:S02]  /*13c50*/  FMUL.FTZ R10, R3.reuse, R142 ;  /* 0x0000008e030a7220 */ /* 0x040fe40000410000 */
[----:B------:R-:W-:Y:S02]  /*13c60*/  FMUL.FTZ R89, R4, R89 ;  /* 0x0000005904597220 */ /* 0x000fe40000410000 */
[C---:B------:R-:W-:Y:S01]  /*13c70*/  FMUL.FTZ R90, R3.reuse, R90 ;  /* 0x0000005a035a7220 */ /* 0x040fe20000410000 */
[----:B------:R-:W3:Y:S01]  /*13c80*/  MUFU.EX2 R2, R217 ;  /* 0x000000d900027308 */ /* 0x000ee20000000800 */
[C---:B------:R-:W-:Y:S02]  /*13c90*/  FMUL.FTZ R91, R3.reuse, R91 ;  /* 0x0000005b035b7220 */ /* 0x040fe40000410000 */
[----:B-1----:R-:W-:Y:S01]  /*13ca0*/  FMUL.FTZ R23, R3, R147 ;  /* 0x0000009303177220 */ /* 0x002fe20000410000 */
[----:B-----5:R-:W-:Y:S01]  /*13cb0*/  F2FP.PACK_AB R118, R239, R213 ;  /* 0x000000d5ef76723e */ /* 0x020fe200000000ff */
[----:B------:R-:W-:Y:S05]  /*13cc0*/  LDSM.16.MT88.4 R144, [R170+0x800] ;  /* 0x00080000aa90783b */ /* 0x000fea0000004200 */
[----:B------:R-:W-:Y:S10]  /*13cd0*/  MUFU.EX2 R233, R186 ;  /* 0x000000ba00e97308 */ /* 0x000ff40000000800 */
[----:B------:R-:W-:Y:S01]  /*13ce0*/  MUFU.EX2 R217, R181 ;  /* 0x000000b500d97308 */ /* 0x000fe20000000800 */
[-C--:B--2---:R-:W-:Y:S05]  /*13cf0*/  HMMA.16816.F32 R8, R172, R24.reuse, R8 ;  /* 0x00000018ac08723c */ /* 0x084fea0000001808 */
[----:B---3--:R-:W-:Y:S04]  /*13d00*/  FADD.FTZ R0, R2, R0 ;  /* 0x0000000002007221 */ /* 0x008fe80000010000 */
[----:B------:R-:W-:Y:S01]  /*13d10*/  MUFU.EX2 R215, R183 ;  /* 0x000000b700d77308 */ /* 0x000fe20000000800 */
[C---:B------:R-:W-:Y:S04]  /*13d20*/  HMMA.16816.F32 R12, R116.reuse, R24, R12 ;  /* 0x00000018740c723c */ /* 0x040fe8000000180c */
[----:B------:R-:W-:Y:S03]  /*13d30*/  FADD.FTZ R0, R111, R0 ;  /* 0x000000006f007221 */ /* 0x000fe60000010000 */
[C---:B------:R-:W-:Y:S01]  /*13d40*/  FMUL.FTZ R24, R4.reuse, R148 ;  /* 0x0000009404187220 */ /* 0x040fe20000410000 */
[-C--:B------:R-:W-:Y:S01]  /*13d50*/  HMMA.16816.F32 R16, R116, R26.reuse, R16 ;  /* 0x0000001a7410723c */ /* 0x080fe20000001810 */
[----:B------:R-:W-:Y:S03]  /*13d60*/  MUFU.EX2 R184, R222 ;  /* 0x000000de00b87308 */ /* 0x000fe60000000800 */
[C---:B------:R-:W-:Y:S04]  /*13d70*/  FMUL.FTZ R25, R4.reuse, R149 ;  /* 0x0000009504197220 */ /* 0x040fe80000410000 */
[C---:B------:R-:W-:Y:S03]  /*13d80*/  HMMA.16816.F32 R20, R172.reuse, R26, R20 ;  /* 0x0000001aac14723c */ /* 0x040fe60000001814 */
[----:B------:R-:W-:Y:S04]  /*13d90*/  MUFU.EX2 R188, R221 ;  /* 0x000000dd00bc7308 */ /* 0x000fe80000000800 */
[C---:B------:R-:W-:Y:S02]  /*13da0*/  FMUL.FTZ R26, R3.reuse, R150 ;  /* 0x00000096031a7220 */ /* 0x040fe40000410000 */
[C---:B------:R-:W-:Y:S04]  /*13db0*/  FMUL.FTZ R27, R3.reuse, R151 ;  /* 0x00000097031b7220 */ /* 0x040fe80000410000 */
[----:B------:R-:W-:Y:S03]  /*13dc0*/  MUFU.EX2 R193, R220 ;  /* 0x000000dc00c17308 */ /* 0x000fe60000000800 */
[-C--:B------:R-:W-:Y:S07]  /*13dd0*/  HMMA.16816.F32 R24, R172, R40.reuse, R24 ;  /* 0x00000028ac18723c */ /* 0x080fee0000001818 */
[----:B------:R-:W-:Y:S01]  /*13de0*/  MUFU.EX2 R194, R210 ;  /* 0x000000d200c27308 */ /* 0x000fe20000000800 */
[C---:B------:R-:W-:Y:S07]  /*13df0*/  HMMA.16816.F32 R28, R116.reuse, R40, R28 ;  /* 0x00000028741c723c */ /* 0x040fee000000181c */
[C---:B------:R-:W-:Y:S01]  /*13e00*/  FMUL.FTZ R40, R4.reuse, R156 ;  /* 0x0000009c04287220 */ /* 0x040fe20000410000 */
[-C--:B------:R-:W-:Y:S01]  /*13e10*/  HMMA.16816.F32 R32, R116, R42.reuse, R32 ;  /* 0x0000002a7420723c */ /* 0x080fe20000001820 */
[----:B------:R-:W-:Y:S03]  /*13e20*/  MUFU.EX2 R185, R195 ;  /* 0x000000c300b97308 */ /* 0x000fe60000000800 */
[----:B------:R-:W-:Y:S04]  /*13e30*/  FMUL.FTZ R41, R4, R157 ;  /* 0x0000009d04297220 */ /* 0x000fe80000410000 */
[C---:B------:R-:W-:Y:S03]  /*13e40*/  HMMA.16816.F32 R36, R172.reuse, R42, R36 ;  /* 0x0000002aac24723c */ /* 0x040fe60000001824 */
[----:B------:R-:W1:Y:S04]  /*13e50*/  MUFU.EX2 R186, R191 ;  /* 0x000000bf00ba7308 */ /* 0x000e680000000800 */
[C---:B------:R-:W-:Y:S02]  /*13e60*/  FMUL.FTZ R42, R3.reuse, R158 ;  /* 0x0000009e032a7220 */ /* 0x040fe40000410000 */
[----:B------:R-:W-:Y:S03]  /*13e70*/  FMUL.FTZ R43, R3, R159 ;  /* 0x0000009f032b7220 */ /* 0x000fe60000410000 */
[----:B------:R-:W-:Y:S01]  /*13e80*/  FADD.FTZ R3, R214, R137 ;  /* 0x00000089d6037221 */ /* 0x000fe20000010000 */
[----:B------:R-:W-:Y:S03]  /*13e90*/  MUFU.EX2 R187, R189 ;  /* 0x000000bd00bb7308 */ /* 0x000fe60000000800 */
[-C--:B------:R-:W-:Y:S07]  /*13ea0*/  HMMA.16816.F32 R40, R172, R120.reuse, R40 ;  /* 0x00000078ac28723c */ /* 0x080fee0000001828 */
[----:B------:R-:W-:Y:S01]  /*13eb0*/  MUFU.EX2 R137, R224 ;  /* 0x000000e000897308 */ /* 0x000fe20000000800 */
[C---:B------:R-:W-:Y:S04]  /*13ec0*/  HMMA.16816.F32 R44, R116.reuse, R120, R44 ;  /* 0x00000078742c723c */ /* 0x040fe8000000182c */
[----:B-1----:R-:W-:Y:S04]  /*13ed0*/  F2FP.PACK_AB R176, R186, R185 ;  /* 0x000000b9bab0723e */ /* 0x002fe800000000ff */
[-C--:B------:R-:W-:Y:S01]  /*13ee0*/  HMMA.16816.F32 R48, R116, R122.reuse, R48 ;  /* 0x0000007a7430723c */ /* 0x080fe20000001830 */
[----:B------:R-:W1:Y:S07]  /*13ef0*/  MUFU.EX2 R183, R208 ;  /* 0x000000d000b77308 */ /* 0x000e6e0000000800 */
[C---:B------:R-:W-:Y:S01]  /*13f00*/  HMMA.16816.F32 R52, R172.reuse, R122, R52 ;  /* 0x0000007aac34723c */ /* 0x040fe20000001834 */
[----:B------:R-:W2:Y:S02]  /*13f10*/  LDSM.16.MT88.4 R120, [R171+0xc00] ;  /* 0x000c0000ab78783b */ /* 0x000ea40000004200 */
[----:B------:R-:W-:Y:S10]  /*13f20*/  MUFU.EX2 R182, R190 ;  /* 0x000000be00b67308 */ /* 0x000ff40000000800 */
[----:B------:R-:W3:Y:S01]  /*13f30*/  MUFU.EX2 R181, R192 ;  /* 0x000000c000b57308 */ /* 0x000ee20000000800 */
[----:B-1----:R-:W-:Y:S09]  /*13f40*/  F2FP.PACK_AB R178, R183, R187 ;  /* 0x000000bbb7b2723e */ /* 0x002ff200000000ff */
[----:B------:R-:W-:Y:S10]  /*13f50*/  MUFU.EX2 R180, R209 ;  /* 0x000000d100b47308 */ /* 0x000ff40000000800 */
[----:B------:R-:W1:Y:S01]  /*13f60*/  MUFU.EX2 R6, R6 ;  /* 0x0000000600067308 */ /* 0x000e620000000800 */
[----:B---3--:R-:W-:Y:S01]  /*13f70*/  F2FP.PACK_AB R177, R181, R182 ;  /* 0x000000b6b5b1723e */ /* 0x008fe200000000ff */
[-C--:B--2---:R-:W-:Y:S08]  /*13f80*/  HMMA.16816.F32 R56, R172, R120.reuse, R56 ;  /* 0x00000078ac38723c */ /* 0x084ff00000001838 */
[C---:B------:R-:W-:Y:S08]  /*13f90*/  HMMA.16816.F32 R60, R116.reuse, R120, R60 ;  /* 0x00000078743c723c */ /* 0x040ff0000000183c */
[-C--:B------:R-:W-:Y:S04]  /*13fa0*/  HMMA.16816.F32 R64, R116, R122.reuse, R64 ;  /* 0x0000007a7440723c */ /* 0x080fe80000001840 */
[----:B-1----:R-:W-:Y:S04]  /*13fb0*/  F2FP.PACK_AB R179, R6, R180 ;  /* 0x000000b406b3723e */ /* 0x002fe800000000ff */
[C---:B------:R-:W-:Y:S01]  /*13fc0*/  HMMA.16816.F32 R68, R172.reuse, R122, R68 ;  /* 0x0000007aac44723c */ /* 0x040fe20000001844 */
[----:B------:R-:W1:Y:S07]  /*13fd0*/  LDSM.16.MT88.4 R120, [R170+0x1800] ;  /* 0x00180000aa78783b */ /* 0x000e6e0000004200 */
[-C--:B-1----:R-:W-:Y:S08]  /*13fe0*/  HMMA.16816.F32 R72, R172, R120.reuse, R72 ;  /* 0x00000078ac48723c */ /* 0x082ff00000001848 */
[C---:B------:R-:W-:Y:S08]  /*13ff0*/  HMMA.16816.F32 R76, R116.reuse, R120, R76 ;  /* 0x00000078744c723c */ /* 0x040ff0000000184c */
[-C--:B------:R-:W-:Y:S08]  /*14000*/  HMMA.16816.F32 R80, R116, R122.reuse, R80 ;  /* 0x0000007a7450723c */ /* 0x080ff00000001850 */
[C---:B------:R-:W-:Y:S01]  /*14010*/  HMMA.16816.F32 R84, R172.reuse, R122, R84 ;  /* 0x0000007aac54723c */ /* 0x040fe20000001854 */
[----:B------:R-:W1:Y:S07]  /*14020*/  LDSM.16.MT88.4 R120, [R171+0x1800] ;  /* 0x00180000ab78783b */ /* 0x000e6e0000004200 */
[-C--:B-1----:R-:W-:Y:S08]  /*14030*/  HMMA.16816.F32 R88, R172, R120.reuse, R88 ;  /* 0x00000078ac58723c */ /* 0x082ff00000001858 */
[C---:B------:R-:W-:Y:S07]  /*14040*/  HMMA.16816.F32 R92, R116.reuse, R120, R92 ;  /* 0x00000078745c723c */ /* 0x040fee000000185c */
[----:B------:R-:W-:Y:S01]  /*14050*/  F2FP.PACK_AB R120, R232, R139 ;  /* 0x0000008be878723e */ /* 0x000fe200000000ff */
[-C--:B------:R-:W-:Y:S04]  /*14060*/  HMMA.16816.F32 R96, R116, R122.reuse, R96 ;  /* 0x0000007a7460723c */ /* 0x080fe80000001860 */
[----:B------:R-:W-:Y:S03]  /*14070*/  F2FP.PACK_AB R121, R217, R231 ;  /* 0x000000e7d979723e */ /* 0x000fe600000000ff */
[----:B------:R-:W-:Y:S01]  /*14080*/  F2FP.PACK_AB R116, R2, R109 ;  /* 0x0000006d0274723e */ /* 0x000fe200000000ff */
[----:B------:R-:W-:Y:S04]  /*14090*/  HMMA.16816.F32 R100, R172, R122, R100 ;  /* 0x0000007aac64723c */ /* 0x000fe80000001864 */
[C---:B------:R-:W-:Y:S01]  /*140a0*/  F2FP.PACK_AB R118, R110.reuse, R111 ;  /* 0x0000006f6e76723e */ /* 0x040fe200000000ff */
[----:B------:R-:W-:Y:S01]  /*140b0*/  FADD.FTZ R109, R213, R138 ;  /* 0x0000008ad56d7221 */ /* 0x000fe20000010000 */
[----:B------:R-:W-:Y:S01]  /*140c0*/  F2FP.PACK_AB R117, R233, R140 ;  /* 0x0000008ce975723e */ /* 0x000fe200000000ff */
[----:B------:R-:W1:Y:S01]  /*140d0*/  MUFU.EX2 R111, R226 ;  /* 0x000000e2006f7308 */ /* 0x000e620000000800 */
[----:B------:R-:W-:Y:S01]  /*140e0*/  F2FP.PACK_AB R119, R237, R234 ;  /* 0x000000eaed77723e */ /* 0x000fe200000000ff */
[----:B------:R-:W-:Y:S03]  /*140f0*/  FADD.FTZ R2, R110, R0 ;  /* 0x000000006e027221 */ /* 0x000fe60000010000 */
[----:B------:R-:W-:Y:S01]  /*14100*/  F2FP.PACK_AB R122, R236, R235 ;  /* 0x000000ebec7a723e */ /* 0x000fe200000000ff */
[----:B------:R-:W-:Y:S01]  /*14110*/  FADD.FTZ R0, R211, R136 ;  /* 0x00000088d3007221 */ /* 0x000fe20000010000 */
[----:B------:R-:W-:Y:S01]  /*14120*/  F2FP.PACK_AB R123, R215, R216 ;  /* 0x000000d8d77b723e */ /* 0x000fe200000000ff */
[-C--:B------:R-:W-:Y:S02]  /*14130*/  HMMA.16816.F32 R8, R116, R124.reuse, R8 ;  /* 0x0000007c7408723c */ /* 0x080fe40000001808 */
[----:B------:R-:W2:Y:S03]  /*14140*/  MUFU.EX2 R136, R223 ;  /* 0x000000df00887308 */ /* 0x000ea60000000800 */
[----:B------:R-:W-:Y:S01]  /*14150*/  F2FP.PACK_AB R173, R188, R184 ;  /* 0x000000b8bcad723e */ /* 0x000fe200000000ff */
[----:B------:R-:W-:Y:S01]  /*14160*/  FADD.FTZ R4, R212, R0 ;  /* 0x00000000d4047221 */ /* 0x000fe20000010000 */
[----:B------:R-:W-:Y:S01]  /*14170*/  F2FP.PACK_AB R175, R194, R193 ;  /* 0x000000c1c2af723e */ /* 0x000fe200000000ff */
[C---:B------:R-:W-:Y:S04]  /*14180*/  HMMA.16816.F32 R12, R120.reuse, R124, R12 ;  /* 0x0000007c780c723c */ /* 0x040fe8000000180c */
[----:B------:R-:W3:Y:S04]  /*14190*/  MUFU.EX2 R110, R225 ;  /* 0x000000e1006e7308 */ /* 0x000ee80000000800 */
[-C--:B------:R-:W-:Y:S04]  /*141a0*/  HMMA.16816.F32 R16, R120, R126.reuse, R16 ;  /* 0x0000007e7810723c */ /* 0x080fe80000001810 */
[----:B-1----:R-:W-:Y:S02]  /*141b0*/  FADD.FTZ R0, R111, R2 ;  /* 0x000000026f007221 */ /* 0x002fe40000010000 */
[----:B------:R-:W-:Y:S02]  /*141c0*/  FADD.FTZ R2, R240, R4 ;  /* 0x00000004f0027221 */ /* 0x000fe40000010000 */
[C---:B------:R-:W-:Y:S01]  /*141d0*/  HMMA.16816.F32 R20, R116.reuse, R126, R20 ;  /* 0x0000007e7414723c */ /* 0x040fe20000001814 */
[----:B------:R-:W1:Y:S03]  /*141e0*/  LDSM.16.MT88.4 R124, [R171+0x1000] ;  /* 0x00100000ab7c783b */ /* 0x000e660000004200 */
[----:B--2---:R-:W-:Y:S01]  /*141f0*/  F2FP.PACK_AB R174, R136, R137 ;  /* 0x0000008988ae723e */ /* 0x004fe200000000ff */
[----:B------:R-:W-:Y:S02]  /*14200*/  FADD.FTZ R4, R140, R3 ;  /* 0x000000038c047221 */ /* 0x000fe40000010000 */
[----:B------:R-:W-:Y:S01]  /*14210*/  FADD.FTZ R2, R231, R2 ;  /* 0x00000002e7027221 */ /* 0x000fe20000010000 */
[-C--:B------:R-:W-:Y:S04]  /*14220*/  HMMA.16816.F32 R24, R116, R128.reuse, R24 ;  /* 0x000000807418723c */ /* 0x080fe80000001818 */
[C---:B---3--:R-:W-:Y:S01]  /*14230*/  F2FP.PACK_AB R172, R110.reuse, R111 ;  /* 0x0000006f6eac723e */ /* 0x048fe200000000ff */
[----:B------:R-:W-:Y:S02]  /*14240*/  FADD.FTZ R0, R110, R0 ;  /* 0x000000006e007221 */ /* 0x000fe40000010000 */
[----:B------:R-:W-:Y:S01]  /*14250*/  FADD.FTZ R2, R217, R2 ;  /* 0x00000002d9027221 */ /* 0x000fe20000010000 */
[C---:B------:R-:W-:Y:S04]  /*14260*/  HMMA.16816.F32 R28, R120.reuse, R128, R28 ;  /* 0x00000080781c723c */ /* 0x040fe8000000181c */
[----:B------:R-:W-:Y:S02]  /*14270*/  FADD.FTZ R0, R137, R0 ;  /* 0x0000000089007221 */ /* 0x000fe40000010000 */
[----:B------:R-:W-:Y:S02]  /*14280*/  FADD.FTZ R2, R216, R2 ;  /* 0x00000002d8027221 */ /* 0x000fe40000010000 */
[-C--:B------:R-:W-:Y:S04]  /*14290*/  HMMA.16816.F32 R32, R120, R130.reuse, R32 ;  /* 0x000000827820723c */ /* 0x080fe80000001820 */
[----:B------:R-:W-:Y:S02]  /*142a0*/  FADD.FTZ R220, R136, R0 ;  /* 0x0000000088dc7221 */ /* 0x000fe40000010000 */
[----:B------:R-:W-:Y:S02]  /*142b0*/  FADD.FTZ R0, R239, R109 ;  /* 0x0000006def007221 */ /* 0x000fe40000010000 */
[C---:B------:R-:W-:Y:S01]  /*142c0*/  HMMA.16816.F32 R36, R116.reuse, R130, R36 ;  /* 0x000000827424723c */ /* 0x040fe20000001824 */
[----:B------:R-:W2:Y:S03]  /*142d0*/  LDSM.16.MT88.4 R128, [R170+0x1c00] ;  /* 0x001c0000aa80783b */ /* 0x000ea60000004200 */
[----:B------:R-:W-:Y:S02]  /*142e0*/  FADD.FTZ R3, R139, R0 ;  /* 0x000000008b037221 */ /* 0x000fe40000010000 */
[----:B------:R-:W-:Y:S02]  /*142f0*/  FADD.FTZ R0, R233, R4 ;  /* 0x00000004e9007221 */ /* 0x000fe40000010000 */
[-C--:B------:R-:W-:Y:S04]  /*14300*/  HMMA.16816.F32 R40, R116, R132.reuse, R40 ;  /* 0x000000847428723c */ /* 0x080fe80000001828 */
[----:B------:R-:W-:Y:S02]  /*14310*/  FADD.FTZ R3, R232, R3 ;  /* 0x00000003e8037221 */ /* 0x000fe40000010000 */
[----:B------:R-:W-:Y:S02]  /*14320*/  FADD.FTZ R0, R234, R0 ;  /* 0x00000000ea007221 */ /* 0x000fe40000010000 */
[C---:B------:R-:W-:Y:S04]  /*14330*/  HMMA.16816.F32 R44, R120.reuse, R132, R44 ;  /* 0x00000084782c723c */ /* 0x040fe8000000182c */
[----:B------:R-:W-:Y:S02]  /*14340*/  FADD.FTZ R3, R235, R3 ;  /* 0x00000003eb037221 */ /* 0x000fe40000010000 */
[----:B------:R-:W-:Y:S02]  /*14350*/  FADD.FTZ R0, R237, R0 ;  /* 0x00000000ed007221 */ /* 0x000fe40000010000 */
[-C--:B------:R-:W-:Y:S04]  /*14360*/  HMMA.16816.F32 R48, R120, R134.reuse, R48 ;  /* 0x000000867830723c */ /* 0x080fe80000001830 */
[----:B------:R-:W-:Y:S02]  /*14370*/  FADD.FTZ R4, R236, R3 ;  /* 0x00000003ec047221 */ /* 0x000fe40000010000 */
[----:B------:R-:W-:Y:S02]  /*14380*/  FADD.FTZ R3, R215, R2 ;  /* 0x00000002d7037221 */ /* 0x000fe40000010000 */
[C---:B------:R-:W-:Y:S01]  /*14390*/  HMMA.16816.F32 R52, R116.reuse, R134, R52 ;  /* 0x000000867434723c */ /* 0x040fe20000001834 */
[----:B------:R-:W3:Y:S03]  /*143a0*/  LDSM.16.MT88.4 R132, [R171+0x1c00] ;  /* 0x001c0000ab84783b */ /* 0x000ee60000004200 */
[----:B------:R-:W-:Y:S02]  /*143b0*/  FADD.FTZ R2, R184, R0 ;  /* 0x00000000b8027221 */ /* 0x000fe40000010000 */
[----:B------:R-:W-:Y:S02]  /*143c0*/  FADD.FTZ R0, R185, R4 ;  /* 0x00000004b9007221 */ /* 0x000fe40000010000 */
[-C--:B-1----:R-:W-:Y:S04]  /*143d0*/  HMMA.16816.F32 R56, R116, R124.reuse, R56 ;  /* 0x0000007c7438723c */ /* 0x082fe80000001838 */
        /* <DEDUP_REMOVED lines=8> */
[C---:B------:R-:W-:Y:S04]  /*14460*/  HMMA.16816.F32 R68, R116.reuse, R126, R68 ;  /* 0x0000007e7444723c */ /* 0x040fe80000001844 */
[----:B------:R-:W-:Y:S01]  /*14470*/  FADD.FTZ R2, R180, R0 ;  /* 0x00000000b4027221 */ /* 0x000fe20000010000 */
[----:B------:R-:W-:Y:S01]  /*14480*/  IADD3 R0, R219, -0x1, RZ ;  /* 0xffffffffdb007810 */ /* 0x000fe20007ffe0ff */
[----:B------:R-:W-:Y:S02]  /*14490*/  FADD.FTZ R231, R194, R4 ;  /* 0x00000004c2e77221 */ /* 0x000fe40000010000 */
[-C--:B--2---:R-:W-:Y:S04]  /*144a0*/  HMMA.16816.F32 R72, R116, R128.reuse, R72 ;  /* 0x000000807448723c */ /* 0x084fe80000001848 */
[----:B------:R-:W-:Y:S01]  /*144b0*/  FADD.FTZ R232, R183, R3 ;  /* 0x00000003b7e87221 */ /* 0x000fe20000010000 */
[----:B------:R-:W-:Y:S01]  /*144c0*/  MOV R219, R0 ;  /* 0x0000000000db7202 */ /* 0x000fe20000000f00 */
[----:B------:R-:W-:Y:S01]  /*144d0*/  FADD.FTZ R233, R6, R2 ;  /* 0x0000000206e97221 */ /* 0x000fe20000010000 */
[----:B------:R-:W-:Y:S01]  /*144e0*/  MOV R6, R5 ;  /* 0x0000000500067202 */ /* 0x000fe20000000f00 */
[C---:B------:R-:W-:Y:S08]  /*144f0*/  HMMA.16816.F32 R76, R120.reuse, R128, R76 ;  /* 0x00000080784c723c */ /* 0x040ff0000000184c */
[-C--:B------:R-:W-:Y:S08]  /*14500*/  HMMA.16816.F32 R80, R120, R130.reuse, R80 ;  /* 0x000000827850723c */ /* 0x080ff00000001850 */
[C---:B------:R-:W-:Y:S08]  /*14510*/  HMMA.16816.F32 R84, R116.reuse, R130, R84 ;  /* 0x000000827454723c */ /* 0x040ff00000001854 */
[-C--:B---3--:R-:W-:Y:S08]  /*14520*/  HMMA.16816.F32 R88, R116, R132.reuse, R88 ;  /* 0x000000847458723c */ /* 0x088ff00000001858 */
[C---:B------:R-:W-:Y:S08]  /*14530*/  HMMA.16816.F32 R92, R120.reuse, R132, R92 ;  /* 0x00000084785c723c */ /* 0x040ff0000000185c */
[-C--:B------:R-:W-:Y:S08]  /*14540*/  HMMA.16816.F32 R96, R120, R134.reuse, R96 ;  /* 0x000000867860723c */ /* 0x080ff00000001860 */
[----:B------:R-:W-:Y:S08]  /*14550*/  HMMA.16816.F32 R100, R116, R134, R100 ;  /* 0x000000867464723c */ /* 0x000ff00000001864 */
[-C--:B------:R-:W-:Y:S01]  /*14560*/  HMMA.16816.F32 R140, R172, R144.reuse, R8 ;  /* 0x00000090ac8c723c */ /* 0x080fe20000001808 */
[----:B------:R-:W1:Y:S07]  /*14570*/  LDSM.16.MT88.4 R8, [R171+0x1400] ;  /* 0x00140000ab08783b */ /* 0x000e6e0000004200 */
[C---:B------:R-:W-:Y:S01]  /*14580*/  HMMA.16816.F32 R136, R176.reuse, R144, R12 ;  /* 0x00000090b088723c */ /* 0x040fe2000000180c */
[----:B------:R-:W2:Y:S07]  /*14590*/  LDSM.16.MT88.4 R12, [R170+0x2000] ;  /* 0x00200000aa0c783b */ /* 0x000eae0000004200 */
[-C--:B------:R-:W-:Y:S01]  /*145a0*/  HMMA.16816.F32 R132, R176, R146.reuse, R16 ;  /* 0x00000092b084723c */ /* 0x080fe20000001810 */
[----:B------:R-:W3:Y:S07]  /*145b0*/  LDSM.16.MT88.4 R16, [R171+0x2000] ;  /* 0x00200000ab10783b */ /* 0x000eee0000004200 */
        /* <DEDUP_REMOVED lines=20> */
[----:B------:R-:W-:Y:S01]  /*14700*/  HMMA.16816.F32 R100, R172, R18, R100 ;  /* 0x00000012ac64723c */ /* 0x000fe20000001864 */
[----:B------:R-:W-:Y:S07]  /*14710*/  @!UPT UIADD3 URZ, URZ, URZ, URZ ;  /* 0x0000003f3f3ff290 */ /* 0x000fee000fffe03f */
[----:B------:R-:W-:-:S11]  /*14720*/  @P0 BRA `(.L_x_319) ;  /* 0xffffcf2000000947 */ /* 0x000fd6000383ffff */
.L_x_307:
        /* <DEDUP_REMOVED lines=16> */
.L_x_409:
        /* <DEDUP_REMOVED lines=13> */
[----:B------:R-:W-:Y:S01]  /*14900*/  @P2 MUFU.RCP R3, R8 ;  /* 0x0000000800032308 */ /* 0x000fe20000001000 */
[----:B-1----:R-:W-:-:S07]  /*14910*/  FMUL.FTZ R110, R0, R72 ;  /* 0x00000048006e7220 */ /* 0x002fce0000410000 */
[----:B------:R-:W1:Y:S01]  /*14920*/  @P2 MUFU.LG2 R8, R8 ;  /* 0x0000000800082308 */ /* 0x000e620000000c00 */
[C---:B------:R-:W-:Y:S02]  /*14930*/  FMUL.FTZ R111, R0.reuse, R73 ;  /* 0x00000049006f7220 */ /* 0x040fe40000410000 */
[C---:B------:R-:W-:Y:S02]  /*14940*/  FMUL.FTZ R182, R0.reuse, R84 ;  /* 0x0000005400b67220 */ /* 0x040fe40000410000 */
[C---:B------:R-:W-:Y:S02]  /*14950*/  FMUL.FTZ R183, R0.reuse, R85 ;  /* 0x0000005500b77220 */ /* 0x040fe40000410000 */
[C---:B------:R-:W-:Y:S01]  /*14960*/  FMUL.FTZ R140, R0.reuse, R140 ;  /* 0x0000008c008c7220 */ /* 0x040fe20000410000 */
[----:B------:R-:W-:Y:S01]  /*14970*/  @P1 MUFU.RCP R2, R5 ;  /* 0x0000000500021308 */ /* 0x000fe20000001000 */
        /* <DEDUP_REMOVED lines=20> */
[----:B------:R2:W3:Y:S01]  /*14ac0*/  @P1 MUFU.LG2 R0, R5 ;  /* 0x0000000500001308 */ /* 0x0004e20000000c00 */
[----:B-1----:R-:W-:-:S02]  /*14ad0*/  @P2 FMUL.FTZ R10, R8, 0.69314718246459960938 ;  /* 0x3f317218080a2820 */ /* 0x002fc40000410000 */
[C---:B------:R-:W-:Y:S02]  /*14ae0*/  FMUL.FTZ R180, R3.reuse, R150 ;  /* 0x0000009603b47220 */ /* 0x040fe40000410000 */
[C---:B------:R-:W-:Y:S02]  /*14af0*/  FMUL.FTZ R181, R3.reuse, R151 ;  /* 0x0000009703b57220 */ /* 0x040fe40000410000 */
[C---:B------:R-:W-:Y:S02]  /*14b00*/  FMUL.FTZ R88, R3.reuse, R154 ;  /* 0x0000009a03587220 */ /* 0x040fe40000410000 */
[C---:B------:R-:W-:Y:S02]  /*14b10*/  FMUL.FTZ R89, R3.reuse, R155 ;  /* 0x0000009b03597220 */ /* 0x040fe40000410000 */
[C---:B------:R-:W-:Y:S02]  /*14b20*/  FMUL.FTZ R176, R3.reuse, R142 ;  /* 0x0000008e03b07220 */ /* 0x040fe40000410000 */
[----:B------:R-:W-:-:S02]  /*14b30*/  FMUL.FTZ R177, R3, R143 ;  /* 0x0000008f03b17220 */ /* 0x000fc40000410000 */
[C---:B------:R-:W-:Y:S01]  /*14b40*/  FMUL.FTZ R178, R3.reuse, R146 ;  /* 0x0000009203b27220 */ /* 0x040fe20000410000 */
[----:B--2---:R-:W-:Y:S01]  /*14b50*/  @P2 MOV R5, 0x3f317218 ;  /* 0x3f31721800052802 */ /* 0x004fe20000000f00 */
[----:B---3--:R-:W-:Y:S01]  /*14b60*/  @P1 FMUL.FTZ R8, R0, 0.69314718246459960938 ;  /* 0x3f31721800081820 */ /* 0x008fe20000410000 */
[----:B------:R-:W-:Y:S01]  /*14b70*/  MOV R0, RZ ;  /* 0x000000ff00007202 */ /* 0x000fe20000000f00 */
[C---:B------:R-:W-:Y:S02]  /*14b80*/  FMUL.FTZ R179, R3.reuse, R147 ;  /* 0x0000009303b37220 */ /* 0x040fe40000410000 */
[C---:B------:R-:W-:Y:S02]  /*14b90*/  FMUL.FTZ R100, R3.reuse, R158 ;  /* 0x0000009e03647220 */ /* 0x040fe40000410000 */
        /* <DEDUP_REMOVED lines=16> */
[----:B------:R-:W-:Y:S01]  /*14ca0*/  @P3 MOV R3, 0x3f317218 ;  /* 0x3f31721800033802 */ /* 0x000fe20000000f00 */
        /* <DEDUP_REMOVED lines=23> */
[----:B------:R-:W-:Y:S02]  /*14e20*/  FMUL.FTZ R27, R2, R97 ;  /* 0x00000061021b7220 */ /* 0x000fe40000410000 */
[----:B------:R2:W3:Y:S01]  /*14e30*/  @P0 MUFU.LG2 R2, R4 ;  /* 0x0000000400020308 */ /* 0x0004e20000000c00 */
[----:B------:R-:W-:Y:S02]  /*14e40*/  @P3 FMUL.FTZ R11, R9, 0.69314718246459960938 ;  /* 0x3f317218090b3820 */ /* 0x000fe40000410000 */
[----:B------:R-:W-:Y:S02]  /*14e50*/  @P3 FMUL.FTZ R9, R3, c[0x0][0x2d0] ;  /* 0x0000b40003093a20 */ /* 0x000fe40000410000 */
[----:B------:R-:W-:Y:S02]  /*14e60*/  @P1 FMUL.FTZ R3, R12, c[0x0][0x2d0] ;  /* 0x0000b4000c031a20 */ /* 0x000fe40000410000 */
[----:B------:R-:W-:Y:S02]  /*14e70*/  @P2 FMUL.FTZ R5, R5, c[0x0][0x2d0] ;  /* 0x0000b40005052a20 */ /* 0x000fe40000410000 */
[----:B------:R-:W-:Y:S01]  /*14e80*/  @P1 FFMA.FTZ R25, R3, R106, R8 ;  /* 0x0000006a03191223 */ /* 0x000fe20000010008 */
[----:B------:R-:W-:Y:S01]  /*14e90*/  @P0 MOV R3, 0x3f317218 ;  /* 0x3f31721800030802 */ /* 0x000fe20000000f00 */
[----:B-1----:R-:W-:-:S02]  /*14ea0*/  FMUL.FTZ R76, R0, R66 ;  /* 0x00000042004c7220 */ /* 0x002fc40000410000 */
[----:B------:R-:W-:Y:S02]  /*14eb0*/  FMUL.FTZ R77, R0, R67 ;  /* 0x00000043004d7220 */ /* 0x000fe40000410000 */
[----:B------:R-:W-:Y:S01]  /*14ec0*/  @P0 FMUL.FTZ R3, R3, c[0x0][0x2d0] ;  /* 0x0000b40003030a20 */ /* 0x000fe20000410000 */
[----:B--2---:R-:W-:Y:S01]  /*14ed0*/  MOV R4, 0x1 ;  /* 0x0000000100047802 */ /* 0x004fe20000000f00 */
[----:B---3--:R-:W-:Y:S02]  /*14ee0*/  @P0 FMUL.FTZ R2, R2, 0.69314718246459960938 ;  /* 0x3f31721802020820 */ /* 0x008fe40000410000 */
        /* <DEDUP_REMOVED lines=26> */
.L_x_242:
[----:B-1----:R1:W5:Y:S04]  /*15090*/  LDL R6, [R1+0x50] ;  /* 0x0000500001067983 */ /* 0x0023680000100800 */
[----:B------:R-:W4:Y:S01]  /*150a0*/  S2R R2, SR_TID.X ;  /* 0x0000000000027919 */ /* 0x000f220000002100 */
[----:B------:R-:W-:Y:S01]  /*150b0*/  BSSY B0, `(.L_x_321) ;  /* 0x0000011000007945 */ /* 0x000fe20003800000 */
[----:B----4-:R-:W-:-:S13]  /*150c0*/  LOP3.LUT P0, RZ, R2, 0x7f, RZ, 0xc0, !PT ;  /* 0x0000007f02ff7812 */ /* 0x010fda000780c0ff */
[----:B------:R-:W-:Y:S05]  /*150d0*/  @P0 BRA `(.L_x_322) ;  /* 0x000000e000000947 */ /* 0x000fea0003800000 */
[----:B-12---:R-:W1:Y:S01]  /*150e0*/  S2R R4, SR_LANEID ;  /* 0x0000000000047919 */ /* 0x006e620000000000 */
[----:B------:R-:W-:Y:S01]  /*150f0*/  VOTEU.ANY UR4, UPT, PT ;  /* 0x0000000000047886 */ /* 0x000fe200038e0100 */
[----:B---3--:R-:W-:Y:S01]  /*15100*/  IMAD.MOV.U32 R5, RZ, RZ, c[0x0][0x564] ;  /* 0x00015900ff057624 */ /* 0x008fe200078e00ff */
[----:B------:R-:W1:Y:S08]  /*15110*/  FLO.U32 R3, UR4 ;  /* 0x0000000400037d00 */ /* 0x000e7000080e0000 */
[----:B------:R-:W2:Y:S01]  /*15120*/  POPC R2, UR4 ;  /* 0x0000000400027d09 */ /* 0x000ea20008000000 */
[----:B-1----:R-:W-:Y:S01]  /*15130*/  ISETP.EQ.U32.AND P0, PT, R3, R4, PT ;  /* 0x000000040300720c */ /* 0x002fe20003f02070 */
[----:B------:R-:W-:-:S12]  /*15140*/  IMAD.MOV.U32 R4, RZ, RZ, c[0x0][0x560] ;  /* 0x00015800ff047624 */ /* 0x000fd800078e00ff */
[----:B--2---:R1:W2:Y:S04]  /*15150*/  @P0 ATOMG.E.ADD.STRONG.GPU PT, R2, [R4.64], R2 ;  /* 0x00000002040209a8 */ /* 0x0042a800081ee1c8 */
[----:B-1----:R-:W1:Y:S04]  /*15160*/  S2R R4, SR_LTMASK ;  /* 0x0000000000047919 */ /* 0x002e680000003900 */
[----:B--2---:R1:W2:Y:S02]  /*15170*/  SHFL.IDX PT, R3, R2, R3, 0x1f ;  /* 0x00001f0302037589 */ /* 0x0042a400000e0000 */
[----:B-1----:R-:W-:-:S06]  /*15180*/  LOP3.LUT R2, R4, UR4, RZ, 0xc0, !PT ;  /* 0x0000000404027c12 */ /* 0x002fcc000f8ec0ff */
[----:B------:R-:W2:Y:S02]  /*15190*/  POPC R2, R2 ;  /* 0x0000000200027309 */ /* 0x000ea40000000000 */
[----:B--2--5:R-:W-:-:S05]  /*151a0*/  IADD3 R6, R3, c[0x0][0xc], R2 ;  /* 0x0000030003067a10 */ /* 0x024fca0007ffe002 */
[----:B------:R1:W-:Y:S02]  /*151b0*/  STL [R1+0x50], R6 ;  /* 0x0000500601007387 */ /* 0x0003e40000100800 */
.L_x_322:
[----:B-1----:R-:W-:Y:S05]  /*151c0*/  BSYNC B0 ;  /* 0x0000000000007941 */ /* 0x002fea0003800000 */
.L_x_321:
[----:B------:R-:W-:Y:S01]  /*151d0*/  PRMT R0, R0, 0x9910, RZ ;  /* 0x0000991000007816 */ /* 0x000fe200000000ff */
[----:B------:R-:W-:Y:S01]  /*151e0*/  BSSY B1, `(.L_x_323) ;  /* 0x000038b000017945 */ /* 0x000fe20003800000 */
[----:B-----5:R-:W-:Y:S02]  /*151f0*/  IMAD.MOV.U32 R34, RZ, RZ, R6 ;  /* 0x000000ffff227224 */ /* 0x020fe400078e0006 */
[----:B------:R-:W-:-:S13]  /*15200*/  ISETP.NE.AND P0, PT, R0, RZ, PT ;  /* 0x000000ff0000720c */ /* 0x000fda0003f05270 */
[----:B------:R-:W-:Y:S05]  /*15210*/  @!P0 BRA `(.L_x_324) ;  /* 0x00002bb000008947 */ /* 0x000fea0003800000 */
[----:B------:R-:W4:Y:S04]  /*15220*/  LDL R6, [R1+0x60] ;  /* 0x0000600001067983 */ /* 0x000f280000100800 */
[----:B---3--:R-:W3:Y:S04]  /*15230*/  LDL R8, [R1+0x64] ;  /* 0x0000640001087983 */ /* 0x008ee80000100800 */
[----:B--2---:R-:W2:Y:S04]  /*15240*/  LDL R13, [R1+0x98] ;  /* 0x00009800010d7983 */ /* 0x004ea80000100800 */
[----:B------:R-:W2:Y:S04]  /*15250*/  LDL.LU R12, [R1+0x44] ;  /* 0x00004400010c7983 */ /* 0x000ea80000300800 */
[----:B------:R-:W2:Y:S04]  /*15260*/  LDL R11, [R1+0x94] ;  /* 0x00009400010b7983 */ /* 0x000ea80000100800 */
[----:B------:R-:W2:Y:S01]  /*15270*/  LDL.LU R10, [R1+0x48] ;  /* 0x00004800010a7983 */ /* 0x000ea20000300800 */
[----:B------:R-:W-:Y:S01]  /*15280*/  WARPSYNC 0xffffffff ;  /* 0xffffffff00007948 */ /* 0x000fe20003800000 */
[----:B------:R-:W-:-:S02]  /*15290*/  F2FP.PACK_AB R0, R141, R140 ;  /* 0x0000008c8d00723e */ /* 0x000fc400000000ff */
[----:B------:R-:W-:Y:S01]  /*152a0*/  BAR.SYNC.DEFER_BLOCKING 0x1, 0x80 ;  /* 0x0042000000007b1d */ /* 0x000fe20000010000 */
[----:B------:R-:W-:Y:S02]  /*152b0*/  F2FP.PACK_AB R3, R177, R176 ;  /* 0x000000b0b103723e */ /* 0x000fe400000000ff */
[----:B------:R-:W-:Y:S02]  /*152c0*/  F2FP.PACK_AB R2, R145, R144 ;  /* 0x000000909102723e */ /* 0x000fe400000000ff */
[----:B------:R-:W-:Y:S02]  /*152d0*/  F2FP.PACK_AB R4, R47, R46 ;  /* 0x0000002e2f04723e */ /* 0x000fe400000000ff */
[----:B------:R-:W-:Y:S02]  /*152e0*/  F2FP.PACK_AB R5, R77, R76 ;  /* 0x0000004c4d05723e */ /* 0x000fe400000000ff */
[----:B------:R-:W-:-:S04]  /*152f0*/  ISETP.NE.U32.AND P0, PT, RZ, c[0x0][0x508], PT ;  /* 0x00014200ff007a0c */ /* 0x000fc80003f05070 */
[----:B------:R-:W-:Y:S02]  /*15300*/  ISETP.NE.AND.EX P2, PT, RZ, c[0x0][0x50c], PT, P0 ;  /* 0x00014300ff007a0c */ /* 0x000fe40003f45300 */
[----:B------:R-:W-:-:S04]  /*15310*/  ISETP.NE.U32.AND P3, PT, RZ, c[0x0][0x500], PT ;  /* 0x00014000ff007a0c */ /* 0x000fc80003f65070 */
[----:B------:R-:W-:Y:S01]  /*15320*/  ISETP.NE.AND.EX P3, PT, RZ, c[0x0][0x504], PT, P3 ;  /* 0x00014100ff007a0c */ /* 0x000fe20003f65330 */
[----:B----4-:R1:W-:Y:S04]  /*15330*/  STS [R6+0x80], R0 ;  /* 0x0000800006007388 */ /* 0x0103e80000000800 */
[----:B------:R4:W-:Y:S04]  /*15340*/  STS [R6+0x280], R3 ;  /* 0x0002800306007388 */ /* 0x0009e80000000800 */
[----:B---3--:R3:W-:Y:S01]  /*15350*/  STS [R8], R2 ;  /* 0x0000000208007388 */ /* 0x0087e20000000800 */
[----:B-1----:R-:W-:-:S02]  /*15360*/  F2FP.PACK_AB R0, R179, R178 ;  /* 0x000000b2b300723e */ /* 0x002fc400000000ff */
[----:B----4-:R-:W-:-:S03]  /*15370*/  F2FP.PACK_AB R3, R29, R28 ;  /* 0x0000001c1d03723e */ /* 0x010fc600000000ff */
[----:B------:R1:W-:Y:S01]  /*15380*/  STS [R8+0x200], R0 ;  /* 0x0002000008007388 */ /* 0x0003e20000000800 */
[----:B---3--:R-:W-:-:S03]  /*15390*/  F2FP.PACK_AB R2, R59, R58 ;  /* 0x0000003a3b02723e */ /* 0x008fc600000000ff */
[----:B------:R3:W-:Y:S04]  /*153a0*/  STS [R6+0x1080], R3 ;  /* 0x0010800306007388 */ /* 0x0007e80000000800 */
[----:B------:R4:W-:Y:S01]  /*153b0*/  STS [R6+0x1280], R2 ;  /* 0x0012800206007388 */ /* 0x0009e20000000800 */
[----:B-1----:R-:W-:Y:S02]  /*153c0*/  F2FP.PACK_AB R0, R31, R30 ;  /* 0x0000001e1f00723e */ /* 0x002fe400000000ff */
[----:B---3--:R-:W-:-:S03]  /*153d0*/  F2FP.PACK_AB R3, R149, R148 ;  /* 0x000000949503723e */ /* 0x008fc600000000ff */
[----:B------:R1:W-:Y:S01]  /*153e0*/  STS [R8+0x1000], R0 ;  /* 0x0010000008007388 */ /* 0x0003e20000000800 */
[----:B----4-:R-:W-:-:S03]  /*153f0*/  F2FP.PACK_AB R2, R181, R180 ;  /* 0x000000b4b502723e */ /* 0x010fc600000000ff */
[----:B------:R3:W-:Y:S04]  /*15400*/  STS [R8+0x1200], R4 ;  /* 0x0012000408007388 */ /* 0x0007e80000000800 */
[----:B--2---:R2:W-:Y:S04]  /*15410*/  STS [R13+0x80], R3 ;  /* 0x000080030d007388 */ /* 0x0045e80000000800 */
[----:B------:R4:W-:Y:S01]  /*15420*/  STS [R13+0x280], R2 ;  /* 0x000280020d007388 */ /* 0x0009e20000000800 */
[----:B-1----:R-:W-:Y:S02]  /*15430*/  F2FP.PACK_AB R0, R153, R152 ;  /* 0x000000989900723e */ /* 0x002fe400000000ff */
[----:B---3--:R-:W-:-:S03]  /*15440*/  F2FP.PACK_AB R4, R33, R32 ;  /* 0x000000202104723e */ /* 0x008fc600000000ff */
[----:B------:R1:W-:Y:S01]  /*15450*/  STS [R11], R0 ;  /* 0x000000000b007388 */ /* 0x0003e20000000800 */
[----:B--2---:R-:W-:Y:S02]  /*15460*/  F2FP.PACK_AB R3, R89, R88 ;  /* 0x000000585903723e */ /* 0x004fe400000000ff */
[----:B----4-:R-:W-:-:S03]  /*15470*/  F2FP.PACK_AB R2, R75, R74 ;  /* 0x0000004a4b02723e */ /* 0x010fc600000000ff */
[----:B------:R2:W-:Y:S04]  /*15480*/  STS [R11+0x200], R3 ;  /* 0x000200030b007388 */ /* 0x0005e80000000800 */
[----:B------:R3:W-:Y:S04]  /*15490*/  STS [R13+0x1080], R4 ;  /* 0x001080040d007388 */ /* 0x0007e80000000800 */
[----:B------:R4:W-:Y:S01]  /*154a0*/  STS [R13+0x1280], R2 ;  /* 0x001280020d007388 */ /* 0x0009e20000000800 */
[----:B-1----:R-:W-:-:S05]  /*154b0*/  F2FP.PACK_AB R0, R37, R36 ;  /* 0x000000242500723e */ /* 0x002fca00000000ff */
[----:B------:R1:W-:Y:S01]  /*154c0*/  STS [R11+0x1000], R0 ;  /* 0x001000000b007388 */ /* 0x0003e20000000800 */
[----:B--2---:R-:W-:Y:S02]  /*154d0*/  F2FP.PACK_AB R3, R157, R156 ;  /* 0x0000009c9d03723e */ /* 0x004fe400000000ff */
[----:B---3--:R-:W-:Y:S02]  /*154e0*/  F2FP.PACK_AB R4, R65, R64 ;  /* 0x000000404104723e */ /* 0x008fe400000000ff */
        /* <DEDUP_REMOVED lines=18> */
[----:B------:R3:W-:Y:S01]  /*15610*/  STS [R13+0x2080], R3 ;  /* 0x002080030d007388 */ /* 0x0007e20000000800 */
[----:B-1----:R-:W-:-:S03]  /*15620*/  F2FP.PACK_AB R0, R175, R174 ;  /* 0x000000aeaf00723e */ /* 0x002fc600000000ff */
[----:B------:R1:W-:Y:S04]  /*15630*/  STS [R13+0x2280], R2 ;  /* 0x002280020d007388 */ /* 0x0003e80000000800 */
[----:B------:R4:W-:Y:S01]  /*15640*/  STS [R11+0x2000], R0 ;  /* 0x002000000b007388 */ /* 0x0009e20000000800 */
[----:B--2---:R-:W-:Y:S02]  /*15650*/  F2FP.PACK_AB R4, R41, R40 ;  /* 0x000000282904723e */ /* 0x004fe400000000ff */
[----:B---3--:R-:W-:Y:S02]  /*15660*/  F2FP.PACK_AB R3, R151, R150 ;  /* 0x000000969703723e */ /* 0x008fe400000000ff */
[----:B-1----:R-:W-:-:S03]  /*15670*/  F2FP.PACK_AB R2, R63, R62 ;  /* 0x0000003e3f02723e */ /* 0x002fc600000000ff */
[----:B------:R1:W-:Y:S01]  /*15680*/  STS [R11+0x2200], R3 ;  /* 0x002200030b007388 */ /* 0x0003e20000000800 */
[----:B----4-:R-:W-:-:S03]  /*15690*/  F2FP.PACK_AB R0, R43, R42 ;  /* 0x0000002a2b00723e */ /* 0x010fc600000000ff */
[----:B------:R2:W-:Y:S04]  /*156a0*/  STS [R13+0x3080], R4 ;  /* 0x003080040d007388 */ /* 0x0005e80000000800 */
[----:B------:R3:W-:Y:S04]  /*156b0*/  STS [R13+0x3280], R2 ;  /* 0x003280020d007388 */ /* 0x0007e80000000800 */
[----:B------:R4:W-:Y:S04]  /*156c0*/  STS [R11+0x3000], R0 ;  /* 0x003000000b007388 */ /* 0x0009e80000000800 */
[----:B------:R-:W-:Y:S01]  /*156d0*/  STS [R11+0x3200], R5 ;  /* 0x003200050b007388 */ /* 0x000fe20000000800 */
[----:B-1----:R-:W-:-:S02]  /*156e0*/  F2FP.PACK_AB R3, R159, R158 ;  /* 0x0000009e9f03723e */ /* 0x002fc400000000ff */
[----:B--2---:R-:W-:Y:S02]  /*156f0*/  F2FP.PACK_AB R4, R111, R110 ;  /* 0x0000006e6f04723e */ /* 0x004fe400000000ff */
[----:B---3--:R-:W-:-:S03]  /*15700*/  F2FP.PACK_AB R2, R183, R182 ;  /* 0x000000b6b702723e */ /* 0x008fc600000000ff */
[----:B------:R1:W-:Y:S01]  /*15710*/  STS [R6+0x4080], R4 ;  /* 0x0040800406007388 */ /* 0x0003e20000000800 */
[----:B----4-:R-:W-:-:S03]  /*15720*/  F2FP.PACK_AB R0, R155, R154 ;  /* 0x0000009a9b00723e */ /* 0x010fc600000000ff */
[----:B------:R2:W-:Y:S04]  /*15730*/  STS [R6+0x4280], R3 ;  /* 0x0042800306007388 */ /* 0x0005e80000000800 */
        /* <DEDUP_REMOVED lines=11> */
[----:B--2---:R-:W-:Y:S01]  /*157f0*/  F2FP.PACK_AB R3, R73, R72 ;  /* 0x000000484903723e */ /* 0x004fe200000000ff */
[----:B------:R-:W2:Y:S01]  /*15800*/  LDL.LU R6, [R1+0xa4] ;  /* 0x0000a40001067983 */ /* 0x000ea20000300800 */
[----:B---3--:R-:W-:Y:S02]  /*15810*/  F2FP.PACK_AB R2, R71, R70 ;  /* 0x000000464702723e */ /* 0x008fe400000000ff */
[----:B----4-:R-:W-:-:S02]  /*15820*/  F2FP.PACK_AB R0, R85, R84 ;  /* 0x000000545500723e */ /* 0x010fc400000000ff */
[----:B------:R-:W-:-:S03]  /*15830*/  @P2 IADD3 R8, P0, R12, c[0x0][0x508], RZ ;  /* 0x000142000c082a10 */ /* 0x000fc60007f1e0ff */
[----:B------:R1:W-:Y:S01]  /*15840*/  STS [R13+0x4080], R0 ;  /* 0x004080000d007388 */ /* 0x0003e20000000800 */
[----:B------:R-:W-:-:S03]  /*15850*/  @P2 IADD3.X R9, R10, c[0x0][0x50c], RZ, P0, !PT ;  /* 0x000143000a092a10 */ /* 0x000fc600007fe4ff */
[----:B------:R3:W-:Y:S04]  /*15860*/  STS [R13+0x4280], R4 ;  /* 0x004280040d007388 */ /* 0x0007e80000000800 */
[----:B------:R4:W-:Y:S04]  /*15870*/  STS [R11+0x4000], R3 ;  /* 0x004000030b007388 */ /* 0x0009e80000000800 */
[----:B------:R4:W-:Y:S01]  /*15880*/  STS [R11+0x4200], R2 ;  /* 0x004200020b007388 */ /* 0x0009e20000000800 */
[----:B-1----:R-:W-:Y:S02]  /*15890*/  F2FP.PACK_AB R0, R45, R44 ;  /* 0x0000002c2d00723e */ /* 0x002fe400000000ff */
[----:B---3--:R-:W-:-:S03]  /*158a0*/  IADD3 R4, P1, R12, c[0x0][0x500], RZ ;  /* 0x000140000c047a10 */ /* 0x008fc60007f3e0ff */
[----:B------:R1:W-:Y:S01]  /*158b0*/  STS [R13+0x5080], R0 ;  /* 0x005080000d007388 */ /* 0x0003e20000000800 */
[----:B------:R-:W-:Y:S01]  /*158c0*/  IMAD.MOV.U32 R12, RZ, RZ, c[0x0][0x388] ;  /* 0x0000e200ff0c7624 */ /* 0x000fe200078e00ff */
[----:B----4-:R-:W-:Y:S02]  /*158d0*/  F2FP.PACK_AB R3, R51, R50 ;  /* 0x000000323303723e */ /* 0x010fe400000000ff */
[----:B------:R-:W-:Y:S02]  /*158e0*/  IADD3.X R5, R10, c[0x0][0x504], RZ, P1, !PT ;  /* 0x000141000a057a10 */ /* 0x000fe40000ffe4ff */
[----:B------:R-:W-:-:S05]  /*158f0*/  F2FP.PACK_AB R2, R57, R56 ;  /* 0x000000383902723e */ /* 0x000fca00000000ff */
[----:B------:R3:W-:Y:S01]  /*15900*/  STS [R13+0x5280], R2 ;  /* 0x005280020d007388 */ /* 0x0007e20000000800 */
[----:B-1----:R-:W-:-:S05]  /*15910*/  F2FP.PACK_AB R0, R27, R26 ;  /* 0x0000001a1b00723e */ /* 0x002fca00000000ff */
[----:B------:R1:W-:Y:S04]  /*15920*/  STS [R11+0x5000], R0 ;  /* 0x005000000b007388 */ /* 0x0003e80000000800 */
[----:B------:R4:W-:Y:S01]  /*15930*/  STS [R11+0x5200], R3 ;  /* 0x005200030b007388 */ /* 0x0009e20000000800 */
[----:B---3--:R-:W-:-:S03]  /*15940*/  IMAD.MOV.U32 R2, RZ, RZ, RZ ;  /* 0x000000ffff027224 */ /* 0x008fc600078e00ff */
[----:B------:R-:W-:Y:S06]  /*15950*/  BAR.SYNC.DEFER_BLOCKING 0x1, 0x80 ;  /* 0x0042000000007b1d */ /* 0x000fec0000010000 */
[----:B------:R4:W5:Y:S04]  /*15960*/  @P2 LDG.E R12, [R8.64] ;  /* 0x00000008080c2981 */ /* 0x000968000c1e1900 */
[----:B------:R4:W5:Y:S01]  /*15970*/  @P3 LDG.E R2, [R4.64] ;  /* 0x0000000804023981 */ /* 0x000962000c1e1900 */
[----:B--2---:R-:W-:-:S04]  /*15980*/  ISETP.NE.AND P0, PT, R6, RZ, PT ;  /* 0x000000ff0600720c */ /* 0x004fc80003f05270 */
[----:B-1----:R-:W-:Y:S01]  /*15990*/  SEL R0, R6, c[0x0][0x3d4], P0 ;  /* 0x0000f50006007a07 */ /* 0x002fe20000000000 */
[----:B------:R-:W-:Y:S05]  /*159a0*/  @P2 BRA `(.L_x_325) ;  /* 0x0000004000002947 */ /* 0x000fea0003800000 */
[----:B----4-:R-:W-:Y:S05]  /*159b0*/  @!P3 BRA `(.L_x_325) ;  /* 0x000000300000b947 */ /* 0x010fea0003800000 */
[----:B-----5:R1:W2:Y:S04]  /*159c0*/  LDG.E R12, [R4.64] ;  /* 0x00000008040c7981 */ /* 0x0202a8000c1e1900 */
[----:B-1----:R-:W2:Y:S02]  /*159d0*/  LDG.E R4, [R4.64+0x4] ;  /* 0x0000040804047981 */ /* 0x002ea4000c1e1900 */
[----:B--2---:R-:W-:Y:S02]  /*159e0*/  IADD3 R12, -R12, R4, RZ ;  /* 0x000000040c0c7210 */ /* 0x004fe40007ffe1ff */
.L_x_325:
[----:B----4-:R-:W2:Y:S04]  /*159f0*/  LDL.LU R6, [R1+0x4c] ;  /* 0x00004c0001067983 */ /* 0x010ea80000300800 */
[----:B------:R-:W3:Y:S04]  /*15a00*/  LDL R3, [R1+0x12c] ;  /* 0x00012c0001037983 */ /* 0x000ee80000100800 */
[----:B------:R-:W4:Y:S04]  /*15a10*/  LDL.LU R4, [R1+0xa0] ;  /* 0x0000a00001047983 */ /* 0x000f280000300800 */
[----:B------:R-:W3:Y:S04]  /*15a20*/  LDL.LU R5, [R1+0x58] ;  /* 0x0000580001057983 */ /* 0x000ee80000300800 */
[----:B------:R-:W3:Y:S04]  /*15a30*/  LDL R35, [R1+0x54] ;  /* 0x0000540001237983 */ /* 0x000ee80000100800 */
[----:B------:R-:W3:Y:S04]  /*15a40*/  LDL R15, [R1+0xa8] ;  /* 0x0000a800010f7983 */ /* 0x000ee80000100800 */
[----:B------:R-:W3:Y:S01]  /*15a50*/  LDL R80, [R1+0x128] ;  /* 0x0001280001507983 */ /* 0x000ee20000100800 */
[----:B------:R-:W-:Y:S01]  /*15a60*/  IMAD.MOV.U32 R13, RZ, RZ, 0x368 ;  /* 0x00000368ff0d7424 */ /* 0x000fe200078e00ff */
[----:B------:R-:W-:-:S04]  /*15a70*/  ISETP.GT.AND P2, PT, R0, 0x1, PT ;  /* 0x000000010000780c */ /* 0x000fc80003f44270 */
[----:B------:R-:W-:-:S04]  /*15a80*/  SEL R13, R13, 0x328, P2 ;  /* 0x000003280d0d7807 */ /* 0x000fc80001000000 */
[----:B------:R-:W1:Y:S08]  /*15a90*/  LDC.64 R8, c[0x0][R13+0x170] ;  /* 0x00005c000d087b82 */ /* 0x000e700000000a00 */
[----:B------:R-:W1:Y:S08]  /*15aa0*/  LDC.64 R16, c[0x0][R13+0x168] ;  /* 0x00005a000d107b82 */ /* 0x000e700000000a00 */
[----:B------:R1:W1:Y:S08]  /*15ab0*/  LDC.64 R20, c[0x0][R13+0x178] ;  /* 0x00005e000d147b82 */ /* 0x0002700000000a00 */
[----:B------:R1:W1:Y:S01]  /*15ac0*/  LDC.64 R18, c[0x0][R13+0x160] ;  /* 0x000058000d127b82 */ /* 0x0002620000000a00 */
[----:B------:R-:W-:Y:S01]  /*15ad0*/  ISETP.NE.U32.AND P0, PT, RZ, c[0x0][0x500], PT ;  /* 0x00014000ff007a0c */ /* 0x000fe20003f05070 */
[----:B------:R-:W-:-:S03]  /*15ae0*/  IMAD.MOV.U32 R0, RZ, RZ, c[0x0][0x4e8] ;  /* 0x00013a00ff007624 */ /* 0x000fc600078e00ff */
[----:B------:R-:W-:Y:S02]  /*15af0*/  ISETP.NE.AND.EX P0, PT, RZ, c[0x0][0x504], PT, P0 ;  /* 0x00014100ff007a0c */ /* 0x000fe40003f05300 */
[----:B------:R-:W-:Y:S01]  /*15b00*/  ISETP.NE.AND P5, PT, R0, 0x1, PT ;  /* 0x000000010000780c */ /* 0x000fe20003fa5270 */
[----:B------:R-:W1:Y:S01]  /*15b10*/  S2R R81, SR_TID.X ;  /* 0x0000000000517919 */ /* 0x000e620000002100 */
[----:B------:R-:W-:-:S04]  /*15b20*/  LOP3.LUT R241, R241, 0xfffffffd, RZ, 0xc0, !PT ;  /* 0xfffffffdf1f17812 */ /* 0x000fc800078ec0ff */
[----:B------:R-:W-:Y:S02]  /*15b30*/  LOP3.LUT R241, R241, 0xfffffffe, RZ, 0xc0, !PT ;  /* 0xfffffffef1f17812 */ /* 0x000fe400078ec0ff */
[----:B--2---:R-:W-:Y:S02]  /*15b40*/  SEL R0, R6, RZ, !P0 ;  /* 0x000000ff06007207 */ /* 0x004fe40004000000 */
[----:B----4-:R-:W-:-:S03]  /*15b50*/  SEL R6, R4, RZ, !P0 ;  /* 0x000000ff04067207 */ /* 0x010fc60004000000 */
[----:B-1----:R-:W-:Y:S01]  /*15b60*/  IMAD R4, R9, R0, RZ ;  /* 0x0000000009047224 */ /* 0x002fe200078e02ff */
[----:B---3--:R-:W-:-:S03]  /*15b70*/  LOP3.LUT R5, R5, 0xffff, RZ, 0xc0, !PT ;  /* 0x0000ffff05057812 */ /* 0x008fc600078ec0ff */
[C---:B------:R-:W-:Y:S02]  /*15b80*/  IMAD R14, R8.reuse, R6, R4 ;  /* 0x00000006080e7224 */ /* 0x040fe400078e0204 */
[----:B------:R-:W-:Y:S02]  /*15b90*/  IMAD R3, R35, 0x80, R3 ;  /* 0x0000008023037824 */ /* 0x000fe400078e0203 */
[----:B------:R-:W-:-:S04]  /*15ba0*/  IMAD.WIDE.U32 R8, R8, R0, RZ ;  /* 0x0000000008087225 */ /* 0x000fc800078e00ff */
[----:B------:R-:W-:-:S04]  /*15bb0*/  @P5 IMAD.HI.U32 R6, R3, c[0x0][0x4ec], RZ ;  /* 0x00013b0003065a27 */ /* 0x000fc800078e00ff */
[----:B------:R-:W-:-:S04]  /*15bc0*/  IMAD.WIDE.U32 R10, R16, R5, RZ ;  /* 0x00000005100a7225 */ /* 0x000fc800078e00ff */
[----:B------:R-:W-:Y:S01]  /*15bd0*/  IMAD.MOV.U32 R4, RZ, RZ, R3 ;  /* 0x000000ffff047224 */ /* 0x000fe200078e0003 */
[----:B------:R-:W-:Y:S01]  /*15be0*/  @P5 SHF.R.U32.HI R4, RZ, c[0x0][0x4f0], R6 ;  /* 0x00013c00ff045a19 */ /* 0x000fe20000011606 */
[----:B------:R-:W-:Y:S01]  /*15bf0*/  IMAD R13, R17, R5, RZ ;  /* 0x00000005110d7224 */ /* 0x000fe200078e02ff */
[----:B------:R-:W-:Y:S01]  /*15c00*/  SEL R6, R15, RZ, P2 ;  /* 0x000000ff0f067207 */ /* 0x000fe20001000000 */
[----:B------:R-:W-:Y:S01]  /*15c10*/  IMAD.IADD R14, R9, 0x1, R14 ;  /* 0x00000001090e7824 */ /* 0x000fe200078e020e */
[--C-:B-----5:R-:W-:Y:S01]  /*15c20*/  IADD3 R15, P1, P0, R8, R10, R2.reuse ;  /* 0x0000000a080f7210 */ /* 0x120fe2000783e002 */
[----:B------:R-:W-:Y:S01]  /*15c30*/  IMAD.IADD R10, R11, 0x1, R13 ;  /* 0x000000010b0a7824 */ /* 0x000fe200078e020d */
[----:B------:R-:W-:Y:S01]  /*15c40*/  SHF.R.S32.HI R16, RZ, 0x1f, R2 ;  /* 0x0000001fff107819 */ /* 0x000fe20000011402 */
[----:B------:R-:W-:Y:S02]  /*15c50*/  IMAD.MOV R11, RZ, RZ, -R4 ;  /* 0x000000ffff0b7224 */ /* 0x000fe400078e0a04 */
[----:B------:R-:W-:-:S02]  /*15c60*/  IMAD R13, R21, R6, RZ ;  /* 0x00000006150d7224 */ /* 0x000fc400078e02ff */
        /* <DEDUP_REMOVED lines=14> */
[----:B------:R-:W-:Y:S01]  /*15d50*/  SHF.R.S32.HI R17, RZ, 0x1f, R81 ;  /* 0x0000001fff117819 */ /* 0x000fe20000011451 */
[----:B------:R-:W-:Y:S01]  /*15d60*/  IMAD.IADD R6, R11, 0x1, R4 ;  /* 0x000000010b067824 */ /* 0x000fe200078e0204 */
[C---:B------:R-:W-:Y:S02]  /*15d70*/  LEA R8, P0, R10.reuse, R8, 0x2 ;  /* 0x000000080a087211 */ /* 0x040fe400078010ff */
[----:B------:R-:W-:Y:S02]  /*15d80*/  SEL R9, R9, c[0x0][0x454], P2 ;  /* 0x0001150009097a07 */ /* 0x000fe40001000000 */
[----:B------:R-:W-:Y:S02]  /*15d90*/  LEA.HI R17, R17, R81, RZ, 0x5 ;  /* 0x0000005111117211 */ /* 0x000fe400078f28ff */
[----:B------:R-:W-:Y:S02]  /*15da0*/  LEA.HI.X R6, R10, R9, R6, 0x2, P0 ;  /* 0x000000090a067211 */ /* 0x000fe400000f1406 */
[----:B------:R-:W-:Y:S01]  /*15db0*/  LOP3.LUT R17, R17, 0xffffffe0, RZ, 0xc0, !PT ;  /* 0xffffffe011117812 */ /* 0x000fe200078ec0ff */
[----:B------:R-:W-:Y:S01]  /*15dc0*/  IMAD R4, R12, c[0x0][0x4e8], RZ ;  /* 0x00013a000c047a24 */ /* 0x000fe200078e02ff */
[----:B------:R-:W-:Y:S04]  /*15dd0*/  SHFL.IDX PT, R14, R8, RZ, 0x1c1f ;  /* 0x001c1fff080e7589 */ /* 0x000fe800000e0000 */
[----:B------:R-:W1:Y:S01]  /*15de0*/  SHFL.IDX PT, R15, R6, RZ, 0x1c1f ;  /* 0x001c1fff060f7589 */ /* 0x000e6200000e0000 */
[----:B------:R-:W-:-:S03]  /*15df0*/  IMAD.IADD R17, R81, 0x1, -R17 ;  /* 0x0000000151117824 */ /* 0x000fc600078e0a11 */
[----:B------:R-:W-:Y:S04]  /*15e00*/  SHFL.IDX PT, R12, R8, 0x1, 0x1c1f ;  /* 0x003c1f00080c7f89 */ /* 0x000fe800000e0000 */
[----:B------:R-:W2:Y:S04]  /*15e10*/  SHFL.IDX PT, R13, R6, 0x1, 0x1c1f ;  /* 0x003c1f00060d7f89 */ /* 0x000ea800000e0000 */
[----:B------:R-:W-:Y:S04]  /*15e20*/  SHFL.IDX PT, R11, R6, 0x2, 0x1c1f ;  /* 0x005c1f00060b7f89 */ /* 0x000fe800000e0000 */
[----:B------:R3:W-:Y:S01]  /*15e30*/  SHFL.IDX PT, R9, R6, 0x3, 0x1c1f ;  /* 0x007c1f0006097f89 */ /* 0x0007e200000e0000 */
[----:B------:R-:W-:-:S03]  /*15e40*/  LOP3.LUT P0, RZ, R17, 0x3, RZ, 0xc0, !PT ;  /* 0x0000000311ff7812 */ /* 0x000fc6000780c0ff */
[----:B------:R-:W4:Y:S04]  /*15e50*/  SHFL.IDX PT, R10, R8, 0x2, 0x1c1f ;  /* 0x005c1f00080a7f89 */ /* 0x000f2800000e0000 */
[----:B------:R-:W1:Y:S01]  /*15e60*/  SHFL.IDX PT, R8, R8, 0x3, 0x1c1f ;  /* 0x007c1f0008087f89 */ /* 0x000e6200000e0000 */
[----:B---3--:R-:W-:-:S05]  /*15e70*/  IMAD R6, R35, 0x80, R80 ;  /* 0x0000008023067824 */ /* 0x008fca00078e0250 */
[C---:B------:R-:W-:Y:S02]  /*15e80*/  IADD3 R19, R6.reuse, 0x8, RZ ;  /* 0x0000000806137810 */ /* 0x040fe40007ffe0ff */
[CC--:B------:R-:W-:Y:S02]  /*15e90*/  ISETP.GE.OR P4, PT, R6.reuse, R4.reuse, P0 ;  /* 0x000000040600720c */ /* 0x0c0fe40000786670 */
[----:B------:R-:W-:Y:S02]  /*15ea0*/  IADD3 R18, R6, 0x40, RZ ;  /* 0x0000004006127810 */ /* 0x000fe40007ffe0ff */
[-C--:B------:R-:W-:Y:S02]  /*15eb0*/  ISETP.GE.OR P3, PT, R19, R4.reuse, P0 ;  /* 0x000000041300720c */ /* 0x080fe40000766670 */
[----:B------:R-:W-:Y:S02]  /*15ec0*/  ISETP.GE.OR P1, PT, R18, R4, P0 ;  /* 0x000000041200720c */ /* 0x000fe40000726670 */
[----:B------:R-:W-:-:S05]  /*15ed0*/  IADD3 R17, R6, 0x48, RZ ;  /* 0x0000004806117810 */ /* 0x000fca0007ffe0ff */
[----:B-1----:R1:W-:Y:S04]  /*15ee0*/  @!P4 ST.E [R14.64], R23 ;  /* 0x000000170e00c985 */ /* 0x0023e8000c101908 */
[----:B--2---:R1:W-:Y:S01]  /*15ef0*/  @!P3 ST.E [R12.64], R24 ;  /* 0x000000180c00b985 */ /* 0x0043e2000c101908 */
[-C--:B------:R-:W-:Y:S02]  /*15f00*/  ISETP.GE.AND P3, PT, R18, R4.reuse, PT ;  /* 0x000000041200720c */ /* 0x080fe40003f66270 */
[CC--:B------:R-:W-:Y:S01]  /*15f10*/  ISETP.GE.OR P0, PT, R17.reuse, R4.reuse, P0 ;  /* 0x000000041100720c */ /* 0x0c0fe20000706670 */
[----:B----4-:R1:W-:Y:S01]  /*15f20*/  @!P1 ST.E [R10.64], R25 ;  /* 0x000000190a009985 */ /* 0x0103e2000c101908 */
[-C--:B------:R-:W-:Y:S02]  /*15f30*/  ISETP.GE.AND P1, PT, R17, R4.reuse, PT ;  /* 0x000000041100720c */ /* 0x080fe40003f26270 */
[----:B------:R-:W-:-:S07]  /*15f40*/  ISETP.GE.AND P6, PT, R19, R4, PT ;  /* 0x000000041300720c */ /* 0x000fce0003fc6270 */
[----:B------:R-:W-:Y:S02]  /*15f50*/  @P3 LOP3.LUT R241, R241, 0x1, RZ, 0xfc, !PT ;  /* 0x00000001f1f13812 */ /* 0x000fe400078efcff */
[----:B------:R1:W-:Y:S01]  /*15f60*/  @!P0 ST.E [R8.64], R22 ;  /* 0x0000001608008985 */ /* 0x0003e2000c101908 */
[----:B------:R-:W-:Y:S02]  /*15f70*/  ISETP.GE.AND P0, PT, R6, R4, PT ;  /* 0x000000040600720c */ /* 0x000fe40003f06270 */
[----:B------:R-:W-:Y:S01]  /*15f80*/  @P1 LOP3.LUT R241, R241, 0x2, RZ, 0xfc, !PT ;  /* 0x00000002f1f11812 */ /* 0x000fe200078efcff */
[----:B------:R-:W-:Y:S05]  /*15f90*/  @P2 BRA `(.L_x_326) ;  /* 0x0000083000002947 */ /* 0x000fea0003800000 */
[----:B------:R-:W2:Y:S01]  /*15fa0*/  S2R R81, SR_TID.X ;  /* 0x0000000000517919 */ /* 0x000ea20000002100 */
[----:B------:R-:W-:Y:S01]  /*15fb0*/  IMAD R16, R16, c[0x0][0x3a0], RZ ;  /* 0x0000e80010107a24 */ /* 0x000fe200078e02ff */
[----:B-1----:R-:W-:Y:S01]  /*15fc0*/  LEA R12, R35, R247, 0x7 ;  /* 0x000000f7230c7211 */ /* 0x002fe200078e38ff */
[----:B------:R-:W-:-:S04]  /*15fd0*/  IMAD.WIDE.U32 R8, R2, c[0x0][0x3a0], RZ ;  /* 0x0000e80002087a25 */ /* 0x000fc800078e00ff */
[----:B------:R-:W-:-:S05]  /*15fe0*/  IMAD R2, R2, c[0x0][0x3a4], R16 ;  /* 0x0000e90002027a24 */ /* 0x000fca00078e0210 */
[----:B------:R-:W-:Y:S02]  /*15ff0*/  IADD3 R3, R9, R2, RZ ;  /* 0x0000000209037210 */ /* 0x000fe40007ffe0ff */
[----:B------:R-:W-:-:S05]  /*16000*/  MOV R2, R8 ;  /* 0x0000000800027202 */ /* 0x000fca0000000f00 */
[----:B------:R-:W-:Y:S01]  /*16010*/  IMAD.WIDE.U32 R8, R5, c[0x0][0x3e8], R2 ;  /* 0x0000fa0005087a25 */ /* 0x000fe200078e0002 */
[----:B------:R-:W-:-:S03]  /*16020*/  SHF.R.S32.HI R3, RZ, 0x1f, R0 ;  /* 0x0000001fff037819 */ /* 0x000fc60000011400 */
[----:B------:R-:W-:Y:S01]  /*16030*/  IMAD R9, R5, c[0x0][0x3ec], R9 ;  /* 0x0000fb0005097a24 */ /* 0x000fe200078e0209 */
[----:B--2---:R-:W-:Y:S01]  /*16040*/  SHF.R.S32.HI R80, RZ, 0x1f, R81 ;  /* 0x0000001fff507819 */ /* 0x004fe20000011451 */
[----:B------:R-:W-:Y:S01]  /*16050*/  IMAD R5, R3, c[0x0][0x3f0], RZ ;  /* 0x0000fc0003057a24 */ /* 0x000fe200078e02ff */
[----:B------:R-:W-:Y:S01]  /*16060*/  SHF.L.U32 R3, R248, 0x1, RZ ;  /* 0x00000001f8037819 */ /* 0x000fe200000006ff */
[----:B------:R-:W-:Y:S01]  /*16070*/  IMAD.WIDE.U32 R8, R0, c[0x0][0x3f0], R8 ;  /* 0x0000fc0000087a25 */ /* 0x000fe200078e0008 */
[----:B------:R-:W-:-:S03]  /*16080*/  LEA.HI R80, R80, R81, RZ, 0x2 ;  /* 0x0000005150507211 */ /* 0x000fc600078f10ff */
[----:B------:R-:W1:Y:S01]  /*16090*/  LDS.128 R24, [R3+0x80] ;  /* 0x0000800003187984 */ /* 0x000e620000000c00 */
[----:B------:R-:W-:-:S03]  /*160a0*/  LOP3.LUT R80, R80, 0xfffffffc, RZ, 0xc0, !PT ;  /* 0xfffffffc50507812 */ /* 0x000fc600078ec0ff */
[----:B------:R-:W2:Y:S01]  /*160b0*/  LDS.128 R40, [R3+0x880] ;  /* 0x0008800003287984 */ /* 0x000ea20000000c00 */
[----:B------:R-:W-:-:S03]  /*160c0*/  IADD3 R80, -R80, R81, RZ ;  /* 0x0000005150507210 */ /* 0x000fc60007ffe1ff */
[----:B------:R-:W3:Y:S01]  /*160d0*/  LDS.128 R52, [R3+0x1080] ;  /* 0x0010800003347984 */ /* 0x000ee20000000c00 */
[----:B------:R-:W-:-:S03]  /*160e0*/  LEA R6, R80, R247, 0x5 ;  /* 0x000000f750067211 */ /* 0x000fc600078e28ff */
[----:B------:R-:W4:Y:S01]  /*160f0*/  LDS.128 R64, [R3+0x1880] ;  /* 0x0018800003407984 */ /* 0x000f220000000c00 */
[----:B------:R-:W-:-:S03]  /*16100*/  LEA R6, R35, R6, 0x7 ;  /* 0x0000000623067211 */ /* 0x000fc600078e38ff */
[----:B------:R-:W1:Y:S02]  /*16110*/  LDS.128 R20, [R3+0x2080] ;  /* 0x0020800003147984 */ /* 0x000e640000000c00 */
[----:B------:R-:W-:Y:S02]  /*16120*/  @P5 IMAD.HI.U32 R10, R6, c[0x0][0x4ec], RZ ;  /* 0x00013b00060a5a27 */ /* 0x000fe400078e00ff */
[----:B------:R-:W1:Y:S02]  /*16130*/  LDS.128 R36, [R3+0x2880] ;  /* 0x0028800003247984 */ /* 0x000e640000000c00 */
[----:B------:R-:W-:Y:S01]  /*16140*/  IMAD.MOV.U32 R2, RZ, RZ, R6 ;  /* 0x000000ffff027224 */ /* 0x000fe200078e0006 */
[----:B------:R-:W-:Y:S01]  /*16150*/  @P5 SHF.R.U32.HI R2, RZ, c[0x0][0x4f0], R10 ;  /* 0x00013c00ff025a19 */ /* 0x000fe2000001160a */
[----:B------:R-:W-:Y:S01]  /*16160*/  IMAD R10, R0, c[0x0][0x3f4], R5 ;  /* 0x0000fd00000a7a24 */ /* 0x000fe200078e0205 */
[----:B------:R-:W1:Y:S02]  /*16170*/  LDS.128 R48, [R3+0x3080] ;  /* 0x0030800003307984 */ /* 0x000e640000000c00 */
[----:B------:R-:W-:Y:S01]  /*16180*/  SHF.R.S32.HI R5, RZ, 0x1f, R2 ;  /* 0x0000001fff057819 */ /* 0x000fe20000011402 */
[----:B------:R-:W-:Y:S01]  /*16190*/  IMAD.IADD R9, R9, 0x1, R10 ;  /* 0x0000000109097824 */ /* 0x000fe200078e020a */
[----:B------:R-:W-:Y:S01]  /*161a0*/  IADD3 R0, -R2, RZ, RZ ;  /* 0x000000ff02007210 */ /* 0x000fe20007ffe1ff */
[----:B------:R-:W1:Y:S04]  /*161b0*/  LDS.128 R60, [R3+0x3880] ;  /* 0x00388000033c7984 */ /* 0x000e680000000c00 */
[----:B------:R-:W1:Y:S01]  /*161c0*/  LDS.128 R16, [R3+0x4080] ;  /* 0x0040800003107984 */ /* 0x000e620000000c00 */
[----:B------:R-:W-:-:S03]  /*161d0*/  IMAD R0, R0, c[0x0][0x4e8], R6 ;  /* 0x00013a0000007a24 */ /* 0x000fc600078e0206 */
[----:B------:R-:W1:Y:S04]  /*161e0*/  LDS.128 R28, [R3+0x4880] ;  /* 0x00488000031c7984 */ /* 0x000e680000000c00 */
[----:B------:R-:W1:Y:S04]  /*161f0*/  LDS.128 R44, [R3+0x5080] ;  /* 0x00508000032c7984 */ /* 0x000e680000000c00 */
[----:B------:R5:W1:Y:S02]  /*16200*/  LDS.128 R56, [R3+0x5880] ;  /* 0x0058800003387984 */ /* 0x000a640000000c00 */
[----:B-----5:R-:W-:Y:S01]  /*16210*/  IMAD R3, R5, c[0x0][0x3e0], RZ ;  /* 0x0000f80005037a24 */ /* 0x020fe200078e02ff */
[----:B------:R-:W-:-:S03]  /*16220*/  SHF.R.S32.HI R5, RZ, 0x1f, R0 ;  /* 0x0000001fff057819 */ /* 0x000fc60000011400 */
[C---:B------:R-:W-:Y:S02]  /*16230*/  IMAD R6, R2.reuse, c[0x0][0x3e4], R3 ;  /* 0x0000f90002067a24 */ /* 0x040fe400078e0203 */
[----:B------:R-:W-:-:S04]  /*16240*/  IMAD.WIDE.U32 R2, R2, c[0x0][0x3e0], R8 ;  /* 0x0000f80002027a25 */ /* 0x000fc800078e0008 */
[----:B------:R-:W-:Y:S01]  /*16250*/  IMAD R5, R5, c[0x0][0x3d8], RZ ;  /* 0x0000f60005057a24 */ /* 0x000fe200078e02ff */
[----:B------:R-:W-:-:S05]  /*16260*/  IADD3 R3, R3, R6, RZ ;  /* 0x0000000603037210 */ /* 0x000fca0007ffe0ff */
[----:B------:R-:W-:-:S04]  /*16270*/  IMAD.WIDE.U32 R2, R0, c[0x0][0x3d8], R2 ;  /* 0x0000f60000027a25 */ /* 0x000fc800078e0002 */
[----:B------:R-:W-:Y:S01]  /*16280*/  IMAD R0, R0, c[0x0][0x3dc], R5 ;  /* 0x0000f70000007a24 */ /* 0x000fe200078e0205 */
[----:B------:R-:W-:-:S04]  /*16290*/  LEA R13, P0, R2, c[0x0][0x380], 0x1 ;  /* 0x0000e000020d7a11 */ /* 0x000fc800078008ff */
[----:B------:R-:W-:-:S04]  /*162a0*/  IADD3 R0, R3, R0, RZ ;  /* 0x0000000003007210 */ /* 0x000fc80007ffe0ff */
[----:B------:R-:W-:Y:S01]  /*162b0*/  LEA.HI.X R6, R2, c[0x0][0x384], R0, 0x1, P0 ;  /* 0x0000e10002067a11 */ /* 0x000fe200000f0c00 */
[----:B------:R-:W-:Y:S05]  /*162c0*/  BRA.DIV ~URZ, `(.L_x_327) ;  /* 0x000047327f007947 */ /* 0x000fea000b800000 */
[----:B-1234-:R1:W2:Y:S02]  /*162d0*/  SHFL.IDX PT, R5, R6, RZ, 0x1c1f ;  /* 0x001c1fff06057589 */ /* 0x01e2a400000e0000 */
.L_x_410:
[----:B------:R-:W-:Y:S05]  /*162e0*/  BRA.DIV ~URZ, `(.L_x_328) ;  /* 0x000047827f007947 */ /* 0x000fea000b800000 */
[----:B------:R3:W4:Y:S02]  /*162f0*/  SHFL.IDX PT, R0, R13, RZ, 0x1c1f ;  /* 0x001c1fff0d007589 */ /* 0x00072400000e0000 */
.L_x_411:
[----:B------:R-:W-:Y:S01]  /*16300*/  ISETP.GE.AND P0, PT, R12, R4, PT ;  /* 0x000000040c00720c */ /* 0x000fe20003f06270 */
[----:B------:R-:W-:-:S12]  /*16310*/  BSSY B0, `(.L_x_329) ;  /* 0x000000e000007945 */ /* 0x000fd80003800000 */
[----:B------:R-:W-:Y:S05]  /*16320*/  @P0 BRA `(.L_x_330) ;  /* 0x000000c000000947 */ /* 0x000fea0003800000 */
[----:B------:R-:W-:Y:S02]  /*16330*/  ISETP.GE.AND P2, PT, R228, c[0x0][0x3c8], PT ;  /* 0x0000f200e4007a0c */ /* 0x000fe40003f46270 */
[----:B------:R-:W-:Y:S02]  /*16340*/  ISETP.GE.AND P1, PT, R238, c[0x0][0x3c8], PT ;  /* 0x0000f200ee007a0c */ /* 0x000fe40003f26270 */
[----:B------:R-:W-:-:S09]  /*16350*/  ISETP.GE.AND P0, PT, R230, c[0x0][0x3c8], PT ;  /* 0x0000f200e6007a0c */ /* 0x000fd20003f06270 */
[-C--:B----4-:R-:W-:Y:S02]  /*16360*/  @!P2 LEA R10, P5, R228, R0.reuse, 0x1 ;  /* 0x00000000e40aa211 */ /* 0x090fe400078a08ff */
[-C--:B------:R-:W-:Y:S02]  /*16370*/  @!P1 LEA R8, P4, R238, R0.reuse, 0x1 ;  /* 0x00000000ee089211 */ /* 0x080fe400078808ff */
[----:B------:R-:W-:Y:S02]  /*16380*/  @!P0 LEA R2, P3, R230, R0, 0x1 ;  /* 0x00000000e6028211 */ /* 0x000fe400078608ff */
[-C--:B--2---:R-:W-:Y:S02]  /*16390*/  @!P2 LEA.HI.X R11, R228, R5.reuse, R229, 0x1, P5 ;  /* 0x00000005e40ba211 */ /* 0x084fe400028f0ce5 */
[-C--:B------:R-:W-:Y:S02]  /*163a0*/  @!P1 LEA.HI.X R9, R238, R5.reuse, R250, 0x1, P4 ;  /* 0x00000005ee099211 */ /* 0x080fe400020f0cfa */
[----:B------:R-:W-:Y:S01]  /*163b0*/  @!P0 LEA.HI.X R3, R230, R5, R249, 0x1, P3 ;  /* 0x00000005e6038211 */ /* 0x000fe200018f0cf9 */
[----:B------:R2:W-:Y:S04]  /*163c0*/  @!P2 ST.E.128 [R10.64], R24 ;  /* 0x000000180a00a985 */ /* 0x0005e8000c101d08 */
[----:B------:R2:W-:Y:S04]  /*163d0*/  @!P1 ST.E.128 [R8.64], R20 ;  /* 0x0000001408009985 */ /* 0x0005e8000c101d08 */
[----:B------:R2:W-:Y:S02]  /*163e0*/  @!P0 ST.E.128 [R2.64], R16 ;  /* 0x0000001002008985 */ /* 0x0005e4000c101d08 */
.L_x_330:
[----:B------:R-:W-:Y:S05]  /*163f0*/  BSYNC B0 ;  /* 0x0000000000007941 */ /* 0x000fea0003800000 */
.L_x_329:
[----:B------:R-:W-:Y:S05]  /*16400*/  BRA.DIV ~URZ, `(.L_x_331) ;  /* 0x000046c27f007947 */ /* 0x000fea000b800000 */
[----:B--2---:R2:W1:Y:S04]  /*16410*/  SHFL.IDX PT, R5, R6, 0x1, 0x1c1f ;  /* 0x003c1f0006057f89 */ /* 0x00446800000e0000 */
[----:B----4-:R2:W4:Y:S02]  /*16420*/  SHFL.IDX PT, R0, R13, 0x1, 0x1c1f ;  /* 0x003c1f000d007f89 */ /* 0x01052400000e0000 */
.L_x_412:
[----:B------:R-:W-:Y:S01]  /*16430*/  IADD3 R2, R12, 0x20, RZ ;  /* 0x000000200c027810 */ /* 0x000fe20007ffe0ff */
[----:B------:R-:W-:Y:S03]  /*16440*/  BSSY B0, `(.L_x_332) ;  /* 0x000000f000007945 */ /* 0x000fe60003800000 */
[----:B------:R-:W-:-:S13]  /*16450*/  ISETP.GE.AND P0, PT, R2, R4, PT ;  /* 0x000000040200720c */ /* 0x000fda0003f06270 */
[----:B------:R-:W-:Y:S05]  /*16460*/  @P0 BRA `(.L_x_333) ;  /* 0x000000c000000947 */ /* 0x000fea0003800000 */
[----:B------:R-:W-:Y:S02]  /*16470*/  ISETP.GE.AND P2, PT, R228, c[0x0][0x3c8], PT ;  /* 0x0000f200e4007a0c */ /* 0x000fe40003f46270 */
[----:B------:R-:W-:Y:S02]  /*16480*/  ISETP.GE.AND P1, PT, R238, c[0x0][0x3c8], PT ;  /* 0x0000f200ee007a0c */ /* 0x000fe40003f26270 */
[----:B------:R-:W-:-:S09]  /*16490*/  ISETP.GE.AND P0, PT, R230, c[0x0][0x3c8], PT ;  /* 0x0000f200e6007a0c */ /* 0x000fd20003f06270 */
[-C--:B----4-:R-:W-:Y:S02]  /*164a0*/  @!P2 LEA R10, P5, R228, R0.reuse, 0x1 ;  /* 0x00000000e40aa211 */ /* 0x090fe400078a08ff */
[-C--:B------:R-:W-:Y:S02]  /*164b0*/  @!P1 LEA R8, P4, R238, R0.reuse, 0x1 ;  /* 0x00000000ee089211 */ /* 0x080fe400078808ff */
[----:B------:R-:W-:Y:S02]  /*164c0*/  @!P0 LEA R2, P3, R230, R0, 0x1 ;  /* 0x00000000e6028211 */ /* 0x000fe400078608ff */
[-C--:B-1----:R-:W-:Y:S02]  /*164d0*/  @!P2 LEA.HI.X R11, R228, R5.reuse, R229, 0x1, P5 ;  /* 0x00000005e40ba211 */ /* 0x082fe400028f0ce5 */
[-C--:B------:R-:W-:Y:S02]  /*164e0*/  @!P1 LEA.HI.X R9, R238, R5.reuse, R250, 0x1, P4 ;  /* 0x00000005ee099211 */ /* 0x080fe400020f0cfa */
[----:B------:R-:W-:Y:S01]  /*164f0*/  @!P0 LEA.HI.X R3, R230, R5, R249, 0x1, P3 ;  /* 0x00000005e6038211 */ /* 0x000fe200018f0cf9 */
[----:B------:R1:W-:Y:S04]  /*16500*/  @!P2 ST.E.128 [R10.64], R40 ;  /* 0x000000280a00a985 */ /* 0x0003e8000c101d08 */
[----:B------:R1:W-:Y:S04]  /*16510*/  @!P1 ST.E.128 [R8.64], R36 ;  /* 0x0000002408009985 */ /* 0x0003e8000c101d08 */
[----:B------:R1:W-:Y:S02]  /*16520*/  @!P0 ST.E.128 [R2.64], R28 ;  /* 0x0000001c02008985 */ /* 0x0003e4000c101d08 */
.L_x_333:
[----:B------:R-:W-:Y:S05]  /*16530*/  BSYNC B0 ;  /* 0x0000000000007941 */ /* 0x000fea0003800000 */
.L_x_332:
[----:B------:R-:W-:Y:S05]  /*16540*/  BRA.DIV ~URZ, `(.L_x_334) ;  /* 0x000046427f007947 */ /* 0x000fea000b800000 */
[----:B-1----:R1:W2:Y:S02]  /*16550*/  SHFL.IDX PT, R5, R6, 0x2, 0x1c1f ;  /* 0x005c1f0006057f89 */ /* 0x0022a400000e0000 */
.L_x_413:
[----:B------:R-:W-:Y:S05]  /*16560*/  BRA.DIV ~URZ, `(.L_x_335) ;  /* 0x000046927f007947 */ /* 0x000fea000b800000 */
[----:B----4-:R4:W1:Y:S02]  /*16570*/  SHFL.IDX PT, R0, R13, 0x2, 0x1c1f ;  /* 0x005c1f000d007f89 */ /* 0x01086400000e0000 */
.L_x_414:
[----:B------:R-:W-:Y:S01]  /*16580*/  IADD3 R2, R12, 0x40, RZ ;  /* 0x000000400c027810 */ /* 0x000fe20007ffe0ff */
[----:B------:R-:W-:Y:S03]  /*16590*/  BSSY B0, `(.L_x_336) ;  /* 0x000000f000007945 */ /* 0x000fe60003800000 */
[----:B------:R-:W-:-:S13]  /*165a0*/  ISETP.GE.AND P0, PT, R2, R4, PT ;  /* 0x000000040200720c */ /* 0x000fda0003f06270 */
[----:B------:R-:W-:Y:S05]  /*165b0*/  @P0 BRA `(.L_x_337) ;  /* 0x000000c000000947 */ /* 0x000fea0003800000 */
[----:B------:R-:W-:Y:S02]  /*165c0*/  ISETP.GE.AND P2, PT, R228, c[0x0][0x3c8], PT ;  /* 0x0000f200e4007a0c */ /* 0x000fe40003f46270 */
[----:B------:R-:W-:Y:S02]  /*165d0*/  ISETP.GE.AND P1, PT, R238, c[0x0][0x3c8], PT ;  /* 0x0000f200ee007a0c */ /* 0x000fe40003f26270 */
[----:B------:R-:W-:-:S09]  /*165e0*/  ISETP.GE.AND P0, PT, R230, c[0x0][0x3c8], PT ;  /* 0x0000f200e6007a0c */ /* 0x000fd20003f06270 */
[-C--:B-1----:R-:W-:Y:S02]  /*165f0*/  @!P2 LEA R10, P5, R228, R0.reuse, 0x1 ;  /* 0x00000000e40aa211 */ /* 0x082fe400078a08ff */
        /* <DEDUP_REMOVED lines=8> */
.L_x_337:
[----:B------:R-:W-:Y:S05]  /*16680*/  BSYNC B0 ;  /* 0x0000000000007941 */ /* 0x000fea0003800000 */
.L_x_336:
[----:B------:R-:W-:Y:S05]  /*16690*/  BRA.DIV ~URZ, `(.L_x_338) ;  /* 0x000045c27f007947 */ /* 0x000fea000b800000 */
[----:B-12---:R-:W1:Y:S04]  /*166a0*/  SHFL.IDX PT, R6, R6, 0x3, 0x1c1f ;  /* 0x007c1f0006067f89 */ /* 0x006e6800000e0000 */
[----:B------:R2:W3:Y:S02]  /*166b0*/  SHFL.IDX PT, R0, R13, 0x3, 0x1c1f ;  /* 0x007c1f000d007f89 */ /* 0x0004e400000e0000 */
.L_x_415:
[----:B------:R-:W-:-:S04]  /*166c0*/  IADD3 R2, R12, 0x60, RZ ;  /* 0x000000600c027810 */ /* 0x000fc80007ffe0ff */
[----:B------:R-:W-:-:S13]  /*166d0*/  ISETP.GE.AND P0, PT, R2, R4, PT ;  /* 0x000000040200720c */ /* 0x000fda0003f06270 */
[----:B------:R-:W-:Y:S05]  /*166e0*/  @P0 BRA `(.L_x_339) ;  /* 0x000023a000000947 */ /* 0x000fea0003800000 */
[----:B------:R-:W-:Y:S02]  /*166f0*/  ISETP.GE.AND P1, PT, R228, c[0x0][0x3c8], PT ;  /* 0x0000f200e4007a0c */ /* 0x000fe40003f26270 */
[----:B------:R-:W-:-:S11]  /*16700*/  ISETP.GE.AND P0, PT, R238, c[0x0][0x3c8], PT ;  /* 0x0000f200ee007a0c */ /* 0x000fd60003f06270 */
[-C--:B---3--:R-:W-:Y:S02]  /*16710*/  @!P1 LEA R4, P3, R228, R0.reuse, 0x1 ;  /* 0x00000000e4049211 */ /* 0x088fe400078608ff */
[----:B------:R-:W-:Y:S02]  /*16720*/  @!P0 LEA R2, P2, R238, R0, 0x1 ;  /* 0x00000000ee028211 */ /* 0x000fe400078408ff */
[-C--:B-1----:R-:W-:Y:S02]  /*16730*/  @!P1 LEA.HI.X R5, R228, R6.reuse, R229, 0x1, P3 ;  /* 0x00000006e4059211 */ /* 0x082fe400018f0ce5 */
[----:B------:R-:W-:-:S03]  /*16740*/  @!P0 LEA.HI.X R3, R238, R6, R250, 0x1, P2 ;  /* 0x00000006ee038211 */ /* 0x000fc600010f0cfa */
[----:B------:R1:W-:Y:S04]  /*16750*/  @!P1 ST.E.128 [R4.64], R64 ;  /* 0x0000004004009985 */ /* 0x0003e8000c101d08 */
[----:B------:R1:W-:Y:S01]  /*16760*/  @!P0 ST.E.128 [R2.64], R60 ;  /* 0x0000003c02008985 */ /* 0x0003e2000c101d08 */
[----:B------:R-:W-:-:S13]  /*16770*/  ISETP.GE.AND P0, PT, R230, c[0x0][0x3c8], PT ;  /* 0x0000f200e6007a0c */ /* 0x000fda0003f06270 */
[----:B------:R-:W-:Y:S05]  /*16780*/  @P0 BRA `(.L_x_339) ;  /* 0x0000230000000947 */ /* 0x000fea0003800000 */
[----:B-1----:R-:W-:-:S04]  /*16790*/  LEA R2, P0, R230, R0, 0x1 ;  /* 0x00000000e6027211 */ /* 0x002fc800078008ff */
[----:B------:R-:W-:-:S05]  /*167a0*/  LEA.HI.X R3, R230, R6, R249, 0x1, P0 ;  /* 0x00000006e6037211 */ /* 0x000fca00000f0cf9 */
[----:B------:R1:W-:Y:S01]  /*167b0*/  ST.E.128 [R2.64], R56 ;  /* 0x0000003802007985 */ /* 0x0003e2000c101d08 */
[----:B------:R-:W-:Y:S05]  /*167c0*/  BRA `(.L_x_339) ;  /* 0x000022c000007947 */ /* 0x000fea0003800000 */
.L_x_326:
        /* <DEDUP_REMOVED lines=8> */
[----:B------:R-:W-:Y:S01]  /*16850*/  IMAD R2, R2, c[0x0][0x440], RZ ;  /* 0x0001100002027a24 */ /* 0x000fe200078e02ff */
[----:B------:R-:W-:Y:S01]  /*16860*/  MOV R4, R8 ;  /* 0x0000000800047202 */ /* 0x000fe20000000f00 */
[----:B------:R-:W-:Y:S02]  /*16870*/  IMAD R5, R5, c[0x0][0x43c], R9 ;  /* 0x00010f0005057a24 */ /* 0x000fe400078e0209 */
[C---:B------:R-:W-:Y:S02]  /*16880*/  IMAD R2, R0.reuse, c[0x0][0x444], R2 ;  /* 0x0001110000027a24 */ /* 0x040fe400078e0202 */
[----:B------:R-:W-:Y:S01]  /*16890*/  IMAD.WIDE.U32 R4, R0, c[0x0][0x440], R4 ;  /* 0x0001100000047a25 */ /* 0x000fe200078e0004 */
[----:B------:R-:W-:Y:S02]  /*168a0*/  MOV R0, R3 ;  /* 0x0000000300007202 */ /* 0x000fe40000000f00 */
[----:B------:R-:W-:Y:S02]  /*168b0*/  @P5 SHF.R.U32.HI R0, RZ, c[0x0][0x4f0], R6 ;  /* 0x00013c00ff005a19 */ /* 0x000fe40000011606 */
[----:B------:R-:W-:-:S02]  /*168c0*/  IADD3 R5, R5, R2, RZ ;  /* 0x0000000205057210 */ /* 0x000fc40007ffe0ff */
        /* <DEDUP_REMOVED lines=18> */
.L_x_416:
[----:B------:R-:W-:Y:S05]  /*169f0*/  BRA.DIV ~URZ, `(.L_x_341) ;  /* 0x000043927f007947 */ /* 0x000fea000b800000 */
[----:B------:R3:W4:Y:S02]  /*16a00*/  SHFL.IDX PT, R0, R5, RZ, 0x1c1f ;  /* 0x001c1fff05007589 */ /* 0x00072400000e0000 */
.L_x_417:
        /* <DEDUP_REMOVED lines=22> */
[----:B---3--:R-:W-:Y:S02]  /*16b70*/  ISETP.GE.AND P1, PT, R17, c[0x0][0x3c8], PT ;  /* 0x0000f20011007a0c */ /* 0x008fe40003f26270 */
[----:B----4-:R-:W-:-:S09]  /*16b80*/  ISETP.GE.AND P3, PT, R13, c[0x0][0x3c8], PT ;  /* 0x0000f2000d007a0c */ /* 0x010fd20003f66270 */
[----:B------:R-:W-:Y:S02]  /*16b90*/  @!P0 IMAD.MOV.U32 R2, RZ, RZ, R0 ;  /* 0x000000ffff028224 */ /* 0x000fe400078e0000 */
[----:B------:R-:W-:-:S04]  /*16ba0*/  @!P0 IMAD.MOV.U32 R3, RZ, RZ, R4 ;  /* 0x000000ffff038224 */ /* 0x000fc800078e0004 */
        /* <DEDUP_REMOVED lines=12> */
[----:B------:R-:W-:Y:S02]  /*16c70*/  ISETP.GE.AND P1, PT, R24, c[0x0][0x3c8], PT ;  /* 0x0000f20018007a0c */ /* 0x000fe40003f26270 */
[----:B------:R-:W-:Y:S01]  /*16c80*/  ISETP.GE.AND P2, PT, R10, c[0x0][0x3c8], PT ;  /* 0x0000f2000a007a0c */ /* 0x000fe20003f46270 */
[----:B------:R1:W-:Y:S06]  /*16c90*/  @!P3 ST.E.64 [R8.64], R148 ;  /* 0x000000940800b985 */ /* 0x0003ec000c101b08 */
[----:B-1----:R-:W-:-:S04]  /*16ca0*/  @!P4 LEA R2, P0, R35, R0, 0x2 ;  /* 0x000000002302c211 */ /* 0x002fc800078010ff */
[----:B------:R-:W-:Y:S02]  /*16cb0*/  @!P4 LEA.HI.X R3, R35, R4, R80, 0x2, P0 ;  /* 0x000000042303c211 */ /* 0x000fe400000f1450 */
[----:B------:R-:W-:-:S03]  /*16cc0*/  @!P1 LEA R8, P0, R24, R0, 0x2 ;  /* 0x0000000018089211 */ /* 0x000fc600078010ff */
[----:B------:R1:W-:Y:S01]  /*16cd0*/  @!P4 ST.E.64 [R2.64], R152 ;  /* 0x000000980200c985 */ /* 0x0003e2000c101b08 */
[----:B------:R-:W-:Y:S02]  /*16ce0*/  ISETP.GE.AND P4, PT, R22, c[0x0][0x3c8], PT ;  /* 0x0000f20016007a0c */ /* 0x000fe40003f86270 */
[----:B------:R-:W-:-:S05]  /*16cf0*/  @!P1 LEA.HI.X R9, R24, R4, R25, 0x2, P0 ;  /* 0x0000000418099211 */ /* 0x000fca00000f1419 */
[----:B------:R1:W-:Y:S01]  /*16d00*/  @!P1 ST.E.64 [R8.64], R156 ;  /* 0x0000009c08009985 */ /* 0x0003e2000c101b08 */
[----:B------:R-:W-:Y:S02]  /*16d10*/  ISETP.GE.AND P1, PT, R20, c[0x0][0x3c8], PT ;  /* 0x0000f20014007a0c */ /* 0x000fe40003f26270 */
[----:B------:R-:W-:Y:S02]  /*16d20*/  ISETP.GE.AND P3, PT, R18, c[0x0][0x3c8], PT ;  /* 0x0000f20012007a0c */ /* 0x000fe40003f66270 */
[----:B-1----:R-:W-:-:S04]  /*16d30*/  @!P2 LEA R2, P0, R10, R0, 0x2 ;  /* 0x000000000a02a211 */ /* 0x002fc800078010ff */
[----:B------:R-:W-:Y:S02]  /*16d40*/  @!P2 LEA.HI.X R3, R10, R4, R11, 0x2, P0 ;  /* 0x000000040a03a211 */ /* 0x000fe400000f140b */
[----:B------:R-:W-:-:S04]  /*16d50*/  @!P4 LEA R10, P0, R22, R0, 0x2 ;  /* 0x00000000160ac211 */ /* 0x000fc800078010ff */
[----:B------:R-:W-:Y:S01]  /*16d60*/  @!P4 LEA.HI.X R11, R22, R4, R23, 0x2, P0 ;  /* 0x00000004160bc211 */ /* 0x000fe200000f1417 */
[----:B------:R1:W-:Y:S01]  /*16d70*/  @!P2 ST.E.64 [R2.64], R160 ;  /* 0x000000a00200a985 */ /* 0x0003e2000c101b08 */
[----:B------:R-:W-:-:S03]  /*16d80*/  @!P1 LEA R8, P0, R20, R0, 0x2 ;  /* 0x0000000014089211 */ /* 0x000fc600078010ff */
[----:B------:R2:W-:Y:S01]  /*16d90*/  @!P4 ST.E.64 [R10.64], R172 ;  /* 0x000000ac0a00c985 */ /* 0x0005e2000c101b08 */
[----:B------:R-:W-:Y:S02]  /*16da0*/  ISETP.GE.AND P4, PT, R16, c[0x0][0x3c8], PT ;  /* 0x0000f20010007a0c */ /* 0x000fe40003f86270 */
[----:B------:R-:W-:Y:S02]  /*16db0*/  @!P1 LEA.HI.X R9, R20, R4, R21, 0x2, P0 ;  /* 0x0000000414099211 */ /* 0x000fe400000f1415 */
[----:B------:R-:W-:-:S03]  /*16dc0*/  ISETP.GE.AND P2, PT, R14, c[0x0][0x3c8], PT ;  /* 0x0000f2000e007a0c */ /* 0x000fc60003f46270 */
[----:B------:R2:W-:Y:S01]  /*16dd0*/  @!P1 ST.E.64 [R8.64], R174 ;  /* 0x000000ae08009985 */ /* 0x0005e2000c101b08 */
[----:B------:R-:W-:Y:S02]  /*16de0*/  ISETP.GE.AND P1, PT, R12, c[0x0][0x3c8], PT ;  /* 0x0000f2000c007a0c */ /* 0x000fe40003f26270 */
[----:B-1----:R-:W-:-:S04]  /*16df0*/  @!P3 LEA R2, P0, R18, R0, 0x2 ;  /* 0x000000001202b211 */ /* 0x002fc800078010ff */
[----:B--2---:R-:W-:Y:S02]  /*16e00*/  @!P3 LEA.HI.X R3, R18, R4, R19, 0x2, P0 ;  /* 0x000000041203b211 */ /* 0x004fe400000f1413 */
[----:B------:R-:W-:-:S04]  /*16e10*/  @!P4 LEA R10, P0, R16, R0, 0x2 ;  /* 0x00000000100ac211 */ /* 0x000fc800078010ff */
[----:B----4-:R-:W-:Y:S02]  /*16e20*/  @!P4 LEA.HI.X R11, R16, R4, R17, 0x2, P0 ;  /* 0x00000004100bc211 */ /* 0x010fe400000f1411 */
[C---:B------:R-:W-:Y:S01]  /*16e30*/  @!P2 LEA R8, P0, R14.reuse, R0, 0x2 ;  /* 0x000000000e08a211 */ /* 0x040fe200078010ff */
[----:B------:R1:W-:Y:S04]  /*16e40*/  @!P3 ST.E.64 [R2.64], R110 ;  /* 0x0000006e0200b985 */ /* 0x0003e8000c101b08 */
[----:B------:R2:W-:Y:S01]  /*16e50*/  @!P4 ST.E.64 [R10.64], R182 ;  /* 0x000000b60a00c985 */ /* 0x0005e2000c101b08 */
[----:B---3--:R-:W-:Y:S02]  /*16e60*/  @!P2 LEA.HI.X R9, R14, R4, R15, 0x2, P0 ;  /* 0x000000040e09a211 */ /* 0x008fe400000f140f */
[----:B-1----:R-:W-:-:S04]  /*16e70*/  @!P1 LEA R2, P0, R12, R0, 0x2 ;  /* 0x000000000c029211 */ /* 0x002fc800078010ff */
[----:B-----5:R-:W-:Y:S01]  /*16e80*/  @!P1 LEA.HI.X R3, R12, R4, R13, 0x2, P0 ;  /* 0x000000040c039211 */ /* 0x020fe200000f140d */
[----:B------:R2:W-:Y:S04]  /*16e90*/  @!P2 ST.E.64 [R8.64], R84 ;  /* 0x000000540800a985 */ /* 0x0005e8000c101b08 */
[----:B------:R2:W-:Y:S04]  /*16ea0*/  @!P1 ST.E.64 [R2.64], R72 ;  /* 0x0000004802009985 */ /* 0x0005e8000c101b08 */
.L_x_343:
[----:B------:R-:W-:Y:S05]  /*16eb0*/  BSYNC B0 ;  /* 0x0000000000007941 */ /* 0x000fea0003800000 */
.L_x_342:
[----:B------:R-:W-:Y:S05]  /*16ec0*/  BRA.DIV ~URZ, `(.L_x_344) ;  /* 0x00003f227f007947 */ /* 0x000fea000b800000 */
[----:B--2---:R2:W1:Y:S04]  /*16ed0*/  SHFL.IDX PT, R4, R6, 0x1, 0x1c1f ;  /* 0x003c1f0006047f89 */ /* 0x00446800000e0000 */
[----:B----4-:R2:W4:Y:S02]  /*16ee0*/  SHFL.IDX PT, R0, R5, 0x1, 0x1c1f ;  /* 0x003c1f0005007f89 */ /* 0x01052400000e0000 */
.L_x_418:
        /* <DEDUP_REMOVED lines=33> */
[----:B------:R-:W-:Y:S02]  /*17100*/  ISETP.GE.AND P4, PT, R35, c[0x0][0x3c8], PT ;  /* 0x0000f20023007a0c */ /* 0x000fe40003f86270 */
[----:B------:R-:W-:Y:S01]  /*17110*/  ISETP.GE.AND P2, PT, R24, c[0x0][0x3c8], PT ;  /* 0x0000f20018007a0c */ /* 0x000fe20003f46270 */
[----:B------:R1:W-:Y:S01]  /*17120*/  @!P1 ST.E.64 [R8.64], R176 ;  /* 0x000000b008009985 */ /* 0x0003e2000c101b08 */
[----:B------:R-:W-:-:S03]  /*17130*/  ISETP.GE.AND P1, PT, R22, c[0x0][0x3c8], PT ;  /* 0x0000f20016007a0c */ /* 0x000fc60003f26270 */
[----:B------:R4:W-:Y:S04]  /*17140*/  @!P0 ST.E.64 [R2.64], R178 ;  /* 0x000000b202008985 */ /* 0x0009e8000c101b08 */
[-C--:B-1----:R-:W-:Y:S02]  /*17150*/  @!P3 LEA R8, P5, R73, R0.reuse, 0x2 ;  /* 0x000000004908b211 */ /* 0x082fe400078a10ff */
[----:B----4-:R-:W-:Y:S02]  /*17160*/  @!P4 LEA R2, P0, R35, R0, 0x2 ;  /* 0x000000002302c211 */ /* 0x010fe400078010ff */
[-C--:B------:R-:W-:Y:S02]  /*17170*/  @!P3 LEA.HI.X R9, R73, R4.reuse, R80, 0x2, P5 ;  /* 0x000000044909b211 */ /* 0x080fe400028f1450 */
[----:B------:R-:W-:-:S02]  /*17180*/  @!P4 LEA.HI.X R3, R35, R4, R72, 0x2, P0 ;  /* 0x000000042303c211 */ /* 0x000fc400000f1448 */
[----:B------:R-:W-:Y:S01]  /*17190*/  ISETP.GE.AND P0, PT, R20, c[0x0][0x3c8], PT ;  /* 0x0000f20014007a0c */ /* 0x000fe20003f06270 */
[----:B------:R1:W-:Y:S04]  /*171a0*/  @!P3 ST.E.64 [R8.64], R180 ;  /* 0x000000b40800b985 */ /* 0x0003e8000c101b08 */
[----:B------:R4:W-:Y:S01]  /*171b0*/  @!P4 ST.E.64 [R2.64], R88 ;  /* 0x000000580200c985 */ /* 0x0009e2000c101b08 */
[----:B------:R-:W-:Y:S02]  /*171c0*/  ISETP.GE.AND P4, PT, R12, c[0x0][0x3c8], PT ;  /* 0x0000f2000c007a0c */ /* 0x000fe40003f86270 */
        /* <DEDUP_REMOVED lines=10> */
[----:B----4-:R-:W-:Y:S02]  /*17270*/  @!P4 LEA R2, P1, R12, R0, 0x2 ;  /* 0x000000000c02c211 */ /* 0x010fe400078210ff */
[----:B------:R-:W-:Y:S01]  /*17280*/  ISETP.GE.AND P2, PT, R16, c[0x0][0x3c8], PT ;  /* 0x0000f20010007a0c */ /* 0x000fe20003f46270 */
[----:B------:R1:W-:Y:S01]  /*17290*/  @!P0 ST.E.64 [R8.64], R146 ;  /* 0x0000009208008985 */ /* 0x0003e2000c101b08 */
[----:B------:R-:W-:Y:S02]  /*172a0*/  @!P4 LEA.HI.X R3, R12, R4, R13, 0x2, P1 ;  /* 0x000000040c03c211 */ /* 0x000fe400008f140d */
[----:B------:R-:W-:-:S03]  /*172b0*/  @!P5 LEA R12, P0, R10, R0, 0x2 ;  /* 0x000000000a0cd211 */ /* 0x000fc600078010ff */
[----:B------:R4:W-:Y:S01]  /*172c0*/  @!P4 ST.E.64 [R2.64], R150 ;  /* 0x000000960200c985 */ /* 0x0009e2000c101b08 */
[----:B--2---:R-:W-:Y:S02]  /*172d0*/  ISETP.GE.AND P1, PT, R14, c[0x0][0x3c8], PT ;  /* 0x0000f2000e007a0c */ /* 0x004fe40003f26270 */
[----:B---3--:R-:W-:Y:S02]  /*172e0*/  @!P5 LEA.HI.X R13, R10, R4, R11, 0x2, P0 ;  /* 0x000000040a0dd211 */ /* 0x008fe400000f140b */
        /* <DEDUP_REMOVED lines=10> */
.L_x_346:
[----:B------:R-:W-:Y:S05]  /*17390*/  BSYNC B0 ;  /* 0x0000000000007941 */ /* 0x000fea0003800000 */
.L_x_345:
[----:B------:R-:W-:Y:S05]  /*173a0*/  BRA.DIV ~URZ, `(.L_x_347) ;  /* 0x00003b027f007947 */ /* 0x000fea000b800000 */
[----:B-1----:R1:W2:Y:S02]  /*173b0*/  SHFL.IDX PT, R4, R6, 0x2, 0x1c1f ;  /* 0x005c1f0006047f89 */ /* 0x0022a400000e0000 */
.L_x_419:
[----:B------:R-:W-:Y:S05]  /*173c0*/  BRA.DIV ~URZ, `(.L_x_348) ;  /* 0x00003b527f007947 */ /* 0x000fea000b800000 */
[----:B----4-:R4:W1:Y:S02]  /*173d0*/  SHFL.IDX PT, R0, R5, 0x2, 0x1c1f ;  /* 0x005c1f0005007f89 */ /* 0x01086400000e0000 */
.L_x_420:
[----:B------:R-:W-:Y:S01]  /*173e0*/  LOP3.LUT P0, RZ, R241, 0x1, RZ, 0xc0, !PT ;  /* 0x00000001f1ff7812 */ /* 0x000fe2000780c0ff */
[----:B------:R-:W-:-:S12]  /*173f0*/  BSSY B0, `(.L_x_349) ;  /* 0x000004a000007945 */ /* 0x000fd80003800000 */
        /* <DEDUP_REMOVED lines=34> */
[----:B------:R-:W-:Y:S02]  /*17620*/  ISETP.GE.AND P1, PT, R35, c[0x0][0x3c8], PT ;  /* 0x0000f20023007a0c */ /* 0x000fe40003f26270 */
[----:B------:R-:W-:Y:S01]  /*17630*/  ISETP.GE.AND P0, PT, R24, c[0x0][0x3c8], PT ;  /* 0x0000f20018007a0c */ /* 0x000fe20003f06270 */
[----:B------:R2:W-:Y:S01]  /*17640*/  @!P2 ST.E.64 [R2.64], R30 ;  /* 0x0000001e0200a985 */ /* 0x0005e2000c101b08 */
[----:B------:R-:W-:-:S05]  /*17650*/  ISETP.GE.AND P6, PT, R22, c[0x0][0x3c8], PT ;  /* 0x0000f20016007a0c */ /* 0x000fca0003fc6270 */
[CC--:B-1----:R-:W-:Y:S02]  /*17660*/  @!P4 LEA R8, P5, R71.reuse, R0.reuse, 0x2 ;  /* 0x000000004708c211 */ /* 0x0c2fe400078a10ff */
[C---:B--2---:R-:W-:Y:S02]  /*17670*/  @!P3 LEA R2, P2, R10.reuse, R0, 0x2 ;  /* 0x000000000a02b211 */ /* 0x044fe400078410ff */
[-C--:B------:R-:W-:Y:S02]  /*17680*/  @!P4 LEA.HI.X R9, R71, R4.reuse, R72, 0x2, P5 ;  /* 0x000000044709c211 */ /* 0x080fe400028f1448 */
[----:B------:R-:W-:-:S03]  /*17690*/  @!P3 LEA.HI.X R3, R10, R4, R11, 0x2, P2 ;  /* 0x000000040a03b211 */ /* 0x000fc600010f140b */
[----:B------:R-:W-:Y:S01]  /*176a0*/  @!P4 ST.E.64 [R8.64], R32 ;  /* 0x000000200800c985 */ /* 0x000fe2000c101b08 */
[----:B------:R-:W-:Y:S02]  /*176b0*/  ISETP.GE.AND P4, PT, R12, c[0x0][0x3c8], PT ;  /* 0x0000f2000c007a0c */ /* 0x000fe40003f86270 */
[C---:B------:R-:W-:Y:S01]  /*176c0*/  @!P1 LEA R10, P5, R35.reuse, R0, 0x2 ;  /* 0x00000000230a9211 */ /* 0x040fe200078a10ff */
[----:B------:R1:W-:Y:S03]  /*176d0*/  @!P3 ST.E.64 [R2.64], R36 ;  /* 0x000000240200b985 */ /* 0x0003e6000c101b08 */
[----:B------:R-:W-:Y:S02]  /*176e0*/  @!P1 LEA.HI.X R11, R35, R4, R70, 0x2, P5 ;  /* 0x00000004230b9211 */ /* 0x000fe400028f1446 */
[----:B------:R-:W-:-:S03]  /*176f0*/  ISETP.GE.AND P3, PT, R20, c[0x0][0x3c8], PT ;  /* 0x0000f20014007a0c */ /* 0x000fc60003f66270 */
[----:B------:R-:W-:Y:S01]  /*17700*/  @!P1 ST.E.64 [R10.64], R52 ;  /* 0x000000340a009985 */ /* 0x000fe2000c101b08 */
[----:B------:R-:W-:Y:S02]  /*17710*/  ISETP.GE.AND P1, PT, R16, c[0x0][0x3c8], PT ;  /* 0x0000f20010007a0c */ /* 0x000fe40003f26270 */
[-C--:B-1----:R-:W-:Y:S02]  /*17720*/  @!P0 LEA R2, P2, R24, R0.reuse, 0x2 ;  /* 0x0000000018028211 */ /* 0x082fe400078410ff */
[----:B------:R-:W-:Y:S02]  /*17730*/  @!P6 LEA R8, P5, R22, R0, 0x2 ;  /* 0x000000001608e211 */ /* 0x000fe400078a10ff */
[-C--:B------:R-:W-:Y:S02]  /*17740*/  @!P0 LEA.HI.X R3, R24, R4.reuse, R25, 0x2, P2 ;  /* 0x0000000418038211 */ /* 0x080fe400010f1419 */
[----:B------:R-:W-:Y:S02]  /*17750*/  ISETP.GE.AND P2, PT, R18, c[0x0][0x3c8], PT ;  /* 0x0000f20012007a0c */ /* 0x000fe40003f46270 */
[----:B------:R-:W-:Y:S01]  /*17760*/  @!P6 LEA.HI.X R9, R22, R4, R23, 0x2, P5 ;  /* 0x000000041609e211 */ /* 0x000fe200028f1417 */
[----:B------:R1:W-:Y:S01]  /*17770*/  @!P0 ST.E.64 [R2.64], R38 ;  /* 0x0000002602008985 */ /* 0x0003e2000c101b08 */
[----:B------:R-:W-:-:S03]  /*17780*/  ISETP.GE.AND P0, PT, R14, c[0x0][0x3c8], PT ;  /* 0x0000f2000e007a0c */ /* 0x000fc60003f06270 */
[----:B------:R2:W-:Y:S01]  /*17790*/  @!P6 ST.E.64 [R8.64], R40 ;  /* 0x000000280800e985 */ /* 0x0005e2000c101b08 */
        /* <DEDUP_REMOVED lines=15> */
.L_x_350:
[----:B------:R-:W-:Y:S05]  /*17890*/  BSYNC B0 ;  /* 0x0000000000007941 */ /* 0x000fea0003800000 */
.L_x_349:
[----:B------:R-:W-:Y:S05]  /*178a0*/  BRA.DIV ~URZ, `(.L_x_351) ;  /* 0x000036d27f007947 */ /* 0x000fea000b800000 */
[----:B--2---:R2:W3:Y:S04]  /*178b0*/  SHFL.IDX PT, R4, R6, 0x3, 0x1c1f ;  /* 0x007c1f0006047f89 */ /* 0x0044e800000e0000 */
[----:B-1----:R2:W1:Y:S02]  /*178c0*/  SHFL.IDX PT, R0, R5, 0x3, 0x1c1f ;  /* 0x007c1f0005007f89 */ /* 0x00246400000e0000 */
.L_x_421:
[----:B------:R-:W-:-:S13]  /*178d0*/  LOP3.LUT P0, RZ, R241, 0x2, RZ, 0xc0, !PT ;  /* 0x00000002f1ff7812 */ /* 0x000fda000780c0ff */
[----:B------:R-:W-:Y:S05]  /*178e0*/  @P0 BRA `(.L_x_339) ;  /* 0x000011a000000947 */ /* 0x000fea0003800000 */
[----:B------:R-:W5:Y:S04]  /*178f0*/  LDL R14, [R1+0x9c] ;  /* 0x00009c00010e7983 */ /* 0x000f680000100800 */
[----:B--2---:R-:W2:Y:S04]  /*17900*/  LDL R10, [R1+0x90] ;  /* 0x00009000010a7983 */ /* 0x004ea80000100800 */
[----:B---34-:R-:W3:Y:S04]  /*17910*/  LDL R5, [R1+0x8c] ;  /* 0x00008c0001057983 */ /* 0x018ee80000100800 */
        /* <DEDUP_REMOVED lines=18> */
[----:B--2---:R-:W-:Y:S02]  /*17a40*/  ISETP.GE.AND P3, PT, R10, c[0x0][0x3c8], PT ;  /* 0x0000f2000a007a0c */ /* 0x004fe40003f66270 */
[----:B---3--:R-:W-:-:S09]  /*17a50*/  ISETP.GE.AND P2, PT, R5, c[0x0][0x3c8], PT ;  /* 0x0000f20005007a0c */ /* 0x008fd20003f46270 */
[----:B-1----:R-:W-:Y:S02]  /*17a60*/  @!P4 IMAD.MOV.U32 R8, RZ, RZ, R0 ;  /* 0x000000ffff08c224 */ /* 0x002fe400078e0000 */
[----:B------:R-:W-:Y:S01]  /*17a70*/  @!P4 IMAD.MOV.U32 R9, RZ, RZ, R4 ;  /* 0x000000ffff09c224 */ /* 0x000fe200078e0004 */
[----:B------:R-:W-:-:S03]  /*17a80*/  @!P3 LEA R2, P5, R10, R0, 0x2 ;  /* 0x000000000a02b211 */ /* 0x000fc600078a10ff */
[----:B------:R-:W-:Y:S01]  /*17a90*/  @!P4 IMAD.WIDE R8, R14, 0x4, R8 ;  /* 0x000000040e08c825 */ /* 0x000fe200078e0208 */
[----:B----4-:R-:W-:Y:S01]  /*17aa0*/  @!P3 LEA.HI.X R3, R10, R4, R11, 0x2, P5 ;  /* 0x000000040a03b211 */ /* 0x010fe200028f140b */
[----:B------:R-:W2:Y:S04]  /*17ab0*/  LDL R14, [R1+0xb0] ;  /* 0x0000b000010e7983 */ /* 0x000ea80000100800 */
[----:B------:R1:W-:Y:S04]  /*17ac0*/  @!P4 ST.E.64 [R8.64], R58 ;  /* 0x0000003a0800c985 */ /* 0x0003e8000c101b08 */
[----:B------:R3:W-:Y:S01]  /*17ad0*/  @!P3 ST.E.64 [R2.64], R46 ;  /* 0x0000002e0200b985 */ /* 0x0007e2000c101b08 */
[----:B------:R-:W-:-:S04]  /*17ae0*/  @!P2 LEA R10, P3, R5, R0, 0x2 ;  /* 0x00000000050aa211 */ /* 0x000fc800078610ff */
[----:B------:R-:W-:Y:S02]  /*17af0*/  @!P2 LEA.HI.X R11, R5, R4, R27, 0x2, P3 ;  /* 0x00000004050ba211 */ /* 0x000fe400018f141b */
[----:B------:R-:W4:Y:S01]  /*17b00*/  LDL R5, [R1+0x68] ;  /* 0x0000680001057983 */ /* 0x000f220000100800 */
[----:B------:R-:W-:Y:S02]  /*17b10*/  ISETP.GE.AND P1, PT, R25, c[0x0][0x3c8], PT ;  /* 0x0000f20019007a0c */ /* 0x000fe40003f26270 */
[----:B------:R-:W-:-:S11]  /*17b20*/  ISETP.GE.AND P0, PT, R23, c[0x0][0x3c8], PT ;  /* 0x0000f20017007a0c */ /* 0x000fd60003f06270 */
[-C--:B-1----:R-:W-:Y:S02]  /*17b30*/  @!P1 LEA R8, P4, R25, R0.reuse, 0x2 ;  /* 0x0000000019089211 */ /* 0x082fe400078810ff */
[----:B------:R-:W-:Y:S02]  /*17b40*/  ISETP.GE.AND P5, PT, R21, c[0x0][0x3c8], PT ;  /* 0x0000f20015007a0c */ /* 0x000fe40003fa6270 */
[----:B---3--:R-:W-:-:S09]  /*17b50*/  @!P0 LEA R2, P6, R23, R0, 0x2 ;  /* 0x0000000017028211 */ /* 0x008fd200078c10ff */
[----:B------:R-:W-:-:S04]  /*17b60*/  P2R R3, PR, RZ, 0x10 ;  /* 0x00000010ff037803 */ /* 0x000fc80000000000 */
[----:B------:R-:W-:Y:S02]  /*17b70*/  ISETP.NE.AND P3, PT, R3, RZ, PT ;  /* 0x000000ff0300720c */ /* 0x000fe40003f65270 */
[----:B------:R-:W-:Y:S02]  /*17b80*/  ISETP.GE.AND P4, PT, R12, c[0x0][0x3c8], PT ;  /* 0x0000f2000c007a0c */ /* 0x000fe40003f86270 */
[-C--:B------:R-:W-:Y:S02]  /*17b90*/  @!P1 LEA.HI.X R9, R25, R4.reuse, R26, 0x2, P3 ;  /* 0x0000000419099211 */ /* 0x080fe400018f141a */
[----:B------:R-:W-:Y:S01]  /*17ba0*/  @!P0 LEA.HI.X R3, R23, R4, R24, 0x2, P6 ;  /* 0x0000000417038211 */ /* 0x000fe200030f1418 */
[----:B------:R-:W-:Y:S01]  /*17bb0*/  @!P2 ST.E.64 [R10.64], R74 ;  /* 0x0000004a0a00a985 */ /* 0x000fe2000c101b08 */
[----:B------:R-:W-:-:S03]  /*17bc0*/  ISETP.GE.AND P3, PT, R19, c[0x0][0x3c8], PT ;  /* 0x0000f20013007a0c */ /* 0x000fc60003f66270 */
[----:B------:R1:W-:Y:S04]  /*17bd0*/  @!P1 ST.E.64 [R8.64], R64 ;  /* 0x0000004008009985 */ /* 0x0003e8000c101b08 */
[----:B------:R3:W-:Y:S01]  /*17be0*/  @!P0 ST.E.64 [R2.64], R48 ;  /* 0x0000003002008985 */ /* 0x0007e2000c101b08 */
[----:B------:R-:W-:Y:S02]  /*17bf0*/  ISETP.GE.AND P2, PT, R17, c[0x0][0x3c8], PT ;  /* 0x0000f20011007a0c */ /* 0x000fe40003f46270 */
[----:B------:R-:W-:Y:S02]  /*17c00*/  ISETP.GE.AND P1, PT, R15, c[0x0][0x3c8], PT ;  /* 0x0000f2000f007a0c */ /* 0x000fe40003f26270 */
[----:B-1----:R-:W-:-:S04]  /*17c10*/  @!P5 LEA R8, P0, R21, R0, 0x2 ;  /* 0x000000001508d211 */ /* 0x002fc800078010ff */
[----:B------:R-:W-:Y:S02]  /*17c20*/  @!P5 LEA.HI.X R9, R21, R4, R22, 0x2, P0 ;  /* 0x000000041509d211 */ /* 0x000fe400000f1416 */
[----:B---3--:R-:W-:-:S03]  /*17c30*/  @!P4 LEA R2, P6, R12, R0, 0x2 ;  /* 0x000000000c02c211 */ /* 0x008fc600078c10ff */
[----:B------:R-:W-:Y:S01]  /*17c40*/  @!P5 ST.E.64 [R8.64], R60 ;  /* 0x0000003c0800d985 */ /* 0x000fe2000c101b08 */
[----:B------:R-:W-:Y:S02]  /*17c50*/  @!P4 LEA.HI.X R3, R12, R4, R13, 0x2, P6 ;  /* 0x000000040c03c211 */ /* 0x000fe400030f140d */
[-C--:B------:R-:W-:Y:S02]  /*17c60*/  @!P3 LEA R12, P5, R19, R0.reuse, 0x2 ;  /* 0x00000000130cb211 */ /* 0x080fe400078a10ff */
[----:B------:R-:W-:Y:S01]  /*17c70*/  ISETP.GE.AND P0, PT, R6, c[0x0][0x3c8], PT ;  /* 0x0000f20006007a0c */ /* 0x000fe20003f06270 */
[----:B------:R1:W-:Y:S01]  /*17c80*/  @!P4 ST.E.64 [R2.64], R62 ;  /* 0x0000003e0200c985 */ /* 0x0003e2000c101b08 */
[----:B------:R-:W-:-:S04]  /*17c90*/  @!P2 LEA R10, P6, R17, R0, 0x2 ;  /* 0x00000000110aa211 */ /* 0x000fc800078c10ff */
[----:B------:R-:W-:-:S05]  /*17ca0*/  @!P2 LEA.HI.X R11, R17, R4, R18, 0x2, P6 ;  /* 0x00000004110ba211 */ /* 0x000fca00030f1412 */
[----:B-1----:R-:W-:-:S04]  /*17cb0*/  P2R R2, PR, RZ, 0x20 ;  /* 0x00000020ff027803 */ /* 0x002fc80000000000 */
[----:B------:R-:W-:Y:S02]  /*17cc0*/  ISETP.NE.AND P4, PT, R2, RZ, PT ;  /* 0x000000ff0200720c */ /* 0x000fe40003f85270 */
[----:B------:R-:W-:Y:S02]  /*17cd0*/  @!P1 LEA R8, P5, R15, R0, 0x2 ;  /* 0x000000000f089211 */ /* 0x000fe400078a10ff */
[----:B------:R-:W-:Y:S02]  /*17ce0*/  @!P3 LEA.HI.X R13, R19, R4, R20, 0x2, P4 ;  /* 0x00000004130db211 */ /* 0x000fe400020f1414 */
[C---:B------:R-:W-:Y:S02]  /*17cf0*/  @!P0 LEA R2, P4, R6.reuse, R0, 0x2 ;  /* 0x0000000006028211 */ /* 0x040fe400078810ff */
[-C--:B------:R-:W-:Y:S01]  /*17d00*/  @!P1 LEA.HI.X R9, R15, R4.reuse, R16, 0x2, P5 ;  /* 0x000000040f099211 */ /* 0x080fe200028f1410 */
[----:B------:R1:W-:Y:S04]  /*17d10*/  @!P3 ST.E.64 [R12.64], R76 ;  /* 0x0000004c0c00b985 */ /* 0x0003e8000c101b08 */
[----:B------:R1:W-:Y:S04]  /*17d20*/  @!P2 ST.E.64 [R10.64], R78 ;  /* 0x0000004e0a00a985 */ /* 0x0003e8000c101b08 */
[----:B------:R1:W-:Y:S01]  /*17d30*/  @!P1 ST.E.64 [R8.64], R66 ;  /* 0x0000004208009985 */ /* 0x0003e2000c101b08 */
[----:B--2---:R-:W-:-:S05]  /*17d40*/  @!P0 LEA.HI.X R3, R6, R4, R14, 0x2, P4 ;  /* 0x0000000406038211 */ /* 0x004fca00020f140e */
[----:B------:R1:W-:Y:S01]  /*17d50*/  @!P0 ST.E.64 [R2.64], R56 ;  /* 0x0000003802008985 */ /* 0x0003e2000c101b08 */
[----:B----4-:R-:W-:-:S13]  /*17d60*/  ISETP.GE.AND P0, PT, R5, c[0x0][0x3c8], PT ;  /* 0x0000f20005007a0c */ /* 0x010fda0003f06270 */
[----:B------:R-:W-:Y:S05]  /*17d70*/  @P0 BRA `(.L_x_339) ;  /* 0x00000d1000000947 */ /* 0x000fea0003800000 */
[----:B------:R-:W2:Y:S01]  /*17d80*/  LDL R6, [R1+0xac] ;  /* 0x0000ac0001067983 */ /* 0x000ea20000100800 */
[----:B-1----:R-:W-:-:S04]  /*17d90*/  LEA R2, P0, R5, R0, 0x2 ;  /* 0x0000000005027211 */ /* 0x002fc800078010ff */
[----:B--2---:R-:W-:-:S05]  /*17da0*/  LEA.HI.X R3, R5, R4, R6, 0x2, P0 ;  /* 0x0000000405037211 */ /* 0x004fca00000f1406 */
[----:B------:R1:W-:Y:S01]  /*17db0*/  ST.E.64 [R2.64], R50 ;  /* 0x0000003202007985 */ /* 0x0003e2000c101b08 */
[----:B------:R-:W-:Y:S05]  /*17dc0*/  BRA `(.L_x_339) ;  /* 0x00000cc000007947 */ /* 0x000fea0003800000 */
.L_x_324:
[----:B------:R-:W4:Y:S04]  /*17dd0*/  LDL.LU R0, [R1+0x44] ;  /* 0x0000440001007983 */ /* 0x000f280000300800 */
[----:B---3--:R-:W3:Y:S01]  /*17de0*/  LDL.LU R8, [R1+0x48] ;  /* 0x0000480001087983 */ /* 0x008ee20000300800 */
[----:B------:R-:W-:Y:S02]  /*17df0*/  ISETP.NE.U32.AND P0, PT, RZ, c[0x0][0x508], PT ;  /* 0x00014200ff007a0c */ /* 0x000fe40003f05070 */
[----:B------:R-:W-:Y:S01]  /*17e00*/  ISETP.NE.U32.AND P3, PT, RZ, c[0x0][0x500], PT ;  /* 0x00014000ff007a0c */ /* 0x000fe20003f65070 */
[----:B--2---:R-:W2:Y:S01]  /*17e10*/  LDL.LU R6, [R1+0xa4] ;  /* 0x0000a40001067983 */ /* 0x004ea20000300800 */
[----:B------:R-:W-:Y:S01]  /*17e20*/  ISETP.NE.AND.EX P2, PT, RZ, c[0x0][0x50c], PT, P0 ;  /* 0x00014300ff007a0c */ /* 0x000fe20003f45300 */
[----:B------:R-:W-:Y:S01]  /*17e30*/  IMAD.MOV.U32 R20, RZ, RZ, c[0x0][0x388] ;  /* 0x0000e200ff147624 */ /* 0x000fe200078e00ff */
[----:B------:R-:W-:-:S02]  /*17e40*/  ISETP.NE.AND.EX P3, PT, RZ, c[0x0][0x504], PT, P3 ;  /* 0x00014100ff007a0c */ /* 0x000fc40003f65330 */
[----:B----4-:R-:W-:-:S09]  /*17e50*/  IADD3 R2, P1, R0, c[0x0][0x500], RZ ;  /* 0x0001400000027a10 */ /* 0x010fd20007f3e0ff */
[----:B------:R-:W-:Y:S01]  /*17e60*/  @P2 IADD3 R4, P0, R0, c[0x0][0x508], RZ ;  /* 0x0001420000042a10 */ /* 0x000fe20007f1e0ff */
[----:B------:R-:W-:Y:S01]  /*17e70*/  IMAD.MOV.U32 R0, RZ, RZ, RZ ;  /* 0x000000ffff007224 */ /* 0x000fe200078e00ff */
[C---:B---3--:R-:W-:Y:S02]  /*17e80*/  IADD3.X R3, R8.reuse, c[0x0][0x504], RZ, P1, !PT ;  /* 0x0001410008037a10 */ /* 0x048fe40000ffe4ff */
[----:B------:R-:W-:-:S03]  /*17e90*/  @P2 IADD3.X R5, R8, c[0x0][0x50c], RZ, P0, !PT ;  /* 0x0001430008052a10 */ /* 0x000fc600007fe4ff */
[----:B------:R1:W5:Y:S04]  /*17ea0*/  @P3 LDG.E R0, [R2.64] ;  /* 0x0000000802003981 */ /* 0x000368000c1e1900 */
[----:B------:R1:W5:Y:S01]  /*17eb0*/  @P2 LDG.E R20, [R4.64] ;  /* 0x0000000804142981 */ /* 0x000362000c1e1900 */
[----:B--2---:R-:W-:-:S04]  /*17ec0*/  ISETP.NE.AND P0, PT, R6, RZ, PT ;  /* 0x000000ff0600720c */ /* 0x004fc80003f05270 */
[----:B------:R-:W-:Y:S01]  /*17ed0*/  SEL R19, R6, c[0x0][0x3d4], P0 ;  /* 0x0000f50006137a07 */ /* 0x000fe20000000000 */
[----:B------:R-:W-:Y:S05]  /*17ee0*/  @P2 BRA `(.L_x_352) ;  /* 0x0000004000002947 */ /* 0x000fea0003800000 */
[----:B------:R-:W-:Y:S05]  /*17ef0*/  @!P3 BRA `(.L_x_352) ;  /* 0x000000300000b947 */ /* 0x000fea0003800000 */
[----:B-1----:R1:W2:Y:S04]  /*17f00*/  LDG.E R4, [R2.64] ;  /* 0x0000000802047981 */ /* 0x0022a8000c1e1900 */
[----:B-1----:R-:W2:Y:S02]  /*17f10*/  LDG.E R2, [R2.64+0x4] ;  /* 0x0000040802027981 */ /* 0x002ea4000c1e1900 */
[----:B--2--5:R-:W-:Y:S02]  /*17f20*/  IADD3 R20, -R4, R2, RZ ;  /* 0x0000000204147210 */ /* 0x024fe40007ffe1ff */
.L_x_352:
[----:B-1----:R-:W2:Y:S04]  /*17f30*/  LDL.LU R5, [R1+0x58] ;  /* 0x0000580001057983 */ /* 0x002ea80000300800 */
[----:B------:R-:W3:Y:S04]  /*17f40*/  LDL.LU R3, [R1+0x4c] ;  /* 0x00004c0001037983 */ /* 0x000ee80000300800 */
[----:B------:R-:W4:Y:S01]  /*17f50*/  LDL.LU R2, [R1+0xa0] ;  /* 0x0000a00001027983 */ /* 0x000f220000300800 */
[----:B------:R-:W-:Y:S01]  /*17f60*/  BSSY B0, `(.L_x_353) ;  /* 0x0000039000007945 */ /* 0x000fe20003800000 */
[----:B-----5:R-:W-:-:S02]  /*17f70*/  SHF.R.S32.HI R18, RZ, 0x1f, R0 ;  /* 0x0000001fff127819 */ /* 0x020fc40000011400 */
[----:B------:R-:W1:Y:S02]  /*17f80*/  S2R R4, SR_TID.X ;  /* 0x0000000000047919 */ /* 0x000e640000002100 */
[----:B-1----:R-:W-:Y:S02]  /*17f90*/  ISETP.GT.AND P0, PT, R4, 0x7f, PT ;  /* 0x0000007f0400780c */ /* 0x002fe40003f04270 */
[----:B--2---:R-:W-:Y:S02]  /*17fa0*/  LOP3.LUT R6, R5, 0xffff, RZ, 0xc0, !PT ;  /* 0x0000ffff05067812 */ /* 0x004fe400078ec0ff */
[----:B---3--:R-:W-:Y:S02]  /*17fb0*/  SEL R10, R3, RZ, !P3 ;  /* 0x000000ff030a7207 */ /* 0x008fe40005800000 */
[----:B----4-:R-:W-:-:S07]  /*17fc0*/  SEL R22, R2, RZ, !P3 ;  /* 0x000000ff02167207 */ /* 0x010fce0005800000 */
        /* <DEDUP_REMOVED lines=21> */
[----:B------:R-:W-:-:S04]  /*18120*/  IMAD.WIDE.U32 R8, R8, R6, RZ ;  /* 0x0000000608087225 */ /* 0x000fc800078e00ff */
[----:B------:R-:W-:Y:S01]  /*18130*/  IMAD.IADD R13, R9, 0x1, R13 ;  /* 0x00000001090d7824 */ /* 0x000fe200078e020d */
[----:B------:R-:W-:Y:S01]  /*18140*/  IADD3 R9, R5, R12, RZ ;  /* 0x0000000c05097210 */ /* 0x000fe20007ffe0ff */
[----:B------:R-:W-:-:S05]  /*18150*/  @P0 IMAD.HI.U32 R21, R11, c[0x0][0x4ec], RZ ;  /* 0x00013b000b150a27 */ /* 0x000fca00078e00ff */
[----:B------:R-:W-:Y:S02]  /*18160*/  @P0 SHF.R.U32.HI R2, RZ, c[0x0][0x4f0], R21 ;  /* 0x00013c00ff020a19 */ /* 0x000fe40000011615 */
[----:B------:R-:W-:-:S03]  /*18170*/  IADD3 R21, P1, P0, R4, R8, R0 ;  /* 0x0000000804157210 */ /* 0x000fc6000783e000 */
[----:B------:R-:W-:Y:S01]  /*18180*/  IMAD.MOV R8, RZ, RZ, -R2 ;  /* 0x000000ffff087224 */ /* 0x000fe200078e0a02 */
[----:B--2---:R-:W-:-:S05]  /*18190*/  SEL R3, R23, RZ, P2 ;  /* 0x000000ff17037207 */ /* 0x004fca0001000000 */
[-C--:B-----5:R-:W-:Y:S02]  /*181a0*/  IMAD R12, R17, R3.reuse, RZ ;  /* 0x00000003110c7224 */ /* 0x0a0fe400078e02ff */
[----:B------:R-:W-:-:S04]  /*181b0*/  IMAD.WIDE.U32 R4, R16, R3, RZ ;  /* 0x0000000310047225 */ /* 0x000fc800078e00ff */
[----:B------:R-:W-:Y:S01]  /*181c0*/  IMAD R3, R8, c[0x0][0x4e8], R11 ;  /* 0x00013a0008037a24 */ /* 0x000fe200078e020b */
[----:B------:R-:W-:Y:S02]  /*181d0*/  IADD3.X R11, R9, R13, R18, P1, P0 ;  /* 0x0000000d090b7210 */ /* 0x000fe40000fe0412 */
[----:B------:R-:W-:Y:S02]  /*181e0*/  IADD3 R9, R5, R12, RZ ;  /* 0x0000000c05097210 */ /* 0x000fe40007ffe0ff */
[----:B------:R-:W-:Y:S02]  /*181f0*/  IADD3 R4, P1, P0, R2, R21, R4 ;  /* 0x0000001502047210 */ /* 0x000fe4000783e004 */
[----:B------:R-:W-:Y:S01]  /*18200*/  SHF.R.S32.HI R5, RZ, 0x1f, R2 ;  /* 0x0000001fff057819 */ /* 0x000fe20000011402 */
[----:B------:R-:W-:Y:S01]  /*18210*/  IMAD R2, R15, R3, RZ ;  /* 0x000000030f027224 */ /* 0x000fe200078e02ff */
[----:B------:R-:W-:Y:S02]  /*18220*/  SHF.R.S32.HI R8, RZ, 0x1f, R3 ;  /* 0x0000001fff087819 */ /* 0x000fe40000011403 */
[----:B------:R-:W-:Y:S01]  /*18230*/  IADD3.X R5, R5, R11, R9, P1, P0 ;  /* 0x0000000b05057210 */ /* 0x000fe20000fe0409 */
[----:B------:R-:W-:-:S02]  /*18240*/  IMAD.MOV.U32 R9, RZ, RZ, c[0x0][0x4a8] ;  /* 0x00012a00ff097624 */ /* 0x000fc400078e00ff */
[C---:B------:R-:W-:Y:S02]  /*18250*/  IMAD R8, R14.reuse, R8, R2 ;  /* 0x000000080e087224 */ /* 0x040fe400078e0202 */
        /* <DEDUP_REMOVED lines=9> */
.L_x_354:
[----:B------:R-:W-:Y:S05]  /*182f0*/  BSYNC B0 ;  /* 0x0000000000007941 */ /* 0x000fea0003800000 */
.L_x_353:
[----:B------:R-:W-:-:S13]  /*18300*/  ISETP.GT.AND P0, PT, R19, 0x1, PT ;  /* 0x000000011300780c */ /* 0x000fda0003f04270 */
[----:B------:R-:W-:Y:S05]  /*18310*/  @P0 BRA `(.L_x_339) ;  /* 0x0000077000000947 */ /* 0x000fea0003800000 */
[----:B-1----:R-:W2:Y:S01]  /*18320*/  LDL.LU R2, [R1+0x54] ;  /* 0x0000540001027983 */ /* 0x002ea20000300800 */
[----:B------:R-:W-:-:S03]  /*18330*/  IMAD R4, R18, c[0x0][0x3a0], RZ ;  /* 0x0000e80012047a24 */ /* 0x000fc600078e02ff */
[----:B------:R-:W1:Y:S02]  /*18340*/  S2R R3, SR_TID.X ;  /* 0x0000000000037919 */ /* 0x000e640000002100 */
[----:B-1----:R-:W-:-:S04]  /*18350*/  SHF.R.S32.HI R5, RZ, 0x1f, R3 ;  /* 0x0000001fff057819 */ /* 0x002fc80000011403 */
[----:B------:R-:W-:-:S04]  /*18360*/  LEA.HI R5, R5, R3, RZ, 0x2 ;  /* 0x0000000305057211 */ /* 0x000fc800078f10ff */
[----:B------:R-:W-:-:S04]  /*18370*/  LOP3.LUT R5, R5, 0xfffffffc, RZ, 0xc0, !PT ;  /* 0xfffffffc05057812 */ /* 0x000fc800078ec0ff */
[----:B------:R-:W-:Y:S02]  /*18380*/  IADD3 R5, -R5, R3, RZ ;  /* 0x0000000305057210 */ /* 0x000fe40007ffe1ff */
[----:B--2---:R-:W-:Y:S02]  /*18390*/  MOV R9, R2 ;  /* 0x0000000200097202 */ /* 0x004fe40000000f00 */
[----:B------:R-:W-:Y:S02]  /*183a0*/  MOV R2, c[0x0][0x4e8] ;  /* 0x00013a0000027a02 */ /* 0x000fe40000000f00 */
[----:B------:R-:W-:Y:S02]  /*183b0*/  LEA R12, R9, R247, 0x7 ;  /* 0x000000f7090c7211 */ /* 0x000fe400078e38ff */
[----:B------:R-:W-:Y:S01]  /*183c0*/  ISETP.NE.AND P0, PT, R2, 0x1, PT ;  /* 0x000000010200780c */ /* 0x000fe20003f05270 */
[----:B------:R-:W-:-:S04]  /*183d0*/  IMAD.WIDE.U32 R2, R0, c[0x0][0x3a0], RZ ;  /* 0x0000e80000027a25 */ /* 0x000fc800078e00ff */
[----:B------:R-:W-:Y:S01]  /*183e0*/  IMAD R0, R0, c[0x0][0x3a4], R4 ;  /* 0x0000e90000007a24 */ /* 0x000fe200078e0204 */
[----:B------:R-:W-:Y:S01]  /*183f0*/  LEA R4, R5, R247, 0x5 ;  /* 0x000000f705047211 */ /* 0x000fe200078e28ff */
[----:B------:R-:W-:Y:S02]  /*18400*/  IMAD R5, R22, c[0x0][0x3f0], RZ ;  /* 0x0000fc0016057a24 */ /* 0x000fe400078e02ff */
[----:B------:R-:W-:Y:S01]  /*18410*/  IMAD.IADD R3, R3, 0x1, R0 ;  /* 0x0000000103037824 */ /* 0x000fe200078e0200 */
[----:B------:R-:W-:-:S03]  /*18420*/  LEA R4, R9, R4, 0x7 ;  /* 0x0000000409047211 */ /* 0x000fc600078e38ff */
[----:B------:R-:W-:Y:S01]  /*18430*/  IMAD.WIDE.U32 R2, R6, c[0x0][0x3e8], R2 ;  /* 0x0000fa0006027a25 */ /* 0x000fe200078e0002 */
[----:B------:R-:W-:-:S03]  /*18440*/  MOV R0, R4 ;  /* 0x0000000400007202 */ /* 0x000fc60000000f00 */
[----:B------:R-:W-:-:S04]  /*18450*/  @P0 IMAD.HI.U32 R8, R4, c[0x0][0x4ec], RZ ;  /* 0x00013b0004080a27 */ /* 0x000fc800078e00ff */
[----:B------:R-:W-:Y:S01]  /*18460*/  IMAD R3, R6, c[0x0][0x3ec], R3 ;  /* 0x0000fb0006037a24 */ /* 0x000fe200078e0203 */
[----:B------:R-:W-:Y:S01]  /*18470*/  @P0 SHF.R.U32.HI R0, RZ, c[0x0][0x4f0], R8 ;  /* 0x00013c00ff000a19 */ /* 0x000fe20000011608 */
[C---:B------:R-:W-:Y:S02]  /*18480*/  IMAD R8, R10.reuse, c[0x0][0x3f4], R5 ;  /* 0x0000fd000a087a24 */ /* 0x040fe400078e0205 */
[----:B------:R-:W-:Y:S01]  /*18490*/  IMAD.WIDE.U32 R2, R10, c[0x0][0x3f0], R2 ;  /* 0x0000fc000a027a25 */ /* 0x000fe200078e0002 */
[----:B------:R-:W-:Y:S02]  /*184a0*/  SHF.R.S32.HI R6, RZ, 0x1f, R0 ;  /* 0x0000001fff067819 */ /* 0x000fe40000011400 */
[----:B------:R-:W-:Y:S01]  /*184b0*/  IADD3 R5, -R0, RZ, RZ ;  /* 0x000000ff00057210 */ /* 0x000fe20007ffe1ff */
[----:B------:R-:W-:Y:S02]  /*184c0*/  IMAD.IADD R3, R3, 0x1, R8 ;  /* 0x0000000103037824 */ /* 0x000fe400078e0208 */
[----:B------:R-:W-:-:S02]  /*184d0*/  IMAD R6, R6, c[0x0][0x3e0], RZ ;  /* 0x0000f80006067a24 */ /* 0x000fc400078e02ff */
        /* <DEDUP_REMOVED lines=13> */
.L_x_422:
[----:B------:R-:W-:Y:S05]  /*185b0*/  BRA.DIV ~URZ, `(.L_x_356) ;  /* 0x00002af27f007947 */ /* 0x000fea000b800000 */
[----:B------:R3:W4:Y:S02]  /*185c0*/  SHFL.IDX PT, R0, R13, RZ, 0x1c1f ;  /* 0x001c1fff0d007589 */ /* 0x00072400000e0000 */
.L_x_423:
[----:B------:R-:W-:Y:S01]  /*185d0*/  IMAD R6, R20, c[0x0][0x4e8], RZ ;  /* 0x00013a0014067a24 */ /* 0x000fe200078e02ff */
[----:B------:R-:W-:Y:S04]  /*185e0*/  BSSY B0, `(.L_x_357) ;  /* 0x000000f000007945 */ /* 0x000fe80003800000 */
        /* <DEDUP_REMOVED lines=11> */
[----:B------:R2:W-:Y:S04]  /*186a0*/  @!P2 ST.E.128 [R10.64], RZ ;  /* 0x000000ff0a00a985 */ /* 0x0005e8000c101d08 */
[----:B------:R2:W-:Y:S04]  /*186b0*/  @!P1 ST.E.128 [R8.64], RZ ;  /* 0x000000ff08009985 */ /* 0x0005e8000c101d08 */
[----:B------:R2:W-:Y:S02]  /*186c0*/  @!P0 ST.E.128 [R2.64], RZ ;  /* 0x000000ff02008985 */ /* 0x0005e4000c101d08 */
.L_x_358:
[----:B------:R-:W-:Y:S05]  /*186d0*/  BSYNC B0 ;  /* 0x0000000000007941 */ /* 0x000fea0003800000 */
.L_x_357:
[----:B------:R-:W-:Y:S05]  /*186e0*/  BRA.DIV ~URZ, `(.L_x_359) ;  /* 0x00002a227f007947 */ /* 0x000fea000b800000 */
[----:B--2---:R2:W1:Y:S04]  /*186f0*/  SHFL.IDX PT, R4, R5, 0x1, 0x1c1f ;  /* 0x003c1f0005047f89 */ /* 0x00446800000e0000 */
[----:B----4-:R2:W4:Y:S02]  /*18700*/  SHFL.IDX PT, R0, R13, 0x1, 0x1c1f ;  /* 0x003c1f000d007f89 */ /* 0x01052400000e0000 */
.L_x_424:
        /* <DEDUP_REMOVED lines=13> */
[----:B------:R1:W-:Y:S04]  /*187e0*/  @!P2 ST.E.128 [R10.64], RZ ;  /* 0x000000ff0a00a985 */ /* 0x0003e8000c101d08 */
[----:B------:R1:W-:Y:S04]  /*187f0*/  @!P1 ST.E.128 [R8.64], RZ ;  /* 0x000000ff08009985 */ /* 0x0003e8000c101d08 */
[----:B------:R1:W-:Y:S02]  /*18800*/  @!P0 ST.E.128 [R2.64], RZ ;  /* 0x000000ff02008985 */ /* 0x0003e4000c101d08 */
.L_x_361:
[----:B------:R-:W-:Y:S05]  /*18810*/  BSYNC B0 ;  /* 0x0000000000007941 */ /* 0x000fea0003800000 */
.L_x_360:
[----:B------:R-:W-:Y:S05]  /*18820*/  BRA.DIV ~URZ, `(.L_x_362) ;  /* 0x000029a27f007947 */ /* 0x000fea000b800000 */
[----:B-1----:R1:W2:Y:S02]  /*18830*/  SHFL.IDX PT, R4, R5, 0x2, 0x1c1f ;  /* 0x005c1f0005047f89 */ /* 0x0022a400000e0000 */
.L_x_425:
[----:B------:R-:W-:Y:S05]  /*18840*/  BRA.DIV ~URZ, `(.L_x_363) ;  /* 0x000029f27f007947 */ /* 0x000fea000b800000 */
[----:B----4-:R4:W1:Y:S02]  /*18850*/  SHFL.IDX PT, R0, R13, 0x2, 0x1c1f ;  /* 0x005c1f000d007f89 */ /* 0x01086400000e0000 */
.L_x_426:
        /* <DEDUP_REMOVED lines=16> */
.L_x_365:
[----:B------:R-:W-:Y:S05]  /*18960*/  BSYNC B0 ;  /* 0x0000000000007941 */ /* 0x000fea0003800000 */
.L_x_364:
[----:B------:R-:W-:Y:S05]  /*18970*/  BRA.DIV ~URZ, `(.L_x_366) ;  /* 0x000029227f007947 */ /* 0x000fea000b800000 */
[----:B--2---:R2:W3:Y:S04]  /*18980*/  SHFL.IDX PT, R4, R5, 0x3, 0x1c1f ;  /* 0x007c1f0005047f89 */ /* 0x0044e800000e0000 */
[----:B-1----:R2:W1:Y:S02]  /*18990*/  SHFL.IDX PT, R0, R13, 0x3, 0x1c1f ;  /* 0x007c1f000d007f89 */ /* 0x00246400000e0000 */
.L_x_427:
[----:B------:R-:W-:-:S04]  /*189a0*/  IADD3 R12, R12, 0x60, RZ ;  /* 0x000000600c0c7810 */ /* 0x000fc80007ffe0ff */
        /* <DEDUP_REMOVED lines=8> */
[-C--:B---3--:R-:W-:Y:S02]  /*18a30*/  @!P2 LEA.HI.X R11, R228, R4.reuse, R229, 0x1, P5 ;  /* 0x00000004e40ba211 */ /* 0x088fe400028f0ce5 */
[-C--:B------:R-:W-:Y:S02]  /*18a40*/  @!P1 LEA.HI.X R9, R238, R4.reuse, R250, 0x1, P4 ;  /* 0x00000004ee099211 */ /* 0x080fe400020f0cfa */
[----:B------:R-:W-:Y:S01]  /*18a50*/  @!P0 LEA.HI.X R3, R230, R4, R249, 0x1, P3 ;  /* 0x00000004e6038211 */ /* 0x000fe200018f0cf9 */
[----:B------:R1:W-:Y:S04]  /*18a60*/  @!P2 ST.E.128 [R10.64], RZ ;  /* 0x000000ff0a00a985 */ /* 0x0003e8000c101d08 */
[----:B------:R1:W-:Y:S04]  /*18a70*/  @!P1 ST.E.128 [R8.64], RZ ;  /* 0x000000ff08009985 */ /* 0x0003e8000c101d08 */
[----:B------:R1:W-:Y:S02]  /*18a80*/  @!P0 ST.E.128 [R2.64], RZ ;  /* 0x000000ff02008985 */ /* 0x0003e4000c101d08 */
.L_x_339:
[----:B------:R-:W-:Y:S05]  /*18a90*/  BSYNC B1 ;  /* 0x0000000000017941 */ /* 0x000fea0003800000 */
.L_x_323:
[----:B-1-3--:R-:W3:Y:S02]  /*18aa0*/  LDL R0, [R1+0x124] ;  /* 0x0001240001007983 */ /* 0x00aee40000100800 */
[----:B---3--:R-:W-:-:S13]  /*18ab0*/  ISETP.NE.AND P0, PT, R0, RZ, PT ;  /* 0x000000ff0000720c */ /* 0x008fda0003f05270 */
[----:B------:R-:W-:Y:S01]  /*18ac0*/  @P0 WARPSYNC 0xffffffff ;  /* 0xffffffff00000948 */ /* 0x000fe20003800000 */
[----:B------:R-:W-:Y:S06]  /*18ad0*/  @P0 BAR.SYNC.DEFER_BLOCKING 0x5, 0x80 ;  /* 0x0142000000000b1d */ /* 0x000fec0000010000 */
[----:B------:R-:W1:Y:S04]  /*18ae0*/  @P0 LDS.128 R8, [0xc080] ;  /* 0x00c08000ff080984 */ /* 0x000e680000000c00 */
[----:B-1----:R1:W-:Y:S04]  /*18af0*/  @P0 STL.64 [R1+0x50], R8 ;  /* 0x0000500801000387 */ /* 0x0023e80000100a00 */
[----:B------:R1:W-:Y:S04]  /*18b00*/  @P0 STL.64 [R1+0x58], R10 ;  /* 0x0000580a01000387 */ /* 0x0003e80000100a00 */
[----:B------:R-:W-:Y:S06]  /*18b10*/  @P0 BAR.ARV 0x4, 0x80 ;  /* 0x0102000000000b1d */ /* 0x000fec0000002000 */
[----:B------:R-:W-:Y:S05]  /*18b20*/  @P0 BRA `(.L_x_367) ;  /* 0x00000ba000000947 */ /* 0x000fea0003800000 */
[----:B------:R-:W3:Y:S01]  /*18b30*/  S2R R0, SR_TID.X ;  /* 0x0000000000007919 */ /* 0x000ee20000002100 */
[----:B-1----:R-:W-:Y:S01]  /*18b40*/  IMAD.MOV.U32 R8, RZ, RZ, RZ ;  /* 0x000000ffff087224 */ /* 0x002fe200078e00ff */
[----:B---3--:R-:W-:-:S04]  /*18b50*/  LOP3.LUT R14, R0, 0x1f, RZ, 0xc0, !PT ;  /* 0x0000001f000e7812 */ /* 0x008fc800078ec0ff */
[----:B------:R-:W-:Y:S01]  /*18b60*/  ISETP.NE.AND P6, PT, R14, 0x1f, PT ;  /* 0x0000001f0e00780c */ /* 0x000fe20003fc5270 */
[----:B------:R-:W-:Y:S10]  /*18b70*/  BRA.DIV ~URZ, `(.L_x_368) ;  /* 0x000027e27f007947 */ /* 0x000ff4000b800000 */
[----:B------:R1:W3:Y:S02]  /*18b80*/  SHFL.IDX PT, R10, R34, RZ, 0x1f ;  /* 0x00001fff220a7589 */ /* 0x0002e400000e0000 */
.L_x_428:
[----:B------:R-:W-:Y:S05]  /*18b90*/  BRA.DIV ~URZ, `(.L_x_369) ;  /* 0x000028327f007947 */ /* 0x000fea000b800000 */
[----:B------:R1:W2:Y:S02]  /*18ba0*/  SHFL.IDX PT, R9, R34, 0x1, 0x1f ;  /* 0x00201f0022097f89 */ /* 0x0002a400000e0000 */
.L_x_429:
[----:B------:R-:W5:Y:S01]  /*18bb0*/  LDL R0, [R1+0x5c] ;  /* 0x00005c0001007983 */ /* 0x000f620000100800 */
[----:B--2---:R-:W-:Y:S02]  /*18bc0*/  IMAD.MOV.U32 R6, RZ, RZ, RZ ;  /* 0x000000ffff067224 */ /* 0x004fe400078e00ff */
[----:B-----5:R-:W-:-:S05]  /*18bd0*/  IMAD.IADD R0, R0, 0x1, R14 ;  /* 0x0000000100007824 */ /* 0x020fca00078e020e */
[----:B------:R-:W-:-:S13]  /*18be0*/  ISETP.GE.OR P0, PT, R0, c[0x0][0x53c], !P6 ;  /* 0x00014f0000007a0c */ /* 0x000fda0007706670 */
[----:B------:R-:W-:Y:S01]  /*18bf0*/  @!P0 MOV R2, 0x4 ;  /* 0x0000000400028802 */ /* 0x000fe20000000f00 */
[----:B------:R-:W-:-:S04]  /*18c00*/  @!P0 IMAD.MOV.U32 R4, RZ, RZ, 0x4 ;  /* 0x00000004ff048424 */ /* 0x000fc800078e00ff */
[----:B----4-:R-:W-:-:S04]  /*18c10*/  @!P0 IMAD.WIDE R4, R0, R4, c[0x0][0x580] ;  /* 0x0001600000048625 */ /* 0x010fc800078e0204 */
[----:B------:R-:W-:Y:S01]  /*18c20*/  @!P0 IMAD.WIDE R2, R0, R2, c[0x0][0x578] ;  /* 0x00015e0000028625 */ /* 0x000fe200078e0202 */
[----:B------:R-:W2:Y:S04]  /*18c30*/  @!P0 LDG.E R6, [R4.64] ;  /* 0x0000000804068981 */ /* 0x000ea8000c1e1900 */
[----:B------:R-:W2:Y:S01]  /*18c40*/  @!P0 LDG.E R8, [R2.64] ;  /* 0x0000000802088981 */ /* 0x000ea2000c1e1900 */
[C---:B------:R-:W-:Y:S02]  /*18c50*/  ISETP.GE.U32.AND P4, PT, R14.reuse, 0x10, PT ;  /* 0x000000100e00780c */ /* 0x040fe40003f86070 */
[C---:B------:R-:W-:Y:S02]  /*18c60*/  ISETP.GE.U32.AND P3, PT, R14.reuse, 0x8, PT ;  /* 0x000000080e00780c */ /* 0x040fe40003f66070 */
[----:B------:R-:W-:-:S02]  /*18c70*/  ISETP.GE.U32.AND P2, PT, R14, 0x4, PT ;  /* 0x000000040e00780c */ /* 0x000fc40003f46070 */
[C---:B------:R-:W-:Y:S02]  /*18c80*/  ISETP.GE.U32.AND P1, PT, R14.reuse, 0x2, PT ;  /* 0x000000020e00780c */ /* 0x040fe40003f26070 */
[----:B------:R-:W-:Y:S02]  /*18c90*/  ISETP.NE.AND P5, PT, R14, RZ, PT ;  /* 0x000000ff0e00720c */ /* 0x000fe40003fa5270 */
[----:B------:R-:W-:Y:S01]  /*18ca0*/  MOV R13, RZ ;  /* 0x000000ff000d7202 */ /* 0x000fe20000000f00 */
[----:B--2---:R-:W-:Y:S01]  /*18cb0*/  IMAD R0, R8, R6, RZ ;  /* 0x0000000608007224 */ /* 0x004fe200078e02ff */
[----:B------:R-:W-:Y:S07]  /*18cc0*/  BRA.DIV ~URZ, `(.L_x_370) ;  /* 0x000027727f007947 */ /* 0x000fee000b800000 */
[----:B------:R2:W4:Y:S02]  /*18cd0*/  SHFL.UP PT, R4, R0, 0x1, RZ ;  /* 0x0420000000047989 */ /* 0x00052400000e00ff */
.L_x_430:
[----:B----4-:R-:W-:-:S04]  /*18ce0*/  SEL R4, R4, RZ, P5 ;  /* 0x000000ff04047207 */ /* 0x010fc80002800000 */
[----:B--2---:R-:W-:Y:S01]  /*18cf0*/  IADD3 R0, R0, R4, RZ ;  /* 0x0000000400007210 */ /* 0x004fe20007ffe0ff */
[----:B------:R-:W-:Y:S05]  /*18d00*/  BRA.DIV ~URZ, `(.L_x_371) ;  /* 0x000027727f007947 */ /* 0x000fea000b800000 */
        /* <DEDUP_REMOVED lines=12> */
[----:B------:R2:W4:Y:S02]  /*18dd0*/  SHFL.IDX PT, R0, R4, 0x1f, 0x1f ;  /* 0x03e01f0004007f89 */ /* 0x00052400000e0000 */
.L_x_431:
[----:B----4-:R-:W-:Y:S01]  /*18de0*/  IMAD R0, R0, c[0x0][0x538], RZ ;  /* 0x00014e0000007a24 */ /* 0x010fe200078e02ff */
[----:B------:R-:W-:Y:S04]  /*18df0*/  BSSY B1, `(.L_x_372) ;  /* 0x0000084000017945 */ /* 0x000fe80003800000 */
[----:B------:R-:W-:-:S04]  /*18e00*/  IADD3 R9, R0, R9, RZ ;  /* 0x0000000900097210 */ /* 0x000fc80007ffe0ff */
[----:B---3--:R-:W-:-:S13]  /*18e10*/  ISETP.GT.AND P0, PT, R9, R10, PT ;  /* 0x0000000a0900720c */ /* 0x008fda0003f04270 */
[----:B------:R-:W-:Y:S05]  /*18e20*/  @P0 BRA `(.L_x_373) ;  /* 0x0000026000000947 */ /* 0x000fea0003800000 */
.L_x_377:
[----:B------:R-:W3:Y:S02]  /*18e30*/  LDL.LU R0, [R1+0x5c] ;  /* 0x00005c0001007983 */ /* 0x000ee40000300800 */
[----:B---3--:R-:W-:-:S04]  /*18e40*/  IADD3 R0, R0, 0x1f, RZ ;  /* 0x0000001f00007810 */ /* 0x008fc80007ffe0ff */
[----:B------:R-:W-:-:S13]  /*18e50*/  ISETP.GE.AND P0, PT, R0, c[0x0][0x53c], PT ;  /* 0x00014f0000007a0c */ /* 0x000fda0003f06270 */
[----:B------:R-:W-:Y:S05]  /*18e60*/  @P0 BRA `(.L_x_374) ;  /* 0x0000077000000947 */ /* 0x000fea0003800000 */
[----:B------:R3:W-:Y:S01]  /*18e70*/  STL [R1+0x5c], R0 ;  /* 0x00005c0001007387 */ /* 0x0007e20000100800 */
[----:B------:R-:W-:Y:S02]  /*18e80*/  MOV R6, RZ ;  /* 0x000000ff00067202 */ /* 0x000fe40000000f00 */
[----:B------:R-:W-:Y:S02]  /*18e90*/  MOV R8, RZ ;  /* 0x000000ff00087202 */ /* 0x000fe40000000f00 */
[----:B---3--:R-:W-:-:S04]  /*18ea0*/  IADD3 R0, R0, R14, RZ ;  /* 0x0000000e00007210 */ /* 0x008fc80007ffe0ff */
[----:B------:R-:W-:-:S13]  /*18eb0*/  ISETP.GE.OR P0, PT, R0, c[0x0][0x53c], !P6 ;  /* 0x00014f0000007a0c */ /* 0x000fda0007706670 */
[----:B--2---:R-:W-:Y:S02]  /*18ec0*/  @!P0 MOV R4, 0x4 ;  /* 0x0000000400048802 */ /* 0x004fe40000000f00 */
[----:B------:R-:W-:-:S03]  /*18ed0*/  @!P0 MOV R2, 0x4 ;  /* 0x0000000400028802 */ /* 0x000fc60000000f00 */
[----:B------:R-:W-:-:S04]  /*18ee0*/  @!P0 IMAD.WIDE R4, R0, R4, c[0x0][0x580] ;  /* 0x0001600000048625 */ /* 0x000fc800078e0204 */
[----:B------:R-:W-:Y:S01]  /*18ef0*/  @!P0 IMAD.WIDE R2, R0, R2, c[0x0][0x578] ;  /* 0x00015e0000028625 */ /* 0x000fe200078e0202 */
[----:B------:R-:W2:Y:S04]  /*18f00*/  @!P0 LDG.E R6, [R4.64] ;  /* 0x0000000804068981 */ /* 0x000ea8000c1e1900 */
[----:B------:R-:W2:Y:S02]  /*18f10*/  @!P0 LDG.E R8, [R2.64] ;  /* 0x0000000802088981 */ /* 0x000ea4000c1e1900 */
[----:B--2---:R-:W-:Y:S01]  /*18f20*/  IMAD R0, R8, R6, RZ ;  /* 0x0000000608007224 */ /* 0x004fe200078e02ff */
[----:B------:R-:W-:Y:S05]  /*18f30*/  BRA.DIV ~URZ, `(.L_x_375) ;  /* 0x000026e27f007947 */ /* 0x000fea000b800000 */
[----:B------:R2:W3:Y:S02]  /*18f40*/  SHFL.UP PT, R2, R0, 0x1, RZ ;  /* 0x0420000000027989 */ /* 0x0004e400000e00ff */
.L_x_432:
[----:B---3--:R-:W-:-:S04]  /*18f50*/  SEL R2, R2, RZ, P5 ;  /* 0x000000ff02027207 */ /* 0x008fc80002800000 */
        /* <DEDUP_REMOVED lines=14> */
[----:B------:R2:W3:Y:S02]  /*19040*/  SHFL.IDX PT, R0, R4, 0x1f, 0x1f ;  /* 0x03e01f0004007f89 */ /* 0x0004e400000e0000 */
.L_x_433:
[----:B---3--:R-:W-:-:S05]  /*19050*/  IMAD R0, R0, c[0x0][0x538], RZ ;  /* 0x00014e0000007a24 */ /* 0x008fca00078e02ff */
[----:B------:R-:W-:-:S04]  /*19060*/  IADD3 R9, R0, R9, RZ ;  /* 0x0000000900097210 */ /* 0x000fc80007ffe0ff */
[----:B------:R-:W-:-:S13]  /*19070*/  ISETP.GT.AND P0, PT, R9, R10, PT ;  /* 0x0000000a0900720c */ /* 0x000fda0003f04270 */
[----:B-12---:R-:W-:Y:S05]  /*19080*/  @!P0 BRA `(.L_x_377) ;  /* 0xfffffda000008947 */ /* 0x006fea000383ffff */
.L_x_373:
[----:B------:R-:W-:-:S05]  /*19090*/  IADD3 R12, -R0, R9, RZ ;  /* 0x00000009000c7210 */ /* 0x000fca0007ffe1ff */
[----:B------:R-:W-:-:S05]  /*190a0*/  IMAD R0, R4, c[0x0][0x538], R12 ;  /* 0x00014e0004007a24 */ /* 0x000fca00078e020c */
[----:B------:R-:W-:Y:S01]  /*190b0*/  ISETP.GT.AND P0, PT, R0, R10, PT ;  /* 0x0000000a0000720c */ /* 0x000fe20003f04270 */
[----:B------:R-:W-:-:S12]  /*190c0*/  BRA.DIV ~URZ, `(.L_x_378) ;  /* 0x000027427f007947 */ /* 0x000fd8000b800000 */
[----:B------:R-:W-:-:S04]  /*190d0*/  VOTE.ANY R9, PT, !P0 ;  /* 0x0000000000097806 */ /* 0x000fc800040e0100 */
.L_x_434:
[----:B------:R3:W4:Y:S01]  /*190e0*/  POPC R11, R9 ;  /* 0x00000009000b7309 */ /* 0x0007220000000000 */
[----:B------:R-:W-:Y:S05]  /*190f0*/  BRA.DIV ~URZ, `(.L_x_379) ;  /* 0x000027627f007947 */ /* 0x000fea000b800000 */
[----:B----4-:R4:W1:Y:S04]  /*19100*/  SHFL.IDX PT, R6, R6, R11, 0x1f ;  /* 0x00001f0b06067589 */ /* 0x01086800000e0000 */
[----:B------:R4:W2:Y:S02]  /*19110*/  SHFL.IDX PT, R5, R8, R11, 0x1f ;  /* 0x00001f0b08057589 */ /* 0x0008a400000e0000 */
.L_x_435:
[----:B------:R-:W-:Y:S01]  /*19120*/  ISETP.NE.AND P0, PT, R9, RZ, PT ;  /* 0x000000ff0900720c */ /* 0x000fe20003f05270 */
[----:B------:R-:W-:-:S12]  /*19130*/  BSSY B0, `(.L_x_380) ;  /* 0x0000005000007945 */ /* 0x000fd80003800000 */
[----:B------:R-:W-:Y:S05]  /*19140*/  @!P0 BRA `(.L_x_381) ;  /* 0x0000003000008947 */ /* 0x000fea0003800000 */
[----:B------:R-:W-:Y:S01]  /*19150*/  IADD3 R0, R11, -0x1, RZ ;  /* 0xffffffff0b007810 */ /* 0x000fe20007ffe0ff */
[----:B------:R-:W-:Y:S05]  /*19160*/  BRA.DIV ~URZ, `(.L_x_382) ;  /* 0x000027c27f007947 */ /* 0x000fea000b800000 */
[----:B------:R3:W4:Y:S02]  /*19170*/  SHFL.IDX PT, R13, R4, R0, 0x1f ;  /* 0x00001f00040d7589 */ /* 0x00072400000e0000 */
.L_x_381:
[----:B------:R-:W-:Y:S05]  /*19180*/  BSYNC B0 ;  /* 0x0000000000007941 */ /* 0x000fea0003800000 */
.L_x_380:
[----:B--234-:R-:W-:Y:S01]  /*19190*/  IMAD R4, R13, c[0x0][0x538], R12 ;  /* 0x00014e000d047a24 */ /* 0x01cfe200078e020c */
[----:B-1----:R-:W-:Y:S02]  /*191a0*/  IABS R2, R6 ;  /* 0x0000000600027213 */ /* 0x002fe40000000000 */
[----:B------:R-:W-:Y:S01]  /*191b0*/  IABS R0, R5 ;  /* 0x0000000500007213 */ /* 0x000fe20000000000 */
[----:B------:R-:W-:Y:S01]  /*191c0*/  IMAD.IADD R10, R10, 0x1, -R4 ;  /* 0x000000010a0a7824 */ /* 0x000fe200078e0a04 */
[----:B------:R1:W-:Y:S01]  /*191d0*/  STL [R1+0x50], R4 ;  /* 0x0000500401007387 */ /* 0x0003e20000100800 */
        /* <DEDUP_REMOVED lines=64> */
.L_x_374:
[----:B------:R-:W-:Y:S01]  /*195e0*/  MOV R0, c[0x0][0x53c] ;  /* 0x00014f0000007a02 */ /* 0x000fe20000000f00 */
[----:B------:R3:W-:Y:S04]  /*195f0*/  STL [R1+0x50], R10 ;  /* 0x0000500a01007387 */ /* 0x0007e80000100800 */
[----:B------:R3:W-:Y:S04]  /*19600*/  STL [R1+0x54], RZ ;  /* 0x000054ff01007387 */ /* 0x0007e80000100800 */
[----:B------:R3:W-:Y:S04]  /*19610*/  STL [R1+0x58], RZ ;  /* 0x000058ff01007387 */ /* 0x0007e80000100800 */
[----:B------:R3:W-:Y:S02]  /*19620*/  STL [R1+0x5c], R0 ;  /* 0x00005c0001007387 */ /* 0x0007e40000100800 */
.L_x_383:
[----:B------:R-:W-:Y:S05]  /*19630*/  BSYNC B1 ;  /* 0x0000000000017941 */ /* 0x000fea0003800000 */
.L_x_372:
[----:B------:R-:W4:Y:S04]  /*19640*/  LDL R8, [R1+0x50] ;  /* 0x0000500001087983 */ /* 0x000f280000100800 */
[----:B------:R-:W4:Y:S04]  /*19650*/  LDL R9, [R1+0x54] ;  /* 0x0000540001097983 */ /* 0x000f280000100800 */
[----:B---3--:R-:W4:Y:S04]  /*19660*/  LDL R10, [R1+0x58] ;  /* 0x00005800010a7983 */ /* 0x008f280000100800 */
[----:B------:R-:W4:Y:S01]  /*19670*/  LDL R11, [R1+0x5c] ;  /* 0x00005c00010b7983 */ /* 0x000f220000100800 */
[----:B------:R-:W-:Y:S03]  /*19680*/  WARPSYNC 0xffffffff ;  /* 0xffffffff00007948 */ /* 0x000fe60003800000 */
[----:B------:R-:W-:Y:S01]  /*19690*/  BAR.SYNC.DEFER_BLOCKING 0x4, 0x80 ;  /* 0x0102000000007b1d */ /* 0x000fe20000010000 */
[----:B------:R-:W-:-:S13]  /*196a0*/  ISETP.NE.AND P0, PT, R14, RZ, PT ;  /* 0x000000ff0e00720c */ /* 0x000fda0003f05270 */
[----:B----4-:R3:W-:Y:S04]  /*196b0*/  @!P0 STS.128 [0xc080], R8 ;  /* 0x00c08008ff008388 */ /* 0x0107e80000000c00 */
[----:B------:R-:W-:Y:S06]  /*196c0*/  BAR.ARV 0x5, 0x80 ;  /* 0x0142000000007b1d */ /* 0x000fec0000002000 */
.L_x_367:
[----:B-1----:R-:W5:Y:S02]  /*196d0*/  LDL R0, [R1+0x5c] ;  /* 0x00005c0001007983 */ /* 0x002f640000100800 */
[----:B-----5:R-:W-:-:S13]  /*196e0*/  ISETP.GE.AND P0, PT, R0, c[0x0][0x53c], PT ;  /* 0x00014f0000007a0c */ /* 0x020fda0003f06270 */
[----:B--234-:R-:W-:Y:S01]  /*196f0*/  @P0 CALL.REL.NOINC `(.L_x_384) ;  /* 0x0000001000000944 */ /* 0x01cfe20003c00000 */
[----:B------:R-:W-:Y:S05]  /*19700*/  BRA `(.L_x_385) ;  /* 0xfffe88b000007947 */ /* 0x000fea000383ffff */
.L_x_384:
[----:B------:R-:W-:Y:S05]  /*19710*/  EXIT ;  /* 0x000000000000794d */ /* 0x000fea0003800000 */
.L_x_198:
[----:B------:R-:W-:Y:S01]  /*19720*/  IMAD.MOV.U32 R0, RZ, RZ, R5 ;  /* 0x000000ffff007224 */ /* 0x000fe200078e0005 */
[----:B------:R-:W-:Y:S02]  /*19730*/  MOV R3, 0x1 ;  /* 0x0000000100037802 */ /* 0x000fe40000000f00 */
[----:B------:R-:W-:Y:S02]  /*19740*/  MOV R2, 0x19760 ;  /* 0x0001976000027802 */ /* 0x000fe40000000f00 */
[----:B------:R-:W-:Y:S05]  /*19750*/  CALL.REL.NOINC `($__internal_6_$__cuda_sm70_shflsync_up_p) ;  /* 0x000022f000007944 */ /* 0x000fea0003c00000 */
[----:B------:R-:W-:Y:S01]  /*19760*/  MOV R0, R4 ;  /* 0x0000000400007202 */ /* 0x000fe20000000f00 */
[----:B------:R-:W-:Y:S05]  /*19770*/  BRA `(.L_x_386) ;  /* 0xfffe6cf000007947 */ /* 0x000fea000383ffff */
.L_x_199:
[----:B------:R-:W-:Y:S01]  /*19780*/  IMAD.MOV.U32 R0, RZ, RZ, R5 ;  /* 0x000000ffff007224 */ /* 0x000fe200078e0005 */
[----:B------:R-:W-:Y:S02]  /*19790*/  MOV R3, 0x2 ;  /* 0x0000000200037802 */ /* 0x000fe40000000f00 */
[----:B------:R-:W-:Y:S02]  /*197a0*/  MOV R2, 0x197c0 ;  /* 0x000197c000027802 */ /* 0x000fe40000000f00 */
[----:B------:R-:W-:Y:S05]  /*197b0*/  CALL.REL.NOINC `($__internal_6_$__cuda_sm70_shflsync_up_p) ;  /* 0x0000229000007944 */ /* 0x000fea0003c00000 */
[----:B------:R-:W-:Y:S01]  /*197c0*/  SEL R4, R4, RZ, P4 ;  /* 0x000000ff04047207 */ /* 0x000fe20002000000 */
[----:B------:R-:W-:Y:S01]  /*197d0*/  IMAD.MOV.U32 R3, RZ, RZ, 0x4 ;  /* 0x00000004ff037424 */ /* 0x000fe200078e00ff */
[----:B------:R-:W-:-:S03]  /*197e0*/  MOV R2, 0x19810 ;  /* 0x0001981000027802 */ /* 0x000fc60000000f00 */
[----:B------:R-:W-:Y:S02]  /*197f0*/  IMAD.IADD R0, R5, 0x1, R4 ;  /* 0x0000000105007824 */ /* 0x000fe400078e0204 */
        /* <DEDUP_REMOVED lines=14> */
[----:B------:R-:W-:Y:S01]  /*198e0*/  IMAD.IADD R4, R0, 0x1, R4 ;  /* 0x0000000100047824 */ /* 0x000fe200078e0204 */
[----:B------:R-:W-:-:S03]  /*198f0*/  MOV R0, 0x1f ;  /* 0x0000001f00007802 */ /* 0x000fc60000000f00 */
[----:B------:R-:W-:Y:S02]  /*19900*/  IMAD.MOV.U32 R35, RZ, RZ, R4 ;  /* 0x000000ffff237224 */ /* 0x000fe400078e0004 */
[----:B------:R-:W-:Y:S05]  /*19910*/  CALL.REL.NOINC `($__internal_5_$__cuda_sm70_shflsync_idx_p) ;  /* 0x000020e000007944 */ /* 0x000fea0003c00000 */
[----:B------:R-:W-:Y:S05]  /*19920*/  BRA `(.L_x_387) ;  /* 0xfffe6c4000007947 */ /* 0x000fea000383ffff */
.L_x_201:
[----:B------:R-:W-:Y:S02]  /*19930*/  SEL R0, RZ, 0x1, P0 ;  /* 0x00000001ff007807 */ /* 0x000fe40000000000 */
[----:B------:R-:W-:Y:S02]  /*19940*/  MOV R2, 0x19960 ;  /* 0x0001996000027802 */ /* 0x000fe40000000f00 */
[----:B------:R-:W-:Y:S05]  /*19950*/  CALL.REL.NOINC `($__internal_7_$__cuda_sm70_votesync_ballot) ;  /* 0x0000215000007944 */ /* 0x000fea0003c00000 */
[----:B------:R-:W-:Y:S01]  /*19960*/  MOV R5, R0 ;  /* 0x0000000000057202 */ /* 0x000fe20000000f00 */
[----:B------:R-:W-:Y:S05]  /*19970*/  BRA `(.L_x_388) ;  /* 0xfffe6c8000007947 */ /* 0x000fea000383ffff */
.L_x_202:
[----:B------:R-:W-:Y:S01]  /*19980*/  IMAD.MOV.U32 R35, RZ, RZ, R8 ;  /* 0x000000ffff237224 */ /* 0x000fe200078e0008 */
[----:B--2---:R-:W-:Y:S01]  /*19990*/  MOV R3, R13 ;  /* 0x0000000d00037202 */ /* 0x004fe20000000f00 */
[----:B------:R-:W-:Y:S01]  /*199a0*/  IMAD.MOV.U32 R0, RZ, RZ, 0x1f ;  /* 0x0000001fff007424 */ /* 0x000fe200078e00ff */
[----:B------:R-:W-:Y:S02]  /*199b0*/  MOV R2, 0x199d0 ;  /* 0x000199d000027802 */ /* 0x000fe40000000f00 */
[----:B-1----:R-:W-:Y:S05]  /*199c0*/  CALL.REL.NOINC `($__internal_5_$__cuda_sm70_shflsync_idx_p) ;  /* 0x0000203000007944 */ /* 0x002fea0003c00000 */
[----:B------:R-:W-:Y:S01]  /*199d0*/  IMAD.MOV.U32 R11, RZ, RZ, R0 ;  /* 0x000000ffff0b7224 */ /* 0x000fe200078e0000 */
[----:B------:R-:W-:Y:S01]  /*199e0*/  MOV R35, R7 ;  /* 0x0000000700237202 */ /* 0x000fe20000000f00 */
[----:B------:R-:W-:Y:S01]  /*199f0*/  IMAD.MOV.U32 R6, RZ, RZ, RZ ;  /* 0x000000ffff067224 */ /* 0x000fe200078e00ff */
[----:B------:R-:W-:Y:S01]  /*19a00*/  MOV R3, R13 ;  /* 0x0000000d00037202 */ /* 0x000fe20000000f00 */
[----:B------:R-:W-:Y:S01]  /*19a10*/  IMAD.MOV.U32 R0, RZ, RZ, 0x1f ;  /* 0x0000001fff007424 */ /* 0x000fe200078e00ff */
[----:B------:R-:W-:-:S02]  /*19a20*/  MOV R2, 0x19a40 ;  /* 0x00019a4000027802 */ /* 0x000fc40000000f00 */
[----:B------:R-:W-:Y:S05]  /*19a30*/  CALL.REL.NOINC `($__internal_5_$__cuda_sm70_shflsync_idx_p) ;  /* 0x00001fc000007944 */ /* 0x000fea0003c00000 */
[----:B------:R-:W-:Y:S01]  /*19a40*/  MOV R10, R0 ;  /* 0x00000000000a7202 */ /* 0x000fe20000000f00 */
[----:B------:R-:W-:Y:S05]  /*19a50*/  BRA `(.L_x_389) ;  /* 0xfffe6bf000007947 */ /* 0x000fea000383ffff */
.L_x_205:
[----:B------:R-:W-:Y:S01]  /*19a60*/  IMAD.MOV.U32 R35, RZ, RZ, R4 ;  /* 0x000000ffff237224 */ /* 0x000fe200078e0004 */
[----:B------:R-:W-:-:S02]  /*19a70*/  MOV R0, 0x1f ;  /* 0x0000001f00007802 */ /* 0x000fc40000000f00 */
[----:B------:R-:W-:Y:S02]  /*19a80*/  MOV R2, 0x19aa0 ;  /* 0x00019aa000027802 */ /* 0x000fe40000000f00 */
[----:B-1234-:R-:W-:Y:S05]  /*19a90*/  CALL.REL.NOINC `($__internal_5_$__cuda_sm70_shflsync_idx_p) ;  /* 0x00001f6000007944 */ /* 0x01efea0003c00000 */
[----:B------:R-:W-:Y:S01]  /*19aa0*/  MOV R6, R0 ;  /* 0x0000000000067202 */ /* 0x000fe20000000f00 */
[----:B------:R-:W-:Y:S05]  /*19ab0*/  BRA `(.L_x_204) ;  /* 0xfffe6bf000007947 */ /* 0x000fea000383ffff */
.L_x_243:
[----:B------:R-:W-:Y:S01]  /*19ac0*/  IMAD.MOV.U32 R35, RZ, RZ, R6 ;  /* 0x000000ffff237224 */ /* 0x000fe200078e0006 */
[----:B------:R-:W-:Y:S01]  /*19ad0*/  MOV R3, RZ ;  /* 0x000000ff00037202 */ /* 0x000fe20000000f00 */
[----:B------:R-:W-:Y:S01]  /*19ae0*/  IMAD.MOV.U32 R0, RZ, RZ, 0x1c1f ;  /* 0x00001c1fff007424 */ /* 0x000fe200078e00ff */
[----:B------:R-:W-:Y:S02]  /*19af0*/  MOV R2, 0x19b10 ;  /* 0x00019b1000027802 */ /* 0x000fe40000000f00 */
[----:B-----5:R-:W-:Y:S05]  /*19b00*/  CALL.REL.NOINC `($__internal_5_$__cuda_sm70_shflsync_idx_p) ;  /* 0x00001ef000007944 */ /* 0x020fea0003c00000 */
[----:B------:R-:W-:Y:S01]  /*19b10*/  MOV R4, R0 ;  /* 0x0000000000047202 */ /* 0x000fe20000000f00 */
[----:B------:R-:W-:Y:S05]  /*19b20*/  BRA `(.L_x_390) ;  /* 0xfffeea0000007947 */ /* 0x000fea000383ffff */
.L_x_244:
[----:B------:R-:W-:Y:S01]  /*19b30*/  IMAD.MOV.U32 R35, RZ, RZ, R12 ;  /* 0x000000ffff237224 */ /* 0x000fe200078e000c */
[----:B------:R-:W-:Y:S01]  /*19b40*/  MOV R3, RZ ;  /* 0x000000ff00037202 */ /* 0x000fe20000000f00 */
[----:B------:R-:W-:Y:S01]  /*19b50*/  IMAD.MOV.U32 R0, RZ, RZ, 0x1c1f ;  /* 0x00001c1fff007424 */ /* 0x000fe200078e00ff */
[----:B------:R-:W-:Y:S02]  /*19b60*/  MOV R2, 0x19b80 ;  /* 0x00019b8000027802 */ /* 0x000fe40000000f00 */
[----:B-12--5:R-:W-:Y:S05]  /*19b70*/  CALL.REL.NOINC `($__internal_5_$__cuda_sm70_shflsync_idx_p) ;  /* 0x00001e8000007944 */ /* 0x026fea0003c00000 */
[----:B------:R-:W-:Y:S05]  /*19b80*/  BRA `(.L_x_391) ;  /* 0xfffee9c000007947 */ /* 0x000fea000383ffff */
.L_x_247:
[----:B------:R-:W-:Y:S01]  /*19b90*/  IMAD.MOV.U32 R35, RZ, RZ, R6 ;  /* 0x000000ffff237224 */ /* 0x000fe200078e0006 */
[----:B--2---:R-:W-:Y:S01]  /*19ba0*/  MOV R3, 0x1 ;  /* 0x0000000100037802 */ /* 0x004fe20000000f00 */
[----:B----4-:R-:W-:Y:S01]  /*19bb0*/  IMAD.MOV.U32 R0, RZ, RZ, 0x1c1f ;  /* 0x00001c1fff007424 */ /* 0x010fe200078e00ff */
[----:B------:R-:W-:-:S02]  /*19bc0*/  MOV R2, 0x19be0 ;  /* 0x00019be000027802 */ /* 0x000fc40000000f00 */
[----:B-1-3-5:R-:W-:Y:S05]  /*19bd0*/  CALL.REL.NOINC `($__internal_5_$__cuda_sm70_shflsync_idx_p) ;  /* 0x00001e2000007944 */ /* 0x02afea0003c00000 */
[----:B------:R-:W-:Y:S01]  /*19be0*/  IMAD.MOV.U32 R4, RZ, RZ, R0 ;  /* 0x000000ffff047224 */ /* 0x000fe200078e0000 */
[----:B------:R-:W-:Y:S01]  /*19bf0*/  MOV R3, 0x1 ;  /* 0x0000000100037802 */ /* 0x000fe20000000f00 */
[----:B------:R-:W-:Y:S01]  /*19c00*/  IMAD.MOV.U32 R35, RZ, RZ, R12 ;  /* 0x000000ffff237224 */ /* 0x000fe200078e000c */
[----:B------:R-:W-:-:S02]  /*19c10*/  MOV R0, 0x1c1f ;  /* 0x00001c1f00007802 */ /* 0x000fc40000000f00 */
[----:B------:R-:W-:Y:S02]  /*19c20*/  MOV R2, 0x19c40 ;  /* 0x00019c4000027802 */ /* 0x000fe40000000f00 */
[----:B------:R-:W-:Y:S05]  /*19c30*/  CALL.REL.NOINC `($__internal_5_$__cuda_sm70_shflsync_idx_p) ;  /* 0x00001dc000007944 */ /* 0x000fea0003c00000 */
[----:B------:R-:W-:Y:S05]  /*19c40*/  BRA `(.L_x_392) ;  /* 0xfffeea5000007947 */ /* 0x000fea000383ffff */
.L_x_250:
[----:B------:R-:W-:Y:S01]  /*19c50*/  IMAD.MOV.U32 R35, RZ, RZ, R6 ;  /* 0x000000ffff237224 */ /* 0x000fe200078e0006 */
[----:B-1----:R-:W-:Y:S01]  /*19c60*/  MOV R3, 0x2 ;  /* 0x0000000200037802 */ /* 0x002fe20000000f00 */
[----:B----4-:R-:W-:Y:S01]  /*19c70*/  IMAD.MOV.U32 R0, RZ, RZ, 0x1c1f ;  /* 0x00001c1fff007424 */ /* 0x010fe200078e00ff */
[----:B------:R-:W-:Y:S02]  /*19c80*/  MOV R2, 0x19ca0 ;  /* 0x00019ca000027802 */ /* 0x000fe40000000f00 */
[----:B--23-5:R-:W-:Y:S05]  /*19c90*/  CALL.REL.NOINC `($__internal_5_$__cuda_sm70_shflsync_idx_p) ;  /* 0x00001d6000007944 */ /* 0x02cfea0003c00000 */
[----:B------:R-:W-:Y:S01]  /*19ca0*/  MOV R4, R0 ;  /* 0x0000000000047202 */ /* 0x000fe20000000f00 */
[----:B------:R-:W-:Y:S05]  /*19cb0*/  BRA `(.L_x_393) ;  /* 0xfffeeb2000007947 */ /* 0x000fea000383ffff */
.L_x_251:
[----:B------:R-:W-:Y:S01]  /*19cc0*/  IMAD.MOV.U32 R35, RZ, RZ, R12 ;  /* 0x000000ffff237224 */ /* 0x000fe200078e000c */
[----:B------:R-:W-:Y:S01]  /*19cd0*/  MOV R3, 0x2 ;  /* 0x0000000200037802 */ /* 0x000fe20000000f00 */
[----:B----4-:R-:W-:Y:S01]  /*19ce0*/  IMAD.MOV.U32 R0, RZ, RZ, 0x1c1f ;  /* 0x00001c1fff007424 */ /* 0x010fe200078e00ff */
[----:B------:R-:W-:Y:S02]  /*19cf0*/  MOV R2, 0x19d10 ;  /* 0x00019d1000027802 */ /* 0x000fe40000000f00 */
[----:B-123-5:R-:W-:Y:S05]  /*19d00*/  CALL.REL.NOINC `($__internal_5_$__cuda_sm70_shflsync_idx_p) ;  /* 0x00001cf000007944 */ /* 0x02efea0003c00000 */
[----:B------:R-:W-:Y:S05]  /*19d10*/  BRA `(.L_x_394) ;  /* 0xfffeeae000007947 */ /* 0x000fea000383ffff */
.L_x_254:
[----:B------:R-:W-:Y:S01]  /*19d20*/  IMAD.MOV.U32 R35, RZ, RZ, R6 ;  /* 0x000000ffff237224 */ /* 0x000fe200078e0006 */
[----:B-1----:R-:W-:Y:S01]  /*19d30*/  MOV R3, 0x3 ;  /* 0x0000000300037802 */ /* 0x002fe20000000f00 */
[----:B------:R-:W-:Y:S01]  /*19d40*/  IMAD.MOV.U32 R0, RZ, RZ, 0x1c1f ;  /* 0x00001c1fff007424 */ /* 0x000fe200078e00ff */
[----:B------:R-:W-:-:S02]  /*19d50*/  MOV R2, 0x19d70 ;  /* 0x00019d7000027802 */ /* 0x000fc40000000f00 */
[----:B--2345:R-:W-:Y:S05]  /*19d60*/  CALL.REL.NOINC `($__internal_5_$__cuda_sm70_shflsync_idx_p) ;  /* 0x00001c9000007944 */ /* 0x03cfea0003c00000 */
[----:B------:R-:W-:Y:S01]  /*19d70*/  IMAD.MOV.U32 R6, RZ, RZ, R0 ;  /* 0x000000ffff067224 */ /* 0x000fe200078e0000 */
[----:B------:R-:W-:Y:S01]  /*19d80*/  MOV R3, 0x3 ;  /* 0x0000000300037802 */ /* 0x000fe20000000f00 */
[----:B------:R-:W-:Y:S01]  /*19d90*/  IMAD.MOV.U32 R35, RZ, RZ, R12 ;  /* 0x000000ffff237224 */ /* 0x000fe200078e000c */
[----:B------:R-:W-:-:S02]  /*19da0*/  MOV R0, 0x1c1f ;  /* 0x00001c1f00007802 */ /* 0x000fc40000000f00 */
[----:B------:R-:W-:Y:S02]  /*19db0*/  MOV R2, 0x19dd0 ;  /* 0x00019dd000027802 */ /* 0x000fe40000000f00 */
[----:B------:R-:W-:Y:S05]  /*19dc0*/  CALL.REL.NOINC `($__internal_5_$__cuda_sm70_shflsync_idx_p) ;  /* 0x00001c3000007944 */ /* 0x000fea0003c00000 */
[----:B------:R-:W-:Y:S01]  /*19dd0*/  MOV R2, R0 ;  /* 0x0000000000027202 */ /* 0x000fe20000000f00 */
[----:B------:R-:W-:Y:S05]  /*19de0*/  BRA `(.L_x_395) ;  /* 0xfffeeb6000007947 */ /* 0x000fea000383ffff */
.L_x_297:
[----:B------:R-:W-:Y:S01]  /*19df0*/  IMAD.MOV.U32 R35, RZ, RZ, R3 ;  /* 0x000000ffff237224 */ /* 0x000fe200078e0003 */
[----:B------:R-:W-:Y:S01]  /*19e00*/  MOV R3, 0x1 ;  /* 0x0000000100037802 */ /* 0x000fe20000000f00 */
[----:B------:R-:W-:Y:S01]  /*19e10*/  IMAD.MOV.U32 R0, RZ, RZ, 0x1c1f ;  /* 0x00001c1fff007424 */ /* 0x000fe200078e00ff */
[----:B------:R-:W-:Y:S02]  /*19e20*/  MOV R2, 0x19e40 ;  /* 0x00019e4000027802 */ /* 0x000fe40000000f00 */
[----:B--2--5:R-:W-:Y:S05]  /*19e30*/  CALL.REL.NOINC `($__internal_5_$__cuda_sm70_shflsync_idx_p) ;  /* 0x00001bc000007944 */ /* 0x024fea0003c00000 */
[----:B------:R-:W-:Y:S01]  /*19e40*/  IMAD.MOV.U32 R5, RZ, RZ, R0 ;  /* 0x000000ffff057224 */ /* 0x000fe200078e0000 */
[----:B------:R-:W-:Y:S01]  /*19e50*/  MOV R3, 0x1 ;  /* 0x0000000100037802 */ /* 0x000fe20000000f00 */
[----:B------:R-:W-:Y:S01]  /*19e60*/  IMAD.MOV.U32 R35, RZ, RZ, R6 ;  /* 0x000000ffff237224 */ /* 0x000fe200078e0006 */
[----:B------:R-:W-:Y:S02]  /*19e70*/  MOV R0, 0x1c1f ;  /* 0x00001c1f00007802 */ /* 0x000fe40000000f00 */
[----:B------:R-:W-:Y:S02]  /*19e80*/  MOV R2, 0x19ea0 ;  /* 0x00019ea000027802 */ /* 0x000fe40000000f00 */
[----:B------:R-:W-:Y:S05]  /*19e90*/  CALL.REL.NOINC `($__internal_5_$__cuda_sm70_shflsync_idx_p) ;  /* 0x00001b6000007944 */ /* 0x000fea0003c00000 */
[----:B------:R-:W-:Y:S05]  /*19ea0*/  BRA `(.L_x_396) ;  /* 0xffff4c7000007947 */ /* 0x000fea000383ffff */
.L_x_300:
[----:B------:R-:W-:Y:S01]  /*19eb0*/  IMAD.MOV.U32 R35, RZ, RZ, R5 ;  /* 0x000000ffff237224 */ /* 0x000fe200078e0005 */
[----:B------:R-:W-:Y:S01]  /*19ec0*/  MOV R3, RZ ;  /* 0x000000ff00037202 */ /* 0x000fe20000000f00 */
[----:B------:R-:W-:Y:S01]  /*19ed0*/  IMAD.MOV.U32 R0, RZ, RZ, 0x1c1f ;  /* 0x00001c1fff007424 */ /* 0x000fe200078e00ff */
[----:B------:R-:W-:-:S02]  /*19ee0*/  MOV R2, 0x19f00 ;  /* 0x00019f0000027802 */ /* 0x000fc40000000f00 */
[----:B------:R-:W-:Y:S05]  /*19ef0*/  CALL.REL.NOINC `($__internal_5_$__cuda_sm70_shflsync_idx_p) ;  /* 0x00001b0000007944 */ /* 0x000fea0003c00000 */
[----:B------:R-:W-:Y:S01]  /*19f00*/  MOV R4, R0 ;  /* 0x0000000000047202 */ /* 0x000fe20000000f00 */
[----:B------:R-:W-:Y:S05]  /*19f10*/  BRA `(.L_x_397) ;  /* 0xffff5c0000007947 */ /* 0x000fea000383ffff */
.L_x_301:
[----:B------:R-:W-:Y:S01]  /*19f20*/  IMAD.MOV.U32 R35, RZ, RZ, R6 ;  /* 0x000000ffff237224 */ /* 0x000fe200078e0006 */
[----:B------:R-:W-:Y:S01]  /*19f30*/  MOV R3, RZ ;  /* 0x000000ff00037202 */ /* 0x000fe20000000f00 */
[----:B------:R-:W-:Y:S01]  /*19f40*/  IMAD.MOV.U32 R0, RZ, RZ, 0x1c1f ;  /* 0x00001c1fff007424 */ /* 0x000fe200078e00ff */
[----:B------:R-:W-:-:S02]  /*19f50*/  MOV R2, 0x19f70 ;  /* 0x00019f7000027802 */ /* 0x000fc40000000f00 */
[----:B-12---:R-:W-:Y:S05]  /*19f60*/  CALL.REL.NOINC `($__internal_5_$__cuda_sm70_shflsync_idx_p) ;  /* 0x00001a9000007944 */ /* 0x006fea0003c00000 */
[----:B------:R-:W-:Y:S05]  /*19f70*/  BRA `(.L_x_398) ;  /* 0xffff5bc000007947 */ /* 0x000fea000383ffff */
.L_x_304:
[----:B------:R-:W-:Y:S01]  /*19f80*/  IMAD.MOV.U32 R35, RZ, RZ, R5 ;  /* 0x000000ffff237224 */ /* 0x000fe200078e0005 */
[----:B--2---:R-:W-:Y:S01]  /*19f90*/  MOV R3, 0x1 ;  /* 0x0000000100037802 */ /* 0x004fe20000000f00 */
[----:B----4-:R-:W-:Y:S01]  /*19fa0*/  IMAD.MOV.U32 R0, RZ, RZ, 0x1c1f ;  /* 0x00001c1fff007424 */ /* 0x010fe200078e00ff */
[----:B------:R-:W-:-:S03]  /*19fb0*/  MOV R2, 0x19fd0 ;  /* 0x00019fd000027802 */ /* 0x000fc60000000f00 */
[----:B-1-3--:R-:W-:Y:S05]  /*19fc0*/  CALL.REL.NOINC `($__internal_5_$__cuda_sm70_shflsync_idx_p) ;  /* 0x00001a3000007944 */ /* 0x00afea0003c00000 */
[----:B------:R-:W-:Y:S01]  /*19fd0*/  IMAD.MOV.U32 R4, RZ, RZ, R0 ;  /* 0x000000ffff047224 */ /* 0x000fe200078e0000 */
[----:B------:R-:W-:Y:S01]  /*19fe0*/  MOV R3, 0x1 ;  /* 0x0000000100037802 */ /* 0x000fe20000000f00 */
[----:B------:R-:W-:Y:S01]  /*19ff0*/  IMAD.MOV.U32 R35, RZ, RZ, R6 ;  /* 0x000000ffff237224 */ /* 0x000fe200078e0006 */
[----:B------:R-:W-:-:S02]  /*1a000*/  MOV R0, 0x1c1f ;  /* 0x00001c1f00007802 */ /* 0x000fc40000000f00 */
[----:B------:R-:W-:Y:S02]  /*1a010*/  MOV R2, 0x1a030 ;  /* 0x0001a03000027802 */ /* 0x000fe40000000f00 */
[----:B------:R-:W-:Y:S05]  /*1a020*/  CALL.REL.NOINC `($__internal_5_$__cuda_sm70_shflsync_idx_p) ;  /* 0x000019d000007944 */ /* 0x000fea0003c00000 */
[----:B------:R-:W-:Y:S05]  /*1a030*/  BRA `(.L_x_399) ;  /* 0xffff5c4000007947 */ /* 0x000fea000383ffff */
.L_x_305:
[----:B------:R-:W-:Y:S02]  /*1a040*/  MOV R0, 0x2 ;  /* 0x0000000200007802 */ /* 0x000fe40000000f00 */
[----:B------:R-:W-:Y:S02]  /*1a050*/  MOV R2, 0x1a070 ;  /* 0x0001a07000027802 */ /* 0x000fe40000000f00 */
[----:B------:R-:W-:Y:S05]  /*1a060*/  CALL.REL.NOINC `($__internal_4_$__cuda_sm70_shflsync_bfly_p) ;  /* 0x0000193000007944 */ /* 0x000fea0003c00000 */
[----:B------:R-:W-:Y:S05]  /*1a070*/  BRA `(.L_x_400) ;  /* 0xffff63c000007947 */ /* 0x000fea000383ffff */
.L_x_306:
[----:B------:R-:W-:Y:S02]  /*1a080*/  MOV R0, 0x1 ;  /* 0x0000000100007802 */ /* 0x000fe40000000f00 */
[----:B------:R-:W-:Y:S02]  /*1a090*/  MOV R2, 0x1a0b0 ;  /* 0x0001a0b000027802 */ /* 0x000fe40000000f00 */
[----:B------:R-:W-:Y:S05]  /*1a0a0*/  CALL.REL.NOINC `($__internal_4_$__cuda_sm70_shflsync_bfly_p) ;  /* 0x000018f000007944 */ /* 0x000fea0003c00000 */
[----:B------:R-:W-:Y:S01]  /*1a0b0*/  FMNMX.FTZ R108, R4, R0, !PT ;  /* 0x00000000046c7209 */ /* 0x000fe20007810000 */
[----:B------:R-:W-:Y:S01]  /*1a0c0*/  IMAD.MOV.U32 R4, RZ, RZ, R5 ;  /* 0x000000ffff047224 */ /* 0x000fe200078e0005 */
[----:B------:R-:W-:Y:S01]  /*1a0d0*/  MOV R2, 0x1a100 ;  /* 0x0001a10000027802 */ /* 0x000fe20000000f00 */
[----:B------:R-:W-:Y:S02]  /*1a0e0*/  IMAD.MOV.U32 R0, RZ, RZ, 0x2 ;  /* 0x00000002ff007424 */ /* 0x000fe400078e00ff */
[----:B------:R-:W-:Y:S05]  /*1a0f0*/  CALL.REL.NOINC `($__internal_4_$__cuda_sm70_shflsync_bfly_p) ;  /* 0x000018a000007944 */ /* 0x000fea0003c00000 */
[----:B------:R-:W-:Y:S01]  /*1a100*/  FMNMX.FTZ R5, R5, R0, !PT ;  /* 0x0000000005057209 */ /* 0x000fe20007810000 */
[----:B------:R-:W-:Y:S01]  /*1a110*/  IMAD.MOV.U32 R0, RZ, RZ, 0x1 ;  /* 0x00000001ff007424 */ /* 0x000fe200078e00ff */
[----:B------:R-:W-:-:S03]  /*1a120*/  MOV R2, 0x1a150 ;  /* 0x0001a15000027802 */ /* 0x000fc60000000f00 */
[----:B------:R-:W-:Y:S02]  /*1a130*/  IMAD.MOV.U32 R4, RZ, RZ, R5 ;  /* 0x000000ffff047224 */ /* 0x000fe400078e0005 */
        /* <DEDUP_REMOVED lines=21> */
[----:B------:R-:W-:Y:S01]  /*1a290*/  MOV R9, R0 ;  /* 0x0000000000097202 */ /* 0x000fe20000000f00 */
[----:B------:R-:W-:Y:S05]  /*1a2a0*/  BRA `(.L_x_401) ;  /* 0xffff628000007947 */ /* 0x000fea000383ffff */
.L_x_308:
[----:B-1--4-:R-:W-:Y:S01]  /*1a2b0*/  MOV R3, RZ ;  /* 0x000000ff00037202 */ /* 0x012fe20000000f00 */
[----:B------:R-:W-:Y:S01]  /*1a2c0*/  IMAD.MOV.U32 R35, RZ, RZ, R8 ;  /* 0x000000ffff237224 */ /* 0x000fe200078e0008 */
[----:B------:R-:W-:Y:S01]  /*1a2d0*/  MOV R2, 0x1a300 ;  /* 0x0001a30000027802 */ /* 0x000fe20000000f00 */
[----:B------:R-:W-:Y:S02]  /*1a2e0*/  IMAD.MOV.U32 R0, RZ, RZ, 0x1c1f ;  /* 0x00001c1fff007424 */ /* 0x000fe400078e00ff */
[----:B------:R-:W-:Y:S05]  /*1a2f0*/  CALL.REL.NOINC `($__internal_5_$__cuda_sm70_shflsync_idx_p) ;  /* 0x0000170000007944 */ /* 0x000fea0003c00000 */
[----:B------:R-:W-:-:S05]  /*1a300*/  BRA `(.L_x_402) ;  /* 0xffff756000007947 */ /* 0x000fca000383ffff */
.L_x_311:
[----:B--2---:R-:W-:Y:S01]  /*1a310*/  MOV R3, 0x1 ;  /* 0x0000000100037802 */ /* 0x004fe20000000f00 */
[----:B------:R-:W-:Y:S01]  /*1a320*/  IMAD.MOV.U32 R35, RZ, RZ, R8 ;  /* 0x000000ffff237224 */ /* 0x000fe200078e0008 */
[----:B------:R-:W-:Y:S01]  /*1a330*/  MOV R2, 0x1a360 ;  /* 0x0001a36000027802 */ /* 0x000fe20000000f00 */
[----:B------:R-:W-:Y:S02]  /*1a340*/  IMAD.MOV.U32 R0, RZ, RZ, 0x1c1f ;  /* 0x00001c1fff007424 */ /* 0x000fe400078e00ff */
[----:B-1----:R-:W-:Y:S05]  /*1a350*/  CALL.REL.NOINC `($__internal_5_$__cuda_sm70_shflsync_idx_p) ;  /* 0x000016a000007944 */ /* 0x002fea0003c00000 */
[----:B------:R-:W-:Y:S01]  /*1a360*/  MOV R3, 0x1 ;  /* 0x0000000100037802 */ /* 0x000fe20000000f00 */
[----:B------:R-:W-:Y:S01]  /*1a370*/  IMAD.MOV.U32 R4, RZ, RZ, R0 ;  /* 0x000000ffff047224 */ /* 0x000fe200078e0000 */
[----:B------:R-:W-:Y:S01]  /*1a380*/  MOV R0, 0x1c1f ;  /* 0x00001c1f00007802 */ /* 0x000fe20000000f00 */
[----:B------:R-:W-:Y:S01]  /*1a390*/  IMAD.MOV.U32 R35, RZ, RZ, R9 ;  /* 0x000000ffff237224 */ /* 0x000fe200078e0009 */
[----:B------:R-:W-:Y:S02]  /*1a3a0*/  MOV R2, 0x1a3c0 ;  /* 0x0001a3c000027802 */ /* 0x000fe40000000f00 */
[----:B------:R-:W-:Y:S05]  /*1a3b0*/  CALL.REL.NOINC `($__internal_5_$__cuda_sm70_shflsync_idx_p) ;  /* 0x0000164000007944 */ /* 0x000fea0003c00000 */
[----:B------:R-:W-:-:S05]  /*1a3c0*/  BRA `(.L_x_403) ;  /* 0xffff75d000007947 */ /* 0x000fca000383ffff */
.L_x_314:
[----:B------:R-:W-:Y:S01]  /*1a3d0*/  MOV R3, RZ ;  /* 0x000000ff00037202 */ /* 0x000fe20000000f00 */
[----:B------:R-:W-:Y:S01]  /*1a3e0*/  IMAD.MOV.U32 R35, RZ, RZ, R10 ;  /* 0x000000ffff237224 */ /* 0x000fe200078e000a */
[----:B------:R-:W-:Y:S01]  /*1a3f0*/  MOV R2, 0x1a420 ;  /* 0x0001a42000027802 */ /* 0x000fe20000000f00 */
[----:B------:R-:W-:Y:S02]  /*1a400*/  IMAD.MOV.U32 R0, RZ, RZ, 0x1c1f ;  /* 0x00001c1fff007424 */ /* 0x000fe400078e00ff */
[----:B------:R-:W-:Y:S05]  /*1a410*/  CALL.REL.NOINC `($__internal_5_$__cuda_sm70_shflsync_idx_p) ;  /* 0x000015e000007944 */ /* 0x000fea0003c00000 */
[----:B------:R-:W-:Y:S01]  /*1a420*/  MOV R4, R0 ;  /* 0x0000000000047202 */ /* 0x000fe20000000f00 */
[----:B------:R-:W-:-:S05]  /*1a430*/  BRA `(.L_x_404) ;  /* 0xffff854000007947 */ /* 0x000fca000383ffff */
.L_x_315:
[----:B------:R-:W-:Y:S01]  /*1a440*/  MOV R3, RZ ;  /* 0x000000ff00037202 */ /* 0x000fe20000000f00 */
[----:B------:R-:W-:Y:S01]  /*1a450*/  IMAD.MOV.U32 R35, RZ, RZ, R11 ;  /* 0x000000ffff237224 */ /* 0x000fe200078e000b */
[----:B------:R-:W-:Y:S01]  /*1a460*/  MOV R2, 0x1a490 ;  /* 0x0001a49000027802 */ /* 0x000fe20000000f00 */
[----:B------:R-:W-:Y:S02]  /*1a470*/  IMAD.MOV.U32 R0, RZ, RZ, 0x1c1f ;  /* 0x00001c1fff007424 */ /* 0x000fe400078e00ff */
[----:B-12---:R-:W-:Y:S05]  /*1a480*/  CALL.REL.NOINC `($__internal_5_$__cuda_sm70_shflsync_idx_p) ;  /* 0x0000157000007944 */ /* 0x006fea0003c00000 */
[----:B------:R-:W-:-:S05]  /*1a490*/  BRA `(.L_x_405) ;  /* 0xffff850000007947 */ /* 0x000fca000383ffff */
.L_x_316:
[----:B----4-:R-:W-:Y:S01]  /*1a4a0*/  MOV R3, 0x1 ;  /* 0x0000000100037802 */ /* 0x010fe20000000f00 */
[----:B------:R-:W-:Y:S01]  /*1a4b0*/  IMAD.MOV.U32 R35, RZ, RZ, R10 ;  /* 0x000000ffff237224 */ /* 0x000fe200078e000a */
[----:B------:R-:W-:Y:S01]  /*1a4c0*/  MOV R2, 0x1a4f0 ;  /* 0x0001a4f000027802 */ /* 0x000fe20000000f00 */
[----:B------:R-:W-:Y:S03]  /*1a4d0*/  IMAD.MOV.U32 R0, RZ, RZ, 0x1c1f ;  /* 0x00001c1fff007424 */ /* 0x000fe600078e00ff */
[----:B-1-3--:R-:W-:Y:S05]  /*1a4e0*/  CALL.REL.NOINC `($__internal_5_$__cuda_sm70_shflsync_idx_p) ;  /* 0x0000151000007944 */ /* 0x00afea0003c00000 */
[----:B------:R-:W-:Y:S01]  /*1a4f0*/  MOV R3, 0x1 ;  /* 0x0000000100037802 */ /* 0x000fe20000000f00 */
[----:B------:R-:W-:Y:S01]  /*1a500*/  IMAD.MOV.U32 R4, RZ, RZ, R0 ;  /* 0x000000ffff047224 */ /* 0x000fe200078e0000 */
[----:B------:R-:W-:Y:S01]  /*1a510*/  MOV R0, 0x1c1f ;  /* 0x00001c1f00007802 */ /* 0x000fe20000000f00 */
[----:B------:R-:W-:Y:S01]  /*1a520*/  IMAD.MOV.U32 R35, RZ, RZ, R11 ;  /* 0x000000ffff237224 */ /* 0x000fe200078e000b */
[----:B------:R-:W-:Y:S02]  /*1a530*/  MOV R2, 0x1a550 ;  /* 0x0001a55000027802 */ /* 0x000fe40000000f00 */
[----:B------:R-:W-:Y:S05]  /*1a540*/  CALL.REL.NOINC `($__internal_5_$__cuda_sm70_shflsync_idx_p) ;  /* 0x000014b000007944 */ /* 0x000fea0003c00000 */
[----:B------:R-:W-:-:S05]  /*1a550*/  BRA `(.L_x_406) ;  /* 0xffff854000007947 */ /* 0x000fca000383ffff */
.L_x_317:
[----:B------:R-:W-:Y:S02]  /*1a560*/  MOV R0, 0x2 ;  /* 0x0000000200007802 */ /* 0x000fe40000000f00 */
[----:B------:R-:W-:Y:S02]  /*1a570*/  MOV R2, 0x1a590 ;  /* 0x0001a59000027802 */ /* 0x000fe40000000f00 */
[----:B------:R-:W-:Y:S05]  /*1a580*/  CALL.REL.NOINC `($__internal_4_$__cuda_sm70_shflsync_bfly_p) ;  /* 0x0000141000007944 */ /* 0x000fea0003c00000 */
[----:B------:R-:W-:-:S05]  /*1a590*/  BRA `(.L_x_407) ;  /* 0xffff890000007947 */ /* 0x000fca000383ffff */
.L_x_318:
        /* <DEDUP_REMOVED lines=30> */
[----:B------:R-:W-:-:S05]  /*1a780*/  BRA `(.L_x_408) ;  /* 0xffff880000007947 */ /* 0x000fca000383ffff */
.L_x_320:
[----:B------:R-:W-:Y:S01]  /*1a790*/  IMAD.MOV.U32 R4, RZ, RZ, R220 ;  /* 0x000000ffff047224 */ /* 0x000fe200078e00dc */
[----:B------:R-:W-:-:S02]  /*1a7a0*/  MOV R0, 0x2 ;  /* 0x0000000200007802 */ /* 0x000fc40000000f00 */
[----:B------:R-:W-:Y:S02]  /*1a7b0*/  MOV R2, 0x1a7d0 ;  /* 0x0001a7d000027802 */ /* 0x000fe40000000f00 */
[----:B------:R-:W-:Y:S05]  /*1a7c0*/  CALL.REL.NOINC `($__internal_4_$__cuda_sm70_shflsync_bfly_p) ;  /* 0x000011d000007944 */ /* 0x000fea0003c00000 */
[----:B------:R-:W-:Y:S01]  /*1a7d0*/  FADD.FTZ R4, R220, R0 ;  /* 0x00000000dc047221 */ /* 0x000fe20000010000 */
[----:B------:R-:W-:Y:S02]  /*1a7e0*/  MOV R0, 0x1 ;  /* 0x0000000100007802 */ /* 0x000fe40000000f00 */
[----:B------:R-:W-:Y:S02]  /*1a7f0*/  MOV R2, 0x1a810 ;  /* 0x0001a81000027802 */ /* 0x000fe40000000f00 */
[----:B------:R-:W-:Y:S05]  /*1a800*/  CALL.REL.NOINC `($__internal_4_$__cuda_sm70_shflsync_bfly_p) ;  /* 0x0000119000007944 */ /* 0x000fea0003c00000 */
[----:B------:R-:W-:Y:S01]  /*1a810*/  FADD.FTZ R9, R4, R0 ;  /* 0x0000000004097221 */ /* 0x000fe20000010000 */
[----:B------:R-:W-:Y:S02]  /*1a820*/  MOV R4, R231 ;  /* 0x000000e700047202 */ /* 0x000fe40000000f00 */
[----:B------:R-:W-:Y:S02]  /*1a830*/  MOV R0, 0x2 ;  /* 0x0000000200007802 */ /* 0x000fe40000000f00 */
[----:B------:R-:W-:Y:S02]  /*1a840*/  MOV R2, 0x1a860 ;  /* 0x0001a86000027802 */ /* 0x000fe40000000f00 */
[----:B------:R-:W-:Y:S05]  /*1a850*/  CALL.REL.NOINC `($__internal_4_$__cuda_sm70_shflsync_bfly_p) ;  /* 0x0000114000007944 */ /* 0x000fea0003c00000 */
[----:B------:R-:W-:Y:S01]  /*1a860*/  FADD.FTZ R8, R231, R0 ;  /* 0x00000000e7087221 */ /* 0x000fe20000010000 */
[----:B------:R-:W-:Y:S02]  /*1a870*/  MOV R0, 0x1 ;  /* 0x0000000100007802 */ /* 0x000fe40000000f00 */
[----:B------:R-:W-:-:S02]  /*1a880*/  MOV R2, 0x1a8b0 ;  /* 0x0001a8b000027802 */ /* 0x000fc40000000f00 */
[----:B------:R-:W-:Y:S02]  /*1a890*/  MOV R4, R8 ;  /* 0x0000000800047202 */ /* 0x000fe40000000f00 */
        /* <DEDUP_REMOVED lines=8> */
[----:B------:R-:W-:Y:S02]  /*1a920*/  MOV R2, 0x1a950 ;  /* 0x0001a95000027802 */ /* 0x000fe40000000f00 */
[----:B------:R-:W-:-:S02]  /*1a930*/  MOV R4, R5 ;  /* 0x0000000500047202 */ /* 0x000fc40000000f00 */
[----:B------:R-:W-:Y:S05]  /*1a940*/  CALL.REL.NOINC `($__internal_4_$__cuda_sm70_shflsync_bfly_p) ;  /* 0x0000105000007944 */ /* 0x000fea0003c00000 */
[----:B------:R-:W-:Y:S01]  /*1a950*/  FADD.FTZ R5, R5, R0 ;  /* 0x0000000005057221 */ /* 0x000fe20000010000 */
[----:B------:R-:W-:-:S02]  /*1a960*/  MOV R4, R233 ;  /* 0x000000e900047202 */ /* 0x000fc40000000f00 */
[----:B------:R-:W-:Y:S02]  /*1a970*/  MOV R0, 0x2 ;  /* 0x0000000200007802 */ /* 0x000fe40000000f00 */
[----:B------:R-:W-:Y:S02]  /*1a980*/  MOV R2, 0x1a9a0 ;  /* 0x0001a9a000027802 */ /* 0x000fe40000000f00 */
[----:B------:R-:W-:Y:S05]  /*1a990*/  CALL.REL.NOINC `($__internal_4_$__cuda_sm70_shflsync_bfly_p) ;  /* 0x0000100000007944 */ /* 0x000fea0003c00000 */
[----:B------:R-:W-:Y:S01]  /*1a9a0*/  FADD.FTZ R4, R233, R0 ;  /* 0x00000000e9047221 */ /* 0x000fe20000010000 */
[----:B------:R-:W-:Y:S02]  /*1a9b0*/  MOV R0, 0x1 ;  /* 0x0000000100007802 */ /* 0x000fe40000000f00 */
[----:B------:R-:W-:Y:S02]  /*1a9c0*/  MOV R2, 0x1a9e0 ;  /* 0x0001a9e000027802 */ /* 0x000fe40000000f00 */
[----:B------:R-:W-:Y:S05]  /*1a9d0*/  CALL.REL.NOINC `($__internal_4_$__cuda_sm70_shflsync_bfly_p) ;  /* 0x00000fc000007944 */ /* 0x000fea0003c00000 */
[----:B------:R-:W-:Y:S01]  /*1a9e0*/  MOV R11, R0 ;  /* 0x00000000000b7202 */ /* 0x000fe20000000f00 */
[----:B------:R-:W-:Y:S05]  /*1a9f0*/  BRA `(.L_x_409) ;  /* 0xffff9e3000007947 */ /* 0x000fea000383ffff */
.L_x_327:
[----:B-1234-:R-:W-:Y:S01]  /*1aa00*/  IMAD.MOV.U32 R35, RZ, RZ, R6 ;  /* 0x000000ffff237224 */ /* 0x01efe200078e0006 */
[----:B------:R-:W-:Y:S01]  /*1aa10*/  MOV R3, RZ ;  /* 0x000000ff00037202 */ /* 0x000fe20000000f00 */
[----:B------:R-:W-:Y:S01]  /*1aa20*/  IMAD.MOV.U32 R0, RZ, RZ, 0x1c1f ;  /* 0x00001c1fff007424 */ /* 0x000fe200078e00ff */
[----:B------:R-:W-:Y:S02]  /*1aa30*/  MOV R2, 0x1aa50 ;  /* 0x0001aa5000027802 */ /* 0x000fe40000000f00 */
[----:B------:R-:W-:Y:S05]  /*1aa40*/  CALL.REL.NOINC `($__internal_5_$__cuda_sm70_shflsync_idx_p) ;  /* 0x00000fb000007944 */ /* 0x000fea0003c00000 */
[----:B------:R-:W-:Y:S01]  /*1aa50*/  MOV R5, R0 ;  /* 0x0000000000057202 */ /* 0x000fe20000000f00 */
[----:B------:R-:W-:Y:S05]  /*1aa60*/  BRA `(.L_x_410) ;  /* 0xffffb87000007947 */ /* 0x000fea000383ffff */
.L_x_328:
[----:B------:R-:W-:Y:S01]  /*1aa70*/  IMAD.MOV.U32 R35, RZ, RZ, R13 ;  /* 0x000000ffff237224 */ /* 0x000fe200078e000d */
[----:B------:R-:W-:Y:S01]  /*1aa80*/  MOV R3, RZ ;  /* 0x000000ff00037202 */ /* 0x000fe20000000f00 */
[----:B------:R-:W-:Y:S01]  /*1aa90*/  IMAD.MOV.U32 R0, RZ, RZ, 0x1c1f ;  /* 0x00001c1fff007424 */ /* 0x000fe200078e00ff */
[----:B------:R-:W-:-:S02]  /*1aaa0*/  MOV R2, 0x1aac0 ;  /* 0x0001aac000027802 */ /* 0x000fc40000000f00 */
[----:B-12---:R-:W-:Y:S05]  /*1aab0*/  CALL.REL.NOINC `($__internal_5_$__cuda_sm70_shflsync_idx_p) ;  /* 0x00000f4000007944 */ /* 0x006fea0003c00000 */
[----:B------:R-:W-:Y:S05]  /*1aac0*/  BRA `(.L_x_411) ;  /* 0xffffb83000007947 */ /* 0x000fea000383ffff */
.L_x_331:
[----:B------:R-:W-:Y:S01]  /*1aad0*/  IMAD.MOV.U32 R35, RZ, RZ, R6 ;  /* 0x000000ffff237224 */ /* 0x000fe200078e0006 */
[----:B--2---:R-:W-:Y:S01]  /*1aae0*/  MOV R3, 0x1 ;  /* 0x0000000100037802 */ /* 0x004fe20000000f00 */
[----:B----4-:R-:W-:Y:S01]  /*1aaf0*/  IMAD.MOV.U32 R0, RZ, RZ, 0x1c1f ;  /* 0x00001c1fff007424 */ /* 0x010fe200078e00ff */
[----:B------:R-:W-:-:S02]  /*1ab00*/  MOV R2, 0x1ab20 ;  /* 0x0001ab2000027802 */ /* 0x000fc40000000f00 */
        /* <DEDUP_REMOVED lines=8> */
.L_x_334:
[----:B------:R-:W-:Y:S01]  /*1ab90*/  IMAD.MOV.U32 R35, RZ, RZ, R6 ;  /* 0x000000ffff237224 */ /* 0x000fe200078e0006 */
[----:B-1----:R-:W-:Y:S01]  /*1aba0*/  MOV R3, 0x2 ;  /* 0x0000000200037802 */ /* 0x002fe20000000f00 */
[----:B----4-:R-:W-:Y:S01]  /*1abb0*/  IMAD.MOV.U32 R0, RZ, RZ, 0x1c1f ;  /* 0x00001c1fff007424 */ /* 0x010fe200078e00ff */
[----:B------:R-:W-:Y:S02]  /*1abc0*/  MOV R2, 0x1abe0 ;  /* 0x0001abe000027802 */ /* 0x000fe40000000f00 */
[----:B--23--:R-:W-:Y:S05]  /*1abd0*/  CALL.REL.NOINC `($__internal_5_$__cuda_sm70_shflsync_idx_p) ;  /* 0x00000e2000007944 */ /* 0x00cfea0003c00000 */
[----:B------:R-:W-:Y:S01]  /*1abe0*/  MOV R5, R0 ;  /* 0x0000000000057202 */ /* 0x000fe20000000f00 */
[----:B------:R-:W-:Y:S05]  /*1abf0*/  BRA `(.L_x_413) ;  /* 0xffffb96000007947 */ /* 0x000fea000383ffff */
.L_x_335:
[----:B------:R-:W-:Y:S01]  /*1ac00*/  IMAD.MOV.U32 R35, RZ, RZ, R13 ;  /* 0x000000ffff237224 */ /* 0x000fe200078e000d */
[----:B------:R-:W-:Y:S01]  /*1ac10*/  MOV R3, 0x2 ;  /* 0x0000000200037802 */ /* 0x000fe20000000f00 */
[----:B----4-:R-:W-:Y:S01]  /*1ac20*/  IMAD.MOV.U32 R0, RZ, RZ, 0x1c1f ;  /* 0x00001c1fff007424 */ /* 0x010fe200078e00ff */
[----:B------:R-:W-:Y:S02]  /*1ac30*/  MOV R2, 0x1ac50 ;  /* 0x0001ac5000027802 */ /* 0x000fe40000000f00 */
[----:B-123--:R-:W-:Y:S05]  /*1ac40*/  CALL.REL.NOINC `($__internal_5_$__cuda_sm70_shflsync_idx_p) ;  /* 0x00000db000007944 */ /* 0x00efea0003c00000 */
[----:B------:R-:W-:Y:S05]  /*1ac50*/  BRA `(.L_x_414) ;  /* 0xffffb92000007947 */ /* 0x000fea000383ffff */
.L_x_338:
[----:B------:R-:W-:Y:S01]  /*1ac60*/  IMAD.MOV.U32 R35, RZ, RZ, R6 ;  /* 0x000000ffff237224 */ /* 0x000fe200078e0006 */
[----:B-1----:R-:W-:Y:S01]  /*1ac70*/  MOV R3, 0x3 ;  /* 0x0000000300037802 */ /* 0x002fe20000000f00 */
[----:B------:R-:W-:Y:S01]  /*1ac80*/  IMAD.MOV.U32 R0, RZ, RZ, 0x1c1f ;  /* 0x00001c1fff007424 */ /* 0x000fe200078e00ff */
[----:B------:R-:W-:-:S02]  /*1ac90*/  MOV R2, 0x1acb0 ;  /* 0x0001acb000027802 */ /* 0x000fc40000000f00 */
[----:B--234-:R-:W-:Y:S05]  /*1aca0*/  CALL.REL.NOINC `($__internal_5_$__cuda_sm70_shflsync_idx_p) ;  /* 0x00000d5000007944 */ /* 0x01cfea0003c00000 */
[----:B------:R-:W-:Y:S01]  /*1acb0*/  IMAD.MOV.U32 R6, RZ, RZ, R0 ;  /* 0x000000ffff067224 */ /* 0x000fe200078e0000 */
[----:B------:R-:W-:Y:S01]  /*1acc0*/  MOV R3, 0x3 ;  /* 0x0000000300037802 */ /* 0x000fe20000000f00 */
[----:B------:R-:W-:Y:S01]  /*1acd0*/  IMAD.MOV.U32 R35, RZ, RZ, R13 ;  /* 0x000000ffff237224 */ /* 0x000fe200078e000d */
[----:B------:R-:W-:-:S02]  /*1ace0*/  MOV R0, 0x1c1f ;  /* 0x00001c1f00007802 */ /* 0x000fc40000000f00 */
[----:B------:R-:W-:Y:S02]  /*1acf0*/  MOV R2, 0x1ad10 ;  /* 0x0001ad1000027802 */ /* 0x000fe40000000f00 */
[----:B------:R-:W-:Y:S05]  /*1ad00*/  CALL.REL.NOINC `($__internal_5_$__cuda_sm70_shflsync_idx_p) ;  /* 0x00000cf000007944 */ /* 0x000fea0003c00000 */
[----:B------:R-:W-:Y:S05]  /*1ad10*/  BRA `(.L_x_415) ;  /* 0xffffb9a000007947 */ /* 0x000fea000383ffff */
.L_x_340:
[----:B------:R-:W-:Y:S01]  /*1ad20*/  IMAD.MOV.U32 R35, RZ, RZ, R6 ;  /* 0x000000ffff237224 */ /* 0x000fe200078e0006 */
[----:B------:R-:W-:Y:S01]  /*1ad30*/  MOV R3, RZ ;  /* 0x000000ff00037202 */ /* 0x000fe20000000f00 */
[----:B------:R-:W-:Y:S01]  /*1ad40*/  IMAD.MOV.U32 R0, RZ, RZ, 0x1c1f ;  /* 0x00001c1fff007424 */ /* 0x000fe200078e00ff */
[----:B------:R-:W-:Y:S02]  /*1ad50*/  MOV R2, 0x1ad70 ;  /* 0x0001ad7000027802 */ /* 0x000fe40000000f00 */
[----:B------:R-:W-:Y:S05]  /*1ad60*/  CALL.REL.NOINC `($__internal_5_$__cuda_sm70_shflsync_idx_p) ;  /* 0x00000c9000007944 */ /* 0x000fea0003c00000 */
[----:B------:R-:W-:Y:S01]  /*1ad70*/  MOV R4, R0 ;  /* 0x0000000000047202 */ /* 0x000fe20000000f00 */
[----:B------:R-:W-:Y:S05]  /*1ad80*/  BRA `(.L_x_416) ;  /* 0xffffbc6000007947 */ /* 0x000fea000383ffff */
.L_x_341:
[----:B------:R-:W-:Y:S01]  /*1ad90*/  IMAD.MOV.U32 R35, RZ, RZ, R5 ;  /* 0x000000ffff237224 */ /* 0x000fe200078e0005 */
[----:B------:R-:W-:Y:S01]  /*1ada0*/  MOV R3, RZ ;  /* 0x000000ff00037202 */ /* 0x000fe20000000f00 */
[----:B------:R-:W-:Y:S01]  /*1adb0*/  IMAD.MOV.U32 R0, RZ, RZ, 0x1c1f ;  /* 0x00001c1fff007424 */ /* 0x000fe200078e00ff */
[----:B------:R-:W-:Y:S02]  /*1adc0*/  MOV R2, 0x1ade0 ;  /* 0x0001ade000027802 */ /* 0x000fe40000000f00 */
[----:B-12---:R-:W-:Y:S05]  /*1add0*/  CALL.REL.NOINC `($__internal_5_$__cuda_sm70_shflsync_idx_p) ;  /* 0x00000c2000007944 */ /* 0x006fea0003c00000 */
[----:B------:R-:W-:Y:S05]  /*1ade0*/  BRA `(.L_x_417) ;  /* 0xffffbc2000007947 */ /* 0x000fea000383ffff */
.L_x_344:
        /* <DEDUP_REMOVED lines=12> */
.L_x_347:
[----:B------:R-:W-:Y:S01]  /*1aeb0*/  IMAD.MOV.U32 R35, RZ, RZ, R6 ;  /* 0x000000ffff237224 */ /* 0x000fe200078e0006 */
[----:B-1----:R-:W-:Y:S01]  /*1aec0*/  MOV R3, 0x2 ;  /* 0x0000000200037802 */ /* 0x002fe20000000f00 */
[----:B----4-:R-:W-:Y:S01]  /*1aed0*/  IMAD.MOV.U32 R0, RZ, RZ, 0x1c1f ;  /* 0x00001c1fff007424 */ /* 0x010fe200078e00ff */
[----:B------:R-:W-:Y:S02]  /*1aee0*/  MOV R2, 0x1af00 ;  /* 0x0001af0000027802 */ /* 0x000fe40000000f00 */
[----:B--23--:R-:W-:Y:S05]  /*1aef0*/  CALL.REL.NOINC `($__internal_5_$__cuda_sm70_shflsync_idx_p) ;  /* 0x00000b0000007944 */ /* 0x00cfea0003c00000 */
[----:B------:R-:W-:Y:S01]  /*1af00*/  MOV R4, R0 ;  /* 0x0000000000047202 */ /* 0x000fe20000000f00 */
[----:B------:R-:W-:Y:S05]  /*1af10*/  BRA `(.L_x_419) ;  /* 0xffffc4a000007947 */ /* 0x000fea000383ffff */
.L_x_348:
[----:B------:R-:W-:Y:S01]  /*1af20*/  IMAD.MOV.U32 R35, RZ, RZ, R5 ;  /* 0x000000ffff237224 */ /* 0x000fe200078e0005 */
[----:B------:R-:W-:Y:S01]  /*1af30*/  MOV R3, 0x2 ;  /* 0x0000000200037802 */ /* 0x000fe20000000f00 */
[----:B----4-:R-:W-:Y:S01]  /*1af40*/  IMAD.MOV.U32 R0, RZ, RZ, 0x1c1f ;  /* 0x00001c1fff007424 */ /* 0x010fe200078e00ff */
[----:B------:R-:W-:Y:S02]  /*1af50*/  MOV R2, 0x1af70 ;  /* 0x0001af7000027802 */ /* 0x000fe40000000f00 */
[----:B-123--:R-:W-:Y:S05]  /*1af60*/  CALL.REL.NOINC `($__internal_5_$__cuda_sm70_shflsync_idx_p) ;  /* 0x00000a9000007944 */ /* 0x00efea0003c00000 */
[----:B------:R-:W-:Y:S05]  /*1af70*/  BRA `(.L_x_420) ;  /* 0xffffc46000007947 */ /* 0x000fea000383ffff */
.L_x_351:
[----:B------:R-:W-:Y:S01]  /*1af80*/  IMAD.MOV.U32 R35, RZ, RZ, R6 ;  /* 0x000000ffff237224 */ /* 0x000fe200078e0006 */
[----:B--2---:R-:W-:Y:S01]  /*1af90*/  MOV R3, 0x3 ;  /* 0x0000000300037802 */ /* 0x004fe20000000f00 */
[----:B-1----:R-:W-:Y:S01]  /*1afa0*/  IMAD.MOV.U32 R0, RZ, RZ, 0x1c1f ;  /* 0x00001c1fff007424 */ /* 0x002fe200078e00ff */
[----:B------:R-:W-:-:S02]  /*1afb0*/  MOV R2, 0x1afd0 ;  /* 0x0001afd000027802 */ /* 0x000fc40000000f00 */
[----:B---34-:R-:W-:Y:S05]  /*1afc0*/  CALL.REL.NOINC `($__internal_5_$__cuda_sm70_shflsync_idx_p) ;  /* 0x00000a3000007944 */ /* 0x018fea0003c00000 */
[----:B------:R-:W-:Y:S01]  /*1afd0*/  IMAD.MOV.U32 R4, RZ, RZ, R0 ;  /* 0x000000ffff047224 */ /* 0x000fe200078e0000 */
[----:B------:R-:W-:Y:S01]  /*1afe0*/  MOV R3, 0x3 ;  /* 0x0000000300037802 */ /* 0x000fe20000000f00 */
[----:B------:R-:W-:Y:S01]  /*1aff0*/  IMAD.MOV.U32 R35, RZ, RZ, R5 ;  /* 0x000000ffff237224 */ /* 0x000fe200078e0005 */
[----:B------:R-:W-:-:S02]  /*1b000*/  MOV R0, 0x1c1f ;  /* 0x00001c1f00007802 */ /* 0x000fc40000000f00 */
[----:B------:R-:W-:Y:S02]  /*1b010*/  MOV R2, 0x1b030 ;  /* 0x0001b03000027802 */ /* 0x000fe40000000f00 */
[----:B------:R-:W-:Y:S05]  /*1b020*/  CALL.REL.NOINC `($__internal_5_$__cuda_sm70_shflsync_idx_p) ;  /* 0x000009d000007944 */ /* 0x000fea0003c00000 */
[----:B------:R-:W-:Y:S05]  /*1b030*/  BRA `(.L_x_421) ;  /* 0xffffc89000007947 */ /* 0x000fea000383ffff */
.L_x_355:
[----:B------:R-:W-:Y:S01]  /*1b040*/  IMAD.MOV.U32 R35, RZ, RZ, R5 ;  /* 0x000000ffff237224 */ /* 0x000fe200078e0005 */
[----:B------:R-:W-:Y:S01]  /*1b050*/  MOV R3, RZ ;  /* 0x000000ff00037202 */ /* 0x000fe20000000f00 */
[----:B------:R-:W-:Y:S01]  /*1b060*/  IMAD.MOV.U32 R0, RZ, RZ, 0x1c1f ;  /* 0x00001c1fff007424 */ /* 0x000fe200078e00ff */
[----:B------:R-:W-:Y:S02]  /*1b070*/  MOV R2, 0x1b090 ;  /* 0x0001b09000027802 */ /* 0x000fe40000000f00 */
[----:B------:R-:W-:Y:S05]  /*1b080*/  CALL.REL.NOINC `($__internal_5_$__cuda_sm70_shflsync_idx_p) ;  /* 0x0000097000007944 */ /* 0x000fea0003c00000 */
[----:B------:R-:W-:Y:S01]  /*1b090*/  MOV R4, R0 ;  /* 0x0000000000047202 */ /* 0x000fe20000000f00 */
[----:B------:R-:W-:Y:S05]  /*1b0a0*/  BRA `(.L_x_422) ;  /* 0xffffd50000007947 */ /* 0x000fea000383ffff */
.L_x_356:
[----:B------:R-:W-:Y:S01]  /*1b0b0*/  IMAD.MOV.U32 R35, RZ, RZ, R13 ;  /* 0x000000ffff237224 */ /* 0x000fe200078e000d */
[----:B------:R-:W-:Y:S01]  /*1b0c0*/  MOV R3, RZ ;  /* 0x000000ff00037202 */ /* 0x000fe20000000f00 */
[----:B------:R-:W-:Y:S01]  /*1b0d0*/  IMAD.MOV.U32 R0, RZ, RZ, 0x1c1f ;  /* 0x00001c1fff007424 */ /* 0x000fe200078e00ff */
[----:B------:R-:W-:Y:S02]  /*1b0e0*/  MOV R2, 0x1b100 ;  /* 0x0001b10000027802 */ /* 0x000fe40000000f00 */
[----:B-12---:R-:W-:Y:S05]  /*1b0f0*/  CALL.REL.NOINC `($__internal_5_$__cuda_sm70_shflsync_idx_p) ;  /* 0x0000090000007944 */ /* 0x006fea0003c00000 */
[----:B------:R-:W-:Y:S05]  /*1b100*/  BRA `(.L_x_423) ;  /* 0xffffd4c000007947 */ /* 0x000fea000383ffff */
.L_x_359:
        /* <DEDUP_REMOVED lines=12> */
.L_x_362:
[----:B------:R-:W-:Y:S01]  /*1b1d0*/  IMAD.MOV.U32 R35, RZ, RZ, R5 ;  /* 0x000000ffff237224 */ /* 0x000fe200078e0005 */
[----:B-1----:R-:W-:Y:S01]  /*1b1e0*/  MOV R3, 0x2 ;  /* 0x0000000200037802 */ /* 0x002fe20000000f00 */
[----:B----4-:R-:W-:Y:S01]  /*1b1f0*/  IMAD.MOV.U32 R0, RZ, RZ, 0x1c1f ;  /* 0x00001c1fff007424 */ /* 0x010fe200078e00ff */
[----:B------:R-:W-:Y:S02]  /*1b200*/  MOV R2, 0x1b220 ;  /* 0x0001b22000027802 */ /* 0x000fe40000000f00 */
[----:B--23--:R-:W-:Y:S05]  /*1b210*/  CALL.REL.NOINC `($__internal_5_$__cuda_sm70_shflsync_idx_p) ;  /* 0x000007e000007944 */ /* 0x00cfea0003c00000 */
[----:B------:R-:W-:Y:S01]  /*1b220*/  MOV R4, R0 ;  /* 0x0000000000047202 */ /* 0x000fe20000000f00 */
[----:B------:R-:W-:Y:S05]  /*1b230*/  BRA `(.L_x_425) ;  /* 0xffffd60000007947 */ /* 0x000fea000383ffff */
.L_x_363:
[----:B------:R-:W-:Y:S01]  /*1b240*/  IMAD.MOV.U32 R35, RZ, RZ, R13 ;  /* 0x000000ffff237224 */ /* 0x000fe200078e000d */
[----:B------:R-:W-:Y:S01]  /*1b250*/  MOV R3, 0x2 ;  /* 0x0000000200037802 */ /* 0x000fe20000000f00 */
[----:B----4-:R-:W-:Y:S01]  /*1b260*/  IMAD.MOV.U32 R0, RZ, RZ, 0x1c1f ;  /* 0x00001c1fff007424 */ /* 0x010fe200078e00ff */
[----:B------:R-:W-:Y:S02]  /*1b270*/  MOV R2, 0x1b290 ;  /* 0x0001b29000027802 */ /* 0x000fe40000000f00 */
[----:B-123--:R-:W-:Y:S05]  /*1b280*/  CALL.REL.NOINC `($__internal_5_$__cuda_sm70_shflsync_idx_p) ;  /* 0x0000077000007944 */ /* 0x00efea0003c00000 */
[----:B------:R-:W-:Y:S05]  /*1b290*/  BRA `(.L_x_426) ;  /* 0xffffd5c000007947 */ /* 0x000fea000383ffff */
.L_x_366:
        /* <DEDUP_REMOVED lines=12> */
.L_x_368:
[----:B------:R-:W-:Y:S01]  /*1b360*/  IMAD.MOV.U32 R35, RZ, RZ, R34 ;  /* 0x000000ffff237224 */ /* 0x000fe200078e0022 */
[----:B------:R-:W-:Y:S01]  /*1b370*/  MOV R3, RZ ;  /* 0x000000ff00037202 */ /* 0x000fe20000000f00 */
[----:B------:R-:W-:Y:S01]  /*1b380*/  IMAD.MOV.U32 R0, RZ, RZ, 0x1f ;  /* 0x0000001fff007424 */ /* 0x000fe200078e00ff */
[----:B------:R-:W-:Y:S02]  /*1b390*/  MOV R2, 0x1b3b0 ;  /* 0x0001b3b000027802 */ /* 0x000fe40000000f00 */
[----:B--2-4-:R-:W-:Y:S05]  /*1b3a0*/  CALL.REL.NOINC `($__internal_5_$__cuda_sm70_shflsync_idx_p) ;  /* 0x0000065000007944 */ /* 0x014fea0003c00000 */
[----:B------:R-:W-:Y:S01]  /*1b3b0*/  MOV R10, R0 ;  /* 0x00000000000a7202 */ /* 0x000fe20000000f00 */
[----:B------:R-:W-:Y:S05]  /*1b3c0*/  BRA `(.L_x_428) ;  /* 0xffffd7c000007947 */ /* 0x000fea000383ffff */
.L_x_369:
[----:B------:R-:W-:Y:S01]  /*1b3d0*/  IMAD.MOV.U32 R35, RZ, RZ, R34 ;  /* 0x000000ffff237224 */ /* 0x000fe200078e0022 */
[----:B------:R-:W-:Y:S01]  /*1b3e0*/  MOV R3, 0x1 ;  /* 0x0000000100037802 */ /* 0x000fe20000000f00 */
[----:B------:R-:W-:Y:S01]  /*1b3f0*/  IMAD.MOV.U32 R0, RZ, RZ, 0x1f ;  /* 0x0000001fff007424 */ /* 0x000fe200078e00ff */
[----:B------:R-:W-:Y:S02]  /*1b400*/  MOV R2, 0x1b420 ;  /* 0x0001b42000027802 */ /* 0x000fe40000000f00 */
[----:B-1234-:R-:W-:Y:S05]  /*1b410*/  CALL.REL.NOINC `($__internal_5_$__cuda_sm70_shflsync_idx_p) ;  /* 0x000005e000007944 */ /* 0x01efea0003c00000 */
[----:B------:R-:W-:Y:S01]  /*1b420*/  MOV R9, R0 ;  /* 0x0000000000097202 */ /* 0x000fe20000000f00 */
[----:B------:R-:W-:Y:S05]  /*1b430*/  BRA `(.L_x_429) ;  /* 0xffffd77000007947 */ /* 0x000fea000383ffff */
.L_x_370:
[----:B------:R-:W-:Y:S02]  /*1b440*/  MOV R3, 0x1 ;  /* 0x0000000100037802 */ /* 0x000fe40000000f00 */
[----:B------:R-:W-:-:S02]  /*1b450*/  MOV R2, 0x1b470 ;  /* 0x0001b47000027802 */ /* 0x000fc40000000f00 */
[----:B-1-3--:R-:W-:Y:S05]  /*1b460*/  CALL.REL.NOINC `($__internal_6_$__cuda_sm70_shflsync_up_p) ;  /* 0x000005e000007944 */ /* 0x00afea0003c00000 */
[----:B------:R-:W-:Y:S05]  /*1b470*/  BRA `(.L_x_430) ;  /* 0xffffd86000007947 */ /* 0x000fea000383ffff */
.L_x_371:
[----:B------:R-:W-:Y:S02]  /*1b480*/  MOV R3, 0x2 ;  /* 0x0000000200037802 */ /* 0x000fe40000000f00 */
[----:B------:R-:W-:-:S02]  /*1b490*/  MOV R2, 0x1b4b0 ;  /* 0x0001b4b000027802 */ /* 0x000fc40000000f00 */
[----:B-1-3--:R-:W-:Y:S05]  /*1b4a0*/  CALL.REL.NOINC `($__internal_6_$__cuda_sm70_shflsync_up_p) ;  /* 0x000005a000007944 */ /* 0x00afea0003c00000 */
        /* <DEDUP_REMOVED lines=23> */
.L_x_375:
[----:B------:R-:W-:Y:S02]  /*1b620*/  MOV R3, 0x1 ;  /* 0x0000000100037802 */ /* 0x000fe40000000f00 */
[----:B------:R-:W-:Y:S02]  /*1b630*/  MOV R2, 0x1b650 ;  /* 0x0001b65000027802 */ /* 0x000fe40000000f00 */
[----:B-1----:R-:W-:Y:S05]  /*1b640*/  CALL.REL.NOINC `($__internal_6_$__cuda_sm70_shflsync_up_p) ;  /* 0x0000040000007944 */ /* 0x002fea0003c00000 */
[----:B------:R-:W-:Y:S01]  /*1b650*/  MOV R2, R4 ;  /* 0x0000000400027202 */ /* 0x000fe20000000f00 */
[----:B------:R-:W-:Y:S05]  /*1b660*/  BRA `(.L_x_432) ;  /* 0xffffd8e000007947 */ /* 0x000fea000383ffff */
.L_x_376:
[----:B------:R-:W-:Y:S02]  /*1b670*/  MOV R3, 0x2 ;  /* 0x0000000200037802 */ /* 0x000fe40000000f00 */
[----:B------:R-:W-:Y:S02]  /*1b680*/  MOV R2, 0x1b6a0 ;  /* 0x0001b6a000027802 */ /* 0x000fe40000000f00 */
[----:B-1----:R-:W-:Y:S05]  /*1b690*/  CALL.REL.NOINC `($__internal_6_$__cuda_sm70_shflsync_up_p) ;  /* 0x000003b000007944 */ /* 0x002fea0003c00000 */
        /* <DEDUP_REMOVED lines=23> */
.L_x_378:
[----:B------:R-:W-:Y:S02]  /*1b810*/  SEL R0, RZ, 0x1, P0 ;  /* 0x00000001ff007807 */ /* 0x000fe40000000000 */
[----:B------:R-:W-:Y:S02]  /*1b820*/  MOV R2, 0x1b840 ;  /* 0x0001b84000027802 */ /* 0x000fe40000000f00 */
[----:B-12---:R-:W-:Y:S05]  /*1b830*/  CALL.REL.NOINC `($__internal_7_$__cuda_sm70_votesync_ballot) ;  /* 0x0000027000007944 */ /* 0x006fea0003c00000 */
[----:B------:R-:W-:Y:S01]  /*1b840*/  MOV R9, R0 ;  /* 0x0000000000097202 */ /* 0x000fe20000000f00 */
[----:B------:R-:W-:Y:S05]  /*1b850*/  BRA `(.L_x_434) ;  /* 0xffffd88000007947 */ /* 0x000fea000383ffff */
.L_x_379:
[----:B------:R-:W-:Y:S01]  /*1b860*/  IMAD.MOV.U32 R35, RZ, RZ, R6 ;  /* 0x000000ffff237224 */ /* 0x000fe200078e0006 */
[----:B----4-:R-:W-:Y:S01]  /*1b870*/  MOV R3, R11 ;  /* 0x0000000b00037202 */ /* 0x010fe20000000f00 */
[----:B------:R-:W-:Y:S01]  /*1b880*/  IMAD.MOV.U32 R0, RZ, RZ, 0x1f ;  /* 0x0000001fff007424 */ /* 0x000fe200078e00ff */
[----:B------:R-:W-:Y:S02]  /*1b890*/  MOV R2, 0x1b8b0 ;  /* 0x0001b8b000027802 */ /* 0x000fe40000000f00 */
[----:B-123--:R-:W-:Y:S05]  /*1b8a0*/  CALL.REL.NOINC `($__internal_5_$__cuda_sm70_shflsync_idx_p) ;  /* 0x0000015000007944 */ /* 0x00efea0003c00000 */
[----:B------:R-:W-:Y:S01]  /*1b8b0*/  IMAD.MOV.U32 R6, RZ, RZ, R0 ;  /* 0x000000ffff067224 */ /* 0x000fe200078e0000 */
[----:B------:R-:W-:Y:S01]  /*1b8c0*/  MOV R3, R11 ;  /* 0x0000000b00037202 */ /* 0x000fe20000000f00 */
[----:B------:R-:W-:Y:S01]  /*1b8d0*/  IMAD.MOV.U32 R35, RZ, RZ, R8 ;  /* 0x000000ffff237224 */ /* 0x000fe200078e0008 */
[----:B------:R-:W-:Y:S02]  /*1b8e0*/  MOV R0, 0x1f ;  /* 0x0000001f00007802 */ /* 0x000fe40000000f00 */
[----:B------:R-:W-:-:S02]  /*1b8f0*/  MOV R2, 0x1b910 ;  /* 0x0001b91000027802 */ /* 0x000fc40000000f00 */
[----:B------:R-:W-:Y:S05]  /*1b900*/  CALL.REL.NOINC `($__internal_5_$__cuda_sm70_shflsync_idx_p) ;  /* 0x000000f000007944 */ /* 0x000fea0003c00000 */
[----:B------:R-:W-:Y:S01]  /*1b910*/  MOV R5, R0 ;  /* 0x0000000000057202 */ /* 0x000fe20000000f00 */
[----:B------:R-:W-:Y:S05]  /*1b920*/  BRA `(.L_x_435) ;  /* 0xffffd7f000007947 */ /* 0x000fea000383ffff */
.L_x_382:
[----:B------:R-:W-:Y:S01]  /*1b930*/  MOV R3, R0 ;  /* 0x0000000000037202 */ /* 0x000fe20000000f00 */
[----:B------:R-:W-:Y:S01]  /*1b940*/  IMAD.MOV.U32 R35, RZ, RZ, R4 ;  /* 0x000000ffff237224 */ /* 0x000fe200078e0004 */
[----:B------:R-:W-:Y:S01]  /*1b950*/  MOV R2, 0x1b980 ;  /* 0x0001b98000027802 */ /* 0x000fe20000000f00 */
[----:B------:R-:W-:-:S02]  /*1b960*/  IMAD.MOV.U32 R0, RZ, RZ, 0x1f ;  /* 0x0000001fff007424 */ /* 0x000fc400078e00ff */
[----:B-1234-:R-:W-:Y:S05]  /*1b970*/  CALL.REL.NOINC `($__internal_5_$__cuda_sm70_shflsync_idx_p) ;  /* 0x0000008000007944 */ /* 0x01efea0003c00000 */
[----:B------:R-:W-:Y:S01]  /*1b980*/  MOV R13, R0 ;  /* 0x00000000000d7202 */ /* 0x000fe20000000f00 */
[----:B------:R-:W-:Y:S05]  /*1b990*/  BRA `(.L_x_381) ;  /* 0xffffd7e000007947 */ /* 0x000fea000383ffff */
        .weak           $__internal_4_$__cuda_sm70_shflsync_bfly_p
        .type           $__internal_4_$__cuda_sm70_shflsync_bfly_p,@function
        .size           $__internal_4_$__cuda_sm70_shflsync_bfly_p,($__internal_5_$__cuda_sm70_shflsync_idx_p - $__internal_4_$__cuda_sm70_shflsync_bfly_p)
$__internal_4_$__cuda_sm70_shflsync_bfly_p:
[----:B------:R-:W-:Y:S02]  /*1b9a0*/  MOV R36, 0xffffffff ;  /* 0xffffffff00247802 */ /* 0x000fe40000000f00 */
[----:B------:R-:W-:-:S02]  /*1b9b0*/  MOV R3, 0x1f ;  /* 0x0000001f00037802 */ /* 0x000fc40000000f00 */
[----:B------:R-:W-:Y:S04]  /*1b9c0*/  WARPSYNC R36 ;  /* 0x0000002400007348 */ /* 0x000fe80003800000 */
[----:B------:R1:W2:Y:S02]  /*1b9d0*/  SHFL.BFLY PT, R0, R4, R0, R3 ;  /* 0x0c00000004007389 */ /* 0x0002a400000e0003 */
[----:B-1----:R-:W-:-:S04]  /*1b9e0*/  MOV R3, 0x0 ;  /* 0x0000000000037802 */ /* 0x002fc80000000f00 */
[----:B--2---:R-:W-:Y:S05]  /*1b9f0*/  RET.REL.NODEC R2 `(_ZN7cutlass13device_kernelIN5flash19enable_sm80_to_sm89INS1_16FlashAttnFwdSm80INS1_25CollectiveMainloopFwdSm80ILi4ELi1ELb0EN4cute5tupleIJNS5_1CILi128EEENS7_ILi48EEENS7_ILi96EEEEEELi96ENS_6half_tEfNS_4arch4Sm80ELb0ELb0ELb1ELb1ELb1ELb1ELb1ELb1EEENS1_21CollectiveEpilogueFwdINS6_IJS8_SA_S9_EEENS6_IJNS7_ILi1EEESI_SI_EEESC_SE_Li128ELb1ELb1ELb1ELb0EEENS1_36VarlenDynamicPersistentTileSchedulerILi128ELi48ELi128ELi128ELb1ELb1ELb0ELb0ELb1ELb1EEEEEEEEEvNT_6ParamsE) ;  /* 0xfffe460002007950 */ /* 0x004fea0003c3ffff */
        .weak           $__internal_5_$__cuda_sm70_shflsync_idx_p
        .type           $__internal_5_$__cuda_sm70_shflsync_idx_p,@function
        .size           $__internal_5_$__cuda_sm70_shflsync_idx_p,($__internal_6_$__cuda_sm70_shflsync_up_p - $__internal_5_$__cuda_sm70_shflsync_idx_p)
$__internal_5_$__cuda_sm70_shflsync_idx_p:
[----:B------:R-:W-:-:S04]  /*1ba00*/  MOV R217, 0xffffffff ;  /* 0xffffffff00d97802 */ /* 0x000fc80000000f00 */
[----:B------:R-:W-:Y:S04]  /*1ba10*/  WARPSYNC R217 ;  /* 0x000000d900007348 */ /* 0x000fe80003800000 */
[----:B------:R1:W2:Y:S02]  /*1ba20*/  SHFL.IDX PT, R0, R35, R3, R0 ;  /* 0x0000000323007389 */ /* 0x0002a400000e0000 */
[----:B-1----:R-:W-:-:S04]  /*1ba30*/  MOV R3, 0x0 ;  /* 0x0000000000037802 */ /* 0x002fc80000000f00 */
[----:B--2---:R-:W-:Y:S05]  /*1ba40*/  RET.REL.NODEC R2 `(_ZN7cutlass13device_kernelIN5flash19enable_sm80_to_sm89INS1_16FlashAttnFwdSm80INS1_25CollectiveMainloopFwdSm80ILi4ELi1ELb0EN4cute5tupleIJNS5_1CILi128EEENS7_ILi48EEENS7_ILi96EEEEEELi96ENS_6half_tEfNS_4arch4Sm80ELb0ELb0ELb1ELb1ELb1ELb1ELb1ELb1EEENS1_21CollectiveEpilogueFwdINS6_IJS8_SA_S9_EEENS6_IJNS7_ILi1EEESI_SI_EEESC_SE_Li128ELb1ELb1ELb1ELb0EEENS1_36VarlenDynamicPersistentTileSchedulerILi128ELi48ELi128ELi128ELb1ELb1ELb0ELb0ELb1ELb1EEEEEEEEEvNT_6ParamsE) ;  /* 0xfffe45b002007950 */ /* 0x004fea0003c3ffff */
        .weak           $__internal_6_$__cuda_sm70_shflsync_up_p
        .type           $__internal_6_$__cuda_sm70_shflsync_up_p,@function
        .size           $__internal_6_$__cuda_sm70_shflsync_up_p,($__internal_7_$__cuda_sm70_votesync_ballot - $__internal_6_$__cuda_sm70_shflsync_up_p)
$__internal_6_$__cuda_sm70_shflsync_up_p:
[----:B------:R-:W-:Y:S02]  /*1ba50*/  MOV R4, RZ ;  /* 0x000000ff00047202 */ /* 0x000fe40000000f00 */
[----:B------:R-:W-:-:S04]  /*1ba60*/  MOV R11, 0xffffffff ;  /* 0xffffffff000b7802 */ /* 0x000fc80000000f00 */
[----:B------:R-:W-:Y:S04]  /*1ba70*/  WARPSYNC R11 ;  /* 0x0000000b00007348 */ /* 0x000fe80003800000 */
[----:B------:R1:W2:Y:S02]  /*1ba80*/  SHFL.UP PT, R4, R0, R3, R4 ;  /* 0x0400000300047389 */ /* 0x0002a400000e0004 */
[----:B-1----:R-:W-:-:S04]  /*1ba90*/  MOV R3, 0x0 ;  /* 0x0000000000037802 */ /* 0x002fc80000000f00 */
[----:B--2---:R-:W-:Y:S05]  /*1baa0*/  RET.REL.NODEC R2 `(_ZN7cutlass13device_kernelIN5flash19enable_sm80_to_sm89INS1_16FlashAttnFwdSm80INS1_25CollectiveMainloopFwdSm80ILi4ELi1ELb0EN4cute5tupleIJNS5_1CILi128EEENS7_ILi48EEENS7_ILi96EEEEEELi96ENS_6half_tEfNS_4arch4Sm80ELb0ELb0ELb1ELb1ELb1ELb1ELb1ELb1EEENS1_21CollectiveEpilogueFwdINS6_IJS8_SA_S9_EEENS6_IJNS7_ILi1EEESI_SI_EEESC_SE_Li128ELb1ELb1ELb1ELb0EEENS1_36VarlenDynamicPersistentTileSchedulerILi128ELi48ELi128ELi128ELb1ELb1ELb0ELb0ELb1ELb1EEEEEEEEEvNT_6ParamsE) ;  /* 0xfffe455002007950 */ /* 0x004fea0003c3ffff */
        .weak           $__internal_7_$__cuda_sm70_votesync_ballot
        .type           $__internal_7_$__cuda_sm70_votesync_ballot,@function
        .size           $__internal_7_$__cuda_sm70_votesync_ballot,(.L_x_1820 - $__internal_7_$__cuda_sm70_votesync_ballot)
$__internal_7_$__cuda_sm70_votesync_ballot:
[----:B------:R-:W-:Y:S01]  /*1bab0*/  ISETP.NE.U32.AND P0, PT, R0, 0x1, PT ;  /* 0x000000010000780c */ /* 0x000fe20003f05070 */
[----:B------:R-:W-:-:S04]  /*1bac0*/  IMAD.MOV.U32 R3, RZ, RZ, -0x1 ;  /* 0xffffffffff037424 */ /* 0x000fc800078e00ff */
[----:B------:R-:W-:Y:S08]  /*1bad0*/  WARPSYNC R3 ;  /* 0x0000000300007348 */ /* 0x000ff00003800000 */
[----:B------:R-:W-:-:S04]  /*1bae0*/  VOTE.ANY R0, PT, !P0 ;  /* 0x0000000000007806 */ /* 0x000fc800040e0100 */
[----:B------:R-:W-:Y:S01]  /*1baf0*/  LOP3.LUT R0, R0, R3, RZ, 0xc0, !PT ;  /* 0x0000000300007212 */ /* 0x000fe200078ec0ff */
[----:B------:R-:W-:-:S04]  /*1bb00*/  IMAD.MOV.U32 R3, RZ, RZ, 0x0 ;  /* 0x00000000ff037424 */ /* 0x000fc800078e00ff */
[----:B------:R-:W-:Y:S05]  /*1bb10*/  RET.REL.NODEC R2 `(_ZN7cutlass13device_kernelIN5flash19enable_sm80_to_sm89INS1_16FlashAttnFwdSm80INS1_25CollectiveMainloopFwdSm80ILi4ELi1ELb0EN4cute5tupleIJNS5_1CILi128EEENS7_ILi48EEENS7_ILi96EEEEEELi96ENS_6half_tEfNS_4arch4Sm80ELb0ELb0ELb1ELb1ELb1ELb1ELb1ELb1EEENS1_21CollectiveEpilogueFwdINS6_IJS8_SA_S9_EEENS6_IJNS7_ILi1EEESI_SI_EEESC_SE_Li128ELb1ELb1ELb1ELb0EEENS1_36VarlenDynamicPersistentTileSchedulerILi128ELi48ELi128ELi128ELb1ELb1ELb0ELb0ELb1ELb1EEEEEEEEEvNT_6ParamsE) ;  /* 0xfffe44e002007950 */ /* 0x000fea0003c3ffff */
.L_x_436:
        /* <DEDUP_REMOVED lines=14> */
.L_x_1820:


//--------------------- .text._ZN7cutlass13device_kernelIN5flash19enable_sm80_to_sm89INS1_16FlashAttnFwdSm80INS1_25CollectiveMainloopFwdSm80ILi4ELi1ELb0EN4cute5tupleIJNS5_1CILi128EEENS7_ILi48EEENS7_ILi96EEEEEELi96ENS_6half_tEfNS_4arch4Sm80ELb0ELb1ELb1ELb0ELb1ELb0ELb1ELb1EEENS1_21CollectiveEpilogueFwdINS6_IJS8_SA_S9_EEENS6_IJNS7_ILi1EEESI_SI_EEESC_SE_Li128ELb0ELb1ELb1ELb0EEENS1_19SingleTileSchedulerILb0ELb1ELb1ELi128EEEEEEEEEvNT_6ParamsE --------------------------
	.section	.text._ZN7cutlass13device_kernelIN5flash19enable_sm80_to_sm89INS1_16FlashAttnFwdSm80INS1_25CollectiveMainloopFwdSm80ILi4ELi1ELb0EN4cute5tupleIJNS5_1CILi128EEENS7_ILi48EEENS7_ILi96EEEEEELi96ENS_6half_tEfNS_4arch4Sm80ELb0ELb1ELb1ELb0ELb1ELb0ELb1ELb1EEENS1_21CollectiveEpilogueFwdINS6_IJS8_SA_S9_EEENS6_IJNS7_ILi1EEESI_SI_EEESC_SE_Li128ELb0ELb1ELb1ELb0EEENS1_19SingleTileSchedulerILb0ELb1ELb1ELi128EEEEEEEEEvNT_6ParamsE,"ax",@progbits
	.sectioninfo	@"SHI_REGISTERS=255"
	.align	128
.text._ZN7cutlass13device_kernelIN5flash19enable_sm80_to_sm89INS1_16FlashAttnFwdSm80INS1_25CollectiveMainloopFwdSm80ILi4ELi1ELb0EN4cute5tupleIJNS5_1CILi128EEENS7_ILi48EEENS7_ILi96EEEEEELi96ENS_6half_tEfNS_4arch4Sm80ELb0ELb1ELb1ELb0ELb1ELb0ELb1ELb1EEENS1_21CollectiveEpilogueFwdINS6_IJS8_SA_S9_EEENS6_IJNS7_ILi1EEESI_SI_EEESC_SE_Li128ELb0ELb1ELb1ELb0EEENS1_19SingleTileSchedulerILb0ELb1ELb1ELi128EEEEEEEEEvNT_6ParamsE:
        .type           _ZN7cutlass13device_kernelIN5flash19enable_sm80_to_sm89INS1_16FlashAttnFwdSm80INS1_25CollectiveMainloopFwdSm80ILi4ELi1ELb0EN4cute5tupleIJNS5_1CILi128EEENS7_ILi48EEENS7_ILi96EEEEEELi96ENS_6half_tEfNS_4arch4Sm80ELb0ELb1ELb1ELb0ELb1ELb0ELb1ELb1EEENS1_21CollectiveEpilogueFwdINS6_IJS8_SA_S9_EEENS6_IJNS7_ILi1EEESI_SI_EEESC_SE_Li128ELb0ELb1ELb1ELb0EEENS1_19SingleTileSchedulerILb0ELb1ELb1ELi128EEEEEEEEEvNT_6ParamsE,@function
        .size           _ZN7cutlass13device_kernelIN5flash19enable_sm80_to_sm89INS1_16FlashAttnFwdSm80INS1_25CollectiveMainloopFwdSm80ILi4ELi1ELb0EN4cute5tupleIJNS5_1CILi128EEENS7_ILi48EEENS7_ILi96EEEEEELi96ENS_6half_tEfNS_4arch4Sm80ELb0ELb1ELb1ELb0ELb1ELb0ELb1ELb1EEENS1_21CollectiveEpilogueFwdINS6_IJS8_SA_S9_EEENS6_IJNS7_ILi1EEESI_SI_EEESC_SE_Li128ELb0ELb1ELb1ELb0EEENS1_19SingleTileSchedulerILb0ELb1ELb1ELi128EEEEEEEEEvNT_6ParamsE,(.L_x_1825 - _ZN7cutlass13device_kernelIN5flash19enable_sm80_to_sm89INS1_16FlashAttnFwdSm80INS1_25CollectiveMainloopFwdSm80ILi4ELi1ELb0EN4cute5tupleIJNS5_1CILi128EEENS7_ILi48EEENS7_ILi96EEEEEELi96ENS_6half_tEfNS_4arch4Sm80ELb0ELb1ELb1ELb0ELb1ELb0ELb1ELb1EEENS1_21CollectiveEpilogueFwdINS6_IJS8_SA_S9_EEENS6_IJNS7_ILi1EEESI_SI_EEESC_SE_Li128ELb0ELb1ELb1ELb0EEENS1_19SingleTileSchedulerILb0ELb1ELb1ELi128EEEEEEEEEvNT_6ParamsE)
        .other          _ZN7cutlass13device_kernelIN5flash19enable_sm80_to_sm89INS1_16FlashAttnFwdSm80INS1_25CollectiveMainloopFwdSm80ILi4ELi1ELb0EN4cute5tupleIJNS5_1CILi128EEENS7_ILi48EEENS7_ILi96EEEEEELi96ENS_6half_tEfNS_4arch4Sm80ELb0ELb1ELb1ELb0ELb1ELb0ELb1ELb1EEENS1_21CollectiveEpilogueFwdINS6_IJS8_SA_S9_EEENS6_IJNS7_ILi1EEESI_SI_EEESC_SE_Li128ELb0ELb1ELb1ELb0EEENS1_19SingleTileSchedulerILb0ELb1ELb1ELi128EEEEEEEEEvNT_6ParamsE,@"STO_CUDA_ENTRY STV_DEFAULT"
_ZN7cutlass13device_kernelIN5flash19enable_sm80_to_sm89INS1_16FlashAttnFwdSm80INS1_25CollectiveMainloopFwdSm80ILi4ELi1ELb0EN4cute5tupleIJNS5_1CILi128EEENS7_ILi48EEENS7_ILi96EEEEEELi96ENS_6half_tEfNS_4arch4Sm80ELb0ELb1ELb1ELb0ELb1ELb0ELb1ELb1EEENS1_21CollectiveEpilogueFwdINS6_IJS8_SA_S9_EEENS6_IJNS7_ILi1EEESI_SI_EEESC_SE_Li128ELb0ELb1ELb1ELb0EEENS1_19SingleTileSchedulerILb0ELb1ELb1ELi128EEEEEEEEEvNT_6ParamsE:
[----:B------:R-:W-:Y:S02]  /*0000*/  MOV R1, c[0x0][0x28] ;  /* 0x00000a0000017a02 */ /* 0x000fe40000000f00 */
[----:B------:R-:W1:Y:S01]  /*0010*/  S2R R224, SR_TID.X ;  /* 0x0000000000e07919 */ /* 0x000e620000002100 */
[----:B------:R-:W2:Y:S08]  /*0020*/  S2UR UR7, SR_CTAID.Y ;  /* 0x00000000000779c3 */ /* 0x000eb00000002600 */
[----:B------:R-:W3:Y:S01]  /*0030*/  S2UR UR6, SR_CTAID.Z ;  /* 0x00000000000679c3 */ /* 0x000ee20000002700 */
[----:B-1----:R-:W-:-:S06]  /*0040*/  SHF.R.U32.HI R0, RZ, 0x5, R224 ;  /* 0x00000005ff007819 */ /* 0x002fcc00000116e0 */
[----:B------:R-:W1:Y:S02]  /*0050*/  SHFL.IDX PT, R0, R0, RZ, 0x1f ;  /* 0x00001fff00007589 */ /* 0x000e6400000e0000 */
[----:B-1----:R-:W-:-:S13]  /*0060*/  ISETP.NE.AND P0, PT, R0, RZ, PT ;  /* 0x000000ff0000720c */ /* 0x002fda0003f05270 */
[----:B--23--:R-:W-:Y:S05]  /*0070*/  @!P0 BRA `(.L_x_437) ;  /* 0x0000009000008947 */ /* 0x00cfea0003800000 */
[----:B------:R-:W-:Y:S01]  /*0080*/  MOV R0, c[0x0][0x550] ;  /* 0x0001540000007a02 */ /* 0x000fe20000000f00 */
[----:B------:R-:W-:-:S03]  /*0090*/  UMOV UR8, UR7 ;  /* 0x0000000700087c82 */ /* 0x000fc60008000000 */
[----:B------:R-:W-:-:S13]  /*00a0*/  ISETP.NE.AND P0, PT, R0, 0x1, PT ;  /* 0x000000010000780c */ /* 0x000fda0003f05270 */
[----:B------:R-:W-:Y:S05]  /*00b0*/  @!P0 BRA `(.L_x_438) ;  /* 0x000000b000008947 */ /* 0x000fea0003800000 */
[----:B------:R-:W-:Y:S02]  /*00c0*/  ULDC UR4, c[0x0][0x554] ;  /* 0x0001550000047ab9 */ /* 0x000fe40000000800 */
[----:B------:R-:W-:Y:S02]  /*00d0*/  UIMAD.WIDE.U32 UR4, UR7, UR4, URZ ;  /* 0x00000004070472a5 */ /* 0x000fe4000f8e003f */
[----:B------:R-:W-:Y:S02]  /*00e0*/  ULDC UR8, c[0x0][0x558] ;  /* 0x0001560000087ab9 */ /* 0x000fe40000000800 */
[----:B------:R-:W-:Y:S01]  /*00f0*/  USHF.R.U32.HI UR8, URZ, UR8, UR5 ;  /* 0x000000083f087299 */ /* 0x000fe20008011605 */
[----:B------:R-:W-:Y:S05]  /*0100*/  BRA `(.L_x_438) ;  /* 0x0000006000007947 */ /* 0x000fea0003800000 */
.L_x_437:
[----:B------:R-:W-:Y:S02]  /*0110*/  ULDC.64 UR4, c[0x0][0x550] ;  /* 0x0001540000047ab9 */ /* 0x000fe40000000a00 */
[----:B------:R-:W-:Y:S02]  /*0120*/  UISETP.NE.AND UP0, UPT, UR4, 0x1, UPT ;  /* 0x000000010400788c */ /* 0x000fe4000bf05270 */
[----:B------:R-:W-:-:S02]  /*0130*/  UIMAD.WIDE.U32 UR10, UR7, UR5, URZ ;  /* 0x00000005070a72a5 */ /* 0x000fc4000f8e003f */
[----:B------:R-:W-:Y:S02]  /*0140*/  ULDC UR4, c[0x0][0x558] ;  /* 0x0001560000047ab9 */ /* 0x000fe40000000800 */
[----:B------:R-:W-:-:S05]  /*0150*/  UMOV UR8, UR7 ;  /* 0x0000000700087c82 */ /* 0x000fca0008000000 */
[----:B------:R-:W-:-:S03]  /*0160*/  @UP0 USHF.R.U32.HI UR8, URZ, UR4, UR11 ;  /* 0x000000043f080299 */ /* 0x000fc6000801160b */
.L_x_438:
[----:B------:R-:W-:Y:S01]  /*0170*/  ISETP.LE.AND P0, PT, RZ, UR6, PT ;  /* 0x00000006ff007c0c */ /* 0x000fe2000bf03270 */
[----:B------:R-:W-:Y:S02]  /*0180*/  UIADD3 UR4, -UR8, URZ, URZ ;  /* 0x0000003f08047290 */ /* 0x000fe4000fffe13f */
[----:B------:R-:W-:Y:S02]  /*0190*/  ULDC UR9, c[0x0][0x550] ;  /* 0x0001540000097ab9 */ /* 0x000fe40000000800 */
[----:B------:R-:W-:-:S08]  /*01a0*/  UIMAD UR9, UR4, UR9, UR7 ;  /* 0x00000009040972a4 */ /* 0x000fd0000f8e0207 */
[----:B------:R-:W-:Y:S05]  /*01b0*/  @!P0 EXIT ;  /* 0x000000000000894d */ /* 0x000fea0003800000 */
[----:B------:R-:W-:Y:S01]  /*01c0*/  ULDC.64 UR4, c[0x0][0x370] ;  /* 0x0000dc0000047ab9 */ /* 0x000fe20000000a00 */
[----:B------:R-:W-:Y:S01]  /*01d0*/  IMAD.MOV.U32 R232, RZ, RZ, RZ ;  /* 0x000000ffffe87224 */ /* 0x000fe200078e00ff */
[----:B------:R-:W-:Y:S02]  /*01e0*/  UISETP.NE.U32.AND UP0, UPT, URZ, UR4, UPT ;  /* 0x000000043f00728c */ /* 0x000fe4000bf05070 */
[----:B------:R-:W-:Y:S02]  /*01f0*/  ULDC.64 UR10, c[0x0][0x370] ;  /* 0x0000dc00000a7ab9 */ /* 0x000fe40000000a00 */
[----:B------:R-:W-:Y:S01]  /*0200*/  UISETP.NE.AND.EX UP0, UPT, URZ, UR5, UPT, UP0 ;  /* 0x000000053f00728c */ /* 0x000fe2000bf05300 */
[----:B------:R-:W1:Y:S01]  /*0210*/  S2UR UR15, SR_CTAID.X ;  /* 0x00000000000f79c3 */ /* 0x000e620000002500 */
[----:B------:R-:W-:Y:S02]  /*0220*/  ULDC UR7, c[0x0][0x2ac] ;  /* 0x0000ab0000077ab9 */ /* 0x000fe40000000800 */
[----:B------:R-:W-:-:S02]  /*0230*/  ULDC.64 UR12, c[0x0][0x118] ;  /* 0x00004600000c7ab9 */ /* 0x000fc40000000a00 */
[----:B------:R-:W-:-:S05]  /*0240*/  PLOP3.LUT P0, PT, PT, PT, UP0, 0x80, 0x0 ;  /* 0x000000000000781c */ /* 0x000fca0003f0f008 */
[----:B------:R-:W-:Y:S02]  /*0250*/  @UP0 UMOV UR4, 0x4 ;  /* 0x0000000400040882 */ /* 0x000fe40000000000 */
[----:B------:R-:W-:-:S06]  /*0260*/  @UP0 UIMAD.WIDE UR4, UR6, UR4, UR10 ;  /* 0x00000004060402a5 */ /* 0x000fcc000f8e020a */
[----:B------:R-:W-:Y:S01]  /*0270*/  MOV R2, UR4 ;  /* 0x0000000400027c02 */ /* 0x000fe20008000f00 */
[----:B------:R-:W-:Y:S01]  /*0280*/  ULDC UR4, c[0x0][0x2c4] ;  /* 0x0000b10000047ab9 */ /* 0x000fe20000000800 */
[----:B------:R-:W-:Y:S01]  /*0290*/  IMAD.U32 R3, RZ, RZ, UR5 ;  /* 0x00000005ff037e24 */ /* 0x000fe2000f8e00ff */
[----:B------:R-:W-:Y:S02]  /*02a0*/  UISETP.NE.AND UP2, UPT, UR4, 0x1, UPT ;  /* 0x000000010400788c */ /* 0x000fe4000bf45270 */
[----:B-1----:R-:W-:Y:S02]  /*02b0*/  USHF.L.U32 UR15, UR15, 0x7, URZ ;  /* 0x000000070f0f7899 */ /* 0x002fe4000800063f */
[----:B------:R1:W5:Y:S01]  /*02c0*/  @P0 LDG.E R232, [R2.64] ;  /* 0x0000000c02e80981 */ /* 0x000362000c1e1900 */
[----:B------:R-:W-:Y:S02]  /*02d0*/  ULDC.64 UR4, c[0x0][0x2c8] ;  /* 0x0000b20000047ab9 */ /* 0x000fe40000000a00 */
[----:B------:R-:W-:-:S02]  /*02e0*/  UIADD3 UR10, UR15, 0x7f, URZ ;  /* 0x0000007f0f0a7890 */ /* 0x000fc4000fffe03f */
[----:B------:R-:W-:Y:S02]  /*02f0*/  ULDC UR14, c[0x0][0x168] ;  /* 0x00005a00000e7ab9 */ /* 0x000fe40000000800 */
[----:B------:R-:W-:-:S04]  /*0300*/  @UP2 UIADD3 UR16, UR15, 0x7f, URZ ;  /* 0x0000007f0f102890 */ /* 0x000fc8000fffe03f */
[----:B------:R-:W-:-:S03]  /*0310*/  UIMAD.WIDE.U32 UR16, UR16, UR4, URZ ;  /* 0x00000004101072a5 */ /* 0x000fc6000f8e003f */
[----:B------:R-:W-:Y:S02]  /*0320*/  ULDC UR4, c[0x0][0x1d0] ;  /* 0x0000740000047ab9 */ /* 0x000fe40000000800 */
[----:B------:R-:W-:Y:S02]  /*0330*/  UIMAD UR7, UR7, UR4, URZ ;  /* 0x00000004070772a4 */ /* 0x000fe4000f8e023f */
[----:B------:R-:W-:Y:S02]  /*0340*/  @UP2 UMOV UR11, UR17 ;  /* 0x00000011000b2c82 */ /* 0x000fe40008000000 */
[----:B------:R-:W-:-:S03]  /*0350*/  @UP2 USHF.R.U32.HI UR10, URZ, UR5, UR11 ;  /* 0x000000053f0a2299 */ /* 0x000fc6000801160b */
[----:B------:R-:W-:Y:S02]  /*0360*/  UMOV UR11, 0x1 ;  /* 0x00000001000b7882 */ /* 0x000fe40000000000 */
[----:B------:R-:W-:Y:S02]  /*0370*/  ULDC.64 UR4, c[0x0][0x328] ;  /* 0x0000ca0000047ab9 */ /* 0x000fe40000000a00 */
[----:B------:R-:W-:Y:S02]  /*0380*/  UISETP.LE.AND UP1, UPT, UR11, UR5, UPT ;  /* 0x000000050b00728c */ /* 0x000fe4000bf23270 */
[----:B------:R-:W-:-:S04]  /*0390*/  UIADD3 UR14, UR7, -UR14, UR11 ;  /* 0x8000000e070e7290 */ /* 0x000fc8000fffe00b */
[----:B------:R-:W-:Y:S01]  /*03a0*/  PLOP3.LUT P0, PT, PT, PT, UP1, 0x40, 0x0 ;  /* 0x000000000000781c */ /* 0x000fe20003f0e818 */
[----:B------:R-:W-:-:S04]  /*03b0*/  UIADD3 UR5, UR14, UR10, URZ ;  /* 0x0000000a0e057290 */ /* 0x000fc8000fffe03f */
[----:B------:R-:W-:-:S08]  /*03c0*/  UIADD3 UR10, UR5, UR4, URZ ;  /* 0x00000004050a7290 */ /* 0x000fd0000fffe03f */
[----:B------:R-:W-:Y:S05]  /*03d0*/  @P0 BRA `(.L_x_439) ;  /* 0x0000016000000947 */ /* 0x000fea0003800000 */
[----:B-1----:R-:W-:Y:S01]  /*03e0*/  ISETP.LT.AND P0, PT, RZ, UR5, PT ;  /* 0x00000005ff007c0c */ /* 0x002fe2000bf01270 */
[----:B------:R-:W-:-:S12]  /*03f0*/  UIADD3 UR14, UR5, -0x1, URZ ;  /* 0xffffffff050e7890 */ /* 0x000fd8000fffe03f */
[----:B------:R-:W-:Y:S05]  /*0400*/  @P0 BRA `(.L_x_440) ;  /* 0x0000009000000947 */ /* 0x000fea0003800000 */
[----:B------:R-:W-:Y:S02]  /*0410*/  ULDC UR4, c[0x0][0x32c] ;  /* 0x0000cb0000047ab9 */ /* 0x000fe40000000800 */
[----:B------:R-:W-:Y:S02]  /*0420*/  UISETP.NE.AND UP0, UPT, UR11, UR4, UPT ;  /* 0x000000040b00728c */ /* 0x000fe4000bf05270 */
[----:B------:R-:W-:-:S03]  /*0430*/  UIADD3 UR14, -UR5, URZ, URZ ;  /* 0x0000003f050e7290 */ /* 0x000fc6000fffe13f */
[----:B------:R-:W-:Y:S02]  /*0440*/  ULDC.64 UR4, c[0x0][0x330] ;  /* 0x0000cc0000047ab9 */ /* 0x000fe40000000a00 */
[----:B------:R-:W-:-:S07]  /*0450*/  UIMAD.WIDE.U32 UR16, UR14, UR4, URZ ;  /* 0x000000040e1072a5 */ /* 0x000fce000f8e003f */
[----:B------:R-:W-:Y:S02]  /*0460*/  @UP0 UMOV UR11, UR17 ;  /* 0x00000011000b0c82 */ /* 0x000fe40008000000 */
[----:B------:R-:W-:-:S04]  /*0470*/  @UP0 USHF.R.U32.HI UR14, URZ, UR5, UR11 ;  /* 0x000000053f0e0299 */ /* 0x000fc8000801160b */
[----:B------:R-:W-:Y:S01]  /*0480*/  ULOP3.LUT UR14, URZ, UR14, URZ, 0x33, !UPT ;  /* 0x0000000e3f0e7292 */ /* 0x000fe2000f8e333f */
[----:B------:R-:W-:Y:S05]  /*0490*/  BRA `(.L_x_441) ;  /* 0x0000006000007947 */ /* 0x000fea0003800000 */
.L_x_440:
[----:B------:R-:W-:Y:S02]  /*04a0*/  ULDC UR4, c[0x0][0x32c] ;  /* 0x0000cb0000047ab9 */ /* 0x000fe40000000800 */
[----:B------:R-:W-:-:S03]  /*04b0*/  UISETP.NE.AND UP0, UPT, UR11, UR4, UPT ;  /* 0x000000040b00728c */ /* 0x000fc6000bf05270 */
[----:B------:R-:W-:Y:S02]  /*04c0*/  ULDC.64 UR4, c[0x0][0x330] ;  /* 0x0000cc0000047ab9 */ /* 0x000fe40000000a00 */
[----:B------:R-:W-:-:S07]  /*04d0*/  UIMAD.WIDE.U32 UR16, UR14, UR4, URZ ;  /* 0x000000040e1072a5 */ /* 0x000fce000f8e003f */
[----:B------:R-:W-:Y:S02]  /*04e0*/  @UP0 UMOV UR11, UR17 ;  /* 0x00000011000b0c82 */ /* 0x000fe40008000000 */
[----:B------:R-:W-:Y:S02]  /*04f0*/  @UP0 USHF.R.U32.HI UR14, URZ, UR5, UR11 ;  /* 0x000000053f0e0299 */ /* 0x000fe4000801160b */
.L_x_441:
[----:B------:R-:W-:Y:S02]  /*0500*/  ULDC UR4, c[0x0][0x32c] ;  /* 0x0000cb0000047ab9 */ /* 0x000fe40000000800 */
[----:B------:R-:W-:-:S04]  /*0510*/  UIMAD UR4, UR14, UR4, UR4 ;  /* 0x000000040e0472a4 */ /* 0x000fc8000f8e0204 */
[----:B------:R-:W-:-:S04]  /*0520*/  UISETP.LT.AND UP0, UPT, UR10, UR4, UPT ;  /* 0x000000040a00728c */ /* 0x000fc8000bf01270 */
[----:B------:R-:W-:Y:S02]  /*0530*/  USEL UR10, UR10, UR4, UP0 ;  /* 0x000000040a0a7287 */ /* 0x000fe40008000000 */
.L_x_439:
[----:B-1----:R-:W-:Y:S01]  /*0540*/  UIADD3 UR11, UR7, 0x2f, URZ ;  /* 0x0000002f070b7890 */ /* 0x002fe2000fffe03f */
[----:B------:R-:W-:Y:S01]  /*0550*/  PLOP3.LUT P0, PT, PT, PT, UP1, 0x40, 0x0 ;  /* 0x000000000000781c */ /* 0x000fe20003f0e818 */
[----:B------:R-:W-:Y:S02]  /*0560*/  ULDC.64 UR4, c[0x0][0x2c8] ;  /* 0x0000b20000047ab9 */ /* 0x000fe40000000a00 */
[----:B------:R-:W-:Y:S02]  /*0570*/  UIMAD.WIDE.U32 UR16, UR15, UR4, URZ ;  /* 0x000000040f1072a5 */ /* 0x000fe4000f8e003f */
[----:B------:R-:W-:Y:S02]  /*0580*/  UIMAD.WIDE UR18, UR11, 0x2aaaaaab, URZ ;  /* 0x2aaaaaab0b1278a5 */ /* 0x000fe4000f8e023f */
[----:B------:R-:W-:Y:S02]  /*0590*/  UIADD3 UR10, UR10, 0x2f, URZ ;  /* 0x0000002f0a0a7890 */ /* 0x000fe4000fffe03f */
[----:B------:R-:W-:-:S02]  /*05a0*/  UMOV UR4, UR15 ;  /* 0x0000000f00047c82 */ /* 0x000fc40008000000 */
[----:B------:R-:W-:Y:S02]  /*05b0*/  UIMAD.WIDE UR10, UR10, 0x2aaaaaab, URZ ;  /* 0x2aaaaaab0a0a78a5 */ /* 0x000fe4000f8e023f */
[----:B------:R-:W-:Y:S02]  /*05c0*/  ULDC UR14, c[0x0][0x168] ;  /* 0x00005a00000e7ab9 */ /* 0x000fe40000000800 */
[----:B------:R-:W-:Y:S02]  /*05d0*/  @UP2 USHF.R.U32.HI UR4, URZ, UR5, UR17 ;  /* 0x000000053f042299 */ /* 0x000fe40008011611 */
[----:B------:R-:W-:Y:S02]  /*05e0*/  UIADD3 UR14, UR7, -UR14, URZ ;  /* 0x8000000e070e7290 */ /* 0x000fe4000fffe03f */
[----:B------:R-:W-:Y:S02]  /*05f0*/  UMOV UR17, UR19 ;  /* 0x0000001300117c82 */ /* 0x000fe40008000000 */
[----:B------:R-:W-:-:S02]  /*0600*/  USHF.R.U32.HI UR16, URZ, 0x1f, UR17 ;  /* 0x0000001f3f107899 */ /* 0x000fc40008011611 */
[----:B------:R-:W-:Y:S02]  /*0610*/  USHF.R.U32.HI UR10, URZ, 0x1f, UR11 ;  /* 0x0000001f3f0a7899 */ /* 0x000fe4000801160b */
[----:B------:R-:W-:Y:S02]  /*0620*/  UIADD3 UR4, UR14, UR4, URZ ;  /* 0x000000040e047290 */ /* 0x000fe4000fffe03f */
[----:B------:R-:W-:Y:S02]  /*0630*/  ULDC UR5, c[0x0][0x324] ;  /* 0x0000c90000057ab9 */ /* 0x000fe40000000800 */
[----:B------:R-:W-:Y:S02]  /*0640*/  ULEA.HI.SX32 UR16, UR17, UR16, 0x1d ;  /* 0x0000001011107291 */ /* 0x000fe4000f8fea3f */
[----:B------:R-:W-:Y:S02]  /*0650*/  ULEA.HI.SX32 UR10, UR11, UR10, 0x1d ;  /* 0x0000000a0b0a7291 */ /* 0x000fe4000f8fea3f */
[----:B------:R-:W-:-:S02]  /*0660*/  UIADD3 UR5, UR4, -UR5, URZ ;  /* 0x8000000504057290 */ /* 0x000fc4000fffe03f */
[----:B------:R-:W-:-:S04]  /*0670*/  UISETP.LT.AND UP0, UPT, UR16, UR10, UPT ;  /* 0x0000000a1000728c */ /* 0x000fc8000bf01270 */
[----:B------:R-:W-:Y:S01]  /*0680*/  USEL UR10, UR16, UR10, UP0 ;  /* 0x0000000a100a7287 */ /* 0x000fe20008000000 */
[----:B------:R-:W-:Y:S01]  /*0690*/  MOV R2, UR5 ;  /* 0x0000000500027c02 */ /* 0x000fe20008000f00 */
[----:B------:R-:W-:Y:S05]  /*06a0*/  @P0 BRA `(.L_x_442) ;  /* 0x0000010000000947 */ /* 0x000fea0003800000 */
[----:B------:R-:W-:-:S04]  /*06b0*/  MOV R3, UR4 ;  /* 0x0000000400037c02 */ /* 0x000fc80008000f00 */
[----:B------:R-:W-:-:S13]  /*06c0*/  ISETP.GT.AND P0, PT, R3, -0x1, PT ;  /* 0xffffffff0300780c */ /* 0x000fda0003f04270 */
[----:B------:R-:W-:Y:S05]  /*06d0*/  @P0 BRA `(.L_x_443) ;  /* 0x0000007000000947 */ /* 0x000fea0003800000 */
[----:B------:R-:W-:Y:S01]  /*06e0*/  IMAD.MOV.U32 R0, RZ, RZ, c[0x0][0x32c] ;  /* 0x0000cb00ff007624 */ /* 0x000fe200078e00ff */
[----:B------:R-:W-:-:S04]  /*06f0*/  LOP3.LUT R3, RZ, R3, RZ, 0x33, !PT ;  /* 0x00000003ff037212 */ /* 0x000fc800078e33ff */
[----:B------:R-:W-:-:S13]  /*0700*/  ISETP.NE.AND P0, PT, R0, 0x1, PT ;  /* 0x000000010000780c */ /* 0x000fda0003f05270 */
[----:B------:R-:W-:-:S05]  /*0710*/  @P0 IMAD.HI.U32 R0, R3, c[0x0][0x330], RZ ;  /* 0x0000cc0003000a27 */ /* 0x000fca00078e00ff */
[----:B------:R-:W-:-:S04]  /*0720*/  @P0 SHF.R.U32.HI R3, RZ, c[0x0][0x334], R0 ;  /* 0x0000cd00ff030a19 */ /* 0x000fc80000011600 */
[----:B------:R-:W-:Y:S01]  /*0730*/  LOP3.LUT R3, RZ, R3, RZ, 0x33, !PT ;  /* 0x00000003ff037212 */ /* 0x000fe200078e33ff */
[----:B------:R-:W-:Y:S05]  /*0740*/  BRA `(.L_x_444) ;  /* 0x0000004000007947 */ /* 0x000fea0003800000 */
.L_x_443:
[----:B------:R-:W-:-:S04]  /*0750*/  MOV R0, c[0x0][0x32c] ;  /* 0x0000cb0000007a02 */ /* 0x000fc80000000f00 */
[----:B------:R-:W-:-:S13]  /*0760*/  ISETP.NE.AND P0, PT, R0, 0x1, PT ;  /* 0x000000010000780c */ /* 0x000fda0003f05270 */
[----:B------:R-:W-:-:S05]  /*0770*/  @P0 IMAD.HI.U32 R0, R3, c[0x0][0x330], RZ ;  /* 0x0000cc0003000a27 */ /* 0x000fca00078e00ff */
[----:B------:R-:W-:-:S05]  /*0780*/  @P0 SHF.R.U32.HI R3, RZ, c[0x0][0x334], R0 ;  /* 0x0000cd00ff030a19 */ /* 0x000fca0000011600 */
.L_x_444:
[----:B------:R-:W-:-:S05]  /*0790*/  IMAD R3, R3, c[0x0][0x32c], RZ ;  /* 0x0000cb0003037a24 */ /* 0x000fca00078e02ff */
[----:B------:R-:W-:-:S05]  /*07a0*/  IMNMX R2, R2, R3, !PT ;  /* 0x0000000302027217 */ /* 0x000fca0007800200 */
.L_x_442:
[----:B------:R-:W-:Y:S01]  /*07b0*/  IMAD.HI R3, R2, 0x2aaaaaab, RZ ;  /* 0x2aaaaaab02037827 */ /* 0x000fe200078e02ff */
[----:B------:R-:W-:Y:S02]  /*07c0*/  USHF.R.U32.HI UR5, URZ, 0x10, UR9 ;  /* 0x000000103f057899 */ /* 0x000fe40008011609 */
[----:B------:R-:W-:Y:S01]  /*07d0*/  ULDC UR4, c[0x0][0x338] ;  /* 0x0000ce0000047ab9 */ /* 0x000fe20000000800 */
[----:B------:R-:W-:Y:S01]  /*07e0*/  IMAD.MOV.U32 R154, RZ, RZ, RZ ;  /* 0x000000ffff9a7224 */ /* 0x000fe200078e00ff */
[----:B------:R-:W-:Y:S01]  /*07f0*/  SHF.R.U32.HI R0, RZ, 0x1f, R3 ;  /* 0x0000001fff007819 */ /* 0x000fe20000011603 */
[----:B------:R-:W-:-:S03]  /*0800*/  UISETP.NE.AND UP0, UPT, UR5, URZ, UPT ;  /* 0x0000003f0500728c */ /* 0x000fc6000bf05270 */
[----:B------:R-:W-:Y:S01]  /*0810*/  LEA.HI.SX32 R0, R3, R0, 0x1d ;  /* 0x0000000003007211 */ /* 0x000fe200078feaff */
[----:B------:R-:W-:-:S03]  /*0820*/  USEL UR4, UR5, UR4, UP0 ;  /* 0x0000000405047287 */ /* 0x000fc60008000000 */
[----:B------:R-:W-:-:S04]  /*0830*/  IMNMX R221, RZ, R0, !PT ;  /* 0x00000000ffdd7217 */ /* 0x000fc80007800200 */
[----:B------:R-:W-:-:S13]  /*0840*/  ISETP.LT.AND P0, PT, R221, UR10, PT ;  /* 0x0000000add007c0c */ /* 0x000fda000bf01270 */
[----:B------:R-:W-:Y:S05]  /*0850*/  @!P0 BRA `(.L_x_445) ;  /* 0x000001c000008947 */ /* 0x000fea0003800000 */
[----:B------:R-:W-:Y:S01]  /*0860*/  IMAD.U32 R0, RZ, RZ, UR4 ;  /* 0x00000004ff007e24 */ /* 0x000fe2000f8e00ff */
[----:B------:R-:W-:-:S04]  /*0870*/  UIADD3 UR5, UR4, -0x1, UR10 ;  /* 0xffffffff04057890 */ /* 0x000fc8000fffe00a */
[-C--:B------:R-:W-:Y:S02]  /*0880*/  IABS R4, R0.reuse ;  /* 0x0000000000047213 */ /* 0x080fe40000000000 */
[----:B------:R-:W-:Y:S02]  /*0890*/  IADD3 R5, -R221, UR5, RZ ;  /* 0x00000005dd057c10 */ /* 0x000fe4000fffe1ff */
[----:B------:R-:W1:Y:S01]  /*08a0*/  I2F.RP R8, R4 ;  /* 0x0000000400087306 */ /* 0x000e620000209400 */
[----:B------:R-:W-:Y:S02]  /*08b0*/  IABS R0, R0 ;  /* 0x0000000000007213 */ /* 0x000fe40000000000 */
[----:B------:R-:W-:Y:S02]  /*08c0*/  IABS R2, R5 ;  /* 0x0000000500027213 */ /* 0x000fe40000000000 */
[----:B------:R-:W-:Y:S01]  /*08d0*/  LOP3.LUT R5, R5, UR4, RZ, 0x3c, !PT ;  /* 0x0000000405057c12 */ /* 0x000fe2000f8e3cff */
[----:B------:R-:W-:-:S03]  /*08e0*/  IMAD.MOV R0, RZ, RZ, -R0 ;  /* 0x000000ffff007224 */ /* 0x000fc600078e0a00 */
[----:B------:R-:W-:Y:S01]  /*08f0*/  ISETP.GE.AND P1, PT, R5, RZ, PT ;  /* 0x000000ff0500720c */ /* 0x000fe20003f26270 */
[----:B-1----:R-:W1:Y:S02]  /*0900*/  MUFU.RCP R6, R8 ;  /* 0x0000000800067308 */ /* 0x002e640000001000 */
[----:B-1----:R-:W-:-:S06]  /*0910*/  IADD3 R6, R6, 0xffffffe, RZ ;  /* 0x0ffffffe06067810 */ /* 0x002fcc0007ffe0ff */
[----:B------:R-:W1:Y:S02]  /*0920*/  F2I.FTZ.U32.TRUNC.NTZ R7, R6 ;  /* 0x0000000600077305 */ /* 0x000e64000021f000 */
[----:B-1----:R-:W-:Y:S02]  /*0930*/  IMAD.MOV R3, RZ, RZ, -R7 ;  /* 0x000000ffff037224 */ /* 0x002fe400078e0a07 */
[----:B------:R-:W-:Y:S02]  /*0940*/  IMAD.MOV.U32 R6, RZ, RZ, RZ ;  /* 0x000000ffff067224 */ /* 0x000fe400078e00ff */
[----:B------:R-:W-:-:S04]  /*0950*/  IMAD R3, R3, R4, RZ ;  /* 0x0000000403037224 */ /* 0x000fc800078e02ff */
[----:B------:R-:W-:-:S06]  /*0960*/  IMAD.HI.U32 R3, R7, R3, R6 ;  /* 0x0000000307037227 */ /* 0x000fcc00078e0006 */
[----:B------:R-:W-:-:S04]  /*0970*/  IMAD.HI.U32 R3, R3, R2, RZ ;  /* 0x0000000203037227 */ /* 0x000fc800078e00ff */
[----:B------:R-:W-:-:S05]  /*0980*/  IMAD R7, R3, R0, R2 ;  /* 0x0000000003077224 */ /* 0x000fca00078e0202 */
[----:B------:R-:W-:-:S13]  /*0990*/  ISETP.GT.U32.AND P0, PT, R4, R7, PT ;  /* 0x000000070400720c */ /* 0x000fda0003f04070 */
[----:B------:R-:W-:Y:S01]  /*09a0*/  @!P0 IMAD.IADD R7, R7, 0x1, -R4 ;  /* 0x0000000107078824 */ /* 0x000fe200078e0a04 */
[----:B------:R-:W-:Y:S02]  /*09b0*/  @!P0 IADD3 R3, R3, 0x1, RZ ;  /* 0x0000000103038810 */ /* 0x000fe40007ffe0ff */
[----:B------:R-:W-:Y:S02]  /*09c0*/  ISETP.NE.AND P0, PT, RZ, UR4, PT ;  /* 0x00000004ff007c0c */ /* 0x000fe4000bf05270 */
[----:B------:R-:W-:-:S13]  /*09d0*/  ISETP.GE.U32.AND P2, PT, R7, R4, PT ;  /* 0x000000040700720c */ /* 0x000fda0003f46070 */
[----:B------:R-:W-:-:S05]  /*09e0*/  @P2 IADD3 R3, R3, 0x1, RZ ;  /* 0x0000000103032810 */ /* 0x000fca0007ffe0ff */
[----:B------:R-:W-:Y:S01]  /*09f0*/  @!P1 IMAD.MOV R3, RZ, RZ, -R3 ;  /* 0x000000ffff039224 */ /* 0x000fe200078e0a03 */
[----:B------:R-:W-:-:S05]  /*0a00*/  @!P0 LOP3.LUT R3, RZ, UR4, RZ, 0x33, !PT ;  /* 0x00000004ff038c12 */ /* 0x000fca000f8e33ff */
[----:B------:R-:W-:Y:S02]  /*0a10*/  IMAD.MOV.U32 R154, RZ, RZ, R3 ;  /* 0x000000ffff9a7224 */ /* 0x000fe400078e0003 */
.L_x_445:
[----:B------:R-:W-:Y:S01]  /*0a20*/  ULOP3.LUT UR9, UR9, 0xffff, URZ, 0xc0, !UPT ;  /* 0x0000ffff09097892 */ /* 0x000fe2000f8ec03f */
[----:B------:R-:W-:Y:S01]  /*0a30*/  PLOP3.LUT P4, PT, PT, PT, PT, 0x80, 0x0 ;  /* 0x000000000000781c */ /* 0x000fe20003f8f070 */
[----:B------:R-:W-:Y:S01]  /*0a40*/  IMAD.MOV.U32 R10, RZ, RZ, RZ ;  /* 0x000000ffff0a7224 */ /* 0x000fe200078e00ff */
[----:B------:R-:W-:Y:S01]  /*0a50*/  CS2R R8, SRZ ;  /* 0x0000000000087805 */ /* 0x000fe2000001ff00 */
[----:B------:R-:W-:Y:S01]  /*0a60*/  MOV R5, RZ ;  /* 0x000000ff00057202 */ /* 0x000fe20000000f00 */
[----:B------:R-:W-:Y:S01]  /*0a70*/  CS2R R94, SRZ ;  /* 0x00000000005e7805 */ /* 0x000fe2000001ff00 */
[----:B------:R-:W-:Y:S01]  /*0a80*/  IMAD R221, R154, UR9, R221 ;  /* 0x000000099add7c24 */ /* 0x000fe2000f8e02dd */
[----:B------:R-:W-:Y:S01]  /*0a90*/  CS2R R92, SRZ ;  /* 0x00000000005c7805 */ /* 0x000fe2000001ff00 */
[----:B------:R-:W-:Y:S01]  /*0aa0*/  CS2R R98, SRZ ;  /* 0x0000000000627805 */ /* 0x000fe2000001ff00 */
[----:B------:R-:W-:Y:S01]  /*0ab0*/  CS2R R96, SRZ ;  /* 0x0000000000607805 */ /* 0x000fe2000001ff00 */
[----:B------:R-:W-:Y:S01]  /*0ac0*/  IMAD.IADD R154, R221, 0x1, R154 ;  /* 0x00000001dd9a7824 */ /* 0x000fe200078e029a */
[----:B------:R-:W-:Y:S01]  /*0ad0*/  CS2R R90, SRZ ;  /* 0x00000000005a7805 */ /* 0x000fe2000001ff00 */
[----:B------:R-:W-:Y:S01]  /*0ae0*/  CS2R R88, SRZ ;  /* 0x0000000000587805 */ /* 0x000fe2000001ff00 */
[----:B------:R-:W-:Y:S01]  /*0af0*/  CS2R R86, SRZ ;  /* 0x0000000000567805 */ /* 0x000fe2000001ff00 */
[----:B------:R-:W-:Y:S01]  /*0b00*/  CS2R R84, SRZ ;  /* 0x0000000000547805 */ /* 0x000fe2000001ff00 */
[----:B------:R-:W-:Y:S01]  /*0b10*/  IMNMX R154, R154, UR10, PT ;  /* 0x0000000a9a9a7c17 */ /* 0x000fe2000b800200 */
        /* <DEDUP_REMOVED lines=42> */
[----:B------:R-:W-:Y:S02]  /*0dc0*/  ULDC.64 UR4, c[0x0][0x340] ;  /* 0x0000d00000047ab9 */ /* 0x000fe40000000a00 */
[----:B------:R-:W-:-:S02]  /*0dd0*/  UISETP.NE.U32.AND UP0, UPT, URZ, UR4, UPT ;  /* 0x000000043f00728c */ /* 0x000fc4000bf05070 */
[----:B------:R-:W-:Y:S02]  /*0de0*/  ULDC.64 UR10, c[0x0][0x340] ;  /* 0x0000d000000a7ab9 */ /* 0x000fe40000000a00 */
[----:B------:R-:W-:-:S06]  /*0df0*/  UISETP.NE.AND.EX UP0, UPT, URZ, UR5, UPT, UP0 ;  /* 0x000000053f00728c */ /* 0x000fcc000bf05300 */
[----:B------:R-:W-:-:S05]  /*0e00*/  PLOP3.LUT P2, PT, PT, PT, UP0, 0x80, 0x0 ;  /* 0x000000000000781c */ /* 0x000fca0003f4f008 */
[----:B------:R-:W-:Y:S02]  /*0e10*/  @UP0 UMOV UR4, 0x4 ;  /* 0x0000000400040882 */ /* 0x000fe40000000000 */
[----:B------:R-:W-:-:S06]  /*0e20*/  @UP0 UIMAD.WIDE UR4, UR6, UR4, UR10 ;  /* 0x00000004060402a5 */ /* 0x000fcc000f8e020a */
[----:B------:R-:W-:Y:S02]  /*0e30*/  IMAD.U32 R6, RZ, RZ, UR4 ;  /* 0x00000004ff067e24 */ /* 0x000fe4000f8e00ff */
[----:B------:R-:W-:Y:S01]  /*0e40*/  IMAD.U32 R7, RZ, RZ, UR5 ;  /* 0x00000005ff077e24 */ /* 0x000fe2000f8e00ff */
[----:B------:R-:W-:Y:S01]  /*0e50*/  SHF.R.S32.HI R5, RZ, 0x1f, R224 ;  /* 0x0000001fff057819 */ /* 0x000fe200000114e0 */
[----:B------:R-:W-:Y:S01]  /*0e60*/  USHF.R.S32.HI UR9, URZ, 0x1f, UR8 ;  /* 0x0000001f3f097899 */ /* 0x000fe20008011408 */
[----:B------:R-:W-:Y:S01]  /*0e70*/  PLOP3.LUT P1, PT, PT, PT, UP2, 0x80, 0x0 ;  /* 0x000000000000781c */ /* 0x000fe20003f2f028 */
[----:B------:R-:W-:Y:S01]  /*0e80*/  ULDC.64 UR4, c[0x0][0x1b8] ;  /* 0x00006e0000047ab9 */ /* 0x000fe20000000a00 */
[----:B------:R1:W2:Y:S01]  /*0e90*/  @P2 LDG.E R0, [R6.64] ;  /* 0x0000000c06002981 */ /* 0x0002a2000c1e1900 */
[-C--:B------:R-:W-:Y:S01]  /*0ea0*/  LEA.HI R241, R5, R224.reuse, RZ, 0x2 ;  /* 0x000000e005f17211 */ /* 0x080fe200078f10ff */
[----:B------:R-:W-:Y:S01]  /*0eb0*/  UIMAD UR9, UR9, UR4, URZ ;  /* 0x00000004090972a4 */ /* 0x000fe2000f8e023f */
[----:B------:R-:W-:Y:S01]  /*0ec0*/  PLOP3.LUT P0, PT, PT, PT, UP2, 0x80, 0x0 ;  /* 0x000000000000781c */ /* 0x000fe20003f0f028 */
[----:B------:R-:W-:Y:S01]  /*0ed0*/  UIMAD.WIDE.U32 UR16, UR8, UR4, URZ ;  /* 0x00000004081072a5 */ /* 0x000fe2000f8e003f */
[----:B------:R-:W-:Y:S01]  /*0ee0*/  LOP3.LUT R3, R241, 0xfffffffc, RZ, 0xc0, !PT ;  /* 0xfffffffcf1037812 */ /* 0x000fe200078ec0ff */
[----:B------:R-:W-:Y:S01]  /*0ef0*/  UIMAD UR9, UR8, UR5, UR9 ;  /* 0x00000005080972a4 */ /* 0x000fe2000f8e0209 */
[----:B------:R-:W-:Y:S01]  /*0f00*/  SHF.R.S32.HI R241, RZ, 0x2, R241 ;  /* 0x00000002fff17819 */ /* 0x000fe200000114f1 */
[----:B------:R-:W-:Y:S01]  /*0f10*/  USHF.R.S32.HI UR10, URZ, 0x1f, UR6 ;  /* 0x0000001f3f0a7899 */ /* 0x000fe20008011406 */
[CC--:B------:R-:W-:Y:S01]  /*0f20*/  LEA.HI R13, R5.reuse, R224.reuse, RZ, 0x4 ;  /* 0x000000e0050d7211 */ /* 0x0c0fe200078f20ff */
[----:B------:R-:W-:Y:S01]  /*0f30*/  IMAD.IADD R98, R224, 0x1, -R3 ;  /* 0x00000001e0627824 */ /* 0x000fe200078e0a03 */
[----:B------:R-:W-:Y:S01]  /*0f40*/  ULDC.64 UR4, c[0x0][0x1c0] ;  /* 0x0000700000047ab9 */ /* 0x000fe20000000a00 */
[-C--:B------:R-:W-:Y:S01]  /*0f50*/  LEA.HI R19, R5, R224.reuse, RZ, 0x3 ;  /* 0x000000e005137211 */ /* 0x080fe200078f18ff */
[----:B------:R-:W-:Y:S01]  /*0f60*/  UIADD3 UR17, UR17, UR9, URZ ;  /* 0x0000000911117290 */ /* 0x000fe2000fffe03f */
[----:B------:R-:W-:Y:S01]  /*0f70*/  IMAD R227, R98, 0x20, R241 ;  /* 0x0000002062e37824 */ /* 0x000fe200078e02f1 */
[----:B------:R-:W-:Y:S01]  /*0f80*/  UIMAD UR10, UR10, UR4, URZ ;  /* 0x000000040a0a72a4 */ /* 0x000fe2000f8e023f */
[----:B------:R-:W-:Y:S01]  /*0f90*/  LOP3.LUT R21, R13, 0xfffffff0, RZ, 0xc0, !PT ;  /* 0xfffffff00d157812 */ /* 0x000fe200078ec0ff */
[----:B------:R-:W-:Y:S01]  /*0fa0*/  UIMAD.WIDE.U32 UR16, UR6, UR4, UR16 ;  /* 0x00000004061072a5 */ /* 0x000fe2000f8e0010 */
[----:B------:R-:W-:Y:S01]  /*0fb0*/  SHF.R.S32.HI R18, RZ, 0x3, R19 ;  /* 0x00000003ff127819 */ /* 0x000fe20000011413 */
[----:B------:R-:W-:Y:S01]  /*0fc0*/  UIMAD UR5, UR6, UR5, UR10 ;  /* 0x00000005060572a4 */ /* 0x000fe2000f8e020a */
[----:B------:R-:W-:Y:S01]  /*0fd0*/  IADD3 R2, R227, UR15, RZ ;  /* 0x0000000fe3027c10 */ /* 0x000fe2000fffe0ff */
[----:B------:R-:W-:Y:S01]  /*0fe0*/  IMAD.IADD R21, R224, 0x1, -R21 ;  /* 0x00000001e0157824 */ /* 0x000fe200078e0a15 */
[----:B------:R-:W-:Y:S01]  /*0ff0*/  ULDC UR4, c[0x0][0x168] ;  /* 0x00005a0000047ab9 */ /* 0x000fe20000000800 */
[----:B------:R-:W-:Y:S01]  /*1000*/  IMAD.U32 R11, RZ, RZ, UR17 ;  /* 0x00000011ff0b7e24 */ /* 0x000fe2000f8e00ff */
[----:B------:R-:W-:Y:S01]  /*1010*/  UIADD3 UR5, UR17, UR5, URZ ;  /* 0x0000000511057290 */ /* 0x000fe2000fffe03f */
[----:B------:R-:W-:Y:S01]  /*1020*/  @P1 IMAD.HI.U32 R3, R2, c[0x0][0x2c8], RZ ;  /* 0x0000b20002031a27 */ /* 0x000fe200078e00ff */
[----:B-1----:R-:W-:Y:S01]  /*1030*/  LEA.HI R6, R21, R21, RZ, 0x1 ;  /* 0x0000001515067211 */ /* 0x002fe200078f08ff */
[----:B------:R-:W-:Y:S01]  /*1040*/  BSSY B0, `(.L_x_447) ;  /* 0x0000045000007945 */ /* 0x000fe20003800000 */
[----:B------:R-:W-:Y:S01]  /*1050*/  LEA.HI R220, R241, R241, RZ, 0x1 ;  /* 0x000000f1f1dc7211 */ /* 0x000fe200078f08ff */
[----:B------:R-:W-:Y:S01]  /*1060*/  IMAD.MOV.U32 R4, RZ, RZ, R2 ;  /* 0x000000ffff047224 */ /* 0x000fe200078e0002 */
[----:B------:R-:W-:Y:S01]  /*1070*/  @P0 SHF.R.U32.HI R4, RZ, c[0x0][0x2cc], R3 ;  /* 0x0000b300ff040a19 */ /* 0x000fe20000011603 */
[----:B------:R-:W-:Y:S01]  /*1080*/  IMAD.U32 R10, RZ, RZ, UR16 ;  /* 0x00000010ff0a7e24 */ /* 0x000fe2000f8e00ff */
[----:B------:R-:W-:Y:S01]  /*1090*/  SHF.R.S32.HI R16, RZ, 0x1f, R6 ;  /* 0x0000001fff107819 */ /* 0x000fe20000011406 */
[----:B------:R-:W-:Y:S01]  /*10a0*/  IMAD.U32 R11, RZ, RZ, UR5 ;  /* 0x00000005ff0b7e24 */ /* 0x000fe2000f8e00ff */
[--C-:B------:R-:W-:Y:S01]  /*10b0*/  SHF.R.S32.HI R3, RZ, 0x1f, R4.reuse ;  /* 0x0000001fff037819 */ /* 0x100fe20000011404 */
[----:B------:R-:W-:Y:S01]  /*10c0*/  IMAD.MOV R7, RZ, RZ, -R4 ;  /* 0x000000ffff077224 */ /* 0x000fe200078e0a04 */
[----:B------:R-:W-:Y:S01]  /*10d0*/  ULDC UR5, c[0x0][0x2c4] ;  /* 0x0000b10000057ab9 */ /* 0x000fe20000000800 */
[----:B------:R-:W-:Y:S01]  /*10e0*/  IMAD.WIDE.U32 R10, R4, c[0x0][0x1b0], R10 ;  /* 0x00006c00040a7a25 */ /* 0x000fe200078e000a */
[----:B------:R-:W-:Y:S01]  /*10f0*/  UIMAD UR4, UR5, UR4, URZ ;  /* 0x00000004050472a4 */ /* 0x000fe2000f8e023f */
[----:B------:R-:W-:-:S02]  /*1100*/  LEA.HI R5, R5, R224, RZ, 0x5 ;  /* 0x000000e005057211 */ /* 0x000fc400078f28ff */
[----:B------:R-:W-:Y:S01]  /*1110*/  IMAD R2, R7, c[0x0][0x2c4], R2 ;  /* 0x0000b10007027a24 */ /* 0x000fe200078e0202 */
[----:B------:R-:W-:Y:S01]  /*1120*/  LOP3.LUT R220, R220, 0x7fffffe, RZ, 0xc0, !PT ;  /* 0x07fffffedcdc7812 */ /* 0x000fe200078ec0ff */
[----:B------:R-:W-:Y:S02]  /*1130*/  IMAD R3, R3, c[0x0][0x1b0], RZ ;  /* 0x00006c0003037a24 */ /* 0x000fe400078e02ff */
[----:B------:R-:W-:Y:S01]  /*1140*/  IMAD.SHL.U32 R9, R18, 0x40, RZ ;  /* 0x0000004012097824 */ /* 0x000fe200078e00ff */
[----:B------:R-:W-:Y:S01]  /*1150*/  SHF.R.S32.HI R7, RZ, 0x1f, R2 ;  /* 0x0000001fff077819 */ /* 0x000fe20000011402 */
[----:B------:R-:W-:Y:S02]  /*1160*/  IMAD R3, R4, c[0x0][0x1b4], R3 ;  /* 0x00006d0004037a24 */ /* 0x000fe400078e0203 */
[----:B------:R-:W-:Y:S01]  /*1170*/  IMAD.SHL.U32 R230, R98, 0x8, RZ ;  /* 0x0000000862e67824 */ /* 0x000fe200078e00ff */
[----:B------:R-:W-:Y:S01]  /*1180*/  LOP3.LUT R9, R9, 0xc0, RZ, 0xc0, !PT ;  /* 0x000000c009097812 */ /* 0x000fe200078ec0ff */
[----:B------:R-:W-:-:S02]  /*1190*/  IMAD R7, R7, c[0x0][0x1a8], RZ ;  /* 0x00006a0007077a24 */ /* 0x000fc400078e02ff */
[----:B------:R-:W-:Y:S01]  /*11a0*/  IMAD.IADD R11, R11, 0x1, R3 ;  /* 0x000000010b0b7824 */ /* 0x000fe200078e0203 */
[----:B------:R-:W-:Y:S01]  /*11b0*/  SHF.R.U32.HI R4, RZ, 0x3, R9 ;  /* 0x00000003ff047819 */ /* 0x000fe20000011609 */
[C---:B------:R-:W-:Y:S01]  /*11c0*/  IMAD R7, R2.reuse, c[0x0][0x1ac], R7 ;  /* 0x00006b0002077a24 */ /* 0x040fe200078e0207 */
[----:B------:R-:W-:Y:S01]  /*11d0*/  LOP3.LUT R9, R9, 0x18, R230, 0xf8, !PT ;  /* 0x0000001809097812 */ /* 0x000fe200078ef8e6 */
[----:B------:R-:W-:Y:S01]  /*11e0*/  IMAD.WIDE.U32 R2, R2, c[0x0][0x1a8], R10 ;  /* 0x00006a0002027a25 */ /* 0x000fe200078e000a */
[----:B------:R-:W-:Y:S02]  /*11f0*/  IADD3 R229, R230, 0x20, RZ ;  /* 0x00000020e6e57810 */ /* 0x000fe40007ffe0ff */
[----:B------:R-:W-:Y:S01]  /*1200*/  LOP3.LUT R9, R9, R4, RZ, 0x3c, !PT ;  /* 0x0000000409097212 */ /* 0x000fe200078e3cff */
[----:B------:R-:W-:Y:S01]  /*1210*/  IMAD.IADD R7, R3, 0x1, R7 ;  /* 0x0000000103077824 */ /* 0x000fe200078e0207 */
[C---:B------:R-:W-:Y:S01]  /*1220*/  LEA R8, P0, R2.reuse, c[0x0][0x160], 0x1 ;  /* 0x0000580002087a11 */ /* 0x040fe200078008ff */
[----:B------:R-:W-:Y:S01]  /*1230*/  IMAD.IADD R220, R241, 0x1, -R220 ;  /* 0x00000001f1dc7824 */ /* 0x000fe200078e0adc */
[----:B------:R-:W-:Y:S01]  /*1240*/  SHF.R.S32.HI R3, RZ, 0x1, R6 ;  /* 0x00000001ff037819 */ /* 0x000fe20000011406 */
[----:B------:R-:W-:Y:S01]  /*1250*/  IMAD.MOV.U32 R223, RZ, RZ, -0x1 ;  /* 0xffffffffffdf7424 */ /* 0x000fe200078e00ff */
[----:B------:R-:W-:Y:S01]  /*1260*/  LEA.HI.X R7, R2, c[0x0][0x164], R7, 0x1, P0 ;  /* 0x0000590002077a11 */ /* 0x000fe200000f0c07 */
[----:B------:R1:W3:Y:S01]  /*1270*/  SHFL.IDX PT, R14, R8, RZ, 0x1c1f ;  /* 0x001c1fff080e7589 */ /* 0x0002e200000e0000 */
[----:B------:R-:W-:-:S02]  /*1280*/  LEA.HI R16, R16, R3, RZ, 0x2 ;  /* 0x0000000310107211 */ /* 0x000fc400078f10ff */
[----:B------:R-:W-:Y:S01]  /*1290*/  IADD3 R2, R241, UR15, RZ ;  /* 0x0000000ff1027c10 */ /* 0x000fe2000fffe0ff */
[----:B------:R1:W4:Y:S01]  /*12a0*/  SHFL.IDX PT, R15, R7, RZ, 0x1c1f ;  /* 0x001c1fff070f7589 */ /* 0x00032200000e0000 */
[----:B------:R-:W-:Y:S02]  /*12b0*/  LOP3.LUT R16, R16, 0xfffffffc, RZ, 0xc0, !PT ;  /* 0xfffffffc10107812 */ /* 0x000fe400078ec0ff */
[----:B------:R-:W-:Y:S02]  /*12c0*/  ISETP.GE.AND P0, PT, R2, UR4, PT ;  /* 0x0000000402007c0c */ /* 0x000fe4000bf06270 */
[C---:B------:R-:W-:Y:S01]  /*12d0*/  IADD3 R228, R230.reuse, 0x40, RZ ;  /* 0x00000040e6e47810 */ /* 0x040fe20007ffe0ff */
[----:B------:R-:W-:Y:S01]  /*12e0*/  IMAD.IADD R16, R3, 0x1, -R16 ;  /* 0x0000000103107824 */ /* 0x000fe200078e0a10 */
[----:B------:R-:W-:Y:S02]  /*12f0*/  SHF.R.S32.HI R3, RZ, 0x5, R5 ;  /* 0x00000005ff037819 */ /* 0x000fe40000011405 */
[----:B------:R-:W-:-:S02]  /*1300*/  ISETP.GE.AND P4, PT, R230, c[0x0][0x198], PT ;  /* 0x00006600e6007a0c */ /* 0x000fc40003f86270 */
[----:B------:R-:W-:Y:S01]  /*1310*/  LOP3.LUT P1, RZ, R16, 0x2, RZ, 0xc0, !PT ;  /* 0x0000000210ff7812 */ /* 0x000fe2000782c0ff */
[----:B------:R-:W-:Y:S01]  /*1320*/  IMAD R220, R3, 0x8, R220 ;  /* 0x0000000803dc7824 */ /* 0x000fe200078e02dc */
[----:B------:R-:W-:-:S03]  /*1330*/  ISETP.GE.AND P3, PT, R229, c[0x0][0x198], PT ;  /* 0x00006600e5007a0c */ /* 0x000fc60003f66270 */
[----:B------:R-:W-:Y:S01]  /*1340*/  IMAD.U32 R220, R220, 0x20, R9 ;  /* 0x00000020dcdc7824 */ /* 0x000fe200078e0009 */
[----:B--2---:R2:W1:Y:S02]  /*1350*/  @P2 R2UR UR9, R0 ;  /* 0x00000000000923c2 */ /* 0x00446400000e0000 */
[----:B-1----:R-:W-:Y:S01]  /*1360*/  @!UP0 UMOV UR9, UR6 ;  /* 0x0000000600098c82 */ /* 0x002fe20008000000 */
[----:B------:R-:W-:Y:S01]  /*1370*/  ISETP.GE.AND P2, PT, R228, c[0x0][0x198], PT ;  /* 0x00006600e4007a0c */ /* 0x000fe20003f46270 */
[----:B--2---:R-:W-:-:S05]  /*1380*/  IMAD.MOV.U32 R0, RZ, RZ, 0x10 ;  /* 0x00000010ff007424 */ /* 0x004fca00078e00ff */
[----:B------:R-:W-:Y:S01]  /*1390*/  SEL R0, R0, 0xfffffff0, !P1 ;  /* 0xfffffff000007807 */ /* 0x000fe20004800000 */
[----:B------:R-:W-:Y:S05]  /*13a0*/  @P0 BRA `(.L_x_448) ;  /* 0x000000e000000947 */ /* 0x000fea0003800000 */
[----:B---34-:R-:W-:Y:S01]  /*13b0*/  SHF.R.S32.HI R4, RZ, 0x1f, R229 ;  /* 0x0000001fff047819 */ /* 0x018fe200000114e5 */
[----:B------:R-:W-:Y:S01]  /*13c0*/  IMAD.SHL.U32 R10, R220, 0x2, RZ ;  /* 0x00000002dc0a7824 */ /* 0x000fe200078e00ff */
[----:B------:R-:W-:Y:S01]  /*13d0*/  SHF.R.S32.HI R11, RZ, 0x1f, R228 ;  /* 0x0000001fff0b7819 */ /* 0x000fe200000114e4 */
[----:B------:R-:W-:Y:S01]  /*13e0*/  IMAD.WIDE R22, R230, 0x2, R14 ;  /* 0x00000002e6167825 */ /* 0x000fe200078e020e */
[----:B------:R-:W-:Y:S02]  /*13f0*/  LEA.HI R9, R4, R229, RZ, 0x3 ;  /* 0x000000e504097211 */ /* 0x000fe400078f18ff */
[----:B------:R-:W-:Y:S02]  /*1400*/  LEA.HI R4, R11, R228, RZ, 0x3 ;  /* 0x000000e40b047211 */ /* 0x000fe400078f18ff */
[----:B------:R-:W-:Y:S01]  /*1410*/  LOP3.LUT R9, R9, 0xfffffff8, RZ, 0xc0, !PT ;  /* 0xfffffff809097812 */ /* 0x000fe200078ec0ff */
[----:B------:R-:W-:Y:S01]  /*1420*/  @!PT LDS RZ, [RZ] ;  /* 0x00000000fffff984 */ /* 0x000fe20000000800 */
[----:B------:R1:W-:Y:S01]  /*1430*/  LDGSTS.E.BYPASS.LTC128B.128 [R10+0x4900], [R22.64], !P4 ;  /* 0x04900000160a7fae */ /* 0x0003e2000e101d4c */
[----:B------:R-:W-:-:S03]  /*1440*/  LOP3.LUT R4, R4, 0xfffffff8, RZ, 0xc0, !PT ;  /* 0xfffffff804047812 */ /* 0x000fc600078ec0ff */
[----:B------:R-:W-:-:S04]  /*1450*/  IMAD.WIDE R24, R9, 0x2, R14 ;  /* 0x0000000209187825 */ /* 0x000fc800078e020e */
[----:B------:R-:W-:Y:S01]  /*1460*/  IMAD.WIDE R14, R4, 0x2, R14 ;  /* 0x00000002040e7825 */ /* 0x000fe200078e020e */
[----:B------:R1:W-:Y:S04]  /*1470*/  LDGSTS.E.BYPASS.LTC128B.128 [R10+0x6900], [R24.64], !P3 ;  /* 0x06900000180a7fae */ /* 0x0003e8000d901d4c */
[----:B------:R1:W-:Y:S02]  /*1480*/  LDGSTS.E.BYPASS.LTC128B.128 [R10+0x8900], [R14.64], !P2 ;  /* 0x089000000e0a7fae */ /* 0x0003e4000d101d4c */
.L_x_448:
[----:B---34-:R-:W-:Y:S05]  /*1490*/  BSYNC B0 ;  /* 0x0000000000007941 */ /* 0x018fea0003800000 */
.L_x_447:
[----:B------:R-:W-:Y:S01]  /*14a0*/  IADD3 R4, R2, 0x20, RZ ;  /* 0x0000002002047810 */ /* 0x000fe20007ffe0ff */
[----:B-1----:R1:W2:Y:S01]  /*14b0*/  SHFL.IDX PT, R15, R7, 0x1, 0x1c1f ;  /* 0x003c1f00070f7f89 */ /* 0x0022a200000e0000 */
[----:B------:R-:W-:Y:S02]  /*14c0*/  BSSY B0, `(.L_x_449) ;  /* 0x0000012000007945 */ /* 0x000fe40003800000 */
[----:B------:R-:W-:Y:S01]  /*14d0*/  ISETP.GE.AND P0, PT, R4, UR4, PT ;  /* 0x0000000404007c0c */ /* 0x000fe2000bf06270 */
[----:B------:R1:W3:-:S12]  /*14e0*/  SHFL.IDX PT, R14, R8, 0x1, 0x1c1f ;  /* 0x003c1f00080e7f89 */ /* 0x0002d800000e0000 */
[----:B------:R-:W-:Y:S05]  /*14f0*/  @P0 BRA `(.L_x_450) ;  /* 0x000000e000000947 */ /* 0x000fea0003800000 */
[----:B------:R-:W-:Y:S01]  /*1500*/  SHF.R.S32.HI R4, RZ, 0x1f, R229 ;  /* 0x0000001fff047819 */ /* 0x000fe200000114e5 */
[----:B------:R-:W-:Y:S01]  /*1510*/  IMAD.SHL.U32 R10, R220, 0x2, RZ ;  /* 0x00000002dc0a7824 */ /* 0x000fe200078e00ff */
[----:B------:R-:W-:Y:S01]  /*1520*/  SHF.R.S32.HI R11, RZ, 0x1f, R228 ;  /* 0x0000001fff0b7819 */ /* 0x000fe200000114e4 */
[----:B--23--:R-:W-:Y:S01]  /*1530*/  IMAD.WIDE R22, R230, 0x2, R14 ;  /* 0x00000002e6167825 */ /* 0x00cfe200078e020e */
        /* <DEDUP_REMOVED lines=10> */
.L_x_450:
[----:B------:R-:W-:Y:S05]  /*15e0*/  BSYNC B0 ;  /* 0x0000000000007941 */ /* 0x000fea0003800000 */
.L_x_449:
[----:B------:R-:W-:Y:S01]  /*15f0*/  IADD3 R4, R2, 0x40, RZ ;  /* 0x0000004002047810 */ /* 0x000fe20007ffe0ff */
[----:B--2---:R2:W4:Y:S01]  /*1600*/  SHFL.IDX PT, R15, R7, 0x2, 0x1c1f ;  /* 0x005c1f00070f7f89 */ /* 0x00452200000e0000 */
[----:B------:R-:W-:Y:S02]  /*1610*/  BSSY B0, `(.L_x_451) ;  /* 0x0000012000007945 */ /* 0x000fe40003800000 */
[----:B------:R-:W-:Y:S01]  /*1620*/  ISETP.GE.AND P0, PT, R4, UR4, PT ;  /* 0x0000000404007c0c */ /* 0x000fe2000bf06270 */
[----:B---3--:R2:W3:-:S12]  /*1630*/  SHFL.IDX PT, R14, R8, 0x2, 0x1c1f ;  /* 0x005c1f00080e7f89 */ /* 0x0084d800000e0000 */
[----:B------:R-:W-:Y:S05]  /*1640*/  @P0 BRA `(.L_x_452) ;  /* 0x000000e000000947 */ /* 0x000fea0003800000 */
[----:B------:R-:W-:Y:S01]  /*1650*/  SHF.R.S32.HI R4, RZ, 0x1f, R229 ;  /* 0x0000001fff047819 */ /* 0x000fe200000114e5 */
[----:B------:R-:W-:Y:S01]  /*1660*/  IMAD.SHL.U32 R10, R220, 0x2, RZ ;  /* 0x00000002dc0a7824 */ /* 0x000fe200078e00ff */
[----:B------:R-:W-:Y:S01]  /*1670*/  SHF.R.S32.HI R11, RZ, 0x1f, R228 ;  /* 0x0000001fff0b7819 */ /* 0x000fe200000114e4 */
[----:B---34-:R-:W-:Y:S01]  /*1680*/  IMAD.WIDE R22, R230, 0x2, R14 ;  /* 0x00000002e6167825 */ /* 0x018fe200078e020e */
        /* <DEDUP_REMOVED lines=10> */
.L_x_452:
[----:B------:R-:W-:Y:S05]  /*1730*/  BSYNC B0 ;  /* 0x0000000000007941 */ /* 0x000fea0003800000 */
.L_x_451:
[----:B------:R-:W-:Y:S01]  /*1740*/  IMAD.MOV.U32 R17, RZ, RZ, 0x30 ;  /* 0x00000030ff117424 */ /* 0x000fe200078e00ff */
[----:B---3--:R3:W-:Y:S01]  /*1750*/  SHFL.IDX PT, R14, R8, 0x3, 0x1c1f ;  /* 0x007c1f00080e7f89 */ /* 0x0087e200000e0000 */
[----:B------:R-:W-:Y:S01]  /*1760*/  IADD3 R2, R2, 0x60, RZ ;  /* 0x0000006002027810 */ /* 0x000fe20007ffe0ff */
[----:B------:R-:W-:Y:S01]  /*1770*/  IMAD.MOV.U32 R222, RZ, RZ, c[0x0][0x2b8] ;  /* 0x0000ae00ffde7624 */ /* 0x000fe200078e00ff */
[----:B------:R-:W-:Y:S01]  /*1780*/  SHF.R.S32.HI R4, RZ, 0x1f, R229 ;  /* 0x0000001fff047819 */ /* 0x000fe200000114e5 */
[----:B----4-:R-:W4:Y:S01]  /*1790*/  SHFL.IDX PT, R15, R7, 0x3, 0x1c1f ;  /* 0x007c1f00070f7f89 */ /* 0x010f2200000e0000 */
[----:B------:R-:W-:Y:S01]  /*17a0*/  IMAD R96, R154, R17, -0x30 ;  /* 0xffffffd09a607424 */ /* 0x000fe200078e0211 */
[----:B------:R-:W-:Y:S01]  /*17b0*/  ISETP.GE.AND P0, PT, R2, UR4, PT ;  /* 0x0000000402007c0c */ /* 0x000fe2000bf06270 */
[----:B------:R-:W-:Y:S01]  /*17c0*/  IMAD.SHL.U32 R220, R220, 0x2, RZ ;  /* 0x00000002dcdc7824 */ /* 0x000fe200078e00ff */
[----:B------:R-:W-:Y:S01]  /*17d0*/  LEA.HI R219, R4, R229, RZ, 0x3 ;  /* 0x000000e504db7211 */ /* 0x000fe200078f18ff */
[----:B------:R-:W-:Y:S01]  /*17e0*/  IMAD.IADD R9, R227, 0x1, R96 ;  /* 0x00000001e3097824 */ /* 0x000fe200078e0260 */
[----:B------:R-:W-:Y:S01]  /*17f0*/  ISETP.NE.AND P5, PT, R222, 0x1, PT ;  /* 0x00000001de00780c */ /* 0x000fe20003fa5270 */
[----:B------:R-:W-:Y:S01]  /*1800*/  USHF.R.S32.HI UR6, URZ, 0x1f, UR9 ;  /* 0x0000001f3f067899 */ /* 0x000fe20008011409 */
[----:B------:R-:W-:Y:S01]  /*1810*/  LOP3.LUT R219, R219, 0xfffffff8, RZ, 0xc0, !PT ;  /* 0xfffffff8dbdb7812 */ /* 0x000fe200078ec0ff */
[C---:B-----5:R-:W-:Y:S01]  /*1820*/  IMAD.IADD R226, R9.reuse, 0x1, R232 ;  /* 0x0000000109e27824 */ /* 0x060fe200078e02e8 */
[----:B------:R-:W-:Y:S01]  /*1830*/  ISETP.GE.AND P1, PT, R9, UR7, PT ;  /* 0x0000000709007c0c */ /* 0x000fe2000bf26270 */
[----:B------:R-:W-:Y:S01]  /*1840*/  ULDC.64 UR4, c[0x0][0x2b0] ;  /* 0x0000ac0000047ab9 */ /* 0x000fe20000000a00 */
[----:B------:R-:W-:Y:S01]  /*1850*/  SHF.R.S32.HI R9, RZ, 0x1f, R228 ;  /* 0x0000001fff097819 */ /* 0x000fe200000114e4 */
[----:B------:R-:W-:Y:S01]  /*1860*/  UIMAD UR6, UR6, UR4, URZ ;  /* 0x00000004060672a4 */ /* 0x000fe2000f8e023f */
[----:B------:R-:W-:Y:S01]  /*1870*/  ISETP.GT.OR P1, PT, R227, 0x2f, P1 ;  /* 0x0000002fe300780c */ /* 0x000fe20000f24670 */
[----:B------:R-:W-:Y:S01]  /*1880*/  UIMAD.WIDE.U32 UR10, UR9, UR4, URZ ;  /* 0x00000004090a72a5 */ /* 0x000fe2000f8e003f */
[----:B------:R-:W-:Y:S01]  /*1890*/  LEA.HI R218, R9, R228, RZ, 0x3 ;  /* 0x000000e409da7211 */ /* 0x000fe200078f18ff */
[----:B------:R-:W-:Y:S01]  /*18a0*/  UIMAD UR6, UR9, UR5, UR6 ;  /* 0x00000005090672a4 */ /* 0x000fe2000f8e0206 */
[----:B------:R-:W-:-:S02]  /*18b0*/  IMAD.MOV.U32 R2, RZ, RZ, R226 ;  /* 0x000000ffff027224 */ /* 0x000fc400078e00e2 */
[----:B------:R-:W-:Y:S01]  /*18c0*/  LOP3.LUT R218, R218, 0xfffffff8, RZ, 0xc0, !PT ;  /* 0xfffffff8dada7812 */ /* 0x000fe200078ec0ff */
[----:B-123--:R-:W-:Y:S01]  /*18d0*/  @P5 IMAD.HI.U32 R8, R226, c[0x0][0x2bc], RZ ;  /* 0x0000af00e2085a27 */ /* 0x00efe200078e00ff */
[----:B------:R-:W-:-:S03]  /*18e0*/  UIADD3 UR6, UR11, UR6, URZ ;  /* 0x000000060b067290 */ /* 0x000fc6000fffe03f */
[----:B------:R-:W-:Y:S01]  /*18f0*/  IMAD.MOV.U32 R225, RZ, RZ, RZ ;  /* 0x000000ffffe17224 */ /* 0x000fe200078e00ff */
[----:B------:R-:W-:Y:S01]  /*1900*/  @P5 SHF.R.U32.HI R2, RZ, c[0x0][0x2c0], R8 ;  /* 0x0000b000ff025a19 */ /* 0x000fe20000011608 */
[--C-:B----4-:R-:W-:Y:S01]  /*1910*/  @!P0 IMAD.WIDE R10, R230, 0x2, R14.reuse ;  /* 0x00000002e60a8825 */ /* 0x110fe200078e020e */
[----:B------:R-:W-:Y:S02]  /*1920*/  USHF.R.S32.HI UR16, URZ, 0x1f, UR8 ;  /* 0x0000001f3f107899 */ /* 0x000fe40008011408 */
[C---:B------:R-:W-:Y:S01]  /*1930*/  @!P1 IADD3 R9, P5, R2.reuse, UR10, RZ ;  /* 0x0000000a02099c10 */ /* 0x040fe2000ffbe0ff */
[--C-:B------:R-:W-:Y:S01]  /*1940*/  @!P0 IMAD.WIDE R22, R219, 0x2, R14.reuse ;  /* 0x00000002db168825 */ /* 0x100fe200078e020e */
[----:B------:R-:W-:Y:S01]  /*1950*/  @!PT LDS RZ, [RZ] ;  /* 0x00000000fffff984 */ /* 0x000fe20000000800 */
[----:B------:R1:W-:Y:S01]  /*1960*/  @!P0 LDGSTS.E.BYPASS.LTC128B.128 [R220+0x6100], [R10.64], !P4 ;  /* 0x061000000adc8fae */ /* 0x0003e2000e101d4c */
[----:B------:R-:W-:Y:S01]  /*1970*/  ULDC.64 UR4, c[0x0][0x1e8] ;  /* 0x00007a0000047ab9 */ /* 0x000fe20000000a00 */
[----:B------:R-:W-:Y:S01]  /*1980*/  @!P1 LEA.HI.X.SX32 R4, R2, UR6, 0x1, P5 ;  /* 0x0000000602049c11 */ /* 0x000fe2000a8f0eff */
[----:B------:R-:W-:Y:S01]  /*1990*/  @!P0 IMAD.WIDE R14, R218, 0x2, R14 ;  /* 0x00000002da0e8825 */ /* 0x000fe200078e020e */
[----:B------:R2:W-:Y:S01]  /*19a0*/  @!P0 LDGSTS.E.BYPASS.LTC128B.128 [R220+0x8100], [R22.64], !P3 ;  /* 0x0810000016dc8fae */ /* 0x0005e2000d901d4c */
[----:B------:R-:W-:-:S03]  /*19b0*/  @!P1 LEA R8, P4, R9, c[0x0][0x2a0], 0x2 ;  /* 0x0000a80009089a11 */ /* 0x000fc600078810ff */
[----:B------:R3:W-:Y:S01]  /*19c0*/  @!P0 LDGSTS.E.BYPASS.LTC128B.128 [R220+0xa100], [R14.64], !P2 ;  /* 0x0a1000000edc8fae */ /* 0x0007e2000d101d4c */
[----:B------:R-:W-:-:S03]  /*19d0*/  @!P1 LEA.HI.X R9, R9, c[0x0][0x2a4], R4, 0x2, P4 ;  /* 0x0000a90009099a11 */ /* 0x000fc600020f1404 */
[----:B------:R-:W0:Y:S04]  /*19e0*/  LDGDEPBAR ;  /* 0x00000000000079af */ /* 0x000e280000000000 */
[----:B------:R-:W-:Y:S06]  /*19f0*/  BAR.SYNC.DEFER_BLOCKING 0x0 ;  /* 0x0000000000007b1d */ /* 0x000fec0000010000 */
[----:B------:R-:W4:Y:S01]  /*1a00*/  @!P1 LDG.E R225, [R8.64] ;  /* 0x0000000c08e19981 */ /* 0x000f22000c1e1900 */
[----:B-1----:R-:W-:Y:S01]  /*1a10*/  IMAD.MOV R11, RZ, RZ, -R2 ;  /* 0x000000ffff0b7224 */ /* 0x002fe200078e0a02 */
[----:B------:R-:W-:Y:S01]  /*1a20*/  UIMAD UR9, UR16, UR4, URZ ;  /* 0x00000004100972a4 */ /* 0x000fe2000f8e023f */
[----:B------:R-:W-:Y:S01]  /*1a30*/  LOP3.LUT R6, R6, 0x7fffffe, RZ, 0xc0, !PT ;  /* 0x07fffffe06067812 */ /* 0x000fe200078ec0ff */
[----:B------:R-:W-:Y:S01]  /*1a40*/  UIMAD.WIDE.U32 UR18, UR8, UR4, URZ ;  /* 0x00000004081272a5 */ /* 0x000fe2000f8e003f */
[----:B------:R-:W-:Y:S01]  /*1a50*/  IMAD R226, R11, c[0x0][0x2b8], R226 ;  /* 0x0000ae000be27a24 */ /* 0x000fe200078e02e2 */
[----:B------:R-:W-:Y:S01]  /*1a60*/  UIMAD UR9, UR8, UR5, UR9 ;  /* 0x00000005080972a4 */ /* 0x000fe2000f8e0209 */
[----:B------:R-:W-:Y:S01]  /*1a70*/  SHF.R.S32.HI R4, RZ, 0x4, R13 ;  /* 0x00000004ff047819 */ /* 0x000fe2000001140d */
[----:B------:R-:W-:Y:S01]  /*1a80*/  IMAD.SHL.U32 R216, R18, 0x8, RZ ;  /* 0x0000000812d87824 */ /* 0x000fe200078e00ff */
[----:B------:R-:W-:Y:S01]  /*1a90*/  LOP3.LUT R19, R19, 0xfffffff8, RZ, 0xc0, !PT ;  /* 0xfffffff813137812 */ /* 0x000fe200078ec0ff */
[C---:B--2---:R-:W-:Y:S01]  /*1aa0*/  IMAD.WIDE.U32 R22, R226.reuse, c[0x0][0x1e0], RZ ;  /* 0x00007800e2167a25 */ /* 0x044fe200078e00ff */
[----:B------:R-:W-:Y:S01]  /*1ab0*/  SHF.R.S32.HI R11, RZ, 0x1f, R226 ;  /* 0x0000001fff0b7819 */ /* 0x000fe200000114e2 */
[----:B------:R-:W-:Y:S01]  /*1ac0*/  UIADD3 UR9, UR19, UR9, URZ ;  /* 0x0000000913097290 */ /* 0x000fe2000fffe03f */
[----:B------:R-:W-:Y:S01]  /*1ad0*/  LEA.HI R13, R13, R4, RZ, 0x1 ;  /* 0x000000040d0d7211 */ /* 0x000fe200078f08ff */
[----:B---3--:R-:W-:Y:S01]  /*1ae0*/  IMAD.MOV.U32 R14, RZ, RZ, R22 ;  /* 0x000000ffff0e7224 */ /* 0x008fe200078e0016 */
[----:B------:R-:W-:Y:S01]  /*1af0*/  ULDC.64 UR4, c[0x0][0x210] ;  /* 0x0000840000047ab9 */ /* 0x000fe20000000a00 */
[----:B------:R-:W-:Y:S01]  /*1b00*/  IMAD R25, R11, c[0x0][0x1e0], RZ ;  /* 0x000078000b197a24 */ /* 0x000fe200078e02ff */
[----:B------:R-:W-:Y:S01]  /*1b10*/  LOP3.LUT R13, R13, 0xfffffffe, RZ, 0xc0, !PT ;  /* 0xfffffffe0d0d7812 */ /* 0x000fe200078ec0ff */
[----:B------:R-:W-:Y:S01]  /*1b20*/  IMAD R11, R11, c[0x0][0x208], RZ ;  /* 0x000082000b0b7a24 */ /* 0x000fe200078e02ff */
[----:B------:R-:W-:Y:S01]  /*1b30*/  UIMAD.WIDE.U32 UR20, UR8, UR4, URZ ;  /* 0x00000004081472a5 */ /* 0x000fe2000f8e003f */
[----:B------:R-:W-:Y:S01]  /*1b40*/  IMAD R2, R226, c[0x0][0x1e4], R25 ;  /* 0x00007900e2027a24 */ /* 0x000fe200078e0219 */
[----:B------:R-:W-:Y:S01]  /*1b50*/  UIMAD UR4, UR16, UR4, URZ ;  /* 0x00000004100472a4 */ /* 0x000fe2000f8e023f */
[----:B------:R-:W-:Y:S01]  /*1b60*/  IMAD.IADD R13, R4, 0x1, -R13 ;  /* 0x00000001040d7824 */ /* 0x000fe200078e0a0d */
[----:B------:R-:W-:Y:S01]  /*1b70*/  ISETP.GE.AND P3, PT, R230, c[0x0][0x1d4], PT ;  /* 0x00007500e6007a0c */ /* 0x000fe20003f66270 */
[----:B------:R-:W-:Y:S01]  /*1b80*/  IMAD.IADD R15, R23, 0x1, R2 ;  /* 0x00000001170f7824 */ /* 0x000fe200078e0202 */
[----:B------:R-:W-:Y:S01]  /*1b90*/  UIMAD UR4, UR8, UR5, UR4 ;  /* 0x00000005080472a4 */ /* 0x000fe2000f8e0204 */
[C---:B------:R-:W-:Y:S01]  /*1ba0*/  IMAD.WIDE.U32 R22, R226.reuse, c[0x0][0x208], RZ ;  /* 0x00008200e2167a25 */ /* 0x040fe200078e00ff */
[C---:B------:R-:W-:Y:S01]  /*1bb0*/  ISETP.GE.AND P5, PT, R229.reuse, c[0x0][0x1d4], PT ;  /* 0x00007500e5007a0c */ /* 0x040fe20003fa6270 */
[----:B------:R-:W-:Y:S01]  /*1bc0*/  BSSY B0, `(.L_x_453) ;  /* 0x0000088000007945 */ /* 0x000fe20003800000 */
[----:B------:R-:W-:Y:S01]  /*1bd0*/  UIADD3 UR16, UR21, UR4, URZ ;  /* 0x0000000415107290 */ /* 0x000fe2000fffe03f */
[----:B------:R-:W-:Y:S01]  /*1be0*/  IMAD R11, R226, c[0x0][0x20c], R11 ;  /* 0x00008300e20b7a24 */ /* 0x000fe200078e020b */
[----:B------:R-:W-:Y:S01]  /*1bf0*/  ISETP.GE.AND P6, PT, R228, c[0x0][0x1d4], PT ;  /* 0x00007500e4007a0c */ /* 0x000fe20003fc6270 */
[----:B------:R-:W-:Y:S01]  /*1c00*/  IMAD.IADD R19, R224, 0x1, -R19 ;  /* 0x00000001e0137824 */ /* 0x000fe200078e0a13 */
[----:B------:R-:W-:Y:S01]  /*1c10*/  ISETP.GE.AND P4, PT, R229, c[0x0][0x1d4], PT ;  /* 0x00007500e5007a0c */ /* 0x000fe20003f86270 */
[----:B------:R-:W-:Y:S01]  /*1c20*/  IMAD.IADD R23, R23, 0x1, R11 ;  /* 0x0000000117177824 */ /* 0x000fe200078e020b */
[----:B------:R-:W-:Y:S01]  /*1c30*/  IADD3 R100, R154, -0x1, RZ ;  /* 0xffffffff9a647810 */ /* 0x000fe20007ffe0ff */
[----:B------:R-:W-:Y:S01]  /*1c40*/  IMAD.SHL.U32 R16, R16, 0x40, RZ ;  /* 0x0000004010107824 */ /* 0x000fe200078e00ff */
[----:B------:R-:W-:-:S02]  /*1c50*/  LEA.HI R10, R19, R19, RZ, 0x1 ;  /* 0x00000013130a7211 */ /* 0x000fc400078f08ff */
[----:B------:R-:W-:Y:S02]  /*1c60*/  SHF.R.S32.HI R243, RZ, 0x1f, R230 ;  /* 0x0000001ffff37819 */ /* 0x000fe400000114e6 */
[----:B------:R-:W-:Y:S02]  /*1c70*/  LOP3.LUT R16, R16, 0xc0, RZ, 0xc0, !PT ;  /* 0x000000c010107812 */ /* 0x000fe400078ec0ff */
[----:B------:R-:W-:Y:S02]  /*1c80*/  SHF.R.S32.HI R234, RZ, 0x1f, R219 ;  /* 0x0000001fffea7819 */ /* 0x000fe400000114db */
[----:B------:R-:W-:Y:S02]  /*1c90*/  SHF.R.S32.HI R233, RZ, 0x1f, R218 ;  /* 0x0000001fffe97819 */ /* 0x000fe400000114da */
[----:B----4-:R-:W-:Y:S01]  /*1ca0*/  SHF.R.S32.HI R12, RZ, 0x1f, R225 ;  /* 0x0000001fff0c7819 */ /* 0x010fe200000114e1 */
[----:B------:R-:W-:-:S04]  /*1cb0*/  IMAD.WIDE.U32 R8, R225, c[0x0][0x1f0], R14 ;  /* 0x00007c00e1087a25 */ /* 0x000fc800078e000e */
[C---:B------:R-:W-:Y:S02]  /*1cc0*/  IMAD R2, R12.reuse, c[0x0][0x1f0], RZ ;  /* 0x00007c000c027a24 */ /* 0x040fe400078e02ff */
[----:B------:R-:W-:Y:S02]  /*1cd0*/  IMAD R12, R12, c[0x0][0x218], RZ ;  /* 0x000086000c0c7a24 */ /* 0x000fe400078e02ff */
[C---:B------:R-:W-:Y:S01]  /*1ce0*/  IMAD R15, R225.reuse, c[0x0][0x1f4], R2 ;  /* 0x00007d00e10f7a24 */ /* 0x040fe200078e0202 */
[----:B------:R-:W-:Y:S01]  /*1cf0*/  IADD3 R2, P0, R8, UR18, RZ ;  /* 0x0000001208027c10 */ /* 0x000fe2000ff1e0ff */
[----:B------:R-:W-:Y:S01]  /*1d00*/  IMAD.WIDE.U32 R22, R225, c[0x0][0x218], R22 ;  /* 0x00008600e1167a25 */ /* 0x000fe200078e0016 */
[----:B------:R-:W-:Y:S02]  /*1d10*/  SHF.R.S32.HI R8, RZ, 0x1f, R21 ;  /* 0x0000001fff087819 */ /* 0x000fe40000011415 */
[----:B------:R-:W-:Y:S01]  /*1d20*/  IADD3.X R15, R9, UR9, R15, P0, !PT ;  /* 0x00000009090f7c10 */ /* 0x000fe200087fe40f */
[----:B------:R-:W-:Y:S01]  /*1d30*/  IMAD.IADD R9, R21, 0x1, -R6 ;  /* 0x0000000115097824 */ /* 0x000fe200078e0a06 */
[----:B------:R-:W-:Y:S01]  /*1d40*/  LEA R24, P0, R2, c[0x0][0x1c8], 0x1 ;  /* 0x0000720002187a11 */ /* 0x000fe200078008ff */
[----:B------:R-:W-:Y:S01]  /*1d50*/  IMAD R6, R154, -0x30, R17 ;  /* 0xffffffd09a067824 */ /* 0x000fe200078e0211 */
[----:B------:R-:W-:Y:S01]  /*1d60*/  LEA.HI R8, R8, R21, RZ, 0x3 ;  /* 0x0000001508087211 */ /* 0x000fe200078f18ff */
[----:B------:R-:W-:Y:S01]  /*1d70*/  IMAD R17, R225, c[0x0][0x21c], R12 ;  /* 0x00008700e1117a24 */ /* 0x000fe200078e020c */
[----:B------:R-:W-:Y:S01]  /*1d80*/  LEA.HI.X R15, R2, c[0x0][0x1cc], R15, 0x1, P0 ;  /* 0x00007300020f7a11 */ /* 0x000fe200000f0c0f */
[----:B------:R-:W-:Y:S01]  /*1d90*/  SHFL.IDX PT, R20, R24, RZ, 0x1c1f ;  /* 0x001c1fff18147589 */ /* 0x000fe200000e0000 */
[----:B------:R-:W-:Y:S01]  /*1da0*/  IADD3 R2, R6, UR7, RZ ;  /* 0x0000000706027c10 */ /* 0x000fe2000fffe0ff */
[----:B------:R-:W-:Y:S01]  /*1db0*/  IMAD.SHL.U32 R8, R8, 0x20, RZ ;  /* 0x0000002008087824 */ /* 0x000fe200078e00ff */
[----:B------:R-:W-:Y:S01]  /*1dc0*/  IADD3 R12, P2, R22, UR20, RZ ;  /* 0x00000014160c7c10 */ /* 0x000fe2000ff5e0ff */
[----:B------:R-:W1:Y:S01]  /*1dd0*/  SHFL.IDX PT, R21, R15, RZ, 0x1c1f ;  /* 0x001c1fff0f157589 */ /* 0x000e6200000e0000 */
[----:B------:R-:W-:-:S02]  /*1de0*/  IMNMX R4, R2, 0x30, PT ;  /* 0x0000003002047817 */ /* 0x000fc40003800200 */
[----:B------:R-:W-:Y:S01]  /*1df0*/  IADD3.X R17, R23, UR16, R17, P2, !PT ;  /* 0x0000001017117c10 */ /* 0x000fe200097fe411 */
[----:B------:R2:W-:Y:S01]  /*1e00*/  SHFL.IDX PT, R14, R24, 0x1, 0x1c1f ;  /* 0x003c1f00180e7f89 */ /* 0x0005e200000e0000 */
[----:B------:R-:W-:Y:S01]  /*1e10*/  LOP3.LUT R8, R8, 0xffffff00, RZ, 0xc0, !PT ;  /* 0xffffff0008087812 */ /* 0x000fe200078ec0ff */
[----:B------:R-:W-:Y:S01]  /*1e20*/  IMAD.IADD R11, R4, 0x1, -R241 ;  /* 0x00000001040b7824 */ /* 0x000fe200078e0af1 */
[----:B------:R-:W-:Y:S01]  /*1e30*/  LOP3.LUT R4, R10, 0x3fffffe, RZ, 0xc0, !PT ;  /* 0x03fffffe0a047812 */ /* 0x000fe200078ec0ff */
[----:B------:R-:W3:Y:S01]  /*1e40*/  SHFL.IDX PT, R15, R15, 0x1, 0x1c1f ;  /* 0x003c1f000f0f7f89 */ /* 0x000ee200000e0000 */
[----:B------:R-:W-:Y:S02]  /*1e50*/  SHF.R.S32.HI R10, RZ, 0x1, R10 ;  /* 0x00000001ff0a7819 */ /* 0x000fe4000001140a */
[----:B------:R-:W-:Y:S01]  /*1e60*/  ISETP.GE.AND P1, PT, R11, 0x1, PT ;  /* 0x000000010b00780c */ /* 0x000fe20003f26270 */
[----:B------:R-:W-:Y:S01]  /*1e70*/  IMAD.IADD R4, R19, 0x1, -R4 ;  /* 0x0000000113047824 */ /* 0x000fe200078e0a04 */
[----:B------:R-:W-:Y:S01]  /*1e80*/  ISETP.GT.AND P0, PT, R11, 0x20, PT ;  /* 0x000000200b00780c */ /* 0x000fe20003f04270 */
[C---:B------:R-:W-:Y:S01]  /*1e90*/  IMAD.SHL.U32 R11, R10.reuse, 0x40, RZ ;  /* 0x000000400a0b7824 */ /* 0x040fe200078e00ff */
[----:B------:R-:W-:Y:S01]  /*1ea0*/  LOP3.LUT P2, RZ, R10, 0x2, RZ, 0xc0, !PT ;  /* 0x000000020aff7812 */ /* 0x000fe2000784c0ff */
[----:B------:R-:W-:-:S03]  /*1eb0*/  IMAD R10, R3, 0x200, R8 ;  /* 0x00000200030a7824 */ /* 0x000fc600078e0208 */
[----:B------:R-:W-:Y:S01]  /*1ec0*/  LOP3.LUT R11, R11, 0xc0, RZ, 0xc0, !PT ;  /* 0x000000c00b0b7812 */ /* 0x000fe200078ec0ff */
[C---:B------:R-:W-:Y:S02]  /*1ed0*/  IMAD R217, R9.reuse, 0x20, R10 ;  /* 0x0000002009d97824 */ /* 0x040fe400078e020a */
[----:B------:R-:W-:Y:S01]  /*1ee0*/  IMAD R9, R9, 0x20, R8 ;  /* 0x0000002009097824 */ /* 0x000fe200078e0208 */
[----:B------:R-:W-:Y:S01]  /*1ef0*/  LOP3.LUT R216, R11, 0x8, R216, 0xf8, !PT ;  /* 0x000000080bd87812 */ /* 0x000fe200078ef8d8 */
[----:B-1----:R-:W-:Y:S01]  /*1f00*/  @P1 IMAD.WIDE R22, R219, 0x2, R20 ;  /* 0x00000002db161825 */ /* 0x002fe200078e0214 */
[----:B------:R-:W-:-:S03]  /*1f10*/  SHF.R.U32.HI R19, RZ, 0x3, R11 ;  /* 0x00000003ff137819 */ /* 0x000fc6000001160b */
[----:B--2---:R-:W-:Y:S01]  /*1f20*/  @P1 IMAD.WIDE R24, R230, 0x2, R20 ;  /* 0x00000002e6181825 */ /* 0x004fe200078e0214 */
[----:B------:R-:W-:-:S03]  /*1f30*/  LOP3.LUT R216, R216, R19, RZ, 0x3c, !PT ;  /* 0x00000013d8d87212 */ /* 0x000fc600078e3cff */
[----:B------:R-:W-:Y:S01]  /*1f40*/  @P1 IMAD.WIDE R26, R218, 0x2, R20 ;  /* 0x00000002da1a1825 */ /* 0x000fe200078e0214 */
[----:B------:R1:W-:Y:S03]  /*1f50*/  @P1 LDGSTS.E.BYPASS.LTC128B.128 [R220+0x2500], [R24.64], !P3 ;  /* 0x0250000018dc1fae */ /* 0x0003e6000d901d4c */
[--C-:B---3--:R-:W-:Y:S01]  /*1f60*/  @P0 IMAD.WIDE R20, R230, 0x2, R14.reuse ;  /* 0x00000002e6140825 */ /* 0x108fe200078e020e */
[----:B------:R2:W-:Y:S03]  /*1f70*/  @P1 LDGSTS.E.BYPASS.LTC128B.128 [R220+0x3100], [R22.64], !P5 ;  /* 0x0310000016dc1fae */ /* 0x0005e6000e901d4c */
[----:B------:R-:W-:Y:S01]  /*1f80*/  @P0 IMAD.WIDE R18, R219, 0x2, R14 ;  /* 0x00000002db120825 */ /* 0x000fe200078e020e */
[----:B------:R1:W-:Y:S01]  /*1f90*/  @P1 LDGSTS.E.BYPASS.LTC128B.128 [R220+0x3d00], [R26.64], !P6 ;  /* 0x03d000001adc1fae */ /* 0x0003e2000f101d4c */
[----:B------:R-:W-:-:S03]  /*1fa0*/  LEA R11, P1, R12, c[0x0][0x1f8], 0x1 ;  /* 0x00007e000c0b7a11 */ /* 0x000fc600078208ff */
[----:B------:R1:W-:Y:S01]  /*1fb0*/  @P0 LDGSTS.E.BYPASS.LTC128B.128 [R220+0x2d00], [R20.64], !P3 ;  /* 0x02d0000014dc0fae */ /* 0x0003e2000d901d4c */
[----:B------:R-:W-:Y:S01]  /*1fc0*/  LEA.HI.X R12, R12, c[0x0][0x1fc], R17, 0x1, P1 ;  /* 0x00007f000c0c7a11 */ /* 0x000fe200008f0c11 */
[C---:B------:R-:W-:Y:S01]  /*1fd0*/  IMAD R17, R13.reuse, 0x8, R4 ;  /* 0x000000080d117824 */ /* 0x040fe200078e0204 */
[----:B------:R-:W-:Y:S01]  /*1fe0*/  ISETP.GE.AND P3, PT, R230, c[0x0][0x1d4], PT ;  /* 0x00007500e6007a0c */ /* 0x000fe20003f66270 */
[----:B------:R3:W-:Y:S01]  /*1ff0*/  @P0 LDGSTS.E.BYPASS.LTC128B.128 [R220+0x3900], [R18.64], !P5 ;  /* 0x0390000012dc0fae */ /* 0x0007e2000e901d4c */
[----:B------:R-:W-:Y:S01]  /*2000*/  IMAD.SHL.U32 R13, R13, 0x8, RZ ;  /* 0x000000080d0d7824 */ /* 0x000fe200078e00ff */
[----:B------:R-:W-:Y:S01]  /*2010*/  ISETP.GE.AND P1, PT, R228, c[0x0][0x1d4], PT ;  /* 0x00007500e4007a0c */ /* 0x000fe20003f26270 */
[----:B------:R-:W-:-:S03]  /*2020*/  IMAD.U32 R216, R17, 0x20, R216 ;  /* 0x0000002011d87824 */ /* 0x000fc600078e00d8 */
[----:B------:R-:W-:Y:S01]  /*2030*/  LOP3.LUT R4, R16, 0x8, R13, 0xf8, !PT ;  /* 0x0000000810047812 */ /* 0x000fe200078ef80d */
[----:B------:R-:W-:Y:S01]  /*2040*/  IMAD.SHL.U32 R216, R216, 0x2, RZ ;  /* 0x00000002d8d87824 */ /* 0x000fe200078e00ff */
[----:B------:R-:W-:-:S04]  /*2050*/  SHF.R.U32.HI R13, RZ, 0x3, R16 ;  /* 0x00000003ff0d7819 */ /* 0x000fc80000011610 */
[----:B------:R-:W-:Y:S01]  /*2060*/  LOP3.LUT R4, R4, R13, RZ, 0x3c, !PT ;  /* 0x0000000d04047212 */ /* 0x000fe200078e3cff */
[----:B------:R-:W-:Y:S01]  /*2070*/  IMAD.IADD R13, R2, 0x1, -R241 ;  /* 0x00000001020d7824 */ /* 0x000fe200078e0af1 */
[----:B------:R-:W-:Y:S01]  /*2080*/  IADD3 R10, R216, 0x2500, RZ ;  /* 0x00002500d80a7810 */ /* 0x000fe20007ffe0ff */
[----:B--2---:R-:W-:Y:S01]  /*2090*/  @P0 IMAD.WIDE R22, R218, 0x2, R14 ;  /* 0x00000002da160825 */ /* 0x004fe200078e020e */
[----:B------:R-:W-:Y:S01]  /*20a0*/  IADD3 R215, R216, 0x2520, RZ ;  /* 0x00002520d8d77810 */ /* 0x000fe20007ffe0ff */
[----:B------:R-:W-:Y:S01]  /*20b0*/  SHFL.IDX PT, R14, R11, RZ, 0x1c1f ;  /* 0x001c1fff0b0e7589 */ /* 0x000fe200000e0000 */
[----:B------:R-:W-:Y:S01]  /*20c0*/  @P2 IADD3 R215, R10, -0x20, RZ ;  /* 0xffffffe00ad72810 */ /* 0x000fe20007ffe0ff */
[C---:B------:R-:W-:Y:S01]  /*20d0*/  IMAD.IADD R217, R4.reuse, 0x1, R217 ;  /* 0x0000000104d97824 */ /* 0x040fe200078e02d9 */
[----:B------:R-:W-:Y:S01]  /*20e0*/  ISETP.GT.AND P2, PT, R227, 0x2f, PT ;  /* 0x0000002fe300780c */ /* 0x000fe20003f44270 */
[----:B------:R1:W-:Y:S01]  /*20f0*/  @P0 LDGSTS.E.BYPASS.LTC128B.128 [R220+0x4500], [R22.64], !P6 ;  /* 0x0450000016dc0fae */ /* 0x0003e2000f101d4c */
[----:B------:R-:W-:Y:S01]  /*2100*/  ISETP.LT.OR P0, PT, R13, 0x1, P3 ;  /* 0x000000010d00780c */ /* 0x000fe20001f01670 */
[----:B------:R-:W-:Y:S01]  /*2110*/  IMAD.SHL.U32 R217, R217, 0x2, RZ ;  /* 0x00000002d9d97824 */ /* 0x000fe200078e00ff */
[C---:B------:R-:W-:Y:S01]  /*2120*/  IADD3 R211, R215.reuse, 0x400, RZ ;  /* 0x00000400d7d37810 */ /* 0x040fe20007ffe0ff */
[----:B------:R-:W0:Y:S01]  /*2130*/  LDGDEPBAR ;  /* 0x00000000000079af */ /* 0x000e220000000000 */
[----:B------:R-:W-:Y:S01]  /*2140*/  IMAD.IADD R4, R4, 0x1, R9 ;  /* 0x0000000104047824 */ /* 0x000fe200078e0209 */
[----:B------:R-:W-:Y:S01]  /*2150*/  IADD3 R210, R215, 0x800, RZ ;  /* 0x00000800d7d27810 */ /* 0x000fe20007ffe0ff */
[----:B------:R-:W-:Y:S01]  /*2160*/  IMAD R213, R0, 0x2, R217 ;  /* 0x0000000200d57824 */ /* 0x000fe200078e02d9 */
[----:B------:R-:W3:Y:S01]  /*2170*/  SHFL.IDX PT, R15, R12, RZ, 0x1c1f ;  /* 0x001c1fff0c0f7589 */ /* 0x000ee200000e0000 */
[----:B------:R-:W-:-:S04]  /*2180*/  DEPBAR.LE SB0, 0x1 ;  /* 0x000080400000791a */ /* 0x000fc80000000000 */
[----:B------:R-:W-:-:S04]  /*2190*/  DEPBAR.LE SB0, 0x0 ;  /* 0x000080000000791a */ /* 0x000fc80000000000 */
[----:B------:R-:W-:Y:S01]  /*21a0*/  BAR.SYNC.DEFER_BLOCKING 0x0 ;  /* 0x0000000000007b1d */ /* 0x000fe20000010000 */
[----:B---3--:R-:W-:-:S04]  /*21b0*/  IMAD.WIDE R18, R230, 0x2, R14 ;  /* 0x00000002e6127825 */ /* 0x008fc800078e020e */
[----:B------:R-:W-:-:S04]  /*21c0*/  IMAD.WIDE R16, R219, 0x2, R14 ;  /* 0x00000002db107825 */ /* 0x000fc800078e020e */
[----:B------:R-:W-:Y:S01]  /*21d0*/  IMAD.WIDE R14, R218, 0x2, R14 ;  /* 0x00000002da0e7825 */ /* 0x000fe200078e020e */
[----:B------:R1:W2:Y:S04]  /*21e0*/  LDSM.16.M88.4 R48, [R217+0x4900] ;  /* 0x00490000d930783b */ /* 0x0002a80000000200 */
[----:B------:R1:W3:Y:S04]  /*21f0*/  LDSM.16.M88.4 R52, [R217+0x5900] ;  /* 0x00590000d934783b */ /* 0x0002e80000000200 */
[----:B------:R1:W4:Y:S04]  /*2200*/  LDSM.16.M88.4 R68, [R216+0x2500] ;  /* 0x00250000d844783b */ /* 0x0003280000000200 */
[----:B------:R1:W1:Y:S04]  /*2210*/  LDSM.16.M88.4 R60, [R216+0x2900] ;  /* 0x00290000d83c783b */ /* 0x0002680000000200 */
[----:B------:R1:W1:Y:S04]  /*2220*/  LDSM.16.M88.4 R76, [R216+0x2d00] ;  /* 0x002d0000d84c783b */ /* 0x0002680000000200 */
[----:B------:R1:W1:Y:S04]  /*2230*/  LDSM.16.M88.4 R28, [R213+0x4900] ;  /* 0x00490000d51c783b */ /* 0x0002680000000200 */
[----:B------:R1:W1:Y:S04]  /*2240*/  LDSM.16.M88.4 R44, [R213+0x5900] ;  /* 0x00590000d52c783b */ /* 0x0002680000000200 */
[----:B------:R1:W1:Y:S04]  /*2250*/  LDSM.16.M88.4 R40, [R215] ;  /* 0x00000000d728783b */ /* 0x0002680000000200 */
[----:B------:R1:W1:Y:S04]  /*2260*/  LDSM.16.M88.4 R36, [R215+0x400] ;  /* 0x00040000d724783b */ /* 0x0002680000000200 */
[----:B------:R1:W1:Y:S04]  /*2270*/  LDSM.16.M88.4 R32, [R215+0x800] ;  /* 0x00080000d720783b */ /* 0x0002680000000200 */
[----:B------:R-:W-:Y:S01]  /*2280*/  @!PT LDS RZ, [RZ] ;  /* 0x00000000fffff984 */ /* 0x000fe20000000800 */
[----:B------:R-:W-:Y:S01]  /*2290*/  @!PT LDS RZ, [RZ] ;  /* 0x00000000fffff984 */ /* 0x000fe20000000800 */
[----:B------:R-:W-:Y:S01]  /*22a0*/  @!PT LDS RZ, [RZ] ;  /* 0x00000000fffff984 */ /* 0x000fe20000000800 */
[----:B------:R1:W-:Y:S01]  /*22b0*/  LDGSTS.E.BYPASS.LTC128B.128 [R220+0x100], [R18.64], !P0 ;  /* 0x0010000012dc7fae */ /* 0x0003e2000c101d4c */
[----:B------:R-:W-:-:S13]  /*22c0*/  ISETP.LT.OR P0, PT, R13, 0x1, P4 ;  /* 0x000000010d00780c */ /* 0x000fda0002701670 */
[----:B------:R1:W-:Y:S01]  /*22d0*/  LDGSTS.E.BYPASS.LTC128B.128 [R220+0xd00], [R16.64], !P0 ;  /* 0x00d0000010dc7fae */ /* 0x0003e2000c101d4c */
[----:B------:R-:W-:-:S13]  /*22e0*/  ISETP.LT.OR P0, PT, R13, 0x1, P1 ;  /* 0x000000010d00780c */ /* 0x000fda0000f01670 */
[----:B------:R1:W-:Y:S01]  /*22f0*/  LDGSTS.E.BYPASS.LTC128B.128 [R220+0x1900], [R14.64], !P0 ;  /* 0x019000000edc7fae */ /* 0x0003e2000c101d4c */
[----:B------:R-:W-:-:S13]  /*2300*/  ISETP.GT.AND P0, PT, R224, 0x3f, PT ;  /* 0x0000003fe000780c */ /* 0x000fda0003f04270 */
[----:B------:R-:W-:Y:S05]  /*2310*/  @P0 BRA `(.L_x_454) ;  /* 0x0000012000000947 */ /* 0x000fea0003800000 */
[----:B--234-:R-:W-:Y:S05]  /*2320*/  BRA.DIV ~URZ, `(.L_x_455) ;  /* 0x000120327f007947 */ /* 0x01cfea000b800000 */
[----:B-1----:R1:W2:Y:S04]  /*2330*/  SHFL.IDX PT, R14, R12, 0x1, 0x1c1f ;  /* 0x003c1f000c0e7f89 */ /* 0x0022a800000e0000 */
[----:B------:R1:W3:Y:S02]  /*2340*/  SHFL.IDX PT, R7, R11, 0x1, 0x1c1f ;  /* 0x003c1f000b077f89 */ /* 0x0002e400000e0000 */
.L_x_539:
[----:B---3--:R-:W-:-:S04]  /*2350*/  LEA R10, P0, R230, R7, 0x1 ;  /* 0x00000007e60a7211 */ /* 0x008fc800078008ff */
[----:B-12---:R-:W-:Y:S02]  /*2360*/  LEA.HI.X R11, R230, R14, R243, 0x1, P0 ;  /* 0x0000000ee60b7211 */ /* 0x006fe400000f0cf3 */
[----:B------:R-:W-:-:S04]  /*2370*/  LEA R8, P0, R219, R7, 0x1 ;  /* 0x00000007db087211 */ /* 0x000fc800078008ff */
[----:B------:R-:W-:Y:S02]  /*2380*/  LEA.HI.X R9, R219, R14, R234, 0x1, P0 ;  /* 0x0000000edb097211 */ /* 0x000fe400000f0cea */
[----:B------:R-:W-:-:S04]  /*2390*/  LEA R16, P0, R218, R7, 0x1 ;  /* 0x00000007da107211 */ /* 0x000fc800078008ff */
[----:B------:R-:W-:Y:S02]  /*23a0*/  LEA.HI.X R17, R218, R14, R233, 0x1, P0 ;  /* 0x0000000eda117211 */ /* 0x000fe400000f0ce9 */
[----:B------:R-:W-:-:S13]  /*23b0*/  ISETP.LT.OR P0, PT, R13, 0x21, P3 ;  /* 0x000000210d00780c */ /* 0x000fda0001f01670 */
[----:B------:R-:W-:Y:S01]  /*23c0*/  @!PT LDS RZ, [RZ] ;  /* 0x00000000fffff984 */ /* 0x000fe20000000800 */
[----:B------:R-:W-:Y:S01]  /*23d0*/  @!PT LDS RZ, [RZ] ;  /* 0x00000000fffff984 */ /* 0x000fe20000000800 */
[----:B------:R-:W-:Y:S01]  /*23e0*/  @!PT LDS RZ, [RZ] ;  /* 0x00000000fffff984 */ /* 0x000fe20000000800 */
[----:B------:R1:W-:Y:S01]  /*23f0*/  LDGSTS.E.BYPASS.LTC128B.128 [R220+0x900], [R10.64], !P0 ;  /* 0x009000000adc7fae */ /* 0x0003e2000c101d4c */
[----:B------:R-:W-:-:S13]  /*2400*/  ISETP.LT.OR P0, PT, R13, 0x21, P4 ;  /* 0x000000210d00780c */ /* 0x000fda0002701670 */
[----:B------:R1:W-:Y:S01]  /*2410*/  LDGSTS.E.BYPASS.LTC128B.128 [R220+0x1500], [R8.64], !P0 ;  /* 0x0150000008dc7fae */ /* 0x0003e2000c101d4c */
[----:B------:R-:W-:-:S13]  /*2420*/  ISETP.LT.OR P0, PT, R13, 0x21, P1 ;  /* 0x000000210d00780c */ /* 0x000fda0000f01670 */
[----:B------:R1:W-:Y:S02]  /*2430*/  LDGSTS.E.BYPASS.LTC128B.128 [R220+0x2100], [R16.64], !P0 ;  /* 0x0210000010dc7fae */ /* 0x0003e4000c101d4c */
.L_x_454:
[----:B--234-:R-:W-:Y:S05]  /*2440*/  BSYNC B0 ;  /* 0x0000000000007941 */ /* 0x01cfea0003800000 */
.L_x_453:
[----:B------:R-:W0:Y:S01]  /*2450*/  LDGDEPBAR ;  /* 0x00000000000079af */ /* 0x000e220000000000 */
[----:B------:R-:W-:Y:S01]  /*2460*/  WARPSYNC 0xffffffff ;  /* 0xffffffff00007948 */ /* 0x000fe20003800000 */
[C---:B-1----:R-:W-:Y:S01]  /*2470*/  HMMA.16816.F32 R24, R52.reuse, R68, RZ ;  /* 0x000000443418723c */ /* 0x042fe200000018ff */
[----:B------:R-:W-:Y:S01]  /*2480*/  ISETP.GT.AND P0, PT, R100, R221, PT ;  /* 0x000000dd6400720c */ /* 0x000fe20003f04270 */
[----:B------:R-:W-:Y:S01]  /*2490*/  LDSM.16.M88.4 R92, [R217+0x7900] ;  /* 0x00790000d95c783b */ /* 0x000fe20000000200 */
[C---:B------:R-:W-:Y:S02]  /*24a0*/  IADD3 R209, R215.reuse, 0xc00, RZ ;  /* 0x00000c00d7d17810 */ /* 0x040fe40007ffe0ff */
[C---:B------:R-:W-:Y:S01]  /*24b0*/  IADD3 R208, R215.reuse, 0x1000, RZ ;  /* 0x00001000d7d07810 */ /* 0x040fe20007ffe0ff */
[----:B------:R-:W1:Y:S01]  /*24c0*/  LDSM.16.M88.4 R88, [R216+0x3100] ;  /* 0x00310000d858783b */ /* 0x000e620000000200 */
[C---:B------:R-:W-:Y:S01]  /*24d0*/  IADD3 R207, R215.reuse, 0x1400, RZ ;  /* 0x00001400d7cf7810 */ /* 0x040fe20007ffe0ff */
[----:B------:R-:W-:Y:S01]  /*24e0*/  HMMA.16816.F32 R16, R52, R60, RZ ;  /* 0x0000003c3410723c */ /* 0x000fe200000018ff */
[C---:B------:R-:W-:Y:S01]  /*24f0*/  IADD3 R206, R215.reuse, 0x1800, RZ ;  /* 0x00001800d7ce7810 */ /* 0x040fe20007ffe0ff */
[----:B------:R-:W2:Y:S01]  /*2500*/  LDSM.16.M88.4 R84, [R216+0x3500] ;  /* 0x00350000d854783b */ /* 0x000ea20000000200 */
[----:B------:R-:W-:-:S02]  /*2510*/  IADD3 R205, R215, 0x1c00, RZ ;  /* 0x00001c00d7cd7810 */ /* 0x000fc40007ffe0ff */
[----:B------:R-:W-:Y:S01]  /*2520*/  IADD3 R204, R215, 0x2000, RZ ;  /* 0x00002000d7cc7810 */ /* 0x000fe20007ffe0ff */
[----:B------:R-:W3:Y:S02]  /*2530*/  LDSM.16.M88.4 R80, [R216+0x3900] ;  /* 0x00390000d850783b */ /* 0x000ee40000000200 */
[C---:B------:R-:W-:Y:S08]  /*2540*/  HMMA.16816.F32 R20, R52.reuse, R70, RZ ;  /* 0x000000463414723c */ /* 0x040ff000000018ff */
[----:B------:R-:W-:Y:S08]  /*2550*/  HMMA.16816.F32 R12, R52, R62, RZ ;  /* 0x0000003e340c723c */ /* 0x000ff000000018ff */
[C---:B------:R-:W-:Y:S08]  /*2560*/  HMMA.16816.F32 R72, R48.reuse, R68, RZ ;  /* 0x000000443048723c */ /* 0x040ff000000018ff */
[----:B------:R-:W-:Y:S08]  /*2570*/  HMMA.16816.F32 R64, R48, R60, RZ ;  /* 0x0000003c3040723c */ /* 0x000ff000000018ff */
[-C--:B------:R-:W-:Y:S08]  /*2580*/  HMMA.16816.F32 R8, R52, R76.reuse, RZ ;  /* 0x0000004c3408723c */ /* 0x080ff000000018ff */
[C---:B------:R-:W-:Y:S08]  /*2590*/  HMMA.16816.F32 R56, R48.reuse, R76, RZ ;  /* 0x0000004c3038723c */ /* 0x040ff000000018ff */
[C---:B------:R-:W-:Y:S08]  /*25a0*/  HMMA.16816.F32 R68, R48.reuse, R70, RZ ;  /* 0x000000463044723c */ /* 0x040ff000000018ff */
[----:B------:R-:W-:Y:S08]  /*25b0*/  HMMA.16816.F32 R60, R48, R62, RZ ;  /* 0x0000003e303c723c */ /* 0x000ff000000018ff */
[-C--:B------:R-:W-:Y:S08]  /*25c0*/  HMMA.16816.F32 R52, R52, R78.reuse, RZ ;  /* 0x0000004e3434723c */ /* 0x080ff000000018ff */
[----:B------:R-:W-:Y:S01]  /*25d0*/  HMMA.16816.F32 R48, R48, R78, RZ ;  /* 0x0000004e3030723c */ /* 0x000fe200000018ff */
[----:B------:R-:W4:Y:S07]  /*25e0*/  LDSM.16.M88.4 R76, [R217+0x6900] ;  /* 0x00690000d94c783b */ /* 0x000f2e0000000200 */
[C---:B------:R-:W-:Y:S08]  /*25f0*/  HMMA.16816.F32 R24, R44.reuse, R40, R24 ;  /* 0x000000282c18723c */ /* 0x040ff00000001818 */
[C---:B------:R-:W-:Y:S08]  /*2600*/  HMMA.16816.F32 R16, R44.reuse, R36, R16 ;  /* 0x000000242c10723c */ /* 0x040ff00000001810 */
[C---:B------:R-:W-:Y:S08]  /*2610*/  HMMA.16816.F32 R8, R44.reuse, R32, R8 ;  /* 0x000000202c08723c */ /* 0x040ff00000001808 */
[C---:B------:R-:W-:Y:S08]  /*2620*/  HMMA.16816.F32 R20, R44.reuse, R42, R20 ;  /* 0x0000002a2c14723c */ /* 0x040ff00000001814 */
[C---:B------:R-:W-:Y:S08]  /*2630*/  HMMA.16816.F32 R12, R44.reuse, R38, R12 ;  /* 0x000000262c0c723c */ /* 0x040ff0000000180c */
[----:B------:R-:W-:Y:S01]  /*2640*/  HMMA.16816.F32 R52, R44, R34, R52 ;  /* 0x000000222c34723c */ /* 0x000fe20000001834 */
[----:B------:R-:W-:Y:S07]  /*2650*/  LDSM.16.M88.4 R44, [R215+0x1400] ;  /* 0x00140000d72c783b */ /* 0x000fee0000000200 */
[C---:B------:R-:W-:Y:S08]  /*2660*/  HMMA.16816.F32 R72, R28.reuse, R40, R72 ;  /* 0x000000281c48723c */ /* 0x040ff00000001848 */
[C---:B------:R-:W-:Y:S08]  /*2670*/  HMMA.16816.F32 R64, R28.reuse, R36, R64 ;  /* 0x000000241c40723c */ /* 0x040ff00000001840 */
[C---:B------:R-:W-:Y:S08]  /*2680*/  HMMA.16816.F32 R56, R28.reuse, R32, R56 ;  /* 0x000000201c38723c */ /* 0x040ff00000001838 */
[C---:B------:R-:W-:Y:S01]  /*2690*/  HMMA.16816.F32 R68, R28.reuse, R42, R68 ;  /* 0x0000002a1c44723c */ /* 0x040fe20000001844 */
[----:B------:R-:W-:Y:S07]  /*26a0*/  LDSM.16.M88.4 R40, [R213+0x7900] ;  /* 0x00790000d528783b */ /* 0x000fee0000000200 */
[C---:B------:R-:W-:Y:S01]  /*26b0*/  HMMA.16816.F32 R60, R28.reuse, R38, R60 ;  /* 0x000000261c3c723c */ /* 0x040fe2000000183c */
[----:B------:R-:W5:Y:S07]  /*26c0*/  LDSM.16.M88.4 R36, [R215+0xc00] ;  /* 0x000c0000d724783b */ /* 0x000f6e0000000200 */
[----:B------:R-:W-:Y:S01]  /*26d0*/  HMMA.16816.F32 R48, R28, R34, R48 ;  /* 0x000000221c30723c */ /* 0x000fe20000001830 */
[----:B------:R-:W4:Y:S04]  /*26e0*/  LDSM.16.M88.4 R32, [R215+0x1000] ;  /* 0x00100000d720783b */ /* 0x000f280000000200 */
[----:B------:R-:W4:Y:S03]  /*26f0*/  LDSM.16.M88.4 R28, [R213+0x6900] ;  /* 0x00690000d51c783b */ /* 0x000f260000000200 */
[C---:B-1----:R-:W-:Y:S08]  /*2700*/  HMMA.16816.F32 R24, R92.reuse, R88, R24 ;  /* 0x000000585c18723c */ /* 0x042ff00000001818 */
[C---:B--2---:R-:W-:Y:S08]  /*2710*/  HMMA.16816.F32 R16, R92.reuse, R84, R16 ;  /* 0x000000545c10723c */ /* 0x044ff00000001810 */
[C---:B---3--:R-:W-:Y:S08]  /*2720*/  HMMA.16816.F32 R8, R92.reuse, R80, R8 ;  /* 0x000000505c08723c */ /* 0x048ff00000001808 */
[C---:B------:R-:W-:Y:S08]  /*2730*/  HMMA.16816.F32 R20, R92.reuse, R90, R20 ;  /* 0x0000005a5c14723c */ /* 0x040ff00000001814 */
[C---:B------:R-:W-:Y:S08]  /*2740*/  HMMA.16816.F32 R12, R92.reuse, R86, R12 ;  /* 0x000000565c0c723c */ /* 0x040ff0000000180c */
[----:B------:R-:W-:Y:S01]  /*2750*/  HMMA.16816.F32 R52, R92, R82, R52 ;  /* 0x000000525c34723c */ /* 0x000fe20000001834 */
[----:B------:R-:W-:Y:S07]  /*2760*/  LDSM.16.M88.4 R92, [R217+0x8900] ;  /* 0x00890000d95c783b */ /* 0x000fee0000000200 */
[C---:B----4-:R-:W-:Y:S08]  /*2770*/  HMMA.16816.F32 R72, R76.reuse, R88, R72 ;  /* 0x000000584c48723c */ /* 0x050ff00000001848 */
[C---:B------:R-:W-:Y:S01]  /*2780*/  HMMA.16816.F32 R68, R76.reuse, R90, R68 ;  /* 0x0000005a4c44723c */ /* 0x040fe20000001844 */
[----:B------:R-:W-:Y:S07]  /*2790*/  LDSM.16.M88.4 R88, [R217+0x9900] ;  /* 0x00990000d958783b */ /* 0x000fee0000000200 */
[C---:B------:R-:W-:Y:S08]  /*27a0*/  HMMA.16816.F32 R64, R76.reuse, R84, R64 ;  /* 0x000000544c40723c */ /* 0x040ff00000001840 */
[C---:B------:R-:W-:Y:S01]  /*27b0*/  HMMA.16816.F32 R60, R76.reuse, R86, R60 ;  /* 0x000000564c3c723c */ /* 0x040fe2000000183c */
[----:B------:R-:W1:Y:S07]  /*27c0*/  LDSM.16.M88.4 R84, [R216+0x3d00] ;  /* 0x003d0000d854783b */ /* 0x000e6e0000000200 */
[C---:B------:R-:W-:Y:S08]  /*27d0*/  HMMA.16816.F32 R56, R76.reuse, R80, R56 ;  /* 0x000000504c38723c */ /* 0x040ff00000001838 */
[----:B------:R-:W-:Y:S01]  /*27e0*/  HMMA.16816.F32 R48, R76, R82, R48 ;  /* 0x000000524c30723c */ /* 0x000fe20000001830 */
[----:B------:R-:W2:Y:S04]  /*27f0*/  LDSM.16.M88.4 R80, [R216+0x4100] ;  /* 0x00410000d850783b */ /* 0x000ea80000000200 */
[----:B------:R-:W3:Y:S03]  /*2800*/  LDSM.16.M88.4 R76, [R216+0x4500] ;  /* 0x00450000d84c783b */ /* 0x000ee60000000200 */
[C---:B-----5:R-:W-:Y:S08]  /*2810*/  HMMA.16816.F32 R24, R40.reuse, R36, R24 ;  /* 0x000000242818723c */ /* 0x060ff00000001818 */
[C---:B------:R-:W-:Y:S08]  /*2820*/  HMMA.16816.F32 R20, R40.reuse, R38, R20 ;  /* 0x000000262814723c */ /* 0x040ff00000001814 */
[C---:B------:R-:W-:Y:S08]  /*2830*/  HMMA.16816.F32 R16, R40.reuse, R32, R16 ;  /* 0x000000202810723c */ /* 0x040ff00000001810 */
[C---:B------:R-:W-:Y:S08]  /*2840*/  HMMA.16816.F32 R12, R40.reuse, R34, R12 ;  /* 0x00000022280c723c */ /* 0x040ff0000000180c */
[C---:B------:R-:W-:Y:S08]  /*2850*/  HMMA.16816.F32 R8, R40.reuse, R44, R8 ;  /* 0x0000002c2808723c */ /* 0x040ff00000001808 */
[----:B------:R-:W-:Y:S01]  /*2860*/  HMMA.16816.F32 R52, R40, R46, R52 ;  /* 0x0000002e2834723c */ /* 0x000fe20000001834 */
[----:B------:R-:W-:Y:S07]  /*2870*/  LDSM.16.M88.4 R40, [R213+0x9900] ;  /* 0x00990000d528783b */ /* 0x000fee0000000200 */
[C---:B------:R-:W-:Y:S08]  /*2880*/  HMMA.16816.F32 R72, R28.reuse, R36, R72 ;  /* 0x000000241c48723c */ /* 0x040ff00000001848 */
[C---:B------:R-:W-:Y:S01]  /*2890*/  HMMA.16816.F32 R68, R28.reuse, R38, R68 ;  /* 0x000000261c44723c */ /* 0x040fe20000001844 */
[----:B------:R-:W4:Y:S07]  /*28a0*/  LDSM.16.M88.4 R36, [R215+0x1800] ;  /* 0x00180000d724783b */ /* 0x000f2e0000000200 */
[C---:B------:R-:W-:Y:S08]  /*28b0*/  HMMA.16816.F32 R64, R28.reuse, R32, R64 ;  /* 0x000000201c40723c */ /* 0x040ff00000001840 */
[C---:B------:R-:W-:Y:S01]  /*28c0*/  HMMA.16816.F32 R60, R28.reuse, R34, R60 ;  /* 0x000000221c3c723c */ /* 0x040fe2000000183c */
[----:B------:R-:W5:Y:S07]  /*28d0*/  LDSM.16.M88.4 R32, [R215+0x1c00] ;  /* 0x001c0000d720783b */ /* 0x000f6e0000000200 */
[C---:B------:R-:W-:Y:S08]  /*28e0*/  HMMA.16816.F32 R56, R28.reuse, R44, R56 ;  /* 0x0000002c1c38723c */ /* 0x040ff00000001838 */
[----:B------:R-:W-:Y:S01]  /*28f0*/  HMMA.16816.F32 R48, R28, R46, R48 ;  /* 0x0000002e1c30723c */ /* 0x000fe20000001830 */
[----:B------:R-:W3:Y:S04]  /*2900*/  LDSM.16.M88.4 R28, [R215+0x2000] ;  /* 0x00200000d71c783b */ /* 0x000ee80000000200 */
[----:B------:R-:W4:Y:S01]  /*2910*/  LDSM.16.M88.4 R44, [R213+0x8900] ;  /* 0x00890000d52c783b */ /* 0x000f220000000200 */
[----:B------:R-:W-:-:S04]  /*2920*/  DEPBAR.LE SB0, 0x0 ;  /* 0x000080000000791a */ /* 0x000fc80000000000 */
[C---:B-1----:R-:W-:Y:S08]  /*2930*/  HMMA.16816.F32 R24, R88.reuse, R84, R24 ;  /* 0x000000545818723c */ /* 0x042ff00000001818 */
[C---:B------:R-:W-:Y:S08]  /*2940*/  HMMA.16816.F32 R20, R88.reuse, R86, R20 ;  /* 0x000000565814723c */ /* 0x040ff00000001814 */
[C---:B--2---:R-:W-:Y:S08]  /*2950*/  HMMA.16816.F32 R16, R88.reuse, R80, R16 ;  /* 0x000000505810723c */ /* 0x044ff00000001810 */
[C---:B------:R-:W-:Y:S08]  /*2960*/  HMMA.16816.F32 R12, R88.reuse, R82, R12 ;  /* 0x00000052580c723c */ /* 0x040ff0000000180c */
[C---:B---3--:R-:W-:Y:S08]  /*2970*/  HMMA.16816.F32 R8, R88.reuse, R76, R8 ;  /* 0x0000004c5808723c */ /* 0x048ff00000001808 */
[----:B------:R-:W-:Y:S08]  /*2980*/  HMMA.16816.F32 R52, R88, R78, R52 ;  /* 0x0000004e5834723c */ /* 0x000ff00000001834 */
[C---:B------:R-:W-:Y:S08]  /*2990*/  HMMA.16816.F32 R72, R92.reuse, R84, R72 ;  /* 0x000000545c48723c */ /* 0x040ff00000001848 */
[C---:B------:R-:W-:Y:S08]  /*29a0*/  HMMA.16816.F32 R68, R92.reuse, R86, R68 ;  /* 0x000000565c44723c */ /* 0x040ff00000001844 */
[C---:B------:R-:W-:Y:S08]  /*29b0*/  HMMA.16816.F32 R64, R92.reuse, R80, R64 ;  /* 0x000000505c40723c */ /* 0x040ff00000001840 */
[C---:B------:R-:W-:Y:S08]  /*29c0*/  HMMA.16816.F32 R60, R92.reuse, R82, R60 ;  /* 0x000000525c3c723c */ /* 0x040ff0000000183c */
[C---:B------:R-:W-:Y:S08]  /*29d0*/  HMMA.16816.F32 R56, R92.reuse, R76, R56 ;  /* 0x0000004c5c38723c */ /* 0x040ff00000001838 */
[----:B------:R-:W-:Y:S08]  /*29e0*/  HMMA.16816.F32 R48, R92, R78, R48 ;  /* 0x0000004e5c30723c */ /* 0x000ff00000001830 */
[C---:B----4-:R-:W-:Y:S08]  /*29f0*/  HMMA.16816.F32 R24, R40.reuse, R36, R24 ;  /* 0x000000242818723c */ /* 0x050ff00000001818 */
[C---:B------:R-:W-:Y:S08]  /*2a00*/  HMMA.16816.F32 R20, R40.reuse, R38, R20 ;  /* 0x000000262814723c */ /* 0x040ff00000001814 */
[C---:B-----5:R-:W-:Y:S08]  /*2a10*/  HMMA.16816.F32 R16, R40.reuse, R32, R16 ;  /* 0x000000202810723c */ /* 0x060ff00000001810 */
[C---:B------:R-:W-:Y:S08]  /*2a20*/  HMMA.16816.F32 R12, R40.reuse, R34, R12 ;  /* 0x00000022280c723c */ /* 0x040ff0000000180c */
[C---:B------:R-:W-:Y:S08]  /*2a30*/  HMMA.16816.F32 R8, R40.reuse, R28, R8 ;  /* 0x0000001c2808723c */ /* 0x040ff00000001808 */
[----:B------:R-:W-:Y:S08]  /*2a40*/  HMMA.16816.F32 R52, R40, R30, R52 ;  /* 0x0000001e2834723c */ /* 0x000ff00000001834 */
[C---:B------:R-:W-:Y:S08]  /*2a50*/  HMMA.16816.F32 R72, R44.reuse, R36, R72 ;  /* 0x000000242c48723c */ /* 0x040ff00000001848 */
[C---:B------:R-:W-:Y:S08]  /*2a60*/  HMMA.16816.F32 R68, R44.reuse, R38, R68 ;  /* 0x000000262c44723c */ /* 0x040ff00000001844 */
[C---:B------:R-:W-:Y:S08]  /*2a70*/  HMMA.16816.F32 R64, R44.reuse, R32, R64 ;  /* 0x000000202c40723c */ /* 0x040ff00000001840 */
[C---:B------:R-:W-:Y:S08]  /*2a80*/  HMMA.16816.F32 R60, R44.reuse, R34, R60 ;  /* 0x000000222c3c723c */ /* 0x040ff0000000183c */
[C---:B------:R-:W-:Y:S08]  /*2a90*/  HMMA.16816.F32 R56, R44.reuse, R28, R56 ;  /* 0x0000001c2c38723c */ /* 0x040ff00000001838 */
[----:B------:R-:W-:Y:S01]  /*2aa0*/  HMMA.16816.F32 R48, R44, R30, R48 ;  /* 0x0000001e2c30723c */ /* 0x000fe20000001830 */
[----:B------:R-:W-:Y:S06]  /*2ab0*/  BAR.SYNC.DEFER_BLOCKING 0x0 ;  /* 0x0000000000007b1d */ /* 0x000fec0000010000 */
[----:B------:R-:W-:Y:S05]  /*2ac0*/  @!P0 BRA `(.L_x_456) ;  /* 0x0000040000008947 */ /* 0x000fea0003800000 */
[----:B------:R-:W-:Y:S01]  /*2ad0*/  ISETP.NE.AND P2, PT, R222, 0x1, PT ;  /* 0x00000001de00780c */ /* 0x000fe20003f45270 */
[----:B------:R-:W-:Y:S01]  /*2ae0*/  IMAD.MOV.U32 R225, RZ, RZ, RZ ;  /* 0x000000ffffe17224 */ /* 0x000fe200078e00ff */
[----:B------:R-:W-:-:S02]  /*2af0*/  IADD3 R226, R227, R96, R232 ;  /* 0x00000060e3e27210 */ /* 0x000fc40007ffe0e8 */
[----:B------:R-:W-:Y:S02]  /*2b00*/  ISETP.GT.AND P1, PT, R227, 0x2f, PT ;  /* 0x0000002fe300780c */ /* 0x000fe40003f24270 */
[----:B------:R-:W-:-:S05]  /*2b10*/  IADD3 R226, R226, -0x30, RZ ;  /* 0xffffffd0e2e27810 */ /* 0x000fca0007ffe0ff */
[----:B------:R-:W-:Y:S02]  /*2b20*/  IMAD.MOV.U32 R7, RZ, RZ, R226 ;  /* 0x000000ffff077224 */ /* 0x000fe400078e00e2 */
[----:B------:R-:W-:-:S05]  /*2b30*/  @P2 IMAD.HI.U32 R28, R226, c[0x0][0x2bc], RZ ;  /* 0x0000af00e21c2a27 */ /* 0x000fca00078e00ff */
[----:B------:R-:W-:-:S04]  /*2b40*/  @P2 SHF.R.U32.HI R7, RZ, c[0x0][0x2c0], R28 ;  /* 0x0000b000ff072a19 */ /* 0x000fc8000001161c */
[----:B------:R-:W-:-:S04]  /*2b50*/  @!P1 IADD3 R30, P0, R7, UR10, RZ ;  /* 0x0000000a071e9c10 */ /* 0x000fc8000ff1e0ff */
[----:B------:R-:W-:Y:S02]  /*2b60*/  @!P1 LEA.HI.X.SX32 R29, R7, UR6, 0x1, P0 ;  /* 0x00000006071d9c11 */ /* 0x000fe400080f0eff */
[----:B------:R-:W-:-:S04]  /*2b70*/  @!P1 LEA R28, P0, R30, c[0x0][0x2a0], 0x2 ;  /* 0x0000a8001e1c9a11 */ /* 0x000fc800078010ff */
[----:B------:R-:W-:-:S05]  /*2b80*/  @!P1 LEA.HI.X R29, R30, c[0x0][0x2a4], R29, 0x2, P0 ;  /* 0x0000a9001e1d9a11 */ /* 0x000fca00000f141d */
[----:B------:R-:W2:Y:S01]  /*2b90*/  @!P1 LDG.E R225, [R28.64] ;  /* 0x0000000c1ce19981 */ /* 0x000ea2000c1e1900 */
[----:B------:R-:W-:Y:S01]  /*2ba0*/  IMAD.MOV R7, RZ, RZ, -R7 ;  /* 0x000000ffff077224 */ /* 0x000fe200078e0a07 */
[----:B------:R-:W-:Y:S01]  /*2bb0*/  BSSY B0, `(.L_x_457) ;  /* 0x0000021000007945 */ /* 0x000fe20003800000 */
[----:B------:R-:W-:Y:S02]  /*2bc0*/  ISETP.GE.AND P1, PT, R228, c[0x0][0x1d4], PT ;  /* 0x00007500e4007a0c */ /* 0x000fe40003f26270 */
[----:B------:R-:W-:Y:S01]  /*2bd0*/  IMAD R226, R7, c[0x0][0x2b8], R226 ;  /* 0x0000ae0007e27a24 */ /* 0x000fe200078e02e2 */
[----:B------:R-:W-:Y:S02]  /*2be0*/  ISETP.GE.AND P2, PT, R229, c[0x0][0x1d4], PT ;  /* 0x00007500e5007a0c */ /* 0x000fe40003f46270 */
[----:B------:R-:W-:Y:S01]  /*2bf0*/  ISETP.GE.AND P3, PT, R230, c[0x0][0x1d4], PT ;  /* 0x00007500e6007a0c */ /* 0x000fe20003f66270 */
        /* <DEDUP_REMOVED lines=8> */
[----:B------:R-:W-:-:S03]  /*2c80*/  IADD3 R7, P0, R30, UR18, RZ ;  /* 0x000000121e077c10 */ /* 0x000fc6000ff1e0ff */
[----:B------:R-:W-:-:S05]  /*2c90*/  IMAD R28, R225, c[0x0][0x1f4], R32 ;  /* 0x00007d00e11c7a24 */ /* 0x000fca00078e0220 */
[----:B------:R-:W-:Y:S02]  /*2ca0*/  IADD3.X R30, R31, UR9, R28, P0, !PT ;  /* 0x000000091f1e7c10 */ /* 0x000fe400087fe41c */
[----:B------:R-:W-:Y:S02]  /*2cb0*/  LEA R28, P0, R7, c[0x0][0x1c8], 0x1 ;  /* 0x00007200071c7a11 */ /* 0x000fe400078008ff */
[----:B------:R-:W-:Y:S02]  /*2cc0*/  IADD3 R31, -R241, 0x30, RZ ;  /* 0x00000030f11f7810 */ /* 0x000fe40007ffe1ff */
[----:B------:R-:W-:Y:S01]  /*2cd0*/  LEA.HI.X R7, R7, c[0x0][0x1cc], R30, 0x1, P0 ;  /* 0x0000730007077a11 */ /* 0x000fe200000f0c1e */
[----:B------:R1:W2:Y:S01]  /*2ce0*/  SHFL.IDX PT, R29, R28, RZ, 0x1c1f ;  /* 0x001c1fff1c1d7589 */ /* 0x0002a200000e0000 */
[----:B------:R-:W-:-:S03]  /*2cf0*/  ISETP.GE.AND P0, PT, R31, 0x1, PT ;  /* 0x000000011f00780c */ /* 0x000fc60003f06270 */
[----:B------:R1:W3:Y:S10]  /*2d00*/  SHFL.IDX PT, R30, R7, RZ, 0x1c1f ;  /* 0x001c1fff071e7589 */ /* 0x0002f400000e0000 */
[----:B------:R-:W-:Y:S05]  /*2d10*/  @!P0 BRA `(.L_x_458) ;  /* 0x000000a000008947 */ /* 0x000fea0003800000 */
[----:B--2---:R-:W-:-:S04]  /*2d20*/  LEA R34, P0, R230, R29, 0x1 ;  /* 0x0000001de6227211 */ /* 0x004fc800078008ff */
[----:B---3--:R-:W-:Y:S02]  /*2d30*/  LEA.HI.X R35, R230, R30, R243, 0x1, P0 ;  /* 0x0000001ee6237211 */ /* 0x008fe400000f0cf3 */
[----:B------:R-:W-:-:S03]  /*2d40*/  LEA R32, P0, R219, R29, 0x1 ;  /* 0x0000001ddb207211 */ /* 0x000fc600078008ff */
[----:B------:R-:W-:Y:S01]  /*2d50*/  @!PT LDS RZ, [RZ] ;  /* 0x00000000fffff984 */ /* 0x000fe20000000800 */
[----:B------:R2:W-:Y:S01]  /*2d60*/  LDGSTS.E.BYPASS.LTC128B.128 [R220+0x2500], [R34.64], !P3 ;  /* 0x0250000022dc7fae */ /* 0x0005e2000d901d4c */
[----:B------:R-:W-:Y:S02]  /*2d70*/  LEA.HI.X R33, R219, R30, R234, 0x1, P0 ;  /* 0x0000001edb217211 */ /* 0x000fe400000f0cea */
[----:B------:R-:W-:-:S03]  /*2d80*/  LEA R36, P0, R218, R29, 0x1 ;  /* 0x0000001dda247211 */ /* 0x000fc600078008ff */
[----:B------:R2:W-:Y:S01]  /*2d90*/  LDGSTS.E.BYPASS.LTC128B.128 [R220+0x3100], [R32.64], !P2 ;  /* 0x0310000020dc7fae */ /* 0x0005e2000d101d4c */
[----:B------:R-:W-:-:S05]  /*2da0*/  LEA.HI.X R37, R218, R30, R233, 0x1, P0 ;  /* 0x0000001eda257211 */ /* 0x000fca00000f0ce9 */
[----:B------:R2:W-:Y:S04]  /*2db0*/  LDGSTS.E.BYPASS.LTC128B.128 [R220+0x3d00], [R36.64], !P1 ;  /* 0x03d0000024dc7fae */ /* 0x0005e8000c901d4c */
.L_x_458:
[----:B------:R-:W-:Y:S05]  /*2dc0*/  BSYNC B0 ;  /* 0x0000000000007941 */ /* 0x000fea0003800000 */
.L_x_457:
[----:B------:R-:W-:Y:S01]  /*2dd0*/  ISETP.GE.AND P0, PT, R31, 0x21, PT ;  /* 0x000000211f00780c */ /* 0x000fe20003f06270 */
[----:B-1----:R-:W1:Y:S01]  /*2de0*/  SHFL.IDX PT, R7, R7, 0x1, 0x1c1f ;  /* 0x003c1f0007077f89 */ /* 0x002e6200000e0000 */
[----:B------:R-:W-:Y:S03]  /*2df0*/  BSSY B0, `(.L_x_456) ;  /* 0x000000d000007945 */ /* 0x000fe60003800000 */
[----:B--2---:R2:W4:Y:S08]  /*2e00*/  SHFL.IDX PT, R29, R28, 0x1, 0x1c1f ;  /* 0x003c1f001c1d7f89 */ /* 0x00453000000e0000 */
[----:B------:R-:W-:Y:S05]  /*2e10*/  @!P0 BRA `(.L_x_459) ;  /* 0x000000a000008947 */ /* 0x000fea0003800000 */
[----:B----4-:R-:W-:-:S04]  /*2e20*/  LEA R32, P0, R230, R29, 0x1 ;  /* 0x0000001de6207211 */ /* 0x010fc800078008ff */
[----:B-1----:R-:W-:Y:S02]  /*2e30*/  LEA.HI.X R33, R230, R7, R243, 0x1, P0 ;  /* 0x00000007e6217211 */ /* 0x002fe400000f0cf3 */
[----:B---3--:R-:W-:-:S03]  /*2e40*/  LEA R30, P0, R219, R29, 0x1 ;  /* 0x0000001ddb1e7211 */ /* 0x008fc600078008ff */
[----:B------:R-:W-:Y:S01]  /*2e50*/  @!PT LDS RZ, [RZ] ;  /* 0x00000000fffff984 */ /* 0x000fe20000000800 */
[----:B------:R1:W-:Y:S01]  /*2e60*/  LDGSTS.E.BYPASS.LTC128B.128 [R220+0x2d00], [R32.64], !P3 ;  /* 0x02d0000020dc7fae */ /* 0x0003e2000d901d4c */
[----:B------:R-:W-:Y:S02]  /*2e70*/  LEA.HI.X R31, R219, R7, R234, 0x1, P0 ;  /* 0x00000007db1f7211 */ /* 0x000fe400000f0cea */
[----:B--2---:R-:W-:-:S03]  /*2e80*/  LEA R28, P0, R218, R29, 0x1 ;  /* 0x0000001dda1c7211 */ /* 0x004fc600078008ff */
[----:B------:R1:W-:Y:S01]  /*2e90*/  LDGSTS.E.BYPASS.LTC128B.128 [R220+0x3900], [R30.64], !P2 ;  /* 0x039000001edc7fae */ /* 0x0003e2000d101d4c */
[----:B------:R-:W-:-:S05]  /*2ea0*/  LEA.HI.X R29, R218, R7, R233, 0x1, P0 ;  /* 0x00000007da1d7211 */ /* 0x000fca00000f0ce9 */
[----:B------:R1:W-:Y:S04]  /*2eb0*/  LDGSTS.E.BYPASS.LTC128B.128 [R220+0x4500], [R28.64], !P1 ;  /* 0x045000001cdc7fae */ /* 0x0003e8000c901d4c */
.L_x_459:
[----:B------:R-:W-:Y:S05]  /*2ec0*/  BSYNC B0 ;  /* 0x0000000000007941 */ /* 0x000fea0003800000 */
.L_x_456:
[----:B------:R-:W-:Y:S01]  /*2ed0*/  LOP3.LUT R5, R5, 0xffffffe0, RZ, 0xc0, !PT ;  /* 0xffffffe005057812 */ /* 0x000fe200078ec0ff */
[----:B------:R-:W-:Y:S01]  /*2ee0*/  FMUL.FTZ R40, R69, c[0x0][0x320] ;  /* 0x0000c80045287a20 */ /* 0x000fe20000410000 */
[----:B-12---:R-:W-:Y:S01]  /*2ef0*/  SHF.R.S32.HI R28, RZ, 0x1f, R3 ;  /* 0x0000001fff1c7819 */ /* 0x006fe20000011403 */
[----:B------:R-:W-:Y:S01]  /*2f00*/  FMUL.FTZ R38, R64, c[0x0][0x320] ;  /* 0x0000c80040267a20 */ /* 0x000fe20000410000 */
[----:B----4-:R-:W-:Y:S01]  /*2f10*/  LEA.HI R29, R98, R98, RZ, 0x1 ;  /* 0x00000062621d7211 */ /* 0x010fe200078f08ff */
[----:B------:R-:W-:Y:S01]  /*2f20*/  IMAD.IADD R5, R224, 0x1, -R5 ;  /* 0x00000001e0057824 */ /* 0x000fe200078e0a05 */
[----:B------:R-:W-:Y:S01]  /*2f30*/  LEA.HI R28, R28, R3, RZ, 0x2 ;  /* 0x000000031c1c7211 */ /* 0x000fe200078f10ff */
[----:B------:R-:W-:Y:S01]  /*2f40*/  FMUL.FTZ R36, R65, c[0x0][0x320] ;  /* 0x0000c80041247a20 */ /* 0x000fe20000410000 */
[----:B------:R-:W-:Y:S01]  /*2f50*/  PLOP3.LUT P0, PT, PT, PT, UP2, 0x80, 0x0 ;  /* 0x000000000000781c */ /* 0x000fe20003f0f028 */
[----:B------:R-:W-:Y:S01]  /*2f60*/  FMUL.FTZ R34, R60, c[0x0][0x320] ;  /* 0x0000c8003c227a20 */ /* 0x000fe20000410000 */
[----:B---3--:R-:W-:Y:S01]  /*2f70*/  SHF.R.S32.HI R30, RZ, 0x1f, R5 ;  /* 0x0000001fff1e7819 */ /* 0x008fe20000011405 */
[----:B------:R-:W-:Y:S01]  /*2f80*/  FMUL.FTZ R43, R72, c[0x0][0x320] ;  /* 0x0000c800482b7a20 */ /* 0x000fe20000410000 */
[----:B------:R-:W-:Y:S01]  /*2f90*/  LOP3.LUT R28, R28, 0xffffffc, RZ, 0xc0, !PT ;  /* 0x0ffffffc1c1c7812 */ /* 0x000fe200078ec0ff */
[----:B------:R-:W-:Y:S01]  /*2fa0*/  FMUL.FTZ R44, R73, c[0x0][0x320] ;  /* 0x0000c800492c7a20 */ /* 0x000fe20000410000 */
[----:B------:R-:W-:Y:S01]  /*2fb0*/  LEA.HI R7, R30, R5, RZ, 0x2 ;  /* 0x000000051e077211 */ /* 0x000fe200078f10ff */
[----:B------:R-:W-:Y:S01]  /*2fc0*/  FMUL.FTZ R30, R48, c[0x0][0x320] ;  /* 0x0000c800301e7a20 */ /* 0x000fe20000410000 */
[----:B------:R-:W1:Y:S01]  /*2fd0*/  MUFU.TANH R40, R40 ;  /* 0x0000002800287308 */ /* 0x000e620000002400 */
[----:B------:R-:W-:Y:S01]  /*2fe0*/  IMAD.IADD R28, R3, 0x1, -R28 ;  /* 0x00000001031c7824 */ /* 0x000fe200078e0a1c */
[C---:B------:R-:W-:Y:S01]  /*2ff0*/  LEA.HI.SX32 R3, R7.reuse, UR15, 0x1e ;  /* 0x0000000f07037c11 */ /* 0x040fe2000f8ff2ff */
[----:B------:R-:W-:Y:S01]  /*3000*/  FMUL.FTZ R42, R68, c[0x0][0x320] ;  /* 0x0000c800442a7a20 */ /* 0x000fe20000410000 */
[----:B------:R-:W-:Y:S01]  /*3010*/  LOP3.LUT R32, R7, 0x7ffffffc, RZ, 0xc0, !PT ;  /* 0x7ffffffc07207812 */ /* 0x000fe200078ec0ff */
[----:B------:R-:W-:Y:S01]  /*3020*/  FMUL.FTZ R56, R56, c[0x0][0x320] ;  /* 0x0000c80038387a20 */ /* 0x000fe20000410000 */
[----:B------:R-:W-:Y:S01]  /*3030*/  LEA R3, R28, R3, 0x4 ;  /* 0x000000031c037211 */ /* 0x000fe200078e20ff */
[C---:B------:R-:W-:Y:S01]  /*3040*/  IMAD.SHL.U32 R28, R29.reuse, 0x20, RZ ;  /* 0x000000201d1c7824 */ /* 0x040fe200078e00ff */
[----:B------:R-:W-:Y:S01]  /*3050*/  LOP3.LUT R29, R29, 0x1ffffffe, RZ, 0xc0, !PT ;  /* 0x1ffffffe1d1d7812 */ /* 0x000fe200078ec0ff */
[----:B------:R-:W-:Y:S01]  /*3060*/  FMUL.FTZ R57, R57, c[0x0][0x320] ;  /* 0x0000c80039397a20 */ /* 0x000fe20000410000 */
[----:B------:R-:W-:Y:S01]  /*3070*/  IADD3 R32, R5, -R32, RZ ;  /* 0x8000002005207210 */ /* 0x000fe20007ffe0ff */
[----:B------:R-:W2:Y:S01]  /*3080*/  MUFU.TANH R38, R38 ;  /* 0x0000002600267308 */ /* 0x000ea20000002400 */
[----:B------:R-:W-:Y:S01]  /*3090*/  LOP3.LUT R28, R28, 0xffffffc0, RZ, 0xc0, !PT ;  /* 0xffffffc01c1c7812 */ /* 0x000fe200078ec0ff */
[----:B------:R-:W-:Y:S01]  /*30a0*/  IMAD.IADD R29, R98, 0x1, -R29 ;  /* 0x00000001621d7824 */ /* 0x000fe200078e0a1d */
[----:B------:R-:W-:Y:S01]  /*30b0*/  ULDC UR17, c[0x0][0x324] ;  /* 0x0000c90000117ab9 */ /* 0x000fe20000000800 */
[----:B------:R-:W-:Y:S01]  /*30c0*/  IMAD.SHL.U32 R235, R32, 0x2, RZ ;  /* 0x0000000220eb7824 */ /* 0x000fe200078e00ff */
[----:B------:R-:W-:Y:S01]  /*30d0*/  IADD3 R28, R28, R3, RZ ;  /* 0x000000031c1c7210 */ /* 0x000fe20007ffe0ff */
[----:B------:R-:W-:Y:S01]  /*30e0*/  FMUL.FTZ R32, R61, c[0x0][0x320] ;  /* 0x0000c8003d207a20 */ /* 0x000fe20000410000 */
[----:B------:R-:W-:Y:S01]  /*30f0*/  ULOP3.LUT UR17, URZ, UR17, URZ, 0x33, !UPT ;  /* 0x000000113f117292 */ /* 0x000fe2000f8e333f */
[----:B------:R-:W3:Y:S01]  /*3100*/  MUFU.TANH R36, R36 ;  /* 0x0000002400247308 */ /* 0x000ee20000002400 */
[----:B------:R-:W-:Y:S01]  /*3110*/  IADD3 R2, -R235, 0x1, R2 ;  /* 0x00000001eb027810 */ /* 0x000fe20007ffe102 */
[----:B------:R-:W-:Y:S01]  /*3120*/  IMAD R231, R29, 0x8, R28 ;  /* 0x000000081de77824 */ /* 0x000fe200078e021c */
[----:B------:R-:W0:Y:S01]  /*3130*/  LDGDEPBAR ;  /* 0x00000000000079af */ /* 0x000e220000000000 */
[----:B------:R-:W-:Y:S01]  /*3140*/  FMUL.FTZ R28, R49, c[0x0][0x320] ;  /* 0x0000c800311c7a20 */ /* 0x000fe20000410000 */
[----:B------:R-:W-:Y:S01]  /*3150*/  IADD3 R61, R2, -c[0x0][0x168], RZ ;  /* 0x80005a00023d7a10 */ /* 0x000fe20007ffe0ff */
[----:B------:R-:W-:Y:S01]  /*3160*/  @P0 IMAD.HI.U32 R3, R231, c[0x0][0x2c8], RZ ;  /* 0x0000b200e7030a27 */ /* 0x000fe200078e00ff */
[----:B------:R-:W-:Y:S01]  /*3170*/  PLOP3.LUT P0, PT, PT, PT, UP2, 0x80, 0x0 ;  /* 0x000000000000781c */ /* 0x000fe20003f0f028 */
[----:B------:R-:W4:Y:S01]  /*3180*/  MUFU.TANH R34, R34 ;  /* 0x0000002200227308 */ /* 0x000f220000002400 */
[C---:B------:R-:W-:Y:S01]  /*3190*/  IADD3 R65, R61.reuse, c[0x0][0x328], RZ ;  /* 0x0000ca003d417a10 */ /* 0x040fe20007ffe0ff */
[----:B------:R-:W-:Y:S01]  /*31a0*/  IMAD.MOV.U32 R45, RZ, RZ, R231 ;  /* 0x000000ffff2d7224 */ /* 0x000fe200078e00e7 */
[----:B------:R-:W-:Y:S01]  /*31b0*/  IADD3 R61, R61, UR17, RZ ;  /* 0x000000113d3d7c10 */ /* 0x000fe2000fffe0ff */
[----:B------:R-:W-:-:S04]  /*31c0*/  IMAD.IADD R49, R6, 0x1, -R235 ;  /* 0x0000000106317824 */ /* 0x000fc800078e0aeb */
[----:B------:R1:W1:Y:S04]  /*31d0*/  MUFU.TANH R125, R56 ;  /* 0x00000038007d7308 */ /* 0x0002680000002400 */
[----:B------:R-:W-:Y:S02]  /*31e0*/  @P0 SHF.R.U32.HI R45, RZ, c[0x0][0x2cc], R3 ;  /* 0x0000b300ff2d0a19 */ /* 0x000fe40000011603 */
[----:B------:R-:W-:Y:S02]  /*31f0*/  PLOP3.LUT P0, PT, PT, PT, UP1, 0x40, 0x0 ;  /* 0x000000000000781c */ /* 0x000fe40003f0e818 */
[----:B------:R-:W-:Y:S01]  /*3200*/  MOV R3, c[0x0][0x2ac] ;  /* 0x0000ab0000037a02 */ /* 0x000fe20000000f00 */
[----:B------:R-:W5:Y:S01]  /*3210*/  SHFL.IDX PT, R46, R45, RZ, 0x1c1f ;  /* 0x001c1fff2d2e7589 */ /* 0x000f6200000e0000 */
[----:B------:R1:W1:Y:S03]  /*3220*/  MUFU.TANH R124, R57 ;  /* 0x00000039007c7308 */ /* 0x0002660000002400 */
[----:B------:R-:W-:-:S04]  /*3230*/  IMAD R64, R3, c[0x0][0x1d0], R6 ;  /* 0x0000740003407a24 */ /* 0x000fc800078e0206 */
[----:B------:R-:W-:Y:S01]  /*3240*/  IMAD.IADD R64, R64, 0x1, -R235 ;  /* 0x0000000140407824 */ /* 0x000fe200078e0aeb */
[----:B------:R-:W1:Y:S08]  /*3250*/  MUFU.TANH R30, R30 ;  /* 0x0000001e001e7308 */ /* 0x000e700000002400 */
[----:B------:R-:W1:Y:S01]  /*3260*/  MUFU.TANH R28, R28 ;  /* 0x0000001c001c7308 */ /* 0x000e620000002400 */
[----:B-----5:R-:W-:-:S07]  /*3270*/  IADD3 R7, R65, R46, RZ ;  /* 0x0000002e41077210 */ /* 0x020fce0007ffe0ff */
[----:B------:R-:W1:Y:S01]  /*3280*/  MUFU.TANH R43, R43 ;  /* 0x0000002b002b7308 */ /* 0x000e620000002400 */
[----:B------:R-:W-:Y:S02]  /*3290*/  IADD3 R5, R61, R46, RZ ;  /* 0x0000002e3d057210 */ /* 0x000fe40007ffe0ff */
[----:B------:R-:W-:-:S05]  /*32a0*/  IMNMX R7, R7, R64, PT ;  /* 0x0000004007077217 */ /* 0x000fca0003800200 */
[----:B------:R-:W1:Y:S08]  /*32b0*/  MUFU.TANH R44, R44 ;  /* 0x0000002c002c7308 */ /* 0x000e700000002400 */
[----:B------:R-:W1:Y:S08]  /*32c0*/  MUFU.TANH R42, R42 ;  /* 0x0000002a002a7308 */ /* 0x000e700000002400 */
[----:B------:R-:W1:Y:S01]  /*32d0*/  MUFU.TANH R32, R32 ;  /* 0x0000002000207308 */ /* 0x000e620000002400 */
[----:B------:R-:W-:Y:S05]  /*32e0*/  @P0 BRA `(.L_x_460) ;  /* 0x0000015000000947 */ /* 0x000fea0003800000 */
[----:B--234-:R-:W-:Y:S01]  /*32f0*/  IMAD.U32 R3, RZ, RZ, UR7 ;  /* 0x00000007ff037e24 */ /* 0x01cfe2000f8e00ff */
[----:B------:R-:W-:Y:S04]  /*3300*/  BSSY B0, `(.L_x_461) ;  /* 0x000000f000007945 */ /* 0x000fe80003800000 */
[----:B------:R-:W-:-:S04]  /*3310*/  IADD3 R46, R3, -c[0x0][0x168], R46 ;  /* 0x80005a00032e7a10 */ /* 0x000fc80007ffe02e */
[----:B------:R-:W-:-:S13]  /*3320*/  ISETP.GT.AND P0, PT, R46, -0x1, PT ;  /* 0xffffffff2e00780c */ /* 0x000fda0003f04270 */
[----:B------:R-:W-:Y:S05]  /*3330*/  @P0 BRA `(.L_x_462) ;  /* 0x0000007000000947 */ /* 0x000fea0003800000 */
[----:B------:R-:W-:Y:S01]  /*3340*/  IMAD.MOV.U32 R2, RZ, RZ, 0x1 ;  /* 0x00000001ff027424 */ /* 0x000fe200078e00ff */
[----:B------:R-:W-:-:S04]  /*3350*/  LOP3.LUT R46, RZ, R46, RZ, 0x33, !PT ;  /* 0x0000002eff2e7212 */ /* 0x000fc800078e33ff */
[----:B------:R-:W-:-:S13]  /*3360*/  ISETP.NE.AND P0, PT, R2, c[0x0][0x32c], PT ;  /* 0x0000cb0002007a0c */ /* 0x000fda0003f05270 */
[----:B------:R-:W-:-:S05]  /*3370*/  @P0 IMAD.HI.U32 R2, R46, c[0x0][0x330], RZ ;  /* 0x0000cc002e020a27 */ /* 0x000fca00078e00ff */
[----:B------:R-:W-:-:S04]  /*3380*/  @P0 SHF.R.U32.HI R46, RZ, c[0x0][0x334], R2 ;  /* 0x0000cd00ff2e0a19 */ /* 0x000fc80000011602 */
[----:B------:R-:W-:Y:S01]  /*3390*/  LOP3.LUT R46, RZ, R46, RZ, 0x33, !PT ;  /* 0x0000002eff2e7212 */ /* 0x000fe200078e33ff */
[----:B------:R-:W-:Y:S05]  /*33a0*/  BRA `(.L_x_463) ;  /* 0x0000004000007947 */ /* 0x000fea0003800000 */
.L_x_462:
[----:B------:R-:W-:-:S04]  /*33b0*/  MOV R2, 0x1 ;  /* 0x0000000100027802 */ /* 0x000fc80000000f00 */
[----:B------:R-:W-:-:S13]  /*33c0*/  ISETP.NE.AND P0, PT, R2, c[0x0][0x32c], PT ;  /* 0x0000cb0002007a0c */ /* 0x000fda0003f05270 */
[----:B------:R-:W-:-:S05]  /*33d0*/  @P0 IMAD.HI.U32 R2, R46, c[0x0][0x330], RZ ;  /* 0x0000cc002e020a27 */ /* 0x000fca00078e00ff */
[----:B------:R-:W-:Y:S02]  /*33e0*/  @P0 SHF.R.U32.HI R46, RZ, c[0x0][0x334], R2 ;  /* 0x0000cd00ff2e0a19 */ /* 0x000fe40000011602 */
.L_x_463:
[----:B------:R-:W-:Y:S05]  /*33f0*/  BSYNC B0 ;  /* 0x0000000000007941 */ /* 0x000fea0003800000 */
.L_x_461:
[----:B------:R-:W-:-:S05]  /*3400*/  IMAD R46, R46, c[0x0][0x32c], R49 ;  /* 0x0000cb002e2e7a24 */ /* 0x000fca00078e0231 */
[----:B------:R-:W-:Y:S02]  /*3410*/  IADD3 R2, R46, c[0x0][0x32c], RZ ;  /* 0x0000cb002e027a10 */ /* 0x000fe40007ffe0ff */
[----:B------:R-:W-:Y:S02]  /*3420*/  IMNMX R5, R5, R46, !PT ;  /* 0x0000002e05057217 */ /* 0x000fe40007800200 */
[----:B------:R-:W-:Y:S02]  /*3430*/  IMNMX R7, R7, R2, PT ;  /* 0x0000000207077217 */ /* 0x000fe40003800200 */
.L_x_460:
[----:B--234-:R-:W-:Y:S01]  /*3440*/  ISETP.GE.AND P0, PT, R6, 0x2, PT ;  /* 0x000000020600780c */ /* 0x01cfe20003f06270 */
[----:B------:R-:W-:Y:S01]  /*3450*/  FMUL.FTZ R31, R58, c[0x0][0x320] ;  /* 0x0000c8003a1f7a20 */ /* 0x000fe20000410000 */
[----:B------:R-:W-:Y:S01]  /*3460*/  ISETP.GE.AND P1, PT, R6, 0x9, PT ;  /* 0x000000090600780c */ /* 0x000fe20003f26270 */
[----:B------:R-:W2:Y:S01]  /*3470*/  SHFL.IDX PT, R58, R45, 0x1, 0x1c1f ;  /* 0x003c1f002d3a7f89 */ /* 0x000ea200000e0000 */
[----:B------:R-:W-:Y:S01]  /*3480*/  P2R R60, PR, RZ, 0x1 ;  /* 0x00000001ff3c7803 */ /* 0x000fe20000000000 */
[----:B------:R-:W-:Y:S01]  /*3490*/  FMUL.FTZ R29, R59, c[0x0][0x320] ;  /* 0x0000c8003b1d7a20 */ /* 0x000fe20000410000 */
[----:B------:R-:W-:Y:S01]  /*34a0*/  ISETP.GT.AND P0, PT, R5, 0x1, !P0 ;  /* 0x000000010500780c */ /* 0x000fe20004704270 */
[----:B------:R-:W-:Y:S01]  /*34b0*/  FMUL.FTZ R39, R66, c[0x0][0x320] ;  /* 0x0000c80042277a20 */ /* 0x000fe20000410000 */
[----:B------:R-:W-:Y:S01]  /*34c0*/  P2R R48, PR, RZ, 0x2 ;  /* 0x00000002ff307803 */ /* 0x000fe20000000000 */
[----:B------:R-:W-:Y:S01]  /*34d0*/  FMUL.FTZ R37, R67, c[0x0][0x320] ;  /* 0x0000c80043257a20 */ /* 0x000fe20000410000 */
[----:B------:R-:W-:Y:S01]  /*34e0*/  ISETP.LT.OR P0, PT, R7, 0x2, P0 ;  /* 0x000000020700780c */ /* 0x000fe20000701670 */
[----:B------:R-:W-:Y:S01]  /*34f0*/  FMUL.FTZ R35, R62, c[0x0][0x320] ;  /* 0x0000c8003e237a20 */ /* 0x000fe20000410000 */
[----:B------:R-:W-:Y:S01]  /*3500*/  ISETP.GE.AND P6, PT, R6, 0x12, PT ;  /* 0x000000120600780c */ /* 0x000fe20003fc6270 */
[----:B------:R-:W-:Y:S01]  /*3510*/  FMUL.FTZ R33, R63, c[0x0][0x320] ;  /* 0x0000c8003f217a20 */ /* 0x000fe20000410000 */
[----:B-1----:R-:W-:Y:S01]  /*3520*/  FSEL R44, R44, -INF , !P0 ;  /* 0xff8000002c2c7808 */ /* 0x002fe20004000000 */
[----:B------:R-:W-:Y:S01]  /*3530*/  FMUL.FTZ R41, R75, c[0x0][0x320] ;  /* 0x0000c8004b297a20 */ /* 0x000fe20000410000 */
[----:B------:R-:W-:Y:S01]  /*3540*/  ISETP.GT.AND P0, PT, R5, 0x8, !P1 ;  /* 0x000000080500780c */ /* 0x000fe20004f04270 */
[----:B------:R-:W-:Y:S01]  /*3550*/  FMUL.FTZ R57, R50, c[0x0][0x320] ;  /* 0x0000c80032397a20 */ /* 0x000fe20000410000 */
[----:B------:R-:W-:Y:S01]  /*3560*/  ISETP.GE.AND P1, PT, R6, 0xa, PT ;  /* 0x0000000a0600780c */ /* 0x000fe20003f26270 */
[----:B------:R-:W-:Y:S01]  /*3570*/  FMUL.FTZ R56, R51, c[0x0][0x320] ;  /* 0x0000c80033387a20 */ /* 0x000fe20000410000 */
[----:B------:R-:W-:Y:S01]  /*3580*/  ISETP.LT.OR P0, PT, R7, 0x9, P0 ;  /* 0x000000090700780c */ /* 0x000fe20000701670 */
[----:B------:R-:W1:Y:S01]  /*3590*/  MUFU.TANH R29, R29 ;  /* 0x0000001d001d7308 */ /* 0x000e620000002400 */
[----:B------:R-:W-:-:S02]  /*35a0*/  P2R R47, PR, RZ, 0x2 ;  /* 0x00000002ff2f7803 */ /* 0x000fc40000000000 */
[----:B------:R-:W-:Y:S02]  /*35b0*/  FSEL R42, R42, -INF , !P0 ;  /* 0xff8000002a2a7808 */ /* 0x000fe40004000000 */
[----:B------:R-:W-:Y:S01]  /*35c0*/  ISETP.GT.AND P0, PT, R5, 0x9, !P1 ;  /* 0x000000090500780c */ /* 0x000fe20004f04270 */
[--C-:B--2---:R-:W-:Y:S01]  /*35d0*/  IMAD.IADD R51, R65, 0x1, R58.reuse ;  /* 0x0000000141337824 */ /* 0x104fe200078e023a */
[C---:B------:R-:W-:Y:S01]  /*35e0*/  ISETP.GE.AND P1, PT, R6.reuse, 0x11, PT ;  /* 0x000000110600780c */ /* 0x040fe20003f26270 */
[----:B------:R-:W2:Y:S01]  /*35f0*/  MUFU.TANH R39, R39 ;  /* 0x0000002700277308 */ /* 0x000ea20000002400 */
[----:B------:R-:W-:Y:S01]  /*3600*/  ISETP.LT.OR P0, PT, R7, 0xa, P0 ;  /* 0x0000000a0700780c */ /* 0x000fe20000701670 */
[----:B------:R-:W-:Y:S01]  /*3610*/  IMAD.IADD R50, R61, 0x1, R58 ;  /* 0x000000013d327824 */ /* 0x000fe200078e023a */
[----:B------:R-:W-:Y:S02]  /*3620*/  ISETP.GE.AND P5, PT, R6, 0x19, PT ;  /* 0x000000190600780c */ /* 0x000fe40003fa6270 */
[----:B------:R-:W-:-:S02]  /*3630*/  FSEL R40, R40, -INF , !P0 ;  /* 0xff80000028287808 */ /* 0x000fc40004000000 */
[----:B------:R-:W-:Y:S01]  /*3640*/  ISETP.GT.AND P0, PT, R5, 0x10, !P1 ;  /* 0x000000100500780c */ /* 0x000fe20004f04270 */
[----:B------:R-:W3:Y:S01]  /*3650*/  MUFU.TANH R37, R37 ;  /* 0x0000002500257308 */ /* 0x000ee20000002400 */
[C---:B------:R-:W-:Y:S02]  /*3660*/  ISETP.GE.AND P4, PT, R6.reuse, 0x1a, PT ;  /* 0x0000001a0600780c */ /* 0x040fe40003f86270 */
[----:B------:R-:W-:Y:S02]  /*3670*/  ISETP.LT.OR P0, PT, R7, 0x11, P0 ;  /* 0x000000110700780c */ /* 0x000fe40000701670 */
[----:B------:R-:W-:Y:S02]  /*3680*/  ISETP.GE.AND P3, PT, R6, 0x21, PT ;  /* 0x000000210600780c */ /* 0x000fe40003f66270 */
[----:B------:R-:W-:Y:S01]  /*3690*/  FSEL R38, R38, -INF , !P0 ;  /* 0xff80000026267808 */ /* 0x000fe20004000000 */
[----:B------:R-:W4:Y:S01]  /*36a0*/  MUFU.TANH R35, R35 ;  /* 0x0000002300237308 */ /* 0x000f220000002400 */
[----:B------:R-:W-:-:S02]  /*36b0*/  ISETP.GT.AND P0, PT, R5, 0x11, !P6 ;  /* 0x000000110500780c */ /* 0x000fc40007704270 */
[----:B------:R-:W-:Y:S02]  /*36c0*/  ISETP.GE.AND P2, PT, R6, 0x22, PT ;  /* 0x000000220600780c */ /* 0x000fe40003f46270 */
[----:B------:R-:W-:Y:S02]  /*36d0*/  ISETP.LT.OR P0, PT, R7, 0x12, P0 ;  /* 0x000000120700780c */ /* 0x000fe40000701670 */
[----:B------:R-:W-:Y:S01]  /*36e0*/  P2R R46, PR, RZ, 0x2 ;  /* 0x00000002ff2e7803 */ /* 0x000fe20000000000 */
[----:B------:R-:W1:Y:S01]  /*36f0*/  MUFU.TANH R33, R33 ;  /* 0x0000002100217308 */ /* 0x000e620000002400 */
[----:B------:R-:W-:Y:S02]  /*3700*/  FSEL R36, R36, -INF , !P0 ;  /* 0xff80000024247808 */ /* 0x000fe40004000000 */
[----:B------:R-:W-:Y:S02]  /*3710*/  ISETP.GT.AND P0, PT, R5, 0x18, !P5 ;  /* 0x000000180500780c */ /* 0x000fe40006f04270 */
[----:B------:R-:W-:-:S02]  /*3720*/  ISETP.GE.AND P1, PT, R6, 0x29, PT ;  /* 0x000000290600780c */ /* 0x000fc40003f26270 */
[----:B------:R-:W-:Y:S01]  /*3730*/  ISETP.LT.OR P0, PT, R7, 0x19, P0 ;  /* 0x000000190700780c */ /* 0x000fe20000701670 */
[----:B------:R-:W1:Y:S01]  /*3740*/  MUFU.TANH R31, R31 ;  /* 0x0000001f001f7308 */ /* 0x000e620000002400 */
[----:B------:R-:W-:Y:S02]  /*3750*/  IMNMX R51, R51, R64, PT ;  /* 0x0000004033337217 */ /* 0x000fe40003800200 */
[----:B------:R-:W-:Y:S02]  /*3760*/  FSEL R34, R34, -INF , !P0 ;  /* 0xff80000022227808 */ /* 0x000fe40004000000 */
[----:B------:R-:W-:-:S03]  /*3770*/  ISETP.GT.AND P0, PT, R5, 0x19, !P4 ;  /* 0x000000190500780c */ /* 0x000fc60006704270 */
[----:B------:R-:W1:Y:S01]  /*3780*/  MUFU.TANH R41, R41 ;  /* 0x0000002900297308 */ /* 0x000e620000002400 */
[----:B------:R-:W-:-:S04]  /*3790*/  ISETP.LT.OR P0, PT, R7, 0x1a, P0 ;  /* 0x0000001a0700780c */ /* 0x000fc80000701670 */
[----:B------:R-:W-:Y:S02]  /*37a0*/  FSEL R32, R32, -INF , !P0 ;  /* 0xff80000020207808 */ /* 0x000fe40004000000 */
[----:B------:R-:W-:Y:S01]  /*37b0*/  ISETP.GT.AND P0, PT, R5, 0x20, !P3 ;  /* 0x000000200500780c */ /* 0x000fe20005f04270 */
[----:B------:R-:W1:Y:S03]  /*37c0*/  MUFU.TANH R57, R57 ;  /* 0x0000003900397308 */ /* 0x000e660000002400 */
[----:B------:R-:W-:-:S04]  /*37d0*/  ISETP.LT.OR P0, PT, R7, 0x21, P0 ;  /* 0x000000210700780c */ /* 0x000fc80000701670 */
[----:B------:R-:W-:Y:S01]  /*37e0*/  FSEL R125, R125, -INF , !P0 ;  /* 0xff8000007d7d7808 */ /* 0x000fe20004000000 */
[----:B------:R-:W1:Y:S01]  /*37f0*/  MUFU.TANH R56, R56 ;  /* 0x0000003800387308 */ /* 0x000e620000002400 */
[----:B------:R-:W-:-:S04]  /*3800*/  ISETP.GT.AND P0, PT, R5, 0x21, !P2 ;  /* 0x000000210500780c */ /* 0x000fc80005704270 */
[----:B------:R-:W-:-:S04]  /*3810*/  ISETP.LT.OR P0, PT, R7, 0x22, P0 ;  /* 0x000000220700780c */ /* 0x000fc80000701670 */
[----:B------:R-:W-:Y:S02]  /*3820*/  FSEL R124, R124, -INF , !P0 ;  /* 0xff8000007c7c7808 */ /* 0x000fe40004000000 */
[----:B------:R-:W-:-:S04]  /*3830*/  ISETP.GT.AND P0, PT, R5, 0x28, !P1 ;  /* 0x000000280500780c */ /* 0x000fc80004f04270 */
[----:B------:R-:W-:-:S04]  /*3840*/  ISETP.LT.OR P0, PT, R7, 0x29, P0 ;  /* 0x000000290700780c */ /* 0x000fc80000701670 */
[----:B------:R-:W-:Y:S02]  /*3850*/  FSEL R30, R30, -INF , !P0 ;  /* 0xff8000001e1e7808 */ /* 0x000fe40004000000 */
[----:B------:R-:W-:-:S04]  /*3860*/  ISETP.GE.AND P0, PT, R6, 0x1, PT ;  /* 0x000000010600780c */ /* 0x000fc80003f06270 */
[----:B------:R-:W-:Y:S02]  /*3870*/  P2R R3, PR, RZ, 0x1 ;  /* 0x00000001ff037803 */ /* 0x000fe40000000000 */
[----:B------:R-:W-:-:S04]  /*3880*/  ISETP.GT.AND P0, PT, R5, RZ, !P0 ;  /* 0x000000ff0500720c */ /* 0x000fc80004704270 */
[----:B------:R-:W-:-:S04]  /*3890*/  ISETP.LT.OR P0, PT, R7, 0x1, P0 ;  /* 0x000000010700780c */ /* 0x000fc80000701670 */
[----:B------:R-:W-:Y:S02]  /*38a0*/  FSEL R43, R43, -INF , !P0 ;  /* 0xff8000002b2b7808 */ /* 0x000fe40004000000 */
[----:B------:R-:W-:Y:S01]  /*38b0*/  ISETP.GE.AND P0, PT, R6, 0x2a, PT ;  /* 0x0000002a0600780c */ /* 0x000fe20003f06270 */
[----:B------:R-:W-:-:S03]  /*38c0*/  FMUL.FTZ R6, R74, c[0x0][0x320] ;  /* 0x0000c8004a067a20 */ /* 0x000fc60000410000 */
[----:B------:R-:W-:Y:S02]  /*38d0*/  P2R R2, PR, RZ, 0x1 ;  /* 0x00000001ff027803 */ /* 0x000fe40000000000 */
[----:B------:R-:W-:Y:S01]  /*38e0*/  ISETP.GT.AND P0, PT, R5, 0x29, !P0 ;  /* 0x000000290500780c */ /* 0x000fe20004704270 */
[----:B------:R-:W-:Y:S01]  /*38f0*/  FMUL.FTZ R5, R71, c[0x0][0x320] ;  /* 0x0000c80047057a20 */ /* 0x000fe20000410000 */
[----:B------:R-:W1:Y:S02]  /*3900*/  MUFU.TANH R6, R6 ;  /* 0x0000000600067308 */ /* 0x000e640000002400 */
[----:B------:R-:W-:Y:S01]  /*3910*/  ISETP.LT.OR P0, PT, R7, 0x2a, P0 ;  /* 0x0000002a0700780c */ /* 0x000fe20000701670 */
[----:B------:R-:W-:-:S03]  /*3920*/  FMUL.FTZ R7, R70, c[0x0][0x320] ;  /* 0x0000c80046077a20 */ /* 0x000fc60000410000 */
[----:B------:R-:W-:Y:S02]  /*3930*/  FSEL R28, R28, -INF , !P0 ;  /* 0xff8000001c1c7808 */ /* 0x000fe40004000000 */
[----:B------:R-:W-:Y:S01]  /*3940*/  PLOP3.LUT P0, PT, PT, PT, UP1, 0x40, 0x0 ;  /* 0x000000000000781c */ /* 0x000fe20003f0e818 */
[----:B------:R-:W1:Y:S08]  /*3950*/  MUFU.TANH R7, R7 ;  /* 0x0000000700077308 */ /* 0x000e700000002400 */
[----:B------:R-:W1:Y:S04]  /*3960*/  MUFU.TANH R5, R5 ;  /* 0x0000000500057308 */ /* 0x000e680000002400 */
        /* <DEDUP_REMOVED lines=13> */
.L_x_466:
[----:B------:R-:W-:-:S04]  /*3a40*/  MOV R58, 0x1 ;  /* 0x00000001003a7802 */ /* 0x000fc80000000f00 */
[----:B------:R-:W-:-:S13]  /*3a50*/  ISETP.NE.AND P0, PT, R58, c[0x0][0x32c], PT ;  /* 0x0000cb003a007a0c */ /* 0x000fda0003f05270 */
[----:B------:R-:W-:-:S05]  /*3a60*/  @P0 IMAD.HI.U32 R58, R62, c[0x0][0x330], RZ ;  /* 0x0000cc003e3a0a27 */ /* 0x000fca00078e00ff */
[----:B------:R-:W-:Y:S02]  /*3a70*/  @P0 SHF.R.U32.HI R62, RZ, c[0x0][0x334], R58 ;  /* 0x0000cd00ff3e0a19 */ /* 0x000fe4000001163a */
.L_x_467:
[----:B------:R-:W-:Y:S05]  /*3a80*/  BSYNC B0 ;  /* 0x0000000000007941 */ /* 0x000fea0003800000 */
.L_x_465:
[----:B------:R-:W-:-:S05]  /*3a90*/  IMAD R59, R62, c[0x0][0x32c], R49 ;  /* 0x0000cb003e3b7a24 */ /* 0x000fca00078e0231 */
[----:B------:R-:W-:Y:S02]  /*3aa0*/  IADD3 R58, R59, c[0x0][0x32c], RZ ;  /* 0x0000cb003b3a7a10 */ /* 0x000fe40007ffe0ff */
[----:B------:R-:W-:Y:S02]  /*3ab0*/  IMNMX R50, R50, R59, !PT ;  /* 0x0000003b32327217 */ /* 0x000fe40007800200 */
[----:B------:R-:W-:Y:S02]  /*3ac0*/  IMNMX R51, R51, R58, PT ;  /* 0x0000003a33337217 */ /* 0x000fe40003800200 */
.L_x_464:
[----:B--234-:R-:W-:Y:S01]  /*3ad0*/  ISETP.NE.AND P0, PT, R60, RZ, PT ;  /* 0x000000ff3c00720c */ /* 0x01cfe20003f05270 */
[----:B------:R-:W-:Y:S02]  /*3ae0*/  FMUL.FTZ R88, R12, c[0x0][0x320] ;  /* 0x0000c8000c587a20 */ /* 0x000fe40000410000 */
[----:B------:R-:W2:Y:S01]  /*3af0*/  SHFL.IDX PT, R12, R45, 0x2, 0x1c1f ;  /* 0x005c1f002d0c7f89 */ /* 0x000ea200000e0000 */
[----:B------:R-:W-:Y:S01]  /*3b00*/  ISETP.GT.AND P0, PT, R50, 0x1, !P0 ;  /* 0x000000013200780c */ /* 0x000fe20004704270 */
[----:B------:R-:W-:Y:S02]  /*3b10*/  FMUL.FTZ R16, R16, c[0x0][0x320] ;  /* 0x0000c80010107a20 */ /* 0x000fe40000410000 */
[----:B------:R-:W-:Y:S01]  /*3b20*/  FMUL.FTZ R13, R13, c[0x0][0x320] ;  /* 0x0000c8000d0d7a20 */ /* 0x000fe20000410000 */
[----:B------:R-:W-:Y:S01]  /*3b30*/  ISETP.LT.OR P0, PT, R51, 0x2, P0 ;  /* 0x000000023300780c */ /* 0x000fe20000701670 */
[----:B------:R-:W-:Y:S01]  /*3b40*/  FMUL.FTZ R17, R17, c[0x0][0x320] ;  /* 0x0000c80011117a20 */ /* 0x000fe20000410000 */
[----:B------:R-:W3:Y:S01]  /*3b50*/  MUFU.TANH R92, R16 ;  /* 0x00000010005c7308 */ /* 0x000ee20000002400 */
[----:B------:R-:W-:Y:S01]  /*3b60*/  FMUL.FTZ R52, R52, c[0x0][0x320] ;  /* 0x0000c80034347a20 */ /* 0x000fe20000410000 */
[----:B-1----:R-:W-:Y:S01]  /*3b70*/  FSEL R41, R41, -INF , !P0 ;  /* 0xff80000029297808 */ /* 0x002fe20004000000 */
[----:B------:R-:W-:Y:S01]  /*3b80*/  FMUL.FTZ R53, R53, c[0x0][0x320] ;  /* 0x0000c80035357a20 */ /* 0x000fe20000410000 */
[----:B------:R-:W-:Y:S01]  /*3b90*/  ISETP.NE.AND P0, PT, R48, RZ, PT ;  /* 0x000000ff3000720c */ /* 0x000fe20003f05270 */
[----:B------:R-:W-:-:S02]  /*3ba0*/  FMUL.FTZ R25, R25, c[0x0][0x320] ;  /* 0x0000c80019197a20 */ /* 0x000fc40000410000 */
[----:B------:R-:W-:Y:S01]  /*3bb0*/  FMUL.FTZ R20, R20, c[0x0][0x320] ;  /* 0x0000c80014147a20 */ /* 0x000fe20000410000 */
[----:B------:R-:W-:Y:S01]  /*3bc0*/  ISETP.GT.AND P0, PT, R50, 0x8, !P0 ;  /* 0x000000083200780c */ /* 0x000fe20004704270 */
[----:B------:R-:W-:Y:S01]  /*3bd0*/  FMUL.FTZ R21, R21, c[0x0][0x320] ;  /* 0x0000c80015157a20 */ /* 0x000fe20000410000 */
[----:B------:R-:W1:Y:S01]  /*3be0*/  MUFU.TANH R88, R88 ;  /* 0x0000005800587308 */ /* 0x000e620000002400 */
[----:B------:R-:W-:Y:S01]  /*3bf0*/  FMUL.FTZ R24, R24, c[0x0][0x320] ;  /* 0x0000c80018187a20 */ /* 0x000fe20000410000 */
[----:B------:R-:W-:Y:S01]  /*3c00*/  ISETP.LT.OR P0, PT, R51, 0x9, P0 ;  /* 0x000000093300780c */ /* 0x000fe20000701670 */
[----:B------:R-:W-:Y:S02]  /*3c10*/  FMUL.FTZ R9, R9, c[0x0][0x320] ;  /* 0x0000c80009097a20 */ /* 0x000fe40000410000 */
[----:B------:R-:W-:Y:S01]  /*3c20*/  FMUL.FTZ R8, R8, c[0x0][0x320] ;  /* 0x0000c80008087a20 */ /* 0x000fe20000410000 */
[----:B------:R-:W-:Y:S02]  /*3c30*/  FSEL R7, R7, -INF , !P0 ;  /* 0xff80000007077808 */ /* 0x000fe40004000000 */
[----:B------:R-:W-:Y:S01]  /*3c40*/  ISETP.NE.AND P0, PT, R47, RZ, PT ;  /* 0x000000ff2f00720c */ /* 0x000fe20003f05270 */
[----:B------:R-:W4:Y:S03]  /*3c50*/  MUFU.TANH R74, R13 ;  /* 0x0000000d004a7308 */ /* 0x000f260000002400 */
[----:B------:R-:W-:-:S04]  /*3c60*/  ISETP.GT.AND P0, PT, R50, 0x9, !P0 ;  /* 0x000000093200780c */ /* 0x000fc80004704270 */
[----:B------:R-:W-:Y:S01]  /*3c70*/  ISETP.LT.OR P0, PT, R51, 0xa, P0 ;  /* 0x0000000a3300780c */ /* 0x000fe20000701670 */
[----:B------:R-:W1:Y:S03]  /*3c80*/  MUFU.TANH R90, R17 ;  /* 0x00000011005a7308 */ /* 0x000e660000002400 */
[----:B------:R-:W-:Y:S02]  /*3c90*/  FSEL R5, R5, -INF , !P0 ;  /* 0xff80000005057808 */ /* 0x000fe40004000000 */
[----:B------:R-:W-:-:S03]  /*3ca0*/  ISETP.NE.AND P0, PT, R46, RZ, PT ;  /* 0x000000ff2e00720c */ /* 0x000fc60003f05270 */
[----:B------:R-:W1:Y:S01]  /*3cb0*/  MUFU.TANH R180, R52 ;  /* 0x0000003400b47308 */ /* 0x000e620000002400 */
[----:B------:R-:W-:-:S04]  /*3cc0*/  ISETP.GT.AND P0, PT, R50, 0x10, !P0 ;  /* 0x000000103200780c */ /* 0x000fc80004704270 */
[----:B------:R-:W-:-:S03]  /*3cd0*/  ISETP.LT.OR P0, PT, R51, 0x11, P0 ;  /* 0x000000113300780c */ /* 0x000fc60000701670 */
[----:B------:R-:W1:Y:S01]  /*3ce0*/  MUFU.TANH R178, R53 ;  /* 0x0000003500b27308 */ /* 0x000e620000002400 */
[----:B------:R-:W-:Y:S02]  /*3cf0*/  FSEL R39, R39, -INF , !P0 ;  /* 0xff80000027277808 */ /* 0x000fe40004000000 */
[----:B------:R-:W-:-:S04]  /*3d00*/  ISETP.GT.AND P0, PT, R50, 0x11, !P6 ;  /* 0x000000113200780c */ /* 0x000fc80007704270 */
[----:B------:R-:W-:Y:S01]  /*3d10*/  ISETP.LT.OR P0, PT, R51, 0x12, P0 ;  /* 0x000000123300780c */ /* 0x000fe20000701670 */
[----:B------:R-:W1:Y:S03]  /*3d20*/  MUFU.TANH R110, R25 ;  /* 0x00000019006e7308 */ /* 0x000e660000002400 */
        /* <DEDUP_REMOVED lines=11> */
[----:B------:R-:W-:-:S03]  /*3de0*/  ISETP.LT.OR P0, PT, R51, 0x21, P0 ;  /* 0x000000213300780c */ /* 0x000fc60000701670 */
[----:B------:R2:W1:Y:S01]  /*3df0*/  MUFU.TANH R182, R9 ;  /* 0x0000000900b67308 */ /* 0x0004620000002400 */
[----:B------:R-:W-:Y:S02]  /*3e00*/  FSEL R31, R31, -INF , !P0 ;  /* 0xff8000001f1f7808 */ /* 0x000fe40004000000 */
[----:B------:R-:W-:-:S04]  /*3e10*/  ISETP.GT.AND P0, PT, R50, 0x21, !P2 ;  /* 0x000000213200780c */ /* 0x000fc80005704270 */
[----:B------:R-:W-:Y:S01]  /*3e20*/  ISETP.LT.OR P0, PT, R51, 0x22, P0 ;  /* 0x000000223300780c */ /* 0x000fe20000701670 */
[----:B------:R5:W1:Y:S03]  /*3e30*/  MUFU.TANH R184, R8 ;  /* 0x0000000800b87308 */ /* 0x000a660000002400 */
[----:B------:R-:W-:Y:S02]  /*3e40*/  FSEL R29, R29, -INF , !P0 ;  /* 0xff8000001d1d7808 */ /* 0x000fe40004000000 */
[----:B------:R-:W-:Y:S01]  /*3e50*/  ISETP.GT.AND P0, PT, R50, 0x28, !P1 ;  /* 0x000000283200780c */ /* 0x000fe20004f04270 */
[----:B--2---:R-:W-:-:S03]  /*3e60*/  IMAD.IADD R9, R65, 0x1, R12 ;  /* 0x0000000141097824 */ /* 0x004fc600078e020c */
[----:B------:R-:W-:-:S04]  /*3e70*/  ISETP.LT.OR P0, PT, R51, 0x29, P0 ;  /* 0x000000293300780c */ /* 0x000fc80000701670 */
[----:B------:R-:W-:Y:S02]  /*3e80*/  FSEL R57, R57, -INF , !P0 ;  /* 0xff80000039397808 */ /* 0x000fe40004000000 */
[----:B------:R-:W-:Y:S01]  /*3e90*/  ISETP.NE.AND P0, PT, R3, RZ, PT ;  /* 0x000000ff0300720c */ /* 0x000fe20003f05270 */
[----:B-----5:R-:W-:Y:S01]  /*3ea0*/  IMAD.IADD R8, R61, 0x1, R12 ;  /* 0x000000013d087824 */ /* 0x020fe200078e020c */
[----:B------:R-:W-:Y:S02]  /*3eb0*/  IMNMX R9, R9, R64, PT ;  /* 0x0000004009097217 */ /* 0x000fe40003800200 */
[----:B------:R-:W-:-:S04]  /*3ec0*/  ISETP.GT.AND P0, PT, R50, RZ, !P0 ;  /* 0x000000ff3200720c */ /* 0x000fc80004704270 */
[----:B------:R-:W-:-:S04]  /*3ed0*/  ISETP.LT.OR P0, PT, R51, 0x1, P0 ;  /* 0x000000013300780c */ /* 0x000fc80000701670 */
[----:B------:R-:W-:Y:S02]  /*3ee0*/  FSEL R6, R6, -INF , !P0 ;  /* 0xff80000006067808 */ /* 0x000fe40004000000 */
[----:B------:R-:W-:-:S04]  /*3ef0*/  ISETP.NE.AND P0, PT, R2, RZ, PT ;  /* 0x000000ff0200720c */ /* 0x000fc80003f05270 */
[----:B------:R-:W-:-:S04]  /*3f00*/  ISETP.GT.AND P0, PT, R50, 0x29, !P0 ;  /* 0x000000293200780c */ /* 0x000fc80004704270 */
[----:B------:R-:W-:-:S04]  /*3f10*/  ISETP.LT.OR P0, PT, R51, 0x2a, P0 ;  /* 0x0000002a3300780c */ /* 0x000fc80000701670 */
[----:B------:R-:W-:Y:S02]  /*3f20*/  FSEL R56, R56, -INF , !P0 ;  /* 0xff80000038387808 */ /* 0x000fe40004000000 */
[----:B------:R-:W-:-:S13]  /*3f30*/  PLOP3.LUT P0, PT, PT, PT, UP1, 0x40, 0x0 ;  /* 0x000000000000781c */ /* 0x000fda0003f0e818 */
[----:B------:R-:W-:Y:S05]  /*3f40*/  @P0 BRA `(.L_x_468) ;  /* 0x0000015000000947 */ /* 0x000fea0003800000 */
[----:B-1-34-:R-:W-:Y:S01]  /*3f50*/  IMAD.U32 R13, RZ, RZ, UR7 ;  /* 0x00000007ff0d7e24 */ /* 0x01afe2000f8e00ff */
        /* <DEDUP_REMOVED lines=11> */
.L_x_470:
[----:B------:R-:W-:-:S04]  /*4010*/  MOV R12, 0x1 ;  /* 0x00000001000c7802 */ /* 0x000fc80000000f00 */
[----:B------:R-:W-:-:S13]  /*4020*/  ISETP.NE.AND P0, PT, R12, c[0x0][0x32c], PT ;  /* 0x0000cb000c007a0c */ /* 0x000fda0003f05270 */
[----:B------:R-:W-:-:S05]  /*4030*/  @P0 IMAD.HI.U32 R12, R16, c[0x0][0x330], RZ ;  /* 0x0000cc00100c0a27 */ /* 0x000fca00078e00ff */
[----:B------:R-:W-:Y:S02]  /*4040*/  @P0 SHF.R.U32.HI R16, RZ, c[0x0][0x334], R12 ;  /* 0x0000cd00ff100a19 */ /* 0x000fe4000001160c */
.L_x_471:
[----:B------:R-:W-:Y:S05]  /*4050*/  BSYNC B0 ;  /* 0x0000000000007941 */ /* 0x000fea0003800000 */
.L_x_469:
[----:B------:R-:W-:-:S05]  /*4060*/  IMAD R13, R16, c[0x0][0x32c], R49 ;  /* 0x0000cb00100d7a24 */ /* 0x000fca00078e0231 */
[----:B------:R-:W-:Y:S02]  /*4070*/  IADD3 R12, R13, c[0x0][0x32c], RZ ;  /* 0x0000cb000d0c7a10 */ /* 0x000fe40007ffe0ff */
[----:B------:R-:W-:Y:S02]  /*4080*/  IMNMX R8, R8, R13, !PT ;  /* 0x0000000d08087217 */ /* 0x000fe40007800200 */
[----:B------:R-:W-:Y:S02]  /*4090*/  IMNMX R9, R9, R12, PT ;  /* 0x0000000c09097217 */ /* 0x000fe40003800200 */
.L_x_468:
[----:B-1-34-:R-:W-:Y:S01]  /*40a0*/  ISETP.NE.AND P0, PT, R60, RZ, PT ;  /* 0x000000ff3c00720c */ /* 0x01afe20003f05270 */
[----:B------:R-:W-:Y:S02]  /*40b0*/  FMUL.FTZ R27, R27, c[0x0][0x320] ;  /* 0x0000c8001b1b7a20 */ /* 0x000fe40000410000 */
[----:B------:R-:W-:Y:S01]  /*40c0*/  FMUL.FTZ R19, R19, c[0x0][0x320] ;  /* 0x0000c80013137a20 */ /* 0x000fe20000410000 */
[----:B------:R-:W-:Y:S01]  /*40d0*/  ISETP.GT.AND P0, PT, R8, 0x1, !P0 ;  /* 0x000000010800780c */ /* 0x000fe20004704270 */
[----:B------:R-:W-:Y:S01]  /*40e0*/  FMUL.FTZ R26, R26, c[0x0][0x320] ;  /* 0x0000c8001a1a7a20 */ /* 0x000fe20000410000 */
[----:B------:R-:W1:Y:S01]  /*40f0*/  MUFU.TANH R95, R27 ;  /* 0x0000001b005f7308 */ /* 0x000e620000002400 */
[----:B------:R-:W-:Y:S01]  /*4100*/  FMUL.FTZ R23, R23, c[0x0][0x320] ;  /* 0x0000c80017177a20 */ /* 0x000fe20000410000 */
[----:B------:R-:W-:Y:S01]  /*4110*/  ISETP.LT.OR P0, PT, R9, 0x2, P0 ;  /* 0x000000020900780c */ /* 0x000fe20000701670 */
[----:B------:R-:W-:-:S02]  /*4120*/  FMUL.FTZ R18, R18, c[0x0][0x320] ;  /* 0x0000c80012127a20 */ /* 0x000fc40000410000 */
[----:B------:R-:W-:Y:S01]  /*4130*/  FMUL.FTZ R54, R54, c[0x0][0x320] ;  /* 0x0000c80036367a20 */ /* 0x000fe20000410000 */
[----:B------:R-:W-:Y:S01]  /*4140*/  FSEL R110, R110, -INF , !P0 ;  /* 0xff8000006e6e7808 */ /* 0x000fe20004000000 */
[----:B------:R-:W-:Y:S01]  /*4150*/  FMUL.FTZ R55, R55, c[0x0][0x320] ;  /* 0x0000c80037377a20 */ /* 0x000fe20000410000 */
[----:B------:R-:W-:Y:S01]  /*4160*/  ISETP.NE.AND P0, PT, R48, RZ, PT ;  /* 0x000000ff3000720c */ /* 0x000fe20003f05270 */
[----:B------:R-:W-:Y:S01]  /*4170*/  FMUL.FTZ R10, R10, c[0x0][0x320] ;  /* 0x0000c8000a0a7a20 */ /* 0x000fe20000410000 */
[----:B------:R-:W2:Y:S01]  /*4180*/  MUFU.TANH R75, R19 ;  /* 0x00000013004b7308 */ /* 0x000ea20000002400 */
[----:B------:R-:W-:Y:S01]  /*4190*/  FMUL.FTZ R11, R11, c[0x0][0x320] ;  /* 0x0000c8000b0b7a20 */ /* 0x000fe20000410000 */
[----:B------:R-:W-:Y:S01]  /*41a0*/  ISETP.GT.AND P0, PT, R8, 0x8, !P0 ;  /* 0x000000080800780c */ /* 0x000fe20004704270 */
[----:B------:R-:W-:Y:S02]  /*41b0*/  FMUL.FTZ R22, R22, c[0x0][0x320] ;  /* 0x0000c80016167a20 */ /* 0x000fe40000410000 */
[----:B------:R-:W-:Y:S01]  /*41c0*/  FMUL.FTZ R15, R15, c[0x0][0x320] ;  /* 0x0000c8000f0f7a20 */ /* 0x000fe20000410000 */
[----:B------:R-:W-:Y:S01]  /*41d0*/  ISETP.LT.OR P0, PT, R9, 0x9, P0 ;  /* 0x000000090900780c */ /* 0x000fe20000701670 */
[----:B------:R-:W-:Y:S01]  /*41e0*/  FMUL.FTZ R14, R14, c[0x0][0x320] ;  /* 0x0000c8000e0e7a20 */ /* 0x000fe20000410000 */
[----:B------:R-:W3:Y:S02]  /*41f0*/  MUFU.TANH R109, R26 ;  /* 0x0000001a006d7308 */ /* 0x000ee40000002400 */
[----:B------:R-:W-:-:S02]  /*4200*/  FSEL R108, R108, -INF , !P0 ;  /* 0xff8000006c6c7808 */ /* 0x000fc40004000000 */
[----:B------:R-:W-:-:S04]  /*4210*/  ISETP.NE.AND P0, PT, R47, RZ, PT ;  /* 0x000000ff2f00720c */ /* 0x000fc80003f05270 */
[----:B------:R-:W-:Y:S01]  /*4220*/  ISETP.GT.AND P0, PT, R8, 0x9, !P0 ;  /* 0x000000090800780c */ /* 0x000fe20004704270 */
[----:B------:R-:W4:Y:S03]  /*4230*/  MUFU.TANH R91, R23 ;  /* 0x00000017005b7308 */ /* 0x000f260000002400 */
[----:B------:R-:W-:-:S04]  /*4240*/  ISETP.LT.OR P0, PT, R9, 0xa, P0 ;  /* 0x0000000a0900780c */ /* 0x000fc80000701670 */
[----:B------:R-:W-:Y:S01]  /*4250*/  FSEL R94, R94, -INF , !P0 ;  /* 0xff8000005e5e7808 */ /* 0x000fe20004000000 */
[----:B------:R-:W1:Y:S01]  /*4260*/  MUFU.TANH R89, R18 ;  /* 0x0000001200597308 */ /* 0x000e620000002400 */
[----:B------:R-:W-:-:S04]  /*4270*/  ISETP.NE.AND P0, PT, R46, RZ, PT ;  /* 0x000000ff2e00720c */ /* 0x000fc80003f05270 */
        /* <DEDUP_REMOVED lines=22> */
[----:B------:R5:W1:Y:S03]  /*43e0*/  MUFU.TANH R73, R14 ;  /* 0x0000000e00497308 */ /* 0x000a660000002400 */
[----:B------:R-:W-:-:S04]  /*43f0*/  ISETP.LT.OR P0, PT, R9, 0x22, P0 ;  /* 0x000000220900780c */ /* 0x000fc80000701670 */
[----:B------:R-:W-:Y:S02]  /*4400*/  FSEL R182, R182, -INF , !P0 ;  /* 0xff800000b6b67808 */ /* 0x000fe40004000000 */
[----:B------:R-:W-:-:S04]  /*4410*/  ISETP.GT.AND P0, PT, R8, 0x28, !P1 ;  /* 0x000000280800780c */ /* 0x000fc80004f04270 */
[----:B------:R-:W-:-:S04]  /*4420*/  ISETP.LT.OR P0, PT, R9, 0x29, P0 ;  /* 0x000000290900780c */ /* 0x000fc80000701670 */
[----:B------:R-:W-:Y:S02]  /*4430*/  FSEL R180, R180, -INF , !P0 ;  /* 0xff800000b4b47808 */ /* 0x000fe40004000000 */
[----:B------:R-:W-:-:S04]  /*4440*/  ISETP.NE.AND P0, PT, R3, RZ, PT ;  /* 0x000000ff0300720c */ /* 0x000fc80003f05270 */
[----:B------:R-:W-:-:S04]  /*4450*/  ISETP.GT.AND P0, PT, R8, RZ, !P0 ;  /* 0x000000ff0800720c */ /* 0x000fc80004704270 */
[----:B------:R-:W-:-:S04]  /*4460*/  ISETP.LT.OR P0, PT, R9, 0x1, P0 ;  /* 0x000000010900780c */ /* 0x000fc80000701670 */
[----:B------:R-:W-:Y:S02]  /*4470*/  FSEL R111, R111, -INF , !P0 ;  /* 0xff8000006f6f7808 */ /* 0x000fe40004000000 */
[----:B------:R-:W-:-:S04]  /*4480*/  ISETP.NE.AND P0, PT, R2, RZ, PT ;  /* 0x000000ff0200720c */ /* 0x000fc80003f05270 */
[----:B------:R-:W-:Y:S02]  /*4490*/  ISETP.GT.AND P0, PT, R8, 0x29, !P0 ;  /* 0x000000290800780c */ /* 0x000fe40004704270 */
[----:B------:R-:W1:Y:S02]  /*44a0*/  SHFL.IDX PT, R8, R45, 0x3, 0x1c1f ;  /* 0x007c1f002d087f89 */ /* 0x000e6400000e0000 */
[----:B------:R-:W-:-:S04]  /*44b0*/  ISETP.LT.OR P0, PT, R9, 0x2a, P0 ;  /* 0x0000002a0900780c */ /* 0x000fc80000701670 */
[----:B------:R-:W-:Y:S02]  /*44c0*/  FSEL R178, R178, -INF , !P0 ;  /* 0xff800000b2b27808 */ /* 0x000fe40004000000 */
[----:B------:R-:W-:Y:S01]  /*44d0*/  PLOP3.LUT P0, PT, PT, PT, UP1, 0x40, 0x0 ;  /* 0x000000000000781c */ /* 0x000fe20003f0e818 */
[--C-:B-1----:R-:W-:Y:S02]  /*44e0*/  IMAD.IADD R13, R65, 0x1, R8.reuse ;  /* 0x00000001410d7824 */ /* 0x102fe400078e0208 */
[----:B-----5:R-:W-:-:S03]  /*44f0*/  IMAD.IADD R14, R61, 0x1, R8 ;  /* 0x000000013d0e7824 */ /* 0x020fc600078e0208 */
[----:B------:R-:W-:-:S07]  /*4500*/  IMNMX R13, R13, R64, PT ;  /* 0x000000400d0d7217 */ /* 0x000fce0003800200 */
        /* <DEDUP_REMOVED lines=13> */
.L_x_474:
[----:B------:R-:W-:-:S04]  /*45e0*/  MOV R8, 0x1 ;  /* 0x0000000100087802 */ /* 0x000fc80000000f00 */
[----:B------:R-:W-:-:S13]  /*45f0*/  ISETP.NE.AND P0, PT, R8, c[0x0][0x32c], PT ;  /* 0x0000cb0008007a0c */ /* 0x000fda0003f05270 */
[----:B------:R-:W-:-:S05]  /*4600*/  @P0 IMAD.HI.U32 R8, R10, c[0x0][0x330], RZ ;  /* 0x0000cc000a080a27 */ /* 0x000fca00078e00ff */
[----:B------:R-:W-:Y:S02]  /*4610*/  @P0 SHF.R.U32.HI R10, RZ, c[0x0][0x334], R8 ;  /* 0x0000cd00ff0a0a19 */ /* 0x000fe40000011608 */
.L_x_475:
[----:B------:R-:W-:Y:S05]  /*4620*/  BSYNC B0 ;  /* 0x0000000000007941 */ /* 0x000fea0003800000 */
.L_x_473:
[----:B------:R-:W-:-:S05]  /*4630*/  IMAD R49, R10, c[0x0][0x32c], R49 ;  /* 0x0000cb000a317a24 */ /* 0x000fca00078e0231 */
[----:B------:R-:W-:Y:S02]  /*4640*/  IADD3 R8, R49, c[0x0][0x32c], RZ ;  /* 0x0000cb0031087a10 */ /* 0x000fe40007ffe0ff */
[----:B------:R-:W-:Y:S02]  /*4650*/  IMNMX R14, R14, R49, !PT ;  /* 0x000000310e0e7217 */ /* 0x000fe40007800200 */
[----:B------:R-:W-:Y:S02]  /*4660*/  IMNMX R13, R13, R8, PT ;  /* 0x000000080d0d7217 */ /* 0x000fe40003800200 */
.L_x_472:
[----:B--234-:R-:W-:Y:S01]  /*4670*/  ISETP.NE.AND P0, PT, R60, RZ, PT ;  /* 0x000000ff3c00720c */ /* 0x01cfe20003f05270 */
[----:B------:R-:W-:Y:S01]  /*4680*/  IMAD.SHL.U32 R214, R4, 0x2, RZ ;  /* 0x0000000204d67824 */ /* 0x000fe200078e00ff */
[----:B------:R-:W-:Y:S01]  /*4690*/  FMNMX.FTZ R17, R111, R110, !PT ;  /* 0x0000006e6f117209 */ /* 0x000fe20007810000 */
[----:B------:R-:W-:Y:S01]  /*46a0*/  ULDC.64 UR4, c[0x0][0x2c8] ;  /* 0x0000b20000047ab9 */ /* 0x000fe20000000a00 */
[----:B------:R-:W-:Y:S01]  /*46b0*/  ISETP.GT.AND P0, PT, R14, 0x1, !P0 ;  /* 0x000000010e00780c */ /* 0x000fe20004704270 */
[----:B------:R-:W-:Y:S01]  /*46c0*/  IMAD R212, R0, 0x2, R214 ;  /* 0x0000000200d47824 */ /* 0x000fe200078e02d6 */
[----:B------:R-:W-:Y:S01]  /*46d0*/  FMNMX.FTZ R17, R108, R17, !PT ;  /* 0x000000116c117209 */ /* 0x000fe20007810000 */
[----:B------:R-:W-:Y:S01]  /*46e0*/  LDSM.16.MT88.4 R136, [R214+0x100] ;  /* 0x00010000d688783b */ /* 0x000fe20000004200 */
[----:B------:R-:W-:Y:S01]  /*46f0*/  ISETP.LT.OR P0, PT, R13, 0x2, P0 ;  /* 0x000000020d00780c */ /* 0x000fe20000701670 */
[----:B------:R-:W-:Y:S01]  /*4700*/  UIMAD.WIDE.U32 UR22, UR15, UR4, URZ ;  /* 0x000000040f1672a5 */ /* 0x000fe2000f8e003f */
[----:B------:R-:W-:Y:S01]  /*4710*/  FMNMX.FTZ R17, R94, R17, !PT ;  /* 0x000000115e117209 */ /* 0x000fe20007810000 */
[----:B------:R-:W-:Y:S01]  /*4720*/  LDSM.16.MT88.4 R120, [R212+0x100] ;  /* 0x00010000d478783b */ /* 0x000fe20000004200 */
[----:B------:R-:W-:Y:S01]  /*4730*/  FSEL R95, R95, -INF , !P0 ;  /* 0xff8000005f5f7808 */ /* 0x000fe20004000000 */
[----:B------:R-:W-:Y:S01]  /*4740*/  @UP2 USHF.R.U32.HI UR15, URZ, UR5, UR23 ;  /* 0x000000053f0f2299 */ /* 0x000fe20008011617 */
[----:B------:R-:W-:Y:S01]  /*4750*/  ISETP.NE.AND P0, PT, R48, RZ, PT ;  /* 0x000000ff3000720c */ /* 0x000fe20003f05270 */
[----:B------:R-:W-:Y:S01]  /*4760*/  LDSM.16.MT88.4 R104, [R214+0xd00] ;  /* 0x000d0000d668783b */ /* 0x000fe20000004200 */
[----:B------:R-:W-:Y:S01]  /*4770*/  FMNMX.FTZ R17, R92, R17, !PT ;  /* 0x000000115c117209 */ /* 0x000fe20007810000 */
[----:B------:R-:W-:Y:S01]  /*4780*/  UIADD3 UR14, UR14, UR15, URZ ;  /* 0x0000000f0e0e7290 */ /* 0x000fe2000fffe03f */
[----:B------:R-:W-:Y:S01]  /*4790*/  ISETP.GT.AND P0, PT, R14, 0x8, !P0 ;  /* 0x000000080e00780c */ /* 0x000fe20004704270 */
[----:B------:R-:W-:Y:S01]  /*47a0*/  LDSM.16.MT88.4 R60, [R212+0xd00] ;  /* 0x000d0000d43c783b */ /* 0x000fe20000004200 */
[----:B------:R-:W-:Y:S01]  /*47b0*/  FMNMX.FTZ R17, R90, R17, !PT ;  /* 0x000000115a117209 */ /* 0x000fe20007810000 */
[----:B------:R-:W-:Y:S01]  /*47c0*/  ULDC UR4, c[0x0][0x328] ;  /* 0x0000ca0000047ab9 */ /* 0x000fe20000000800 */
[----:B------:R-:W-:Y:S01]  /*47d0*/  ISETP.LT.OR P0, PT, R13, 0x9, P0 ;  /* 0x000000090d00780c */ /* 0x000fe20000701670 */
[----:B------:R-:W-:Y:S01]  /*47e0*/  LDSM.16.MT88.4 R76, [R214+0x1900] ;  /* 0x00190000d64c783b */ /* 0x000fe20000004200 */
[----:B------:R-:W-:Y:S01]  /*47f0*/  FMNMX.FTZ R17, R88, R17, !PT ;  /* 0x0000001158117209 */ /* 0x000fe20007810000 */
[----:B------:R-:W-:Y:S01]  /*4800*/  UIADD3 UR4, UR14, UR4, URZ ;  /* 0x000000040e047290 */ /* 0x000fe2000fffe03f */
[----:B------:R-:W-:Y:S01]  /*4810*/  FSEL R93, R93, -INF , !P0 ;  /* 0xff8000005d5d7808 */ /* 0x000fe20004000000 */
[----:B------:R-:W-:Y:S01]  /*4820*/  LDSM.16.MT88.4 R148, [R214+0x500] ;  /* 0x00050000d694783b */ /* 0x000fe20000004200 */
[----:B------:R-:W-:-:S02]  /*4830*/  ISETP.NE.AND P0, PT, R47, RZ, PT ;  /* 0x000000ff2f00720c */ /* 0x000fc40003f05270 */
[----:B------:R-:W-:Y:S01]  /*4840*/  FMNMX.FTZ R17, R74, R17, !PT ;  /* 0x000000114a117209 */ /* 0x000fe20007810000 */
[----:B------:R-:W-:Y:S01]  /*4850*/  LDSM.16.MT88.4 R48, [R212+0x500] ;  /* 0x00050000d430783b */ /* 0x000fe20000004200 */
[----:B------:R-:W-:Y:S02]  /*4860*/  ISETP.GT.AND P0, PT, R14, 0x9, !P0 ;  /* 0x000000090e00780c */ /* 0x000fe40004704270 */
[----:B------:R-:W-:Y:S01]  /*4870*/  FMNMX.FTZ R17, R184, R17, !PT ;  /* 0x00000011b8117209 */ /* 0x000fe20007810000 */
[----:B------:R-:W-:Y:S01]  /*4880*/  LDSM.16.MT88.4 R24, [R212+0x900] ;  /* 0x00090000d418783b */ /* 0x000fe20000004200 */
[----:B------:R-:W-:Y:S02]  /*4890*/  ISETP.LT.OR P0, PT, R13, 0xa, P0 ;  /* 0x0000000a0d00780c */ /* 0x000fe40000701670 */
[----:B------:R-:W-:Y:S01]  /*48a0*/  FMNMX.FTZ R17, R182, R17, !PT ;  /* 0x00000011b6117209 */ /* 0x000fe20007810000 */
[----:B------:R-:W-:Y:S01]  /*48b0*/  LDSM.16.MT88.4 R20, [R214+0x1500] ;  /* 0x00150000d614783b */ /* 0x000fe20000004200 */
[----:B------:R-:W-:-:S02]  /*48c0*/  FSEL R91, R91, -INF , !P0 ;  /* 0xff8000005b5b7808 */ /* 0x000fc40004000000 */
[----:B------:R-:W-:Y:S02]  /*48d0*/  ISETP.NE.AND P0, PT, R46, RZ, PT ;  /* 0x000000ff2e00720c */ /* 0x000fe40003f05270 */
[----:B------:R-:W-:Y:S02]  /*48e0*/  FMNMX.FTZ R17, R180, R17, !PT ;  /* 0x00000011b4117209 */ /* 0x000fe40007810000 */
[----:B------:R-:W-:Y:S02]  /*48f0*/  ISETP.GT.AND P0, PT, R14, 0x10, !P0 ;  /* 0x000000100e00780c */ /* 0x000fe40004704270 */
[----:B------:R-:W-:Y:S02]  /*4900*/  IADD3 R240, R154, -0x2, RZ ;  /* 0xfffffffe9af07810 */ /* 0x000fe40007ffe0ff */
[----:B------:R-:W-:-:S04]  /*4910*/  ISETP.LT.OR P0, PT, R13, 0x11, P0 ;  /* 0x000000110d00780c */ /* 0x000fc80000701670 */
[----:B------:R-:W-:Y:S02]  /*4920*/  FSEL R89, R89, -INF , !P0 ;  /* 0xff80000059597808 */ /* 0x000fe40004000000 */
[----:B------:R-:W-:Y:S02]  /*4930*/  ISETP.GT.AND P0, PT, R14, 0x11, !P6 ;  /* 0x000000110e00780c */ /* 0x000fe40007704270 */
[----:B------:R-:W-:Y:S02]  /*4940*/  ISETP.NE.AND P6, PT, R3, RZ, PT ;  /* 0x000000ff0300720c */ /* 0x000fe40003fc5270 */
[----:B------:R-:W-:Y:S02]  /*4950*/  ISETP.LT.OR P0, PT, R13, 0x12, P0 ;  /* 0x000000120d00780c */ /* 0x000fe40000701670 */
[----:B------:R-:W-:Y:S02]  /*4960*/  FMNMX.FTZ R3, R43, R44, !PT ;  /* 0x0000002c2b037209 */ /* 0x000fe40007810000 */
[----:B------:R-:W-:-:S02]  /*4970*/  FSEL R75, R75, -INF , !P0 ;  /* 0xff8000004b4b7808 */ /* 0x000fc40004000000 */
[----:B------:R-:W-:Y:S02]  /*4980*/  ISETP.GT.AND P0, PT, R14, 0x18, !P5 ;  /* 0x000000180e00780c */ /* 0x000fe40006f04270 */
[----:B------:R-:W-:Y:S02]  /*4990*/  FMNMX.FTZ R3, R42, R3, !PT ;  /* 0x000000032a037209 */ /* 0x000fe40007810000 */
[----:B------:R-:W-:Y:S02]  /*49a0*/  ISETP.LT.OR P0, PT, R13, 0x19, P0 ;  /* 0x000000190d00780c */ /* 0x000fe40000701670 */
[----:B------:R-:W-:Y:S02]  /*49b0*/  FMNMX.FTZ R3, R40, R3, !PT ;  /* 0x0000000328037209 */ /* 0x000fe40007810000 */
[----:B------:R-:W-:Y:S02]  /*49c0*/  FSEL R73, R73, -INF , !P0 ;  /* 0xff80000049497808 */ /* 0x000fe40004000000 */
[----:B------:R-:W-:-:S02]  /*49d0*/  ISETP.GT.AND P0, PT, R14, 0x19, !P4 ;  /* 0x000000190e00780c */ /* 0x000fc40006704270 */
[----:B------:R-:W-:Y:S02]  /*49e0*/  FMNMX.FTZ R3, R38, R3, !PT ;  /* 0x0000000326037209 */ /* 0x000fe40007810000 */
[----:B------:R-:W-:Y:S02]  /*49f0*/  ISETP.LT.OR P0, PT, R13, 0x1a, P0 ;  /* 0x0000001a0d00780c */ /* 0x000fe40000701670 */
[----:B------:R-:W-:Y:S02]  /*4a00*/  FMNMX.FTZ R3, R36, R3, !PT ;  /* 0x0000000324037209 */ /* 0x000fe40007810000 */
[----:B------:R-:W-:Y:S02]  /*4a10*/  FSEL R72, R72, -INF , !P0 ;  /* 0xff80000048487808 */ /* 0x000fe40004000000 */
[----:B------:R-:W-:Y:S02]  /*4a20*/  ISETP.GT.AND P0, PT, R14, 0x20, !P3 ;  /* 0x000000200e00780c */ /* 0x000fe40005f04270 */
[----:B------:R-:W-:-:S02]  /*4a30*/  FMNMX.FTZ R3, R34, R3, !PT ;  /* 0x0000000322037209 */ /* 0x000fc40007810000 */
[----:B------:R-:W-:-:S04]  /*4a40*/  ISETP.LT.OR P0, PT, R13, 0x21, P0 ;  /* 0x000000210d00780c */ /* 0x000fc80000701670 */
[----:B------:R-:W-:Y:S02]  /*4a50*/  FSEL R181, R181, -INF , !P0 ;  /* 0xff800000b5b57808 */ /* 0x000fe40004000000 */
[----:B------:R-:W-:-:S04]  /*4a60*/  ISETP.GT.AND P0, PT, R14, 0x21, !P2 ;  /* 0x000000210e00780c */ /* 0x000fc80005704270 */
[----:B------:R-:W-:-:S04]  /*4a70*/  ISETP.LT.OR P0, PT, R13, 0x22, P0 ;  /* 0x000000220d00780c */ /* 0x000fc80000701670 */
[----:B------:R-:W-:Y:S02]  /*4a80*/  FSEL R179, R179, -INF , !P0 ;  /* 0xff800000b3b37808 */ /* 0x000fe40004000000 */
[----:B------:R-:W-:-:S04]  /*4a90*/  ISETP.GT.AND P0, PT, R14, 0x28, !P1 ;  /* 0x000000280e00780c */ /* 0x000fc80004f04270 */
[----:B------:R-:W-:-:S04]  /*4aa0*/  ISETP.LT.OR P0, PT, R13, 0x29, P0 ;  /* 0x000000290d00780c */ /* 0x000fc80000701670 */
[----:B------:R-:W-:Y:S02]  /*4ab0*/  FSEL R177, R177, -INF , !P0 ;  /* 0xff800000b1b17808 */ /* 0x000fe40004000000 */
[----:B------:R-:W-:Y:S02]  /*4ac0*/  ISETP.GT.AND P0, PT, R14, RZ, !P6 ;  /* 0x000000ff0e00720c */ /* 0x000fe40007704270 */
[----:B------:R-:W-:Y:S02]  /*4ad0*/  ISETP.NE.AND P6, PT, R2, RZ, PT ;  /* 0x000000ff0200720c */ /* 0x000fe40003fc5270 */
[----:B------:R-:W-:Y:S02]  /*4ae0*/  FMNMX.FTZ R2, R32, R3, !PT ;  /* 0x0000000320027209 */ /* 0x000fe40007810000 */
[----:B------:R-:W-:Y:S02]  /*4af0*/  ISETP.LT.OR P0, PT, R13, 0x1, P0 ;  /* 0x000000010d00780c */ /* 0x000fe40000701670 */
        /* <DEDUP_REMOVED lines=8> */
[----:B------:R-:W-:Y:S01]  /*4b80*/  FSEL R109, R109, -INF , !P0 ;  /* 0xff8000006d6d7808 */ /* 0x000fe20004000000 */
[----:B------:R-:W1:Y:S01]  /*4b90*/  SHFL.BFLY PT, R8, R9, 0x2, 0x1f ;  /* 0x0c401f0009087f89 */ /* 0x000e6200000e0000 */
        /* <DEDUP_REMOVED lines=12> */
[----:B-1----:R-:W-:Y:S01]  /*4c60*/  FMNMX.FTZ R8, R9, R8, !PT ;  /* 0x0000000809087209 */ /* 0x002fe20007810000 */
[----:B------:R-:W1:Y:S01]  /*4c70*/  SHFL.BFLY PT, R17, R0, 0x2, 0x1f ;  /* 0x0c401f0000117f89 */ /* 0x000e6200000e0000 */
[----:B------:R-:W-:Y:S02]  /*4c80*/  FMNMX.FTZ R9, R57, R2, !PT ;  /* 0x0000000239097209 */ /* 0x000fe40007810000 */
[----:B------:R-:W-:Y:S01]  /*4c90*/  FMNMX.FTZ R16, R72, R19, !PT ;  /* 0x0000001348107209 */ /* 0x000fe20007810000 */
[----:B------:R-:W2:Y:S01]  /*4ca0*/  SHFL.BFLY PT, R3, R8, 0x1, 0x1f ;  /* 0x0c201f0008037f89 */ /* 0x000ea200000e0000 */
[----:B-1----:R-:W-:-:S02]  /*4cb0*/  FMNMX.FTZ R0, R0, R17, !PT ;  /* 0x0000001100007209 */ /* 0x002fc40007810000 */
[----:B--2---:R-:W-:-:S03]  /*4cc0*/  FMNMX.FTZ R3, R8, R3, !PT ;  /* 0x0000000308037209 */ /* 0x004fc60007810000 */
[----:B------:R-:W1:Y:S01]  /*4cd0*/  SHFL.BFLY PT, R59, R0, 0x1, 0x1f ;  /* 0x0c201f00003b7f89 */ /* 0x000e6200000e0000 */
[----:B------:R-:W-:Y:S02]  /*4ce0*/  FMNMX.FTZ R8, R56, R9, !PT ;  /* 0x0000000938087209 */ /* 0x000fe40007810000 */
[C---:B------:R-:W-:Y:S01]  /*4cf0*/  FSETP.NEU.FTZ.AND P0, PT, R3.reuse, -INF , PT ;  /* 0xff8000000300780b */ /* 0x040fe20003f1d000 */
[----:B------:R-:W-:Y:S02]  /*4d00*/  FMUL.FTZ R15, R3, c[0x0][0x2d0] ;  /* 0x0000b400030f7a20 */ /* 0x000fe40000410000 */
[----:B------:R-:W2:Y:S03]  /*4d10*/  SHFL.BFLY PT, R9, R8, 0x2, 0x1f ;  /* 0x0c401f0008097f89 */ /* 0x000ea600000e0000 */
[----:B------:R-:W-:-:S05]  /*4d20*/  FSEL R15, R15, RZ, P0 ;  /* 0x000000ff0f0f7208 */ /* 0x000fca0000000000 */
[--C-:B------:R-:W-:Y:S02]  /*4d30*/  FFMA.FTZ R169, R125, c[0x0][0x2d0], -R15.reuse ;  /* 0x0000b4007da97a23 */ /* 0x100fe4000001080f */
[--C-:B------:R-:W-:Y:S02]  /*4d40*/  FFMA.FTZ R168, R43, c[0x0][0x2d0], -R15.reuse ;  /* 0x0000b4002ba87a23 */ /* 0x100fe4000001080f */
[--C-:B------:R-:W-:Y:S02]  /*4d50*/  FFMA.FTZ R165, R44, c[0x0][0x2d0], -R15.reuse ;  /* 0x0000b4002ca57a23 */ /* 0x100fe4000001080f */
[--C-:B------:R-:W-:Y:S01]  /*4d60*/  FFMA.FTZ R164, R42, c[0x0][0x2d0], -R15.reuse ;  /* 0x0000b4002aa47a23 */ /* 0x100fe2000001080f */
[----:B------:R-:W-:Y:S01]  /*4d70*/  LDSM.16.MT88.4 R44, [R214+0x1100] ;  /* 0x00110000d62c783b */ /* 0x000fe20000004200 */
[--C-:B------:R-:W-:Y:S01]  /*4d80*/  FFMA.FTZ R161, R40, c[0x0][0x2d0], -R15.reuse ;  /* 0x0000b40028a17a23 */ /* 0x100fe2000001080f */
[----:B------:R-:W-:Y:S01]  /*4d90*/  MUFU.EX2 R168, R168 ;  /* 0x000000a800a87308 */ /* 0x000fe20000000800 */
[--C-:B------:R-:W-:Y:S01]  /*4da0*/  FFMA.FTZ R162, R38, c[0x0][0x2d0], -R15.reuse ;  /* 0x0000b40026a27a23 */ /* 0x100fe2000001080f */
[----:B-1----:R-:W-:Y:S01]  /*4db0*/  FMNMX.FTZ R0, R0, R59, !PT ;  /* 0x0000003b00007209 */ /* 0x002fe20007810000 */
[----:B------:R-:W-:-:S02]  /*4dc0*/  FFMA.FTZ R159, R36, c[0x0][0x2d0], -R15 ;  /* 0x0000b400249f7a23 */ /* 0x000fc4000001080f */
[--C-:B------:R-:W-:Y:S01]  /*4dd0*/  FFMA.FTZ R158, R34, c[0x0][0x2d0], -R15.reuse ;  /* 0x0000b400229e7a23 */ /* 0x100fe2000001080f */
[----:B--2---:R-:W-:Y:S02]  /*4de0*/  FMNMX.FTZ R9, R8, R9, !PT ;  /* 0x0000000908097209 */ /* 0x004fe40007810000 */
[----:B------:R-:W1:Y:S01]  /*4df0*/  MUFU.EX2 R165, R165 ;  /* 0x000000a500a57308 */ /* 0x000e620000000800 */
[--C-:B------:R-:W-:Y:S02]  /*4e00*/  FFMA.FTZ R155, R32, c[0x0][0x2d0], -R15.reuse ;  /* 0x0000b400209b7a23 */ /* 0x100fe4000001080f */
[----:B------:R-:W-:Y:S01]  /*4e10*/  FMUL.FTZ R201, R0, c[0x0][0x2d0] ;  /* 0x0000b40000c97a20 */ /* 0x000fe20000410000 */
[----:B------:R-:W2:Y:S01]  /*4e20*/  SHFL.BFLY PT, R2, R9, 0x1, 0x1f ;  /* 0x0c201f0009027f89 */ /* 0x000ea200000e0000 */
[--C-:B------:R-:W-:Y:S02]  /*4e30*/  FFMA.FTZ R172, R124, c[0x0][0x2d0], -R15.reuse ;  /* 0x0000b4007cac7a23 */ /* 0x100fe4000001080f */
[--C-:B------:R-:W-:Y:S01]  /*4e40*/  FFMA.FTZ R171, R30, c[0x0][0x2d0], -R15.reuse ;  /* 0x0000b4001eab7a23 */ /* 0x100fe2000001080f */
[----:B------:R-:W-:Y:S01]  /*4e50*/  MUFU.EX2 R164, R164 ;  /* 0x000000a400a47308 */ /* 0x000fe20000000800 */
[----:B------:R-:W-:-:S07]  /*4e60*/  FFMA.FTZ R238, R28, c[0x0][0x2d0], -R15 ;  /* 0x0000b4001cee7a23 */ /* 0x000fce000001080f */
[----:B------:R-:W3:Y:S01]  /*4e70*/  MUFU.EX2 R161, R161 ;  /* 0x000000a100a17308 */ /* 0x000ee20000000800 */
[----:B-1----:R-:W-:Y:S01]  /*4e80*/  F2FP.PACK_AB R96, R165, R168 ;  /* 0x000000a8a560723e */ /* 0x002fe200000000ff */
[----:B------:R-:W-:-:S06]  /*4e90*/  FADD.FTZ R165, R168, R165 ;  /* 0x000000a5a8a57221 */ /* 0x000fcc0000010000 */
[----:B------:R-:W-:Y:S01]  /*4ea0*/  MUFU.EX2 R162, R162 ;  /* 0x000000a200a27308 */ /* 0x000fe20000000800 */
[----:B--2---:R-:W-:-:S04]  /*4eb0*/  FMNMX.FTZ R2, R9, R2, !PT ;  /* 0x0000000209027209 */ /* 0x004fc80007810000 */
[C---:B------:R-:W-:Y:S01]  /*4ec0*/  FSETP.NEU.FTZ.AND P0, PT, R2.reuse, -INF , PT ;  /* 0xff8000000200780b */ /* 0x040fe20003f1d000 */
[----:B------:R-:W-:Y:S01]  /*4ed0*/  FMUL.FTZ R12, R2, c[0x0][0x2d0] ;  /* 0x0000b400020c7a20 */ /* 0x000fe20000410000 */
[C---:B---3--:R-:W-:Y:S01]  /*4ee0*/  F2FP.PACK_AB R98, R161.reuse, R164 ;  /* 0x000000a4a162723e */ /* 0x048fe200000000ff */
[----:B------:R-:W1:Y:S01]  /*4ef0*/  MUFU.EX2 R159, R159 ;  /* 0x0000009f009f7308 */ /* 0x000e620000000800 */
[----:B------:R-:W-:Y:S02]  /*4f00*/  FADD.FTZ R164, R164, R165 ;  /* 0x000000a5a4a47221 */ /* 0x000fe40000010000 */
[----:B------:R-:W-:Y:S02]  /*4f10*/  FSEL R12, R12, RZ, P0 ;  /* 0x000000ff0c0c7208 */ /* 0x000fe40000000000 */
[----:B------:R-:W-:Y:S01]  /*4f20*/  ISETP.GT.AND P0, PT, R14, 0x29, !P6 ;  /* 0x000000290e00780c */ /* 0x000fe20007704270 */
[----:B------:R-:W-:Y:S01]  /*4f30*/  FADD.FTZ R161, R161, R164 ;  /* 0x000000a4a1a17221 */ /* 0x000fe20000010000 */
[----:B------:R-:W-:Y:S01]  /*4f40*/  FMNMX.FTZ R14, R181, R16, !PT ;  /* 0x00000010b50e7209 */ /* 0x000fe20007810000 */
[--C-:B------:R-:W-:Y:S01]  /*4f50*/  FFMA.FTZ R170, R6, c[0x0][0x2d0], -R12.reuse ;  /* 0x0000b40006aa7a23 */ /* 0x100fe2000001080c */
[----:B------:R-:W-:Y:S01]  /*4f60*/  ISETP.LT.OR P0, PT, R13, 0x2a, P0 ;  /* 0x0000002a0d00780c */ /* 0x000fe20000701670 */
[--C-:B------:R-:W-:Y:S01]  /*4f70*/  FFMA.FTZ R166, R7, c[0x0][0x2d0], -R12.reuse ;  /* 0x0000b40007a67a23 */ /* 0x100fe2000001080c */
[----:B------:R-:W-:Y:S01]  /*4f80*/  FMNMX.FTZ R14, R179, R14, !PT ;  /* 0x0000000eb30e7209 */ /* 0x000fe20007810000 */
[--C-:B------:R-:W-:Y:S01]  /*4f90*/  FFMA.FTZ R163, R5, c[0x0][0x2d0], -R12.reuse ;  /* 0x0000b40005a37a23 */ /* 0x100fe2000001080c */
[----:B------:R-:W-:Y:S01]  /*4fa0*/  FSEL R189, R189, -INF , !P0 ;  /* 0xff800000bdbd7808 */ /* 0x000fe20004000000 */
[----:B------:R-:W-:Y:S01]  /*4fb0*/  LDSM.16.MT88.4 R4, [R212+0x1900] ;  /* 0x00190000d404783b */ /* 0x000fe20000004200 */
[----:B------:R-:W-:Y:S01]  /*4fc0*/  FMNMX.FTZ R152, R177, R14, !PT ;  /* 0x0000000eb1987209 */ /* 0x000fe20007810000 */
[--C-:B------:R-:W-:Y:S01]  /*4fd0*/  FFMA.FTZ R167, R41, c[0x0][0x2d0], -R12.reuse ;  /* 0x0000b40029a77a23 */ /* 0x100fe2000001080c */
[----:B------:R-:W-:Y:S01]  /*4fe0*/  MUFU.EX2 R170, R170 ;  /* 0x000000aa00aa7308 */ /* 0x000fe20000000800 */
[--C-:B------:R-:W-:Y:S01]  /*4ff0*/  FFMA.FTZ R160, R39, c[0x0][0x2d0], -R12.reuse ;  /* 0x0000b40027a07a23 */ /* 0x100fe2000001080c */
[----:B------:R-:W-:Y:S01]  /*5000*/  FMNMX.FTZ R152, R189, R152, !PT ;  /* 0x00000098bd987209 */ /* 0x000fe20007810000 */
[--C-:B------:R-:W-:Y:S01]  /*5010*/  FFMA.FTZ R157, R37, c[0x0][0x2d0], -R12.reuse ;  /* 0x0000b400259d7a23 */ /* 0x100fe2000001080c */
[----:B------:R-:W-:Y:S01]  /*5020*/  LDSM.16.MT88.4 R40, [R212+0x1100] ;  /* 0x00110000d428783b */ /* 0x000fe20000004200 */
[--C-:B------:R-:W-:Y:S01]  /*5030*/  FFMA.FTZ R156, R35, c[0x0][0x2d0], -R12.reuse ;  /* 0x0000b400239c7a23 */ /* 0x100fe2000001080c */
[----:B-1----:R-:W-:Y:S01]  /*5040*/  F2FP.PACK_AB R8, R159, R162 ;  /* 0x000000a29f08723e */ /* 0x002fe200000000ff */
[--C-:B------:R-:W-:Y:S01]  /*5050*/  FFMA.FTZ R153, R33, c[0x0][0x2d0], -R12.reuse ;  /* 0x0000b40021997a23 */ /* 0x100fe2000001080c */
[----:B------:R-:W1:Y:S01]  /*5060*/  SHFL.BFLY PT, R125, R152, 0x2, 0x1f ;  /* 0x0c401f00987d7f89 */ /* 0x000e6200000e0000 */
[----:B------:R-:W2:Y:S01]  /*5070*/  MUFU.EX2 R167, R167 ;  /* 0x000000a700a77308 */ /* 0x000ea20000000800 */
[----:B------:R-:W-:Y:S01]  /*5080*/  FSETP.NEU.FTZ.AND P0, PT, R0, -INF , PT ;  /* 0xff8000000000780b */ /* 0x000fe20003f1d000 */
[--C-:B------:R-:W-:Y:S01]  /*5090*/  FFMA.FTZ R173, R31, c[0x0][0x2d0], -R12.reuse ;  /* 0x0000b4001fad7a23 */ /* 0x100fe2000001080c */
[----:B------:R-:W-:Y:S01]  /*50a0*/  LDSM.16.MT88.4 R36, [R214+0x1d00] ;  /* 0x001d0000d624783b */ /* 0x000fe20000004200 */
[--C-:B------:R-:W-:Y:S01]  /*50b0*/  FFMA.FTZ R174, R29, c[0x0][0x2d0], -R12.reuse ;  /* 0x0000b4001dae7a23 */ /* 0x100fe2000001080c */
[----:B------:R-:W-:Y:S01]  /*50c0*/  FSEL R201, R201, RZ, P0 ;  /* 0x000000ffc9c97208 */ /* 0x000fe20000000000 */
[--C-:B------:R-:W-:Y:S01]  /*50d0*/  FFMA.FTZ R175, R57, c[0x0][0x2d0], -R12.reuse ;  /* 0x0000b40039af7a23 */ /* 0x100fe2000001080c */
[----:B------:R-:W-:Y:S01]  /*50e0*/  LDSM.16.MT88.4 R32, [R212+0x1d00] ;  /* 0x001d0000d420783b */ /* 0x000fe20000004200 */
[----:B------:R-:W-:Y:S01]  /*50f0*/  MUFU.EX2 R166, R166 ;  /* 0x000000a600a67308 */ /* 0x000fe20000000800 */
[----:B------:R-:W-:-:S02]  /*5100*/  FFMA.FTZ R176, R56, c[0x0][0x2d0], -R12 ;  /* 0x0000b40038b07a23 */ /* 0x000fc4000001080c */
[----:B------:R-:W-:Y:S01]  /*5110*/  LDSM.16.MT88.4 R28, [R214+0x900] ;  /* 0x00090000d61c783b */ /* 0x000fe20000004200 */
[--C-:B------:R-:W-:Y:S02]  /*5120*/  FFMA.FTZ R183, R111, c[0x0][0x2d0], -R201.reuse ;  /* 0x0000b4006fb77a23 */ /* 0x100fe400000108c9 */
[--C-:B------:R-:W-:Y:S01]  /*5130*/  FFMA.FTZ R186, R110, c[0x0][0x2d0], -R201.reuse ;  /* 0x0000b4006eba7a23 */ /* 0x100fe200000108c9 */
[----:B------:R-:W-:Y:S01]  /*5140*/  LDSM.16.MT88.4 R16, [R212+0x1500] ;  /* 0x00150000d410783b */ /* 0x000fe20000004200 */
[----:B------:R-:W3:Y:S01]  /*5150*/  MUFU.EX2 R163, R163 ;  /* 0x000000a300a37308 */ /* 0x000ee20000000800 */
[----:B--2---:R-:W-:Y:S01]  /*5160*/  F2FP.PACK_AB R97, R167, R170 ;  /* 0x000000aaa761723e */ /* 0x004fe200000000ff */
[--C-:B------:R-:W-:Y:S01]  /*5170*/  FFMA.FTZ R185, R108, c[0x0][0x2d0], -R201.reuse ;  /* 0x0000b4006cb97a23 */ /* 0x100fe200000108c9 */
[----:B------:R-:W-:Y:S01]  /*5180*/  LDSM.16.MT88.4 R12, [R214+0x2100] ;  /* 0x00210000d60c783b */ /* 0x000fe20000004200 */
[--C-:B------:R-:W-:Y:S02]  /*5190*/  FFMA.FTZ R188, R94, c[0x0][0x2d0], -R201.reuse ;  /* 0x0000b4005ebc7a23 */ /* 0x100fe400000108c9 */
[--C-:B------:R-:W-:Y:S01]  /*51a0*/  FFMA.FTZ R193, R92, c[0x0][0x2d0], -R201.reuse ;  /* 0x0000b4005cc17a23 */ /* 0x100fe200000108c9 */
[----:B-1----:R-:W-:Y:S01]  /*51b0*/  FMNMX.FTZ R152, R152, R125, !PT ;  /* 0x0000007d98987209 */ /* 0x002fe20007810000 */
[----:B------:R-:W-:Y:S01]  /*51c0*/  MUFU.EX2 R158, R158 ;  /* 0x0000009e009e7308 */ /* 0x000fe20000000800 */
[----:B------:R-:W-:-:S02]  /*51d0*/  FFMA.FTZ R196, R90, c[0x0][0x2d0], -R201 ;  /* 0x0000b4005ac47a23 */ /* 0x000fc400000108c9 */
[--C-:B------:R-:W-:Y:S01]  /*51e0*/  FFMA.FTZ R195, R88, c[0x0][0x2d0], -R201.reuse ;  /* 0x0000b40058c37a23 */ /* 0x100fe200000108c9 */
[----:B------:R-:W1:Y:S01]  /*51f0*/  SHFL.BFLY PT, R125, R152, 0x1, 0x1f ;  /* 0x0c201f00987d7f89 */ /* 0x000e6200000e0000 */
[----:B------:R-:W-:Y:S02]  /*5200*/  FFMA.FTZ R194, R74, c[0x0][0x2d0], -R201 ;  /* 0x0000b4004ac27a23 */ /* 0x000fe400000108c9 */
[----:B------:R-:W-:Y:S01]  /*5210*/  FADD.FTZ R167, R170, R167 ;  /* 0x000000a7aaa77221 */ /* 0x000fe20000010000 */
[----:B---3--:R-:W-:Y:S01]  /*5220*/  F2FP.PACK_AB R99, R163, R166 ;  /* 0x000000a6a363723e */ /* 0x008fe200000000ff */
[----:B------:R-:W2:Y:S01]  /*5230*/  MUFU.EX2 R155, R155 ;  /* 0x0000009b009b7308 */ /* 0x000ea20000000800 */
[----:B------:R-:W-:Y:S02]  /*5240*/  FADD.FTZ R162, R162, R161 ;  /* 0x000000a1a2a27221 */ /* 0x000fe40000010000 */
[----:B------:R-:W-:Y:S02]  /*5250*/  FADD.FTZ R166, R166, R167 ;  /* 0x000000a7a6a67221 */ /* 0x000fe40000010000 */
[----:B------:R-:W-:Y:S01]  /*5260*/  FADD.FTZ R159, R159, R162 ;  /* 0x000000a29f9f7221 */ /* 0x000fe20000010000 */
[C---:B------:R-:W-:Y:S01]  /*5270*/  HMMA.16816.F32 R144, R96.reuse, R136, RZ ;  /* 0x000000886090723c */ /* 0x040fe200000018ff */
[----:B------:R-:W-:Y:S01]  /*5280*/  FADD.FTZ R163, R163, R166 ;  /* 0x000000a6a3a37221 */ /* 0x000fe20000010000 */
[----:B------:R-:W-:Y:S06]  /*5290*/  MUFU.EX2 R160, R160 ;  /* 0x000000a000a07308 */ /* 0x000fec0000000800 */
[----:B------:R-:W-:Y:S02]  /*52a0*/  HMMA.16816.F32 R128, R96, R120, RZ ;  /* 0x000000786080723c */ /* 0x000fe400000018ff */
[----:B------:R-:W3:Y:S01]  /*52b0*/  MUFU.EX2 R157, R157 ;  /* 0x0000009d009d7308 */ /* 0x000ee20000000800 */
[----:B--2---:R-:W-:Y:S01]  /*52c0*/  F2FP.PACK_AB R10, R155, R158 ;  /* 0x0000009e9b0a723e */ /* 0x004fe200000000ff */
[----:B------:R-:W-:Y:S01]  /*52d0*/  FADD.FTZ R158, R158, R159 ;  /* 0x0000009f9e9e7221 */ /* 0x000fe20000010000 */
[----:B-1----:R-:W-:-:S03]  /*52e0*/  FMNMX.FTZ R152, R125, R152, !PT ;  /* 0x000000987d987209 */ /* 0x002fc60007810000 */
[----:B------:R-:W-:Y:S01]  /*52f0*/  HMMA.16816.F32 R112, R96, R104, RZ ;  /* 0x000000686070723c */ /* 0x000fe200000018ff */
[C---:B------:R-:W-:Y:S01]  /*5300*/  FSETP.NEU.FTZ.AND P0, PT, R152.reuse, -INF , PT ;  /* 0xff8000009800780b */ /* 0x040fe20003f1d000 */
[----:B------:R-:W-:Y:S01]  /*5310*/  MUFU.EX2 R156, R156 ;  /* 0x0000009c009c7308 */ /* 0x000fe20000000800 */
[----:B------:R-:W-:Y:S02]  /*5320*/  FMUL.FTZ R202, R152, c[0x0][0x2d0] ;  /* 0x0000b40098ca7a20 */ /* 0x000fe40000410000 */
[----:B------:R-:W-:-:S03]  /*5330*/  FADD.FTZ R158, R155, R158 ;  /* 0x0000009e9b9e7221 */ /* 0x000fc60000010000 */
[C---:B------:R-:W-:Y:S01]  /*5340*/  HMMA.16816.F32 R52, R96.reuse, R60, RZ ;  /* 0x0000003c6034723c */ /* 0x040fe200000018ff */
[----:B------:R-:W-:Y:S01]  /*5350*/  FSEL R202, R202, RZ, P0 ;  /* 0x000000ffcaca7208 */ /* 0x000fe20000000000 */
[----:B------:R-:W1:Y:S01]  /*5360*/  MUFU.EX2 R153, R153 ;  /* 0x0000009900997308 */ /* 0x000e620000000800 */
[----:B---3--:R-:W-:Y:S01]  /*5370*/  F2FP.PACK_AB R9, R157, R160 ;  /* 0x000000a09d09723e */ /* 0x008fe200000000ff */
[----:B------:R-:W-:Y:S01]  /*5380*/  FADD.FTZ R160, R160, R163 ;  /* 0x000000a3a0a07221 */ /* 0x000fe20000010000 */
[----:B------:R-:W-:Y:S01]  /*5390*/  PLOP3.LUT P0, PT, PT, PT, UP1, 0x40, 0x0 ;  /* 0x000000000000781c */ /* 0x000fe20003f0e818 */
[--C-:B------:R-:W-:Y:S02]  /*53a0*/  FFMA.FTZ R187, R109, c[0x0][0x2d0], -R202.reuse ;  /* 0x0000b4006dbb7a23 */ /* 0x100fe400000108ca */
[----:B------:R-:W-:Y:S01]  /*53b0*/  HMMA.16816.F32 R68, R96, R76, RZ ;  /* 0x0000004c6044723c */ /* 0x000fe200000018ff */
[--C-:B------:R-:W-:Y:S01]  /*53c0*/  FFMA.FTZ R190, R95, c[0x0][0x2d0], -R202.reuse ;  /* 0x0000b4005fbe7a23 */ /* 0x100fe200000108ca */
[----:B------:R-:W-:Y:S01]  /*53d0*/  MUFU.EX2 R183, R183 ;  /* 0x000000b700b77308 */ /* 0x000fe20000000800 */
[----:B------:R-:W-:-:S02]  /*53e0*/  FFMA.FTZ R192, R93, c[0x0][0x2d0], -R202 ;  /* 0x0000b4005dc07a23 */ /* 0x000fc400000108ca */
[--C-:B------:R-:W-:Y:S02]  /*53f0*/  FFMA.FTZ R191, R91, c[0x0][0x2d0], -R202.reuse ;  /* 0x0000b4005bbf7a23 */ /* 0x100fe400000108ca */
[--C-:B------:R-:W-:Y:S01]  /*5400*/  FFMA.FTZ R200, R89, c[0x0][0x2d0], -R202.reuse ;  /* 0x0000b40059c87a23 */ /* 0x100fe200000108ca */
[C---:B------:R-:W-:Y:S01]  /*5410*/  HMMA.16816.F32 R84, R96.reuse, R4, RZ ;  /* 0x000000046054723c */ /* 0x040fe200000018ff */
[--C-:B------:R-:W-:Y:S01]  /*5420*/  FFMA.FTZ R197, R75, c[0x0][0x2d0], -R202.reuse ;  /* 0x0000b4004bc57a23 */ /* 0x100fe200000108ca */
[----:B-1----:R-:W-:Y:S01]  /*5430*/  F2FP.PACK_AB R11, R153, R156 ;  /* 0x0000009c990b723e */ /* 0x002fe200000000ff */
[----:B------:R-:W1:Y:S01]  /*5440*/  MUFU.EX2 R186, R186 ;  /* 0x000000ba00ba7308 */ /* 0x000e620000000800 */
[--C-:B------:R-:W-:Y:S02]  /*5450*/  FFMA.FTZ R198, R73, c[0x0][0x2d0], -R202.reuse ;  /* 0x0000b40049c67a23 */ /* 0x100fe400000108ca */
[--C-:B------:R-:W-:Y:S02]  /*5460*/  FFMA.FTZ R199, R72, c[0x0][0x2d0], -R202.reuse ;  /* 0x0000b40048c77a23 */ /* 0x100fe400000108ca */
[----:B------:R-:W-:Y:S01]  /*5470*/  HMMA.16816.F32 R132, R96, R138, RZ ;  /* 0x0000008a6084723c */ /* 0x000fe200000018ff */
[----:B------:R-:W-:-:S02]  /*5480*/  FFMA.FTZ R237, R189, c[0x0][0x2d0], -R202 ;  /* 0x0000b400bded7a23 */ /* 0x000fc400000108ca */
[----:B------:R-:W-:Y:S01]  /*5490*/  MUFU.EX2 R185, R185 ;  /* 0x000000b900b97308 */ /* 0x000fe20000000800 */
[----:B------:R-:W-:-:S04]  /*54a0*/  FADD.FTZ R157, R157, R160 ;  /* 0x000000a09d9d7221 */ /* 0x000fc80000010000 */
[C---:B------:R-:W-:Y:S01]  /*54b0*/  HMMA.16816.F32 R116, R96.reuse, R122, RZ ;  /* 0x0000007a6074723c */ /* 0x040fe200000018ff */
[----:B------:R-:W-:Y:S02]  /*54c0*/  FADD.FTZ R156, R156, R157 ;  /* 0x0000009d9c9c7221 */ /* 0x000fe40000010000 */
[----:B------:R-:W2:Y:S01]  /*54d0*/  MUFU.EX2 R188, R188 ;  /* 0x000000bc00bc7308 */ /* 0x000ea20000000800 */
[----:B-1----:R-:W-:Y:S01]  /*54e0*/  F2FP.PACK_AB R92, R186, R183 ;  /* 0x000000b7ba5c723e */ /* 0x002fe200000000ff */
[----:B------:R-:W-:Y:S02]  /*54f0*/  FADD.FTZ R186, R183, R186 ;  /* 0x000000bab7ba7221 */ /* 0x000fe40000010000 */
[----:B------:R-:W-:Y:S01]  /*5500*/  FADD.FTZ R156, R153, R156 ;  /* 0x0000009c999c7221 */ /* 0x000fe20000010000 */
[C---:B------:R-:W-:Y:S03]  /*5510*/  HMMA.16816.F32 R100, R96.reuse, R106, RZ ;  /* 0x0000006a6064723c */ /* 0x040fe600000018ff */
[----:B------:R-:W-:Y:S05]  /*5520*/  MUFU.EX2 R187, R187 ;  /* 0x000000bb00bb7308 */ /* 0x000fea0000000800 */
[----:B------:R-:W-:Y:S03]  /*5530*/  HMMA.16816.F32 R64, R96, R62, RZ ;  /* 0x0000003e6040723c */ /* 0x000fe600000018ff */
[----:B------:R-:W1:Y:S01]  /*5540*/  MUFU.EX2 R190, R190 ;  /* 0x000000be00be7308 */ /* 0x000e620000000800 */
[----:B--2---:R-:W-:Y:S01]  /*5550*/  F2FP.PACK_AB R94, R188, R185 ;  /* 0x000000b9bc5e723e */ /* 0x004fe200000000ff */
[----:B------:R-:W-:-:S03]  /*5560*/  FADD.FTZ R185, R185, R186 ;  /* 0x000000bab9b97221 */ /* 0x000fc60000010000 */
[C---:B------:R-:W-:Y:S01]  /*5570*/  HMMA.16816.F32 R80, R96.reuse, R78, RZ ;  /* 0x0000004e6050723c */ /* 0x040fe200000018ff */
[----:B------:R-:W-:Y:S02]  /*5580*/  FADD.FTZ R188, R188, R185 ;  /* 0x000000b9bcbc7221 */ /* 0x000fe40000010000 */
[----:B------:R-:W-:Y:S05]  /*5590*/  MUFU.EX2 R192, R192 ;  /* 0x000000c000c07308 */ /* 0x000fea0000000800 */
[----:B------:R-:W-:Y:S03]  /*55a0*/  HMMA.16816.F32 R96, R96, R6, RZ ;  /* 0x000000066060723c */ /* 0x000fe600000018ff */
[----:B------:R-:W2:Y:S01]  /*55b0*/  MUFU.EX2 R191, R191 ;  /* 0x000000bf00bf7308 */ /* 0x000ea20000000800 */
[----:B-1----:R-:W-:Y:S01]  /*55c0*/  F2FP.PACK_AB R93, R190, R187 ;  /* 0x000000bbbe5d723e */ /* 0x002fe200000000ff */
[----:B------:R-:W-:-:S03]  /*55d0*/  FADD.FTZ R187, R187, R190 ;  /* 0x000000bebbbb7221 */ /* 0x000fc60000010000 */
[C---:B------:R-:W-:Y:S03]  /*55e0*/  HMMA.16816.F32 R144, R8.reuse, R148, R144 ;  /* 0x000000940890723c */ /* 0x040fe60000001890 */
[----:B------:R-:W-:Y:S05]  /*55f0*/  MUFU.EX2 R169, R169 ;  /* 0x000000a900a97308 */ /* 0x000fea0000000800 */
[----:B------:R-:W-:Y:S03]  /*5600*/  HMMA.16816.F32 R128, R8, R48, R128 ;  /* 0x000000300880723c */ /* 0x000fe60000001880 */
[----:B------:R-:W1:Y:S01]  /*5610*/  MUFU.EX2 R172, R172 ;  /* 0x000000ac00ac7308 */ /* 0x000e620000000800 */
[----:B--2---:R-:W-:Y:S01]  /*5620*/  F2FP.PACK_AB R95, R191, R192 ;  /* 0x000000c0bf5f723e */ /* 0x004fe200000000ff */
[----:B------:R-:W-:-:S03]  /*5630*/  FADD.FTZ R192, R192, R187 ;  /* 0x000000bbc0c07221 */ /* 0x000fc60000010000 */
[C---:B------:R-:W-:Y:S01]  /*5640*/  HMMA.16816.F32 R112, R8.reuse, R44, R112 ;  /* 0x0000002c0870723c */ /* 0x040fe20000001870 */
[----:B------:R-:W-:Y:S02]  /*5650*/  FADD.FTZ R191, R191, R192 ;  /* 0x000000c0bfbf7221 */ /* 0x000fe40000010000 */
[----:B------:R-:W-:Y:S05]  /*5660*/  MUFU.EX2 R171, R171 ;  /* 0x000000ab00ab7308 */ /* 0x000fea0000000800 */
[----:B------:R-:W-:Y:S03]  /*5670*/  HMMA.16816.F32 R52, R8, R40, R52 ;  /* 0x000000280834723c */ /* 0x000fe60000001834 */
[----:B------:R-:W2:Y:S01]  /*5680*/  MUFU.EX2 R238, R238 ;  /* 0x000000ee00ee7308 */ /* 0x000ea20000000800 */
[----:B-1----:R-:W-:Y:S01]  /*5690*/  F2FP.PACK_AB R56, R172, R169 ;  /* 0x000000a9ac38723e */ /* 0x002fe200000000ff */
[----:B------:R-:W-:-:S03]  /*56a0*/  FADD.FTZ R169, R169, R158 ;  /* 0x0000009ea9a97221 */ /* 0x000fc60000010000 */
[C---:B------:R-:W-:Y:S01]  /*56b0*/  HMMA.16816.F32 R68, R8.reuse, R36, R68 ;  /* 0x000000240844723c */ /* 0x040fe20000001844 */
[----:B------:R-:W-:Y:S02]  /*56c0*/  FADD.FTZ R172, R172, R169 ;  /* 0x000000a9acac7221 */ /* 0x000fe40000010000 */
        /* <DEDUP_REMOVED lines=15> */
[----:B------:R-:W-:Y:S01]  /*57c0*/  HMMA.16816.F32 R64, R8, R42, R64 ;  /* 0x0000002a0840723c */ /* 0x000fe20000001840 */
[----:B--2---:R-:W-:Y:S02]  /*57d0*/  F2FP.PACK_AB R59, R176, R175 ;  /* 0x000000afb03b723e */ /* 0x004fe400000000ff */
[----:B------:R-:W1:Y:S01]  /*57e0*/  MUFU.EX2 R196, R196 ;  /* 0x000000c400c47308 */ /* 0x000e620000000800 */
[----:B------:R-:W-:-:S04]  /*57f0*/  FADD.FTZ R175, R175, R174 ;  /* 0x000000aeafaf7221 */ /* 0x000fc80000010000 */
[C---:B------:R-:W-:Y:S01]  /*5800*/  HMMA.16816.F32 R80, R8.reuse, R38, R80 ;  /* 0x000000260850723c */ /* 0x040fe20000001850 */
[----:B------:R-:W-:Y:S02]  /*5810*/  FADD.FTZ R239, R176, R175 ;  /* 0x000000afb0ef7221 */ /* 0x000fe40000010000 */
[----:B------:R-:W-:Y:S05]  /*5820*/  MUFU.EX2 R195, R195 ;  /* 0x000000c300c37308 */ /* 0x000fea0000000800 */
[----:B------:R-:W-:Y:S01]  /*5830*/  HMMA.16816.F32 R96, R8, R34, R96 ;  /* 0x000000220860723c */ /* 0x000fe20000001860 */
[----:B------:R-:W2:Y:S02]  /*5840*/  LDSM.16.MT88.4 R8, [R212+0x2100] ;  /* 0x00210000d408783b */ /* 0x000ea40000004200 */
[----:B------:R-:W-:Y:S05]  /*5850*/  MUFU.EX2 R194, R194 ;  /* 0x000000c200c27308 */ /* 0x000fea0000000800 */
[C---:B------:R-:W-:Y:S03]  /*5860*/  HMMA.16816.F32 R124, R92.reuse, R120, RZ ;  /* 0x000000785c7c723c */ /* 0x040fe600000018ff */
[----:B------:R-:W-:Y:S05]  /*5870*/  MUFU.EX2 R200, R200 ;  /* 0x000000c800c87308 */ /* 0x000fea0000000800 */
[C---:B------:R-:W-:Y:S03]  /*5880*/  HMMA.16816.F32 R108, R92.reuse, R104, RZ ;  /* 0x000000685c6c723c */ /* 0x040fe600000018ff */
[----:B------:R-:W3:Y:S05]  /*5890*/  MUFU.EX2 R197, R197 ;  /* 0x000000c500c57308 */ /* 0x000eea0000000800 */
[----:B------:R-:W-:Y:S03]  /*58a0*/  HMMA.16816.F32 R88, R92, R4, RZ ;  /* 0x000000045c58723c */ /* 0x000fe600000018ff */
[----:B------:R-:W-:Y:S04]  /*58b0*/  MUFU.EX2 R198, R198 ;  /* 0x000000c600c67308 */ /* 0x000fe80000000800 */
[----:B-1----:R-:W-:Y:S01]  /*58c0*/  F2FP.PACK_AB R4, R196, R193 ;  /* 0x000000c1c404723e */ /* 0x002fe200000000ff */
[----:B------:R-:W-:Y:S01]  /*58d0*/  HMMA.16816.F32 R144, R56, R28, R144 ;  /* 0x0000001c3890723c */ /* 0x000fe20000001890 */
[----:B------:R-:W-:-:S02]  /*58e0*/  FADD.FTZ R193, R193, R188 ;  /* 0x000000bcc1c17221 */ /* 0x000fc40000010000 */
[----:B------:R-:W1:Y:S01]  /*58f0*/  MUFU.EX2 R199, R199 ;  /* 0x000000c700c77308 */ /* 0x000e620000000800 */
[----:B---3--:R-:W-:Y:S01]  /*5900*/  F2FP.PACK_AB R5, R197, R200 ;  /* 0x000000c8c505723e */ /* 0x008fe200000000ff */
[----:B------:R-:W-:-:S03]  /*5910*/  FADD.FTZ R200, R200, R191 ;  /* 0x000000bfc8c87221 */ /* 0x000fc60000010000 */
[C---:B------:R-:W-:Y:S01]  /*5920*/  HMMA.16816.F32 R128, R56.reuse, R24, R128 ;  /* 0x000000183880723c */ /* 0x040fe20000001880 */
[----:B------:R-:W-:Y:S02]  /*5930*/  FADD.FTZ R196, R196, R193 ;  /* 0x000000c1c4c47221 */ /* 0x000fe40000010000 */
[----:B------:R-:W-:Y:S01]  /*5940*/  FADD.FTZ R197, R197, R200 ;  /* 0x000000c8c5c57221 */ /* 0x000fe20000010000 */
[----:B------:R-:W-:Y:S04]  /*5950*/  MUFU.EX2 R237, R237 ;  /* 0x000000ed00ed7308 */ /* 0x000fe80000000800 */
[C---:B------:R-:W-:Y:S08]  /*5960*/  HMMA.16816.F32 R112, R56.reuse, R20, R112 ;  /* 0x000000143870723c */ /* 0x040ff00000001870 */
[C---:B------:R-:W-:Y:S08]  /*5970*/  HMMA.16816.F32 R52, R56.reuse, R16, R52 ;  /* 0x000000103834723c */ /* 0x040ff00000001834 */
[C---:B------:R-:W-:Y:S08]  /*5980*/  HMMA.16816.F32 R68, R56.reuse, R12, R68 ;  /* 0x0000000c3844723c */ /* 0x040ff00000001844 */
[C---:B--2---:R-:W-:Y:S08]  /*5990*/  HMMA.16816.F32 R84, R56.reuse, R8, R84 ;  /* 0x000000083854723c */ /* 0x044ff00000001854 */
[C---:B------:R-:W-:Y:S08]  /*59a0*/  HMMA.16816.F32 R132, R56.reuse, R30, R132 ;  /* 0x0000001e3884723c */ /* 0x040ff00000001884 */
[C---:B------:R-:W-:Y:S08]  /*59b0*/  HMMA.16816.F32 R116, R56.reuse, R26, R116 ;  /* 0x0000001a3874723c */ /* 0x040ff00000001874 */
[C---:B------:R-:W-:Y:S08]  /*59c0*/  HMMA.16816.F32 R100, R56.reuse, R22, R100 ;  /* 0x000000163864723c */ /* 0x040ff00000001864 */
[C---:B------:R-:W-:Y:S08]  /*59d0*/  HMMA.16816.F32 R64, R56.reuse, R18, R64 ;  /* 0x000000123840723c */ /* 0x040ff00000001840 */
[C---:B------:R-:W-:Y:S08]  /*59e0*/  HMMA.16816.F32 R80, R56.reuse, R14, R80 ;  /* 0x0000000e3850723c */ /* 0x040ff00000001850 */
[----:B------:R-:W-:Y:S08]  /*59f0*/  HMMA.16816.F32 R96, R56, R10, R96 ;  /* 0x0000000a3860723c */ /* 0x000ff00000001860 */
[C---:B------:R-:W-:Y:S08]  /*5a00*/  HMMA.16816.F32 R56, R92.reuse, R60, RZ ;  /* 0x0000003c5c38723c */ /* 0x040ff000000018ff */
[C---:B------:R-:W-:Y:S08]  /*5a10*/  HMMA.16816.F32 R72, R92.reuse, R76, RZ ;  /* 0x0000004c5c48723c */ /* 0x040ff000000018ff */
[C---:B------:R-:W-:Y:S08]  /*5a20*/  HMMA.16816.F32 R140, R92.reuse, R136, RZ ;  /* 0x000000885c8c723c */ /* 0x040ff000000018ff */
[C---:B------:R-:W-:Y:S08]  /*5a30*/  HMMA.16816.F32 R136, R92.reuse, R138, RZ ;  /* 0x0000008a5c88723c */ /* 0x040ff000000018ff */
[C---:B------:R-:W-:Y:S08]  /*5a40*/  HMMA.16816.F32 R120, R92.reuse, R122, RZ ;  /* 0x0000007a5c78723c */ /* 0x040ff000000018ff */
[C---:B------:R-:W-:Y:S08]  /*5a50*/  HMMA.16816.F32 R104, R92.reuse, R106, RZ ;  /* 0x0000006a5c68723c */ /* 0x040ff000000018ff */
[C---:B------:R-:W-:Y:S08]  /*5a60*/  HMMA.16816.F32 R60, R92.reuse, R62, RZ ;  /* 0x0000003e5c3c723c */ /* 0x040ff000000018ff */
[C---:B------:R-:W-:Y:S08]  /*5a70*/  HMMA.16816.F32 R76, R92.reuse, R78, RZ ;  /* 0x0000004e5c4c723c */ /* 0x040ff000000018ff */
[----:B------:R-:W-:Y:S07]  /*5a80*/  HMMA.16816.F32 R92, R92, R6, RZ ;  /* 0x000000065c5c723c */ /* 0x000fee00000018ff */
[----:B------:R-:W-:Y:S01]  /*5a90*/  F2FP.PACK_AB R6, R194, R195 ;  /* 0x000000c3c206723e */ /* 0x000fe200000000ff */
[----:B------:R-:W-:Y:S01]  /*5aa0*/  FADD.FTZ R195, R195, R196 ;  /* 0x000000c4c3c37221 */ /* 0x000fe20000010000 */
[----:B-1----:R-:W-:Y:S01]  /*5ab0*/  F2FP.PACK_AB R7, R199, R198 ;  /* 0x000000c6c707723e */ /* 0x002fe200000000ff */
[----:B------:R-:W-:-:S02]  /*5ac0*/  FADD.FTZ R198, R198, R197 ;  /* 0x000000c5c6c67221 */ /* 0x000fc40000010000 */
[----:B------:R-:W-:Y:S02]  /*5ad0*/  FADD.FTZ R195, R194, R195 ;  /* 0x000000c3c2c37221 */ /* 0x000fe40000010000 */
[----:B------:R-:W-:Y:S02]  /*5ae0*/  FADD.FTZ R199, R199, R198 ;  /* 0x000000c6c7c77221 */ /* 0x000fe40000010000 */
[C---:B------:R-:W-:Y:S07]  /*5af0*/  HMMA.16816.F32 R124, R4.reuse, R48, R124 ;  /* 0x00000030047c723c */ /* 0x040fee000000187c */
[--C-:B------:R-:W-:Y:S01]  /*5b00*/  FFMA.FTZ R48, R184, c[0x0][0x2d0], -R201.reuse ;  /* 0x0000b400b8307a23 */ /* 0x100fe200000108c9 */
[C---:B------:R-:W-:Y:S05]  /*5b10*/  HMMA.16816.F32 R108, R4.reuse, R44, R108 ;  /* 0x0000002c046c723c */ /* 0x040fea000000186c */
[----:B------:R-:W-:Y:S02]  /*5b20*/  MUFU.EX2 R48, R48 ;  /* 0x0000003000307308 */ /* 0x000fe40000000800 */
[----:B------:R-:W-:Y:S01]  /*5b30*/  FFMA.FTZ R45, R182, c[0x0][0x2d0], -R201 ;  /* 0x0000b400b62d7a23 */ /* 0x000fe200000108c9 */
[C---:B------:R-:W-:Y:S05]  /*5b40*/  HMMA.16816.F32 R88, R4.reuse, R32, R88 ;  /* 0x000000200458723c */ /* 0x040fea0000001858 */
[----:B------:R-:W1:Y:S02]  /*5b50*/  MUFU.EX2 R45, R45 ;  /* 0x0000002d002d7308 */ /* 0x000e640000000800 */
[--C-:B------:R-:W-:Y:S01]  /*5b60*/  FFMA.FTZ R32, R181, c[0x0][0x2d0], -R202.reuse ;  /* 0x0000b400b5207a23 */ /* 0x100fe200000108ca */
[----:B------:R-:W-:Y:S01]  /*5b70*/  HMMA.16816.F32 R56, R4, R40, R56 ;  /* 0x000000280438723c */ /* 0x000fe20000001838 */
[----:B------:R-:W-:-:S04]  /*5b80*/  FFMA.FTZ R33, R179, c[0x0][0x2d0], -R202 ;  /* 0x0000b400b3217a23 */ /* 0x000fc800000108ca */
[----:B------:R-:W-:Y:S02]  /*5b90*/  MUFU.EX2 R32, R32 ;  /* 0x0000002000207308 */ /* 0x000fe40000000800 */
[--C-:B------:R-:W-:Y:S01]  /*5ba0*/  FFMA.FTZ R40, R180, c[0x0][0x2d0], -R201.reuse ;  /* 0x0000b400b4287a23 */ /* 0x100fe200000108c9 */
[C---:B------:R-:W-:Y:S05]  /*5bb0*/  HMMA.16816.F32 R72, R4.reuse, R36, R72 ;  /* 0x000000240448723c */ /* 0x040fea0000001848 */
[----:B------:R-:W2:Y:S02]  /*5bc0*/  MUFU.EX2 R33, R33 ;  /* 0x0000002100217308 */ /* 0x000ea40000000800 */
[----:B------:R-:W-:Y:S01]  /*5bd0*/  FFMA.FTZ R37, R178, c[0x0][0x2d0], -R201 ;  /* 0x0000b400b2257a23 */ /* 0x000fe200000108c9 */
[----:B------:R-:W-:Y:S01]  /*5be0*/  HMMA.16816.F32 R140, R4, R148, R140 ;  /* 0x00000094048c723c */ /* 0x000fe2000000188c */
[----:B------:R-:W-:-:S04]  /*5bf0*/  FFMA.FTZ R36, R177, c[0x0][0x2d0], -R202 ;  /* 0x0000b400b1247a23 */ /* 0x000fc800000108ca */
[----:B------:R-:W-:Y:S03]  /*5c00*/  MUFU.EX2 R40, R40 ;  /* 0x0000002800287308 */ /* 0x000fe60000000800 */
[C---:B------:R-:W-:Y:S05]  /*5c10*/  HMMA.16816.F32 R136, R4.reuse, R150, R136 ;  /* 0x000000960488723c */ /* 0x040fea0000001888 */
[----:B------:R-:W3:Y:S03]  /*5c20*/  MUFU.EX2 R37, R37 ;  /* 0x0000002500257308 */ /* 0x000ee60000000800 */
[C---:B------:R-:W-:Y:S05]  /*5c30*/  HMMA.16816.F32 R120, R4.reuse, R50, R120 ;  /* 0x000000320478723c */ /* 0x040fea0000001878 */
[----:B------:R-:W4:Y:S03]  /*5c40*/  MUFU.EX2 R36, R36 ;  /* 0x0000002400247308 */ /* 0x000f260000000800 */
[C---:B------:R-:W-:Y:S08]  /*5c50*/  HMMA.16816.F32 R104, R4.reuse, R46, R104 ;  /* 0x0000002e0468723c */ /* 0x040ff00000001868 */
[C---:B------:R-:W-:Y:S08]  /*5c60*/  HMMA.16816.F32 R60, R4.reuse, R42, R60 ;  /* 0x0000002a043c723c */ /* 0x040ff0000000183c */
[C---:B------:R-:W-:Y:S08]  /*5c70*/  HMMA.16816.F32 R76, R4.reuse, R38, R76 ;  /* 0x00000026044c723c */ /* 0x040ff0000000184c */
[----:B------:R-:W-:Y:S07]  /*5c80*/  HMMA.16816.F32 R92, R4, R34, R92 ;  /* 0x00000022045c723c */ /* 0x000fee000000185c */
[----:B-1----:R-:W-:Y:S01]  /*5c90*/  F2FP.PACK_AB R4, R45, R48 ;  /* 0x000000302d04723e */ /* 0x002fe200000000ff */
[----:B------:R-:W-:Y:S01]  /*5ca0*/  FADD.FTZ R48, R48, R195 ;  /* 0x000000c330307221 */ /* 0x000fe20000010000 */
[----:B--2---:R-:W-:Y:S01]  /*5cb0*/  F2FP.PACK_AB R5, R33, R32 ;  /* 0x000000202105723e */ /* 0x004fe200000000ff */
[----:B------:R-:W-:Y:S01]  /*5cc0*/  FADD.FTZ R32, R32, R199 ;  /* 0x000000c720207221 */ /* 0x000fe20000010000 */
[----:B---3--:R-:W-:Y:S01]  /*5cd0*/  F2FP.PACK_AB R6, R37, R40 ;  /* 0x000000282506723e */ /* 0x008fe200000000ff */
[----:B------:R-:W-:Y:S01]  /*5ce0*/  FADD.FTZ R45, R45, R48 ;  /* 0x000000302d2d7221 */ /* 0x000fe20000010000 */
[----:B----4-:R-:W-:Y:S01]  /*5cf0*/  F2FP.PACK_AB R7, R237, R36 ;  /* 0x00000024ed07723e */ /* 0x010fe200000000ff */
[----:B------:R-:W-:-:S02]  /*5d00*/  FADD.FTZ R33, R33, R32 ;  /* 0x0000002021217221 */ /* 0x000fc40000010000 */
[----:B------:R-:W-:Y:S02]  /*5d10*/  FADD.FTZ R40, R40, R45 ;  /* 0x0000002d28287221 */ /* 0x000fe40000010000 */
[----:B------:R-:W-:Y:S02]  /*5d20*/  FADD.FTZ R36, R36, R33 ;  /* 0x0000002124247221 */ /* 0x000fe40000010000 */
[----:B------:R-:W-:Y:S01]  /*5d30*/  HMMA.16816.F32 R140, R4, R28, R140 ;  /* 0x0000001c048c723c */ /* 0x000fe2000000188c */
[----:B------:R-:W-:Y:S02]  /*5d40*/  FADD.FTZ R236, R37, R40 ;  /* 0x0000002825ec7221 */ /* 0x000fe40000010000 */
[----:B------:R-:W-:-:S05]  /*5d50*/  FADD.FTZ R237, R237, R36 ;  /* 0x00000024eded7221 */ /* 0x000fca0000010000 */
[C---:B------:R-:W-:Y:S08]  /*5d60*/  HMMA.16816.F32 R136, R4.reuse, R30, R136 ;  /* 0x0000001e0488723c */ /* 0x040ff00000001888 */
        /* <DEDUP_REMOVED lines=9> */
[----:B------:R-:W-:Y:S07]  /*5e00*/  HMMA.16816.F32 R92, R4, R10, R92 ;  /* 0x0000000a045c723c */ /* 0x000fee000000185c */
[----:B------:R-:W-:Y:S01]  /*5e10*/  IMAD.U32 R6, RZ, RZ, UR4 ;  /* 0x00000004ff067e24 */ /* 0x000fe2000f8e00ff */
[----:B------:R-:W-:Y:S05]  /*5e20*/  @P0 BRA `(.L_x_476) ;  /* 0x0000012000000947 */ /* 0x000fea0003800000 */
[----:B------:R-:W-:Y:S01]  /*5e30*/  ISETP.LT.AND P0, PT, RZ, UR14, PT ;  /* 0x0000000eff007c0c */ /* 0x000fe2000bf01270 */
[----:B------:R-:W-:-:S06]  /*5e40*/  UIADD3 UR4, UR14, -0x1, URZ ;  /* 0xffffffff0e047890 */ /* 0x000fcc000fffe03f */
[----:B------:R-:W-:-:S06]  /*5e50*/  MOV R5, UR4 ;  /* 0x0000000400057c02 */ /* 0x000fcc0008000f00 */
[----:B------:R-:W-:Y:S05]  /*5e60*/  @P0 BRA `(.L_x_477) ;  /* 0x0000007000000947 */ /* 0x000fea0003800000 */
[----:B------:R-:W-:Y:S02]  /*5e70*/  IMAD.MOV.U32 R4, RZ, RZ, 0x1 ;  /* 0x00000001ff047424 */ /* 0x000fe400078e00ff */
[----:B------:R-:W-:-:S03]  /*5e80*/  IMAD R5, RZ, RZ, -UR14 ;  /* 0x8000000eff057e24 */ /* 0x000fc6000f8e02ff */
[----:B------:R-:W-:-:S13]  /*5e90*/  ISETP.NE.AND P0, PT, R4, c[0x0][0x32c], PT ;  /* 0x0000cb0004007a0c */ /* 0x000fda0003f05270 */
[----:B------:R-:W-:-:S05]  /*5ea0*/  @P0 IMAD.HI.U32 R4, R5, c[0x0][0x330], RZ ;  /* 0x0000cc0005040a27 */ /* 0x000fca00078e00ff */
[----:B------:R-:W-:-:S04]  /*5eb0*/  @P0 SHF.R.U32.HI R5, RZ, c[0x0][0x334], R4 ;  /* 0x0000cd00ff050a19 */ /* 0x000fc80000011604 */
[----:B------:R-:W-:Y:S01]  /*5ec0*/  LOP3.LUT R5, RZ, R5, RZ, 0x33, !PT ;  /* 0x00000005ff057212 */ /* 0x000fe200078e33ff */
[----:B------:R-:W-:Y:S05]  /*5ed0*/  BRA `(.L_x_478) ;  /* 0x0000004000007947 */ /* 0x000fea0003800000 */
.L_x_477:
[----:B------:R-:W-:-:S04]  /*5ee0*/  MOV R4, 0x1 ;  /* 0x0000000100047802 */ /* 0x000fc80000000f00 */
[----:B------:R-:W-:-:S13]  /*5ef0*/  ISETP.NE.AND P0, PT, R4, c[0x0][0x32c], PT ;  /* 0x0000cb0004007a0c */ /* 0x000fda0003f05270 */
[----:B------:R-:W-:-:S05]  /*5f00*/  @P0 IMAD.HI.U32 R4, R5, c[0x0][0x330], RZ ;  /* 0x0000cc0005040a27 */ /* 0x000fca00078e00ff */
[----:B------:R-:W-:Y:S02]  /*5f10*/  @P0 SHF.R.U32.HI R5, RZ, c[0x0][0x334], R4 ;  /* 0x0000cd00ff050a19 */ /* 0x000fe40000011604 */
.L_x_478:
[----:B------:R-:W-:-:S05]  /*5f20*/  MOV R4, c[0x0][0x32c] ;  /* 0x0000cb0000047a02 */ /* 0x000fca0000000f00 */
[----:B------:R-:W-:-:S05]  /*5f30*/  IMAD R5, R5, R4, c[0x0][0x32c] ;  /* 0x0000cb0005057624 */ /* 0x000fca00078e0204 */
[----:B------:R-:W-:-:S05]  /*5f40*/  IMNMX R6, R6, R5, PT ;  /* 0x0000000506067217 */ /* 0x000fca0003800200 */
.L_x_476:
[----:B------:R-:W-:-:S05]  /*5f50*/  IMAD.HI R5, R6, 0x2aaaaaab, RZ ;  /* 0x2aaaaaab06057827 */ /* 0x000fca00078e02ff */
[----:B------:R-:W-:-:S04]  /*5f60*/  SHF.R.U32.HI R4, RZ, 0x1f, R5 ;  /* 0x0000001fff047819 */ /* 0x000fc80000011605 */
[----:B------:R-:W-:-:S04]  /*5f70*/  LEA.HI.SX32 R4, R5, R4, 0x1d ;  /* 0x0000000405047211 */ /* 0x000fc800078feaff */
[----:B------:R-:W-:-:S04]  /*5f80*/  IMNMX R201, R221, R4, !PT ;  /* 0x00000004ddc97217 */ /* 0x000fc80007800200 */
[----:B------:R-:W-:-:S13]  /*5f90*/  ISETP.GE.AND P0, PT, R240, R201, PT ;  /* 0x000000c9f000720c */ /* 0x000fda0003f06270 */
[----:B------:R-:W-:Y:S05]  /*5fa0*/  @!P0 BRA `(.L_x_479) ;  /* 0x0000454000008947 */ /* 0x000fea0003800000 */
[----:B------:R-:W-:Y:S01]  /*5fb0*/  IMAD.MOV.U32 R150, RZ, RZ, R2 ;  /* 0x000000ffff967224 */ /* 0x000fe200078e0002 */
[----:B------:R-:W-:Y:S01]  /*5fc0*/  MOV R148, R152 ;  /* 0x0000009800947202 */ /* 0x000fe20000000f00 */
[----:B------:R-:W-:Y:S01]  /*5fd0*/  IMAD.MOV.U32 R151, RZ, RZ, R3 ;  /* 0x000000ffff977224 */ /* 0x000fe200078e0003 */
[C---:B------:R-:W-:Y:S01]  /*5fe0*/  SHF.L.U64.HI R200, R230.reuse, 0x1, R243 ;  /* 0x00000001e6c87819 */ /* 0x040fe200000102f3 */
[----:B------:R-:W-:Y:S01]  /*5ff0*/  IMAD.MOV.U32 R149, RZ, RZ, R0 ;  /* 0x000000ffff957224 */ /* 0x000fe200078e0000 */
[----:B------:R-:W-:Y:S01]  /*6000*/  SHF.L.U32 R202, R230, 0x1, RZ ;  /* 0x00000001e6ca7819 */ /* 0x000fe200000006ff */
[C---:B------:R-:W-:Y:S01]  /*6010*/  IMAD.SHL.U32 R242, R219.reuse, 0x2, RZ ;  /* 0x00000002dbf27824 */ /* 0x040fe200078e00ff */
[----:B------:R-:W-:Y:S02]  /*6020*/  SHF.L.U64.HI R203, R219, 0x1, R234 ;  /* 0x00000001dbcb7819 */ /* 0x000fe400000102ea */
.L_x_500:
[----:B------:R-:W-:Y:S04]  /*6030*/  DEPBAR.LE SB0, 0x0 ;  /* 0x000080000000791a */ /* 0x000fe80000000000 */
[----:B------:R-:W-:Y:S01]  /*6040*/  BAR.SYNC.DEFER_BLOCKING 0x0 ;  /* 0x0000000000007b1d */ /* 0x000fe20000010000 */
[----:B------:R-:W-:Y:S05]  /*6050*/  ISETP.GT.AND P0, PT, R221, R240, PT ;  /* 0x000000f0dd00720c */ /* 0x000fea0003f04270 */
        /* <DEDUP_REMOVED lines=8> */
[----:B------:R1:W1:Y:S04]  /*60e0*/  LDSM.16.M88.4 R184, [R211] ;  /* 0x00000000d3b8783b */ /* 0x0002680000000200 */
[----:B------:R1:W1:Y:S01]  /*60f0*/  LDSM.16.M88.4 R188, [R210] ;  /* 0x00000000d2bc783b */ /* 0x0002620000000200 */
[----:B------:R-:W-:-:S05]  /*6100*/  @P0 BRA `(.L_x_480) ;  /* 0x0000034000000947 */ /* 0x000fca0003800000 */
[----:B------:R-:W-:Y:S01]  /*6110*/  SHF.R.S32.HI R7, RZ, 0x1f, R226 ;  /* 0x0000001fff077819 */ /* 0x000fe200000114e2 */
[----:B------:R-:W-:Y:S01]  /*6120*/  IMAD.WIDE.U32 R4, R226, c[0x0][0x208], RZ ;  /* 0x00008200e2047a25 */ /* 0x000fe200078e00ff */
[----:B------:R-:W-:Y:S01]  /*6130*/  SHF.R.S32.HI R3, RZ, 0x1f, R225 ;  /* 0x0000001fff037819 */ /* 0x000fe200000114e1 */
[----:B------:R-:W-:Y:S01]  /*6140*/  BSSY B0, `(.L_x_480) ;  /* 0x0000030000007945 */ /* 0x000fe20003800000 */
[----:B------:R-:W-:Y:S01]  /*6150*/  ISETP.GE.AND P1, PT, R230, c[0x0][0x1d4], PT ;  /* 0x00007500e6007a0c */ /* 0x000fe20003f26270 */
[----:B------:R-:W-:Y:S01]  /*6160*/  IMAD R7, R7, c[0x0][0x208], RZ ;  /* 0x0000820007077a24 */ /* 0x000fe200078e02ff */
[----:B------:R-:W-:Y:S01]  /*6170*/  ISETP.GE.AND P3, PT, R229, c[0x0][0x1d4], PT ;  /* 0x00007500e5007a0c */ /* 0x000fe20003f66270 */
[----:B------:R-:W-:Y:S01]  /*6180*/  IMAD R3, R3, c[0x0][0x218], RZ ;  /* 0x0000860003037a24 */ /* 0x000fe200078e02ff */
[----:B------:R-:W-:Y:S01]  /*6190*/  ISETP.GE.AND P2, PT, R228, c[0x0][0x1d4], PT ;  /* 0x00007500e4007a0c */ /* 0x000fe20003f46270 */
[----:B------:R-:W-:Y:S02]  /*61a0*/  IMAD R7, R226, c[0x0][0x20c], R7 ;  /* 0x00008300e2077a24 */ /* 0x000fe400078e0207 */
[----:B------:R-:W-:Y:S02]  /*61b0*/  IMAD R3, R225, c[0x0][0x21c], R3 ;  /* 0x00008700e1037a24 */ /* 0x000fe400078e0203 */
[----:B------:R-:W-:Y:S04]  /*61c0*/  IMAD.IADD R5, R5, 0x1, R7 ;  /* 0x0000000105057824 */ /* 0x000fe800078e0207 */
[----:B------:R-:W-:Y:S05]  /*61d0*/  IMAD.WIDE.U32 R4, R225, c[0x0][0x218], R4 ;  /* 0x00008600e1047a25 */ /* 0x000fea00078e0004 */
[----:B------:R-:W-:Y:S01]  /*61e0*/  IADD3 R2, P0, R4, UR20, RZ ;  /* 0x0000001404027c10 */ /* 0x000fe2000ff1e0ff */
[----:B------:R-:W-:Y:S03]  /*61f0*/  IMAD.SHL.U32 R4, R218, 0x2, RZ ;  /* 0x00000002da047824 */ /* 0x000fe600078e00ff */
[----:B------:R-:W-:Y:S02]  /*6200*/  IADD3.X R3, R5, UR16, R3, P0, !PT ;  /* 0x0000001005037c10 */ /* 0x000fe400087fe403 */
[C---:B------:R-:W-:Y:S04]  /*6210*/  LEA R0, P0, R2.reuse, c[0x0][0x1f8], 0x1 ;  /* 0x00007e0002007a11 */ /* 0x040fe800078008ff */
[----:B------:R-:W-:Y:S02]  /*6220*/  LEA.HI.X R12, R2, c[0x0][0x1fc], R3, 0x1, P0 ;  /* 0x00007f00020c7a11 */ /* 0x000fe400000f0c03 */
[----:B------:R-:W5:Y:S01]  /*6230*/  SHFL.IDX PT, R3, R0, RZ, 0x1c1f ;  /* 0x001c1fff00037589 */ /* 0x000f6200000e0000 */
[----:B------:R-:W-:Y:S03]  /*6240*/  SHF.L.U64.HI R2, R218, 0x1, R233 ;  /* 0x00000001da027819 */ /* 0x000fe600000102e9 */
[----:B------:R-:W4:Y:S01]  /*6250*/  SHFL.IDX PT, R5, R12, RZ, 0x1c1f ;  /* 0x001c1fff0c057589 */ /* 0x000f2200000e0000 */
[----:B-----5:R-:W-:Y:S05]  /*6260*/  IADD3 R8, P0, R3, R202, RZ ;  /* 0x000000ca03087210 */ /* 0x020fea0007f1e0ff */
[----:B----4-:R-:W-:Y:S01]  /*6270*/  IMAD.X R9, R5, 0x1, R200, P0 ;  /* 0x0000000105097824 */ /* 0x010fe200000e06c8 */
[----:B------:R-:W-:Y:S04]  /*6280*/  IADD3 R6, P0, R3, R242, RZ ;  /* 0x000000f203067210 */ /* 0x000fe80007f1e0ff */
[----:B------:R-:W-:Y:S01]  /*6290*/  @!PT LDS RZ, [RZ] ;  /* 0x00000000fffff984 */ /* 0x000fe20000000800 */
[----:B------:R4:W-:Y:S01]  /*62a0*/  LDGSTS.E.BYPASS.LTC128B.128 [R220+0x100], [R8.64], !P1 ;  /* 0x0010000008dc7fae */ /* 0x0009e2000c901d4c */
[----:B------:R-:W-:Y:S01]  /*62b0*/  IMAD.X R7, R5, 0x1, R203, P0 ;  /* 0x0000000105077824 */ /* 0x000fe200000e06cb */
[----:B------:R-:W-:Y:S02]  /*62c0*/  IADD3 R10, P0, R3, R4, RZ ;  /* 0x00000004030a7210 */ /* 0x000fe40007f1e0ff */
[----:B------:R-:W-:Y:S02]  /*62d0*/  ISETP.GT.AND P1, PT, R224, 0x3f, PT ;  /* 0x0000003fe000780c */ /* 0x000fe40003f24270 */
[----:B------:R4:W-:Y:S01]  /*62e0*/  LDGSTS.E.BYPASS.LTC128B.128 [R220+0xd00], [R6.64], !P3 ;  /* 0x00d0000006dc7fae */ /* 0x0009e2000d901d4c */
[----:B------:R-:W-:Y:S05]  /*62f0*/  IMAD.X R11, R5, 0x1, R2, P0 ;  /* 0x00000001050b7824 */ /* 0x000fea00000e0602 */
[----:B------:R4:W-:Y:S05]  /*6300*/  LDGSTS.E.BYPASS.LTC128B.128 [R220+0x1900], [R10.64], !P2 ;  /* 0x019000000adc7fae */ /* 0x0009ea000d101d4c */
[----:B------:R-:W-:-:S05]  /*6310*/  @P1 BRA `(.L_x_481) ;  /* 0x0000012000001947 */ /* 0x000fca0003800000 */
[----:B------:R-:W-:-:S05]  /*6320*/  BRA.DIV ~URZ, `(.L_x_482) ;  /* 0x0000e0e27f007947 */ /* 0x000fca000b800000 */
[----:B------:R4:W3:Y:S04]  /*6330*/  SHFL.IDX PT, R3, R12, 0x1, 0x1c1f ;  /* 0x003c1f000c037f89 */ /* 0x0008e800000e0000 */
[----:B----4-:R4:W2:Y:S02]  /*6340*/  SHFL.IDX PT, R7, R0, 0x1, 0x1c1f ;  /* 0x003c1f0000077f89 */ /* 0x0108a400000e0000 */
.L_x_540:
[----:B------:R-:W-:Y:S02]  /*6350*/  ISETP.GE.AND P3, PT, R230, c[0x0][0x1d4], PT ;  /* 0x00007500e6007a0c */ /* 0x000fe40003f66270 */
[----:B--2---:R-:W-:Y:S02]  /*6360*/  IADD3 R10, P0, R7, R202, RZ ;  /* 0x000000ca070a7210 */ /* 0x004fe40007f1e0ff */
[----:B------:R-:W-:Y:S02]  /*6370*/  ISETP.GE.AND P2, PT, R229, c[0x0][0x1d4], PT ;  /* 0x00007500e5007a0c */ /* 0x000fe40003f46270 */
[----:B------:R-:W-:Y:S01]  /*6380*/  ISETP.GE.AND P1, PT, R228, c[0x0][0x1d4], PT ;  /* 0x00007500e4007a0c */ /* 0x000fe20003f26270 */
[----:B---3--:R-:W-:Y:S01]  /*6390*/  IMAD.X R11, R3, 0x1, R200, P0 ;  /* 0x00000001030b7824 */ /* 0x008fe200000e06c8 */
[----:B------:R-:W-:Y:S05]  /*63a0*/  IADD3 R8, P0, R7, R242, RZ ;  /* 0x000000f207087210 */ /* 0x000fea0007f1e0ff */
[----:B------:R-:W-:Y:S01]  /*63b0*/  @!PT LDS RZ, [RZ] ;  /* 0x00000000fffff984 */ /* 0x000fe20000000800 */
[----:B------:R-:W-:Y:S01]  /*63c0*/  @!PT LDS RZ, [RZ] ;  /* 0x00000000fffff984 */ /* 0x000fe20000000800 */
[----:B------:R-:W-:Y:S01]  /*63d0*/  @!PT LDS RZ, [RZ] ;  /* 0x00000000fffff984 */ /* 0x000fe20000000800 */
[----:B------:R2:W-:Y:S01]  /*63e0*/  LDGSTS.E.BYPASS.LTC128B.128 [R220+0x900], [R10.64], !P3 ;  /* 0x009000000adc7fae */ /* 0x0005e2000d901d4c */
[----:B------:R-:W-:Y:S01]  /*63f0*/  IMAD.X R9, R3, 0x1, R203, P0 ;  /* 0x0000000103097824 */ /* 0x000fe200000e06cb */
[----:B------:R-:W-:Y:S04]  /*6400*/  IADD3 R4, P0, R7, R4, RZ ;  /* 0x0000000407047210 */ /* 0x000fe80007f1e0ff */
[----:B------:R2:W-:Y:S01]  /*6410*/  LDGSTS.E.BYPASS.LTC128B.128 [R220+0x1500], [R8.64], !P2 ;  /* 0x0150000008dc7fae */ /* 0x0005e2000d101d4c */
[----:B------:R-:W-:Y:S05]  /*6420*/  IMAD.X R5, R3, 0x1, R2, P0 ;  /* 0x0000000103057824 */ /* 0x000fea00000e0602 */
[----:B------:R2:W-:Y:S03]  /*6430*/  LDGSTS.E.BYPASS.LTC128B.128 [R220+0x2100], [R4.64], !P1 ;  /* 0x0210000004dc7fae */ /* 0x0005e6000c901d4c */
.L_x_481:
[----:B------:R-:W-:Y:S05]  /*6440*/  BSYNC B0 ;  /* 0x0000000000007941 */ /* 0x000fea0003800000 */
.L_x_480:
[----:B------:R-:W0:Y:S01]  /*6450*/  LDGDEPBAR ;  /* 0x00000000000079af */ /* 0x000e220000000000 */
[----:B------:R-:W-:Y:S01]  /*6460*/  WARPSYNC 0xffffffff ;  /* 0xffffffff00007948 */ /* 0x000fe20003800000 */
[-C--:B--2-4-:R-:W-:Y:S03]  /*6470*/  HMMA.16816.F32 R4, R152, R156.reuse, RZ ;  /* 0x0000009c9804723c */ /* 0x094fe600000018ff */
[----:B------:R-:W-:Y:S03]  /*6480*/  ISETP.GT.AND P0, PT, R240, R221, PT ;  /* 0x000000ddf000720c */ /* 0x000fe60003f04270 */
[----:B------:R-:W-:Y:S02]  /*6490*/  LDSM.16.M88.4 R192, [R216+0x3100] ;  /* 0x00310000d8c0783b */ /* 0x000fe40000000200 */
[C---:B---3--:R-:W-:Y:S06]  /*64a0*/  HMMA.16816.F32 R8, R160.reuse, R156, RZ ;  /* 0x0000009ca008723c */ /* 0x048fec00000018ff */
[----:B------:R-:W-:Y:S02]  /*64b0*/  LDSM.16.M88.4 R196, [R217+0x7900] ;  /* 0x00790000d9c4783b */ /* 0x000fe40000000200 */
[-C--:B------:R-:W-:Y:S08]  /*64c0*/  HMMA.16816.F32 R12, R160, R158.reuse, RZ ;  /* 0x0000009ea00c723c */ /* 0x080ff000000018ff */
[C---:B------:R-:W-:Y:S01]  /*64d0*/  HMMA.16816.F32 R16, R152.reuse, R158, RZ ;  /* 0x0000009e9810723c */ /* 0x040fe200000018ff */
[----:B------:R-:W2:Y:S07]  /*64e0*/  LDSM.16.M88.4 R156, [R217+0x6900] ;  /* 0x00690000d99c783b */ /* 0x000eae0000000200 */
[-C--:B-1----:R-:W-:Y:S08]  /*64f0*/  HMMA.16816.F32 R20, R152, R164.reuse, RZ ;  /* 0x000000a49814723c */ /* 0x082ff000000018ff */
[C---:B------:R-:W-:Y:S08]  /*6500*/  HMMA.16816.F32 R24, R160.reuse, R164, RZ ;  /* 0x000000a4a018723c */ /* 0x040ff000000018ff */
[-C--:B------:R-:W-:Y:S08]  /*6510*/  HMMA.16816.F32 R28, R160, R166.reuse, RZ ;  /* 0x000000a6a01c723c */ /* 0x080ff000000018ff */
[C---:B------:R-:W-:Y:S01]  /*6520*/  HMMA.16816.F32 R32, R152.reuse, R166, RZ ;  /* 0x000000a69820723c */ /* 0x040fe200000018ff */
[----:B------:R-:W1:Y:S07]  /*6530*/  LDSM.16.M88.4 R164, [R216+0x3500] ;  /* 0x00350000d8a4783b */ /* 0x000e6e0000000200 */
[-C--:B------:R-:W-:Y:S08]  /*6540*/  HMMA.16816.F32 R36, R152, R168.reuse, RZ ;  /* 0x000000a89824723c */ /* 0x080ff000000018ff */
[C---:B------:R-:W-:Y:S08]  /*6550*/  HMMA.16816.F32 R40, R160.reuse, R168, RZ ;  /* 0x000000a8a028723c */ /* 0x040ff000000018ff */
[-C--:B------:R-:W-:Y:S01]  /*6560*/  HMMA.16816.F32 R44, R160, R170.reuse, RZ ;  /* 0x000000aaa02c723c */ /* 0x080fe200000018ff */
[----:B------:R-:W-:Y:S07]  /*6570*/  LDSM.16.M88.4 R160, [R213+0x6900] ;  /* 0x00690000d5a0783b */ /* 0x000fee0000000200 */
[----:B------:R-:W-:Y:S01]  /*6580*/  HMMA.16816.F32 R48, R152, R170, RZ ;  /* 0x000000aa9830723c */ /* 0x000fe200000018ff */
[----:B------:R-:W3:Y:S07]  /*6590*/  LDSM.16.M88.4 R152, [R216+0x3900] ;  /* 0x00390000d898783b */ /* 0x000eee0000000200 */
[-C--:B------:R-:W-:Y:S01]  /*65a0*/  HMMA.16816.F32 R4, R172, R176.reuse, R4 ;  /* 0x000000b0ac04723c */ /* 0x080fe20000001804 */
[----:B------:R-:W4:Y:S07]  /*65b0*/  LDSM.16.M88.4 R168, [R209] ;  /* 0x00000000d1a8783b */ /* 0x000f2e0000000200 */
[C---:B------:R-:W-:Y:S08]  /*65c0*/  HMMA.16816.F32 R8, R180.reuse, R176, R8 ;  /* 0x000000b0b408723c */ /* 0x040ff00000001808 */
[-C--:B------:R-:W-:Y:S08]  /*65d0*/  HMMA.16816.F32 R12, R180, R178.reuse, R12 ;  /* 0x000000b2b40c723c */ /* 0x080ff0000000180c */
[C---:B------:R-:W-:Y:S01]  /*65e0*/  HMMA.16816.F32 R16, R172.reuse, R178, R16 ;  /* 0x000000b2ac10723c */ /* 0x040fe20000001810 */
[----:B------:R-:W5:Y:S07]  /*65f0*/  LDSM.16.M88.4 R176, [R213+0x7900] ;  /* 0x00790000d5b0783b */ /* 0x000f6e0000000200 */
        /* <DEDUP_REMOVED lines=8> */
[----:B------:R-:W-:Y:S07]  /*6680*/  LDSM.16.M88.4 R180, [R207] ;  /* 0x00000000cfb4783b */ /* 0x000fee0000000200 */
[----:B------:R-:W-:Y:S01]  /*6690*/  HMMA.16816.F32 R48, R172, R190, R48 ;  /* 0x000000beac30723c */ /* 0x000fe20000001830 */
[----:B------:R-:W1:Y:S08]  /*66a0*/  LDSM.16.M88.4 R172, [R208] ;  /* 0x00000000d0ac783b */ /* 0x000e700000000200 */
[----:B------:R-:W-:Y:S01]  /*66b0*/  LDSM.16.M88.4 R188, [R216+0x4500] ;  /* 0x00450000d8bc783b */ /* 0x000fe20000000200 */
[-C--:B--2---:R-:W-:Y:S08]  /*66c0*/  HMMA.16816.F32 R4, R156, R192.reuse, R4 ;  /* 0x000000c09c04723c */ /* 0x084ff00000001804 */
[C---:B------:R-:W-:Y:S08]  /*66d0*/  HMMA.16816.F32 R8, R196.reuse, R192, R8 ;  /* 0x000000c0c408723c */ /* 0x040ff00000001808 */
[-C--:B------:R-:W-:Y:S08]  /*66e0*/  HMMA.16816.F32 R12, R196, R194.reuse, R12 ;  /* 0x000000c2c40c723c */ /* 0x080ff0000000180c */
[C---:B------:R-:W-:Y:S01]  /*66f0*/  HMMA.16816.F32 R16, R156.reuse, R194, R16 ;  /* 0x000000c29c10723c */ /* 0x040fe20000001810 */
[----:B------:R-:W-:Y:S07]  /*6700*/  LDSM.16.M88.4 R192, [R206] ;  /* 0x00000000cec0783b */ /* 0x000fee0000000200 */
[-C--:B-1----:R-:W-:Y:S08]  /*6710*/  HMMA.16816.F32 R20, R156, R164.reuse, R20 ;  /* 0x000000a49c14723c */ /* 0x082ff00000001814 */
[C---:B------:R-:W-:Y:S08]  /*6720*/  HMMA.16816.F32 R24, R196.reuse, R164, R24 ;  /* 0x000000a4c418723c */ /* 0x040ff00000001818 */
[-C--:B------:R-:W-:Y:S08]  /*6730*/  HMMA.16816.F32 R28, R196, R166.reuse, R28 ;  /* 0x000000a6c41c723c */ /* 0x080ff0000000181c */
[C---:B------:R-:W-:Y:S01]  /*6740*/  HMMA.16816.F32 R32, R156.reuse, R166, R32 ;  /* 0x000000a69c20723c */ /* 0x040fe20000001820 */
[----:B------:R-:W1:Y:S07]  /*6750*/  LDSM.16.M88.4 R164, [R217+0x8900] ;  /* 0x00890000d9a4783b */ /* 0x000e6e0000000200 */
[-C--:B---3--:R-:W-:Y:S08]  /*6760*/  HMMA.16816.F32 R36, R156, R152.reuse, R36 ;  /* 0x000000989c24723c */ /* 0x088ff00000001824 */
[C---:B------:R-:W-:Y:S08]  /*6770*/  HMMA.16816.F32 R40, R196.reuse, R152, R40 ;  /* 0x00000098c428723c */ /* 0x040ff00000001828 */
[-C--:B------:R-:W-:Y:S08]  /*6780*/  HMMA.16816.F32 R44, R196, R154.reuse, R44 ;  /* 0x0000009ac42c723c */ /* 0x080ff0000000182c */
[----:B------:R-:W-:Y:S01]  /*6790*/  HMMA.16816.F32 R48, R156, R154, R48 ;  /* 0x0000009a9c30723c */ /* 0x000fe20000001830 */
[----:B------:R-:W2:Y:S07]  /*67a0*/  LDSM.16.M88.4 R152, [R217+0x9900] ;  /* 0x00990000d998783b */ /* 0x000eae0000000200 */
[-C--:B----4-:R-:W-:Y:S01]  /*67b0*/  HMMA.16816.F32 R4, R160, R168.reuse, R4 ;  /* 0x000000a8a004723c */ /* 0x090fe20000001804 */
[----:B------:R-:W3:Y:S07]  /*67c0*/  LDSM.16.M88.4 R156, [R216+0x4100] ;  /* 0x00410000d89c783b */ /* 0x000eee0000000200 */
[C---:B-----5:R-:W-:Y:S08]  /*67d0*/  HMMA.16816.F32 R8, R176.reuse, R168, R8 ;  /* 0x000000a8b008723c */ /* 0x060ff00000001808 */
[-C--:B------:R-:W-:Y:S08]  /*67e0*/  HMMA.16816.F32 R12, R176, R170.reuse, R12 ;  /* 0x000000aab00c723c */ /* 0x080ff0000000180c */
[C---:B------:R-:W-:Y:S01]  /*67f0*/  HMMA.16816.F32 R16, R160.reuse, R170, R16 ;  /* 0x000000aaa010723c */ /* 0x040fe20000001810 */
[----:B------:R-:W4:Y:S07]  /*6800*/  LDSM.16.M88.4 R168, [R213+0x8900] ;  /* 0x00890000d5a8783b */ /* 0x000f2e0000000200 */
[-C--:B------:R-:W-:Y:S08]  /*6810*/  HMMA.16816.F32 R20, R160, R172.reuse, R20 ;  /* 0x000000aca014723c */ /* 0x080ff00000001814 */
[C---:B------:R-:W-:Y:S08]  /*6820*/  HMMA.16816.F32 R24, R176.reuse, R172, R24 ;  /* 0x000000acb018723c */ /* 0x040ff00000001818 */
[-C--:B------:R-:W-:Y:S08]  /*6830*/  HMMA.16816.F32 R28, R176, R174.reuse, R28 ;  /* 0x000000aeb01c723c */ /* 0x080ff0000000181c */
[C---:B------:R-:W-:Y:S08]  /*6840*/  HMMA.16816.F32 R32, R160.reuse, R174, R32 ;  /* 0x000000aea020723c */ /* 0x040ff00000001820 */
[-C--:B------:R-:W-:Y:S08]  /*6850*/  HMMA.16816.F32 R36, R160, R180.reuse, R36 ;  /* 0x000000b4a024723c */ /* 0x080ff00000001824 */
[C---:B------:R-:W-:Y:S08]  /*6860*/  HMMA.16816.F32 R40, R176.reuse, R180, R40 ;  /* 0x000000b4b028723c */ /* 0x040ff00000001828 */
[-C--:B------:R-:W-:Y:S08]  /*6870*/  HMMA.16816.F32 R44, R176, R182.reuse, R44 ;  /* 0x000000b6b02c723c */ /* 0x080ff0000000182c */
[----:B------:R-:W-:Y:S01]  /*6880*/  HMMA.16816.F32 R48, R160, R182, R48 ;  /* 0x000000b6a030723c */ /* 0x000fe20000001830 */
[----:B------:R-:W5:Y:S07]  /*6890*/  LDSM.16.M88.4 R160, [R213+0x9900] ;  /* 0x00990000d5a0783b */ /* 0x000f6e0000000200 */
[-C--:B-1----:R-:W-:Y:S08]  /*68a0*/  HMMA.16816.F32 R4, R164, R184.reuse, R4 ;  /* 0x000000b8a404723c */ /* 0x082ff00000001804 */
[C---:B--2---:R-:W-:Y:S08]  /*68b0*/  HMMA.16816.F32 R8, R152.reuse, R184, R8 ;  /* 0x000000b89808723c */ /* 0x044ff00000001808 */
[-C--:B------:R-:W-:Y:S08]  /*68c0*/  HMMA.16816.F32 R12, R152, R186.reuse, R12 ;  /* 0x000000ba980c723c */ /* 0x080ff0000000180c */
[C---:B------:R-:W-:Y:S08]  /*68d0*/  HMMA.16816.F32 R16, R164.reuse, R186, R16 ;  /* 0x000000baa410723c */ /* 0x040ff00000001810 */
[-C--:B---3--:R-:W-:Y:S08]  /*68e0*/  HMMA.16816.F32 R20, R164, R156.reuse, R20 ;  /* 0x0000009ca414723c */ /* 0x088ff00000001814 */
[C---:B------:R-:W-:Y:S08]  /*68f0*/  HMMA.16816.F32 R24, R152.reuse, R156, R24 ;  /* 0x0000009c9818723c */ /* 0x040ff00000001818 */
[-C--:B------:R-:W-:Y:S08]  /*6900*/  HMMA.16816.F32 R28, R152, R158.reuse, R28 ;  /* 0x0000009e981c723c */ /* 0x080ff0000000181c */
[C---:B------:R-:W-:Y:S01]  /*6910*/  HMMA.16816.F32 R32, R164.reuse, R158, R32 ;  /* 0x0000009ea420723c */ /* 0x040fe20000001820 */
[----:B------:R-:W-:Y:S07]  /*6920*/  LDSM.16.M88.4 R156, [R204] ;  /* 0x00000000cc9c783b */ /* 0x000fee0000000200 */
[-C--:B------:R-:W-:Y:S08]  /*6930*/  HMMA.16816.F32 R36, R164, R188.reuse, R36 ;  /* 0x000000bca424723c */ /* 0x080ff00000001824 */
[C---:B------:R-:W-:Y:S08]  /*6940*/  HMMA.16816.F32 R40, R152.reuse, R188, R40 ;  /* 0x000000bc9828723c */ /* 0x040ff00000001828 */
[-C--:B------:R-:W-:Y:S01]  /*6950*/  HMMA.16816.F32 R44, R152, R190.reuse, R44 ;  /* 0x000000be982c723c */ /* 0x080fe2000000182c */
[----:B------:R-:W1:Y:S01]  /*6960*/  LDSM.16.M88.4 R152, [R205] ;  /* 0x00000000cd98783b */ /* 0x000e620000000200 */
[----:B------:R-:W-:Y:S06]  /*6970*/  DEPBAR.LE SB0, 0x0 ;  /* 0x000080000000791a */ /* 0x000fec0000000000 */
[----:B------:R-:W-:Y:S01]  /*6980*/  HMMA.16816.F32 R48, R164, R190, R48 ;  /* 0x000000bea430723c */ /* 0x000fe20000001830 */
[----:B------:R-:W-:Y:S07]  /*6990*/  BAR.SYNC.DEFER_BLOCKING 0x0 ;  /* 0x0000000000007b1d */ /* 0x000fee0000010000 */
[-C--:B----4-:R-:W-:Y:S08]  /*69a0*/  HMMA.16816.F32 R4, R168, R192.reuse, R4 ;  /* 0x000000c0a804723c */ /* 0x090ff00000001804 */
[C---:B-----5:R-:W-:Y:S08]  /*69b0*/  HMMA.16816.F32 R8, R160.reuse, R192, R8 ;  /* 0x000000c0a008723c */ /* 0x060ff00000001808 */
[-C--:B------:R-:W-:Y:S08]  /*69c0*/  HMMA.16816.F32 R12, R160, R194.reuse, R12 ;  /* 0x000000c2a00c723c */ /* 0x080ff0000000180c */
[C---:B------:R-:W-:Y:S04]  /*69d0*/  HMMA.16816.F32 R16, R168.reuse, R194, R16 ;  /* 0x000000c2a810723c */ /* 0x040fe80000001810 */
[----:B------:R-:W-:Y:S02]  /*69e0*/  FMUL.FTZ R245, R4, c[0x0][0x320] ;  /* 0x0000c80004f57a20 */ /* 0x000fe40000410000 */
[----:B------:R-:W-:Y:S02]  /*69f0*/  FMUL.FTZ R249, R5, c[0x0][0x320] ;  /* 0x0000c80005f97a20 */ /* 0x000fe40000410000 */
[-C--:B-1----:R-:W-:Y:S02]  /*6a00*/  HMMA.16816.F32 R20, R168, R152.reuse, R20 ;  /* 0x00000098a814723c */ /* 0x082fe40000001814 */
[----:B------:R-:W1:Y:S02]  /*6a10*/  MUFU.TANH R245, R245 ;  /* 0x000000f500f57308 */ /* 0x000e640000002400 */
[----:B------:R-:W-:Y:S02]  /*6a20*/  FMUL.FTZ R244, R6, c[0x0][0x320] ;  /* 0x0000c80006f47a20 */ /* 0x000fe40000410000 */
[----:B------:R-:W-:Y:S02]  /*6a30*/  FMUL.FTZ R247, R7, c[0x0][0x320] ;  /* 0x0000c80007f77a20 */ /* 0x000fe40000410000 */
[C---:B------:R-:W-:Y:S04]  /*6a40*/  HMMA.16816.F32 R24, R160.reuse, R152, R24 ;  /* 0x00000098a018723c */ /* 0x040fe80000001818 */
[----:B------:R-:W2:Y:S01]  /*6a50*/  MUFU.TANH R249, R249 ;  /* 0x000000f900f97308 */ /* 0x000ea20000002400 */
[----:B------:R-:W-:Y:S02]  /*6a60*/  FMUL.FTZ R251, R13, c[0x0][0x320] ;  /* 0x0000c8000dfb7a20 */ /* 0x000fe40000410000 */
[----:B------:R-:W-:Y:S01]  /*6a70*/  FMUL.FTZ R0, R8, c[0x0][0x320] ;  /* 0x0000c80008007a20 */ /* 0x000fe20000410000 */
[-C--:B------:R-:W-:Y:S04]  /*6a80*/  HMMA.16816.F32 R28, R160, R154.reuse, R28 ;  /* 0x0000009aa01c723c */ /* 0x080fe8000000181c */
[----:B------:R-:W-:Y:S02]  /*6a90*/  FMUL.FTZ R195, R17, c[0x0][0x320] ;  /* 0x0000c80011c37a20 */ /* 0x000fe40000410000 */
[----:B------:R3:W4:Y:S01]  /*6aa0*/  MUFU.TANH R185, R251 ;  /* 0x000000fb00b97308 */ /* 0x0007220000002400 */
[----:B------:R-:W-:Y:S01]  /*6ab0*/  FMUL.FTZ R246, R9, c[0x0][0x320] ;  /* 0x0000c80009f67a20 */ /* 0x000fe20000410000 */
[C---:B------:R-:W-:Y:S04]  /*6ac0*/  HMMA.16816.F32 R32, R168.reuse, R154, R32 ;  /* 0x0000009aa820723c */ /* 0x040fe80000001820 */
[----:B------:R-:W-:Y:S02]  /*6ad0*/  FMUL.FTZ R190, R20, c[0x0][0x320] ;  /* 0x0000c80014be7a20 */ /* 0x000fe40000410000 */
[----:B------:R-:W-:Y:S02]  /*6ae0*/  FMUL.FTZ R189, R21, c[0x0][0x320] ;  /* 0x0000c80015bd7a20 */ /* 0x000fe40000410000 */
[----:B------:R-:W1:Y:S01]  /*6af0*/  MUFU.TANH R244, R244 ;  /* 0x000000f400f47308 */ /* 0x000e620000002400 */
[-C--:B------:R-:W-:Y:S03]  /*6b00*/  HMMA.16816.F32 R36, R168, R156.reuse, R36 ;  /* 0x0000009ca824723c */ /* 0x080fe60000001824 */
[----:B------:R-:W-:Y:S02]  /*6b10*/  FMUL.FTZ R187, R22, c[0x0][0x320] ;  /* 0x0000c80016bb7a20 */ /* 0x000fe40000410000 */
[----:B------:R-:W-:Y:S02]  /*6b20*/  FMUL.FTZ R2, R10, c[0x0][0x320] ;  /* 0x0000c8000a027a20 */ /* 0x000fe40000410000 */
[----:B------:R-:W-:Y:S01]  /*6b30*/  FMUL.FTZ R3, R11, c[0x0][0x320] ;  /* 0x0000c8000b037a20 */ /* 0x000fe20000410000 */
[C---:B------:R-:W-:Y:S01]  /*6b40*/  HMMA.16816.F32 R40, R160.reuse, R156, R40 ;  /* 0x0000009ca028723c */ /* 0x040fe20000001828 */
[----:B------:R5:W1:Y:S03]  /*6b50*/  MUFU.TANH R17, R189 ;  /* 0x000000bd00117308 */ /* 0x000a660000002400 */
[----:B------:R-:W-:Y:S02]  /*6b60*/  FMUL.FTZ R252, R12, c[0x0][0x320] ;  /* 0x0000c8000cfc7a20 */ /* 0x000fe40000410000 */
[----:B---3--:R-:W-:Y:S02]  /*6b70*/  FMUL.FTZ R251, R18, c[0x0][0x320] ;  /* 0x0000c80012fb7a20 */ /* 0x008fe40000410000 */
[-C--:B------:R-:W-:Y:S03]  /*6b80*/  HMMA.16816.F32 R44, R160, R158.reuse, R44 ;  /* 0x0000009ea02c723c */ /* 0x080fe6000000182c */
[----:B------:R3:W1:Y:S01]  /*6b90*/  MUFU.TANH R18, R190 ;  /* 0x000000be00127308 */ /* 0x0006620000002400 */
[----:B------:R-:W-:Y:S02]  /*6ba0*/  FMUL.FTZ R248, R14, c[0x0][0x320] ;  /* 0x0000c8000ef87a20 */ /* 0x000fe40000410000 */
[----:B------:R-:W-:Y:S02]  /*6bb0*/  FMUL.FTZ R250, R15, c[0x0][0x320] ;  /* 0x0000c8000ffa7a20 */ /* 0x000fe40000410000 */
[----:B------:R-:W-:Y:S04]  /*6bc0*/  HMMA.16816.F32 R48, R168, R158, R48 ;  /* 0x0000009ea830723c */ /* 0x000fe80000001830 */
[----:B------:R-:W-:Y:S01]  /*6bd0*/  FMUL.FTZ R194, R16, c[0x0][0x320] ;  /* 0x0000c80010c27a20 */ /* 0x000fe20000410000 */
[----:B------:R1:W1:Y:S01]  /*6be0*/  MUFU.TANH R13, R187 ;  /* 0x000000bb000d7308 */ /* 0x0002620000002400 */
[----:B------:R-:W-:Y:S02]  /*6bf0*/  FMUL.FTZ R186, R19, c[0x0][0x320] ;  /* 0x0000c80013ba7a20 */ /* 0x000fe40000410000 */
[----:B------:R-:W-:Y:S04]  /*6c00*/  FMUL.FTZ R197, R23, c[0x0][0x320] ;  /* 0x0000c80017c57a20 */ /* 0x000fe80000410000 */
[----:B------:R-:W-:Y:S02]  /*6c10*/  FMUL.FTZ R198, R24, c[0x0][0x320] ;  /* 0x0000c80018c67a20 */ /* 0x000fe40000410000 */
[----:B------:R-:W-:Y:S01]  /*6c20*/  FMUL.FTZ R199, R25, c[0x0][0x320] ;  /* 0x0000c80019c77a20 */ /* 0x000fe20000410000 */
[----:B------:R-:W2:Y:S01]  /*6c30*/  MUFU.TANH R247, R247 ;  /* 0x000000f700f77308 */ /* 0x000ea20000002400 */
[----:B-----5:R-:W-:Y:S02]  /*6c40*/  FMUL.FTZ R189, R26, c[0x0][0x320] ;  /* 0x0000c8001abd7a20 */ /* 0x020fe40000410000 */
[----:B------:R-:W-:Y:S02]  /*6c50*/  FMUL.FTZ R15, R28, c[0x0][0x320] ;  /* 0x0000c8001c0f7a20 */ /* 0x000fe40000410000 */
[----:B------:R-:W-:Y:S02]  /*6c60*/  FMUL.FTZ R14, R29, c[0x0][0x320] ;  /* 0x0000c8001d0e7a20 */ /* 0x000fe40000410000 */
[----:B------:R-:W-:Y:S02]  /*6c70*/  FMUL.FTZ R191, R30, c[0x0][0x320] ;  /* 0x0000c8001ebf7a20 */ /* 0x000fe40000410000 */
[----:B---3--:R-:W-:Y:S01]  /*6c80*/  FMUL.FTZ R190, R31, c[0x0][0x320] ;  /* 0x0000c8001fbe7a20 */ /* 0x008fe20000410000 */
[----:B------:R-:W3:Y:S01]  /*6c90*/  MUFU.TANH R0, R0 ;  /* 0x0000000000007308 */ /* 0x000ee20000002400 */
[----:B------:R-:W-:Y:S02]  /*6ca0*/  FMUL.FTZ R26, R32, c[0x0][0x320] ;  /* 0x0000c800201a7a20 */ /* 0x000fe40000410000 */
[----:B------:R-:W-:Y:S02]  /*6cb0*/  FMUL.FTZ R21, R34, c[0x0][0x320] ;  /* 0x0000c80022157a20 */ /* 0x000fe40000410000 */
[----:B-1----:R-:W-:Y:S02]  /*6cc0*/  FMUL.FTZ R187, R27, c[0x0][0x320] ;  /* 0x0000c8001bbb7a20 */ /* 0x002fe40000410000 */
[----:B------:R-:W-:Y:S02]  /*6cd0*/  FMUL.FTZ R27, R33, c[0x0][0x320] ;  /* 0x0000c800211b7a20 */ /* 0x000fe40000410000 */
[----:B------:R-:W-:Y:S01]  /*6ce0*/  FMUL.FTZ R19, R35, c[0x0][0x320] ;  /* 0x0000c80023137a20 */ /* 0x000fe20000410000 */
[----:B------:R-:W1:Y:S01]  /*6cf0*/  MUFU.TANH R246, R246 ;  /* 0x000000f600f67308 */ /* 0x000e620000002400 */
[----:B------:R-:W-:Y:S02]  /*6d00*/  FMUL.FTZ R165, R36, c[0x0][0x320] ;  /* 0x0000c80024a57a20 */ /* 0x000fe40000410000 */
[----:B------:R-:W-:Y:S02]  /*6d10*/  FMUL.FTZ R34, R37, c[0x0][0x320] ;  /* 0x0000c80025227a20 */ /* 0x000fe40000410000 */
[----:B------:R-:W-:Y:S02]  /*6d20*/  FMUL.FTZ R30, R38, c[0x0][0x320] ;  /* 0x0000c800261e7a20 */ /* 0x000fe40000410000 */
        /* <DEDUP_REMOVED lines=15> */
[----:B------:R-:W-:Y:S09]  /*6e20*/  FMUL.FTZ R51, R51, c[0x0][0x320] ;  /* 0x0000c80033337a20 */ /* 0x000ff20000410000 */
[----:B------:R-:W1:Y:S10]  /*6e30*/  MUFU.TANH R248, R248 ;  /* 0x000000f800f87308 */ /* 0x000e740000002400 */
        /* <DEDUP_REMOVED lines=23> */
[----:B------:R1:W1:Y:S10]  /*6fb0*/  MUFU.TANH R167, R41 ;  /* 0x0000002900a77308 */ /* 0x0002740000002400 */
        /* <DEDUP_REMOVED lines=9> */
[----:B------:R1:W1:Y:S01]  /*7050*/  MUFU.TANH R171, R51 ;  /* 0x0000003300ab7308 */ /* 0x0002620000002400 */
[----:B------:R-:W-:-:S05]  /*7060*/  @!P0 BRA `(.L_x_483) ;  /* 0x0000038000008947 */ /* 0x000fca0003800000 */
[----:B--234-:R-:W-:Y:S01]  /*7070*/  ISETP.NE.AND P2, PT, R222, 0x1, PT ;  /* 0x00000001de00780c */ /* 0x01cfe20003f45270 */
[----:B------:R-:W-:Y:S01]  /*7080*/  IMAD R226, R240, 0x30, R232 ;  /* 0x00000030f0e27824 */ /* 0x000fe200078e02e8 */
[----:B------:R-:W-:Y:S01]  /*7090*/  ISETP.GT.AND P1, PT, R227, 0x2f, PT ;  /* 0x0000002fe300780c */ /* 0x000fe20003f24270 */
[----:B------:R-:W-:Y:S01]  /*70a0*/  IMAD.MOV.U32 R225, RZ, RZ, RZ ;  /* 0x000000ffffe17224 */ /* 0x000fe200078e00ff */
[----:B------:R-:W-:Y:S02]  /*70b0*/  ISETP.GE.AND P5, PT, R230, c[0x0][0x1d4], PT ;  /* 0x00007500e6007a0c */ /* 0x000fe40003fa6270 */
[----:B------:R-:W-:Y:S02]  /*70c0*/  IADD3 R226, R226, -0x30, R227 ;  /* 0xffffffd0e2e27810 */ /* 0x000fe40007ffe0e3 */
[----:B------:R-:W-:Y:S02]  /*70d0*/  ISETP.GE.AND P4, PT, R229, c[0x0][0x1d4], PT ;  /* 0x00007500e5007a0c */ /* 0x000fe40003f86270 */
[----:B------:R-:W-:Y:S01]  /*70e0*/  ISETP.GE.AND P3, PT, R228, c[0x0][0x1d4], PT ;  /* 0x00007500e4007a0c */ /* 0x000fe20003f66270 */
[----:B------:R-:W-:Y:S02]  /*70f0*/  IMAD.MOV.U32 R4, RZ, RZ, R226 ;  /* 0x000000ffff047224 */ /* 0x000fe400078e00e2 */
[----:B------:R-:W-:Y:S05]  /*7100*/  @P2 IMAD.HI.U32 R5, R226, c[0x0][0x2bc], RZ ;  /* 0x0000af00e2052a27 */ /* 0x000fea00078e00ff */
[----:B------:R-:W-:Y:S04]  /*7110*/  @P2 SHF.R.U32.HI R4, RZ, c[0x0][0x2c0], R5 ;  /* 0x0000b000ff042a19 */ /* 0x000fe80000011605 */
[C---:B------:R-:W-:Y:S04]  /*7120*/  @!P1 IADD3 R8, P0, R4.reuse, UR10, RZ ;  /* 0x0000000a04089c10 */ /* 0x040fe8000ff1e0ff */
[----:B------:R-:W-:Y:S02]  /*7130*/  @!P1 LEA.HI.X.SX32 R5, R4, UR6, 0x1, P0 ;  /* 0x0000000604059c11 */ /* 0x000fe400080f0eff */
[C---:B------:R-:W-:Y:S04]  /*7140*/  @!P1 LEA R6, P0, R8.reuse, c[0x0][0x2a0], 0x2 ;  /* 0x0000a80008069a11 */ /* 0x040fe800078010ff */
[----:B------:R-:W-:Y:S01]  /*7150*/  @!P1 LEA.HI.X R7, R8, c[0x0][0x2a4], R5, 0x2, P0 ;  /* 0x0000a90008079a11 */ /* 0x000fe200000f1405 */
[----:B------:R-:W-:Y:S04]  /*7160*/  IMAD.MOV R5, RZ, RZ, -R4 ;  /* 0x000000ffff057224 */ /* 0x000fe800078e0a04 */
[----:B------:R-:W2:Y:S01]  /*7170*/  @!P1 LDG.E R225, [R6.64] ;  /* 0x0000000c06e19981 */ /* 0x000ea2000c1e1900 */
[----:B------:R-:W-:Y:S04]  /*7180*/  IMAD R226, R5, c[0x0][0x2b8], R226 ;  /* 0x0000ae0005e27a24 */ /* 0x000fe800078e02e2 */
[C---:B------:R-:W-:Y:S01]  /*7190*/  IMAD.WIDE.U32 R8, R226.reuse, c[0x0][0x1e0], RZ ;  /* 0x00007800e2087a25 */ /* 0x040fe200078e00ff */
[----:B------:R-:W-:Y:S05]  /*71a0*/  SHF.R.S32.HI R5, RZ, 0x1f, R226 ;  /* 0x0000001fff057819 */ /* 0x000fea00000114e2 */
[----:B------:R-:W-:Y:S04]  /*71b0*/  IMAD R5, R5, c[0x0][0x1e0], RZ ;  /* 0x0000780005057a24 */ /* 0x000fe800078e02ff */
[----:B------:R-:W-:Y:S04]  /*71c0*/  IMAD R5, R226, c[0x0][0x1e4], R5 ;  /* 0x00007900e2057a24 */ /* 0x000fe800078e0205 */
[----:B------:R-:W-:Y:S01]  /*71d0*/  IMAD.IADD R9, R9, 0x1, R5 ;  /* 0x0000000109097824 */ /* 0x000fe200078e0205 */
[----:B--2---:R-:W-:Y:S03]  /*71e0*/  SHF.R.S32.HI R10, RZ, 0x1f, R225 ;  /* 0x0000001fff0a7819 */ /* 0x004fe600000114e1 */
[C---:B------:R-:W-:Y:S04]  /*71f0*/  IMAD.WIDE.U32 R8, R225.reuse, c[0x0][0x1f0], R8 ;  /* 0x00007c00e1087a25 */ /* 0x040fe800078e0008 */
[----:B------:R-:W-:Y:S01]  /*7200*/  IMAD R6, R10, c[0x0][0x1f0], RZ ;  /* 0x00007c000a067a24 */ /* 0x000fe200078e02ff */
[----:B------:R-:W-:Y:S03]  /*7210*/  IADD3 R7, P0, R8, UR18, RZ ;  /* 0x0000001208077c10 */ /* 0x000fe6000ff1e0ff */
[----:B------:R-:W-:Y:S05]  /*7220*/  IMAD R6, R225, c[0x0][0x1f4], R6 ;  /* 0x00007d00e1067a24 */ /* 0x000fea00078e0206 */
[----:B------:R-:W-:Y:S02]  /*7230*/  IADD3.X R6, R9, UR9, R6, P0, !PT ;  /* 0x0000000909067c10 */ /* 0x000fe400087fe406 */
[C---:B------:R-:W-:Y:S04]  /*7240*/  LEA R5, P0, R7.reuse, c[0x0][0x1c8], 0x1 ;  /* 0x0000720007057a11 */ /* 0x040fe800078008ff */
[----:B------:R-:W-:Y:S01]  /*7250*/  LEA.HI.X R4, R7, c[0x0][0x1cc], R6, 0x1, P0 ;  /* 0x0000730007047a11 */ /* 0x000fe200000f0c06 */
[----:B------:R-:W2:Y:S01]  /*7260*/  SHFL.IDX PT, R9, R5, RZ, 0x1c1f ;  /* 0x001c1fff05097589 */ /* 0x000ea200000e0000 */
[----:B------:R-:W-:Y:S03]  /*7270*/  IADD3 R6, -R241, 0x30, RZ ;  /* 0x00000030f1067810 */ /* 0x000fe60007ffe1ff */
[----:B------:R-:W3:Y:S01]  /*7280*/  SHFL.IDX PT, R7, R4, RZ, 0x1c1f ;  /* 0x001c1fff04077589 */ /* 0x000ee200000e0000 */
[----:B------:R-:W-:Y:S03]  /*7290*/  ISETP.GE.AND P1, PT, R6, 0x1, PT ;  /* 0x000000010600780c */ /* 0x000fe60003f26270 */
[----:B------:R-:W-:Y:S10]  /*72a0*/  SHFL.IDX PT, R12, R4, 0x1, 0x1c1f ;  /* 0x003c1f00040c7f89 */ /* 0x000ff400000e0000 */
[----:B--2---:R-:W-:Y:S05]  /*72b0*/  @P1 IADD3 R36, P0, R9, R202, RZ ;  /* 0x000000ca09241210 */ /* 0x004fea0007f1e0ff */
[--C-:B---3--:R-:W-:Y:S01]  /*72c0*/  @P1 IMAD.X R37, R7, 0x1, R200.reuse, P0 ;  /* 0x0000000107251824 */ /* 0x108fe200000e06c8 */
[----:B------:R-:W-:Y:S04]  /*72d0*/  @P1 IADD3 R10, P0, R9, R242, RZ ;  /* 0x000000f2090a1210 */ /* 0x000fe80007f1e0ff */
[----:B------:R2:W-:Y:S01]  /*72e0*/  @P1 LDGSTS.E.BYPASS.LTC128B.128 [R220+0x2500], [R36.64], !P5 ;  /* 0x0250000024dc1fae */ /* 0x0005e2000e901d4c */
[----:B------:R-:W-:Y:S01]  /*72f0*/  @P1 IMAD.X R11, R7, 0x1, R203, P0 ;  /* 0x00000001070b1824 */ /* 0x000fe200000e06cb */
[C---:B------:R-:W-:Y:S04]  /*7300*/  @P1 LEA R8, P0, R218.reuse, R9, 0x1 ;  /* 0x00000009da081211 */ /* 0x040fe800078008ff */
[----:B------:R2:W-:Y:S01]  /*7310*/  @P1 LDGSTS.E.BYPASS.LTC128B.128 [R220+0x3100], [R10.64], !P4 ;  /* 0x031000000adc1fae */ /* 0x0005e2000e101d4c */
[----:B------:R-:W-:Y:S02]  /*7320*/  @P1 LEA.HI.X R9, R218, R7, R233, 0x1, P0 ;  /* 0x00000007da091211 */ /* 0x000fe400000f0ce9 */
[----:B------:R-:W-:Y:S01]  /*7330*/  ISETP.GE.AND P0, PT, R6, 0x21, PT ;  /* 0x000000210600780c */ /* 0x000fe20003f06270 */
[----:B------:R-:W3:Y:S04]  /*7340*/  SHFL.IDX PT, R7, R5, 0x1, 0x1c1f ;  /* 0x003c1f0005077f89 */ /* 0x000ee800000e0000 */
[----:B------:R2:W-:Y:S08]  /*7350*/  @P1 LDGSTS.E.BYPASS.LTC128B.128 [R220+0x3d00], [R8.64], !P3 ;  /* 0x03d0000008dc1fae */ /* 0x0005f0000d901d4c */
[C---:B---3--:R-:W-:Y:S05]  /*7360*/  @P0 IADD3 R48, P2, R7.reuse, R202, RZ ;  /* 0x000000ca07300210 */ /* 0x048fea0007f5e0ff */
[C---:B------:R-:W-:Y:S01]  /*7370*/  @P0 IMAD.X R49, R12.reuse, 0x1, R200, P2 ;  /* 0x000000010c310824 */ /* 0x040fe200010e06c8 */
[----:B------:R-:W-:Y:S04]  /*7380*/  @P0 IADD3 R40, P2, R7, R242, RZ ;  /* 0x000000f207280210 */ /* 0x000fe80007f5e0ff */
[----:B------:R2:W-:Y:S01]  /*7390*/  @P0 LDGSTS.E.BYPASS.LTC128B.128 [R220+0x2d00], [R48.64], !P5 ;  /* 0x02d0000030dc0fae */ /* 0x0005e2000e901d4c */
[----:B-1----:R-:W-:Y:S01]  /*73a0*/  @P0 IMAD.X R41, R12, 0x1, R203, P2 ;  /* 0x000000010c290824 */ /* 0x002fe200010e06cb */
[C---:B------:R-:W-:Y:S04]  /*73b0*/  @P0 LEA R6, P2, R218.reuse, R7, 0x1 ;  /* 0x00000007da060211 */ /* 0x040fe800078408ff */
[----:B------:R2:W-:Y:S01]  /*73c0*/  @P0 LDGSTS.E.BYPASS.LTC128B.128 [R220+0x3900], [R40.64], !P4 ;  /* 0x0390000028dc0fae */ /* 0x0005e2000e101d4c */
[----:B------:R-:W-:Y:S05]  /*73d0*/  @P0 LEA.HI.X R7, R218, R12, R233, 0x1, P2 ;  /* 0x0000000cda070211 */ /* 0x000fea00010f0ce9 */
[----:B------:R2:W-:Y:S03]  /*73e0*/  @P0 LDGSTS.E.BYPASS.LTC128B.128 [R220+0x4500], [R6.64], !P3 ;  /* 0x0450000006dc0fae */ /* 0x0005e6000d901d4c */
.L_x_483:
[----:B--234-:R-:W-:Y:S01]  /*73f0*/  IMAD.MOV.U32 R9, RZ, RZ, R231 ;  /* 0x000000ffff097224 */ /* 0x01cfe200078e00e7 */
[----:B------:R-:W-:Y:S01]  /*7400*/  PLOP3.LUT P0, PT, PT, PT, UP2, 0x80, 0x0 ;  /* 0x000000000000781c */ /* 0x000fe20003f0f028 */
[----:B------:R-:W0:Y:S01]  /*7410*/  LDGDEPBAR ;  /* 0x00000000000079af */ /* 0x000e220000000000 */
[----:B------:R-:W-:Y:S05]  /*7420*/  IMAD R10, R240, -0x30, RZ ;  /* 0xffffffd0f00a7824 */ /* 0x000fea00078e02ff */
[----:B------:R-:W-:Y:S06]  /*7430*/  IADD3 R7, -R235, 0x1, R10 ;  /* 0x00000001eb077810 */ /* 0x000fec0007ffe10a */
[----:B------:R-:W-:Y:S01]  /*7440*/  @P0 IMAD.HI.U32 R4, R231, c[0x0][0x2c8], RZ ;  /* 0x0000b200e7040a27 */ /* 0x000fe200078e00ff */
[----:B------:R-:W-:Y:S11]  /*7450*/  PLOP3.LUT P0, PT, PT, PT, UP2, 0x80, 0x0 ;  /* 0x000000000000781c */ /* 0x000ff60003f0f028 */
[----:B------:R-:W-:Y:S02]  /*7460*/  @!UPT UIADD3 URZ, URZ, URZ, URZ ;  /* 0x0000003f3f3ff290 */ /* 0x000fe4000fffe03f */
[----:B------:R-:W-:Y:S01]  /*7470*/  @P0 SHF.R.U32.HI R9, RZ, c[0x0][0x2cc], R4 ;  /* 0x0000b300ff090a19 */ /* 0x000fe20000011604 */
[----:B------:R-:W-:Y:S01]  /*7480*/  IMAD.MOV.U32 R4, RZ, RZ, c[0x0][0x2ac] ;  /* 0x0000ab00ff047624 */ /* 0x000fe200078e00ff */
[----:B------:R-:W-:Y:S03]  /*7490*/  PLOP3.LUT P0, PT, PT, PT, UP1, 0x40, 0x0 ;  /* 0x000000000000781c */ /* 0x000fe60003f0e818 */
[----:B------:R-:W2:Y:S01]  /*74a0*/  SHFL.IDX PT, R5, R9, RZ, 0x1c1f ;  /* 0x001c1fff09057589 */ /* 0x000ea200000e0000 */
[----:B------:R-:W-:Y:S05]  /*74b0*/  IMAD R7, R4, c[0x0][0x1d0], R7 ;  /* 0x0000740004077a24 */ /* 0x000fea00078e0207 */
[----:B------:R-:W-:Y:S04]  /*74c0*/  IADD3 R6, R7, -c[0x0][0x168], RZ ;  /* 0x80005a0007067a10 */ /* 0x000fe80007ffe0ff */
[C---:B------:R-:W-:Y:S02]  /*74d0*/  IADD3 R8, R6.reuse, c[0x0][0x328], RZ ;  /* 0x0000ca0006087a10 */ /* 0x040fe40007ffe0ff */
[----:B------:R-:W-:Y:S03]  /*74e0*/  IADD3 R6, R6, UR17, RZ ;  /* 0x0000001106067c10 */ /* 0x000fe6000fffe0ff */
[--C-:B--2---:R-:W-:Y:S02]  /*74f0*/  IMAD.IADD R11, R8, 0x1, R5.reuse ;  /* 0x00000001080b7824 */ /* 0x104fe400078e0205 */
[----:B------:R-:W-:Y:S01]  /*7500*/  IMAD.IADD R7, R6, 0x1, R5 ;  /* 0x0000000106077824 */ /* 0x000fe200078e0205 */
[----:B------:R-:W-:-:S05]  /*7510*/  @P0 BRA `(.L_x_484) ;  /* 0x000001a000000947 */ /* 0x000fca0003800000 */
[----:B------:R-:W-:Y:S01]  /*7520*/  MOV R4, c[0x0][0x2ac] ;  /* 0x0000ab0000047a02 */ /* 0x000fe20000000f00 */
[----:B------:R-:W-:Y:S04]  /*7530*/  BSSY B0, `(.L_x_485) ;  /* 0x0000013000007945 */ /* 0x000fe80003800000 */
[----:B------:R-:W-:Y:S05]  /*7540*/  IMAD R5, R4, c[0x0][0x1d0], R5 ;  /* 0x0000740004057a24 */ /* 0x000fea00078e0205 */
[----:B------:R-:W-:Y:S04]  /*7550*/  IADD3 R5, R5, -c[0x0][0x168], RZ ;  /* 0x80005a0005057a10 */ /* 0x000fe80007ffe0ff */
[----:B------:R-:W-:Y:S11]  /*7560*/  ISETP.GT.AND P0, PT, R5, -0x1, PT ;  /* 0xffffffff0500780c */ /* 0x000ff60003f04270 */
[----:B------:R-:W-:Y:S02]  /*7570*/  @!UPT UIADD3 URZ, URZ, URZ, URZ ;  /* 0x0000003f3f3ff290 */ /* 0x000fe4000fffe03f */
[----:B------:R-:W-:-:S05]  /*7580*/  @P0 BRA `(.L_x_486) ;  /* 0x0000008000000947 */ /* 0x000fca0003800000 */
[----:B------:R-:W-:Y:S01]  /*7590*/  LOP3.LUT R5, RZ, R5, RZ, 0x33, !PT ;  /* 0x00000005ff057212 */ /* 0x000fe200078e33ff */
[----:B------:R-:W-:Y:S05]  /*75a0*/  IMAD.MOV.U32 R4, RZ, RZ, 0x1 ;  /* 0x00000001ff047424 */ /* 0x000fea00078e00ff */
[----:B------:R-:W-:Y:S11]  /*75b0*/  ISETP.NE.AND P0, PT, R4, c[0x0][0x32c], PT ;  /* 0x0000cb0004007a0c */ /* 0x000ff60003f05270 */
[----:B------:R-:W-:Y:S02]  /*75c0*/  @!UPT UIADD3 URZ, URZ, URZ, URZ ;  /* 0x0000003f3f3ff290 */ /* 0x000fe4000fffe03f */
[----:B------:R-:W-:Y:S05]  /*75d0*/  @P0 IMAD.HI.U32 R4, R5, c[0x0][0x330], RZ ;  /* 0x0000cc0005040a27 */ /* 0x000fea00078e00ff */
[----:B------:R-:W-:Y:S04]  /*75e0*/  @P0 SHF.R.U32.HI R5, RZ, c[0x0][0x334], R4 ;  /* 0x0000cd00ff050a19 */ /* 0x000fe80000011604 */
[----:B------:R-:W-:Y:S01]  /*75f0*/  LOP3.LUT R5, RZ, R5, RZ, 0x33, !PT ;  /* 0x00000005ff057212 */ /* 0x000fe200078e33ff */
[----:B------:R-:W-:-:S05]  /*7600*/  BRA `(.L_x_487) ;  /* 0x0000005000007947 */ /* 0x000fca0003800000 */
.L_x_486:
[----:B------:R-:W-:Y:S04]  /*7610*/  MOV R4, 0x1 ;  /* 0x0000000100047802 */ /* 0x000fe80000000f00 */
[----:B------:R-:W-:Y:S11]  /*7620*/  ISETP.NE.AND P0, PT, R4, c[0x0][0x32c], PT ;  /* 0x0000cb0004007a0c */ /* 0x000ff60003f05270 */
[----:B------:R-:W-:Y:S02]  /*7630*/  @!UPT UIADD3 URZ, URZ, URZ, URZ ;  /* 0x0000003f3f3ff290 */ /* 0x000fe4000fffe03f */
[----:B------:R-:W-:Y:S05]  /*7640*/  @P0 IMAD.HI.U32 R4, R5, c[0x0][0x330], RZ ;  /* 0x0000cc0005040a27 */ /* 0x000fea00078e00ff */
[----:B------:R-:W-:Y:S02]  /*7650*/  @P0 SHF.R.U32.HI R5, RZ, c[0x0][0x334], R4 ;  /* 0x0000cd00ff050a19 */ /* 0x000fe40000011604 */
.L_x_487:
[----:B------:R-:W-:Y:S05]  /*7660*/  BSYNC B0 ;  /* 0x0000000000007941 */ /* 0x000fea0003800000 */
.L_x_485:
[----:B------:R-:W-:Y:S04]  /*7670*/  IMAD.IADD R12, R10, 0x1, -R235 ;  /* 0x000000010a0c7824 */ /* 0x000fe800078e0aeb */
[----:B------:R-:W-:Y:S05]  /*7680*/  IMAD R12, R5, c[0x0][0x32c], R12 ;  /* 0x0000cb00050c7a24 */ /* 0x000fea00078e020c */
[----:B------:R-:W-:Y:S02]  /*7690*/  IADD3 R4, R12, c[0x0][0x32c], RZ ;  /* 0x0000cb000c047a10 */ /* 0x000fe40007ffe0ff */
[----:B------:R-:W-:Y:S02]  /*76a0*/  IMNMX R7, R7, R12, !PT ;  /* 0x0000000c07077217 */ /* 0x000fe40007800200 */
[----:B------:R-:W-:Y:S02]  /*76b0*/  IMNMX R11, R11, R4, PT ;  /* 0x000000040b0b7217 */ /* 0x000fe40003800200 */
.L_x_484:
[C---:B------:R-:W-:Y:S02]  /*76c0*/  ISETP.GE.AND P0, PT, R10.reuse, 0x1, PT ;  /* 0x000000010a00780c */ /* 0x040fe40003f06270 */
[C---:B------:R-:W-:Y:S02]  /*76d0*/  ISETP.GE.AND P1, PT, R10.reuse, 0x2, PT ;  /* 0x000000020a00780c */ /* 0x040fe40003f26270 */
[----:B------:R-:W-:Y:S02]  /*76e0*/  P2R R28, PR, RZ, 0x1 ;  /* 0x00000001ff1c7803 */ /* 0x000fe40000000000 */
[----:B------:R-:W-:Y:S02]  /*76f0*/  ISETP.GT.AND P0, PT, R7, RZ, !P0 ;  /* 0x000000ff0700720c */ /* 0x000fe40004704270 */
[----:B------:R-:W-:Y:S02]  /*7700*/  P2R R12, PR, RZ, 0x2 ;  /* 0x00000002ff0c7803 */ /* 0x000fe40000000000 */
[----:B------:R-:W-:Y:S02]  /*7710*/  ISETP.LT.OR P0, PT, R11, 0x1, P0 ;  /* 0x000000010b00780c */ /* 0x000fe40000701670 */
[C---:B------:R-:W-:Y:S02]  /*7720*/  ISETP.GE.AND P6, PT, R10.reuse, 0x12, PT ;  /* 0x000000120a00780c */ /* 0x040fe40003fc6270 */
[----:B------:R-:W-:Y:S02]  /*7730*/  FSEL R4, R245, -INF , !P0 ;  /* 0xff800000f5047808 */ /* 0x000fe40004000000 */
[----:B------:R-:W-:Y:S02]  /*7740*/  ISETP.GT.AND P0, PT, R7, 0x1, !P1 ;  /* 0x000000010700780c */ /* 0x000fe40004f04270 */
[C---:B------:R-:W-:Y:S02]  /*7750*/  ISETP.GE.AND P1, PT, R10.reuse, 0x9, PT ;  /* 0x000000090a00780c */ /* 0x040fe40003f26270 */
[----:B------:R-:W-:Y:S02]  /*7760*/  ISETP.LT.OR P0, PT, R11, 0x2, P0 ;  /* 0x000000020b00780c */ /* 0x000fe40000701670 */
[----:B------:R-:W-:Y:S02]  /*7770*/  P2R R24, PR, RZ, 0x2 ;  /* 0x00000002ff187803 */ /* 0x000fe40000000000 */
[----:B------:R-:W-:Y:S02]  /*7780*/  FSEL R37, R249, -INF , !P0 ;  /* 0xff800000f9257808 */ /* 0x000fe40004000000 */
[----:B------:R-:W-:Y:S02]  /*7790*/  ISETP.GT.AND P0, PT, R7, 0x8, !P1 ;  /* 0x000000080700780c */ /* 0x000fe40004f04270 */
[----:B------:R-:W-:Y:S02]  /*77a0*/  ISETP.GE.AND P1, PT, R10, 0xa, PT ;  /* 0x0000000a0a00780c */ /* 0x000fe40003f26270 */
[----:B------:R-:W-:Y:S02]  /*77b0*/  ISETP.LT.OR P0, PT, R11, 0x9, P0 ;  /* 0x000000090b00780c */ /* 0x000fe40000701670 */
[----:B------:R-:W-:Y:S02]  /*77c0*/  P2R R20, PR, RZ, 0x2 ;  /* 0x00000002ff147803 */ /* 0x000fe40000000000 */
[----:B-1----:R-:W-:Y:S02]  /*77d0*/  FSEL R35, R194, -INF , !P0 ;  /* 0xff800000c2237808 */ /* 0x002fe40004000000 */
[----:B------:R-:W-:Y:S02]  /*77e0*/  ISETP.GT.AND P0, PT, R7, 0x9, !P1 ;  /* 0x000000090700780c */ /* 0x000fe40004f04270 */
[C---:B------:R-:W-:Y:S02]  /*77f0*/  ISETP.GE.AND P1, PT, R10.reuse, 0x11, PT ;  /* 0x000000110a00780c */ /* 0x040fe40003f26270 */
[----:B------:R-:W-:Y:S02]  /*7800*/  ISETP.LT.OR P0, PT, R11, 0xa, P0 ;  /* 0x0000000a0b00780c */ /* 0x000fe40000701670 */
[C---:B------:R-:W-:Y:S02]  /*7810*/  ISETP.GE.AND P5, PT, R10.reuse, 0x19, PT ;  /* 0x000000190a00780c */ /* 0x040fe40003fa6270 */
[----:B------:R-:W-:Y:S02]  /*7820*/  FSEL R5, R195, -INF , !P0 ;  /* 0xff800000c3057808 */ /* 0x000fe40004000000 */
[----:B------:R-:W-:Y:S02]  /*7830*/  ISETP.GT.AND P0, PT, R7, 0x10, !P1 ;  /* 0x000000100700780c */ /* 0x000fe40004f04270 */
[C---:B------:R-:W-:Y:S02]  /*7840*/  ISETP.GE.AND P4, PT, R10.reuse, 0x1a, PT ;  /* 0x0000001a0a00780c */ /* 0x040fe40003f86270 */
[----:B------:R-:W-:Y:S02]  /*7850*/  ISETP.LT.OR P0, PT, R11, 0x11, P0 ;  /* 0x000000110b00780c */ /* 0x000fe40000701670 */
[----:B------:R-:W-:Y:S02]  /*7860*/  ISETP.GE.AND P3, PT, R10, 0x21, PT ;  /* 0x000000210a00780c */ /* 0x000fe40003f66270 */
        /* <DEDUP_REMOVED lines=8> */
[----:B------:R-:W-:Y:S04]  /*78f0*/  ISETP.LT.OR P0, PT, R11, 0x19, P0 ;  /* 0x000000190b00780c */ /* 0x000fe80000701670 */
[----:B------:R-:W-:Y:S02]  /*7900*/  FSEL R194, R26, -INF , !P0 ;  /* 0xff8000001ac27808 */ /* 0x000fe40004000000 */
[----:B------:R-:W-:Y:S04]  /*7910*/  ISETP.GT.AND P0, PT, R7, 0x19, !P4 ;  /* 0x000000190700780c */ /* 0x000fe80006704270 */
        /* <DEDUP_REMOVED lines=11> */
[----:B------:R-:W-:Y:S04]  /*79d0*/  ISETP.GE.AND P0, PT, R10, 0x2a, PT ;  /* 0x0000002a0a00780c */ /* 0x000fe80003f06270 */
[----:B------:R-:W-:Y:S02]  /*79e0*/  P2R R18, PR, RZ, 0x1 ;  /* 0x00000001ff127803 */ /* 0x000fe40000000000 */
[----:B------:R-:W-:Y:S04]  /*79f0*/  ISETP.GT.AND P0, PT, R7, 0x29, !P0 ;  /* 0x000000290700780c */ /* 0x000fe80004704270 */
[----:B------:R-:W-:Y:S02]  /*7a00*/  ISETP.LT.OR P0, PT, R11, 0x2a, P0 ;  /* 0x0000002a0b00780c */ /* 0x000fe40000701670 */
[----:B------:R-:W1:Y:S02]  /*7a10*/  SHFL.IDX PT, R11, R9, 0x1, 0x1c1f ;  /* 0x003c1f00090b7f89 */ /* 0x000e6400000e0000 */
[----:B------:R-:W-:Y:S02]  /*7a20*/  FSEL R175, R45, -INF , !P0 ;  /* 0xff8000002daf7808 */ /* 0x000fe40004000000 */
[----:B------:R-:W-:Y:S01]  /*7a30*/  PLOP3.LUT P0, PT, PT, PT, UP1, 0x40, 0x0 ;  /* 0x000000000000781c */ /* 0x000fe20003f0e818 */
[--C-:B-1----:R-:W-:Y:S02]  /*7a40*/  IMAD.IADD R26, R8, 0x1, R11.reuse ;  /* 0x00000001081a7824 */ /* 0x102fe400078e020b */
[----:B------:R-:W-:Y:S10]  /*7a50*/  IMAD.IADD R17, R6, 0x1, R11 ;  /* 0x0000000106117824 */ /* 0x000ff400078e020b */
        /* <DEDUP_REMOVED lines=16> */
.L_x_490:
[----:B------:R-:W-:Y:S04]  /*7b60*/  MOV R7, 0x1 ;  /* 0x0000000100077802 */ /* 0x000fe80000000f00 */
[----:B------:R-:W-:Y:S11]  /*7b70*/  ISETP.NE.AND P0, PT, R7, c[0x0][0x32c], PT ;  /* 0x0000cb0007007a0c */ /* 0x000ff60003f05270 */
[----:B------:R-:W-:Y:S02]  /*7b80*/  @!UPT UIADD3 URZ, URZ, URZ, URZ ;  /* 0x0000003f3f3ff290 */ /* 0x000fe4000fffe03f */
[----:B------:R-:W-:Y:S05]  /*7b90*/  @P0 IMAD.HI.U32 R7, R32, c[0x0][0x330], RZ ;  /* 0x0000cc0020070a27 */ /* 0x000fea00078e00ff */
[----:B------:R-:W-:Y:S02]  /*7ba0*/  @P0 SHF.R.U32.HI R32, RZ, c[0x0][0x334], R7 ;  /* 0x0000cd00ff200a19 */ /* 0x000fe40000011607 */
.L_x_491:
[----:B------:R-:W-:Y:S05]  /*7bb0*/  BSYNC B0 ;  /* 0x0000000000007941 */ /* 0x000fea0003800000 */
.L_x_489:
[----:B------:R-:W-:Y:S04]  /*7bc0*/  IMAD.IADD R7, R10, 0x1, -R235 ;  /* 0x000000010a077824 */ /* 0x000fe800078e0aeb */
[----:B------:R-:W-:Y:S05]  /*7bd0*/  IMAD R7, R32, c[0x0][0x32c], R7 ;  /* 0x0000cb0020077a24 */ /* 0x000fea00078e0207 */
[----:B------:R-:W-:Y:S02]  /*7be0*/  IADD3 R11, R7, c[0x0][0x32c], RZ ;  /* 0x0000cb00070b7a10 */ /* 0x000fe40007ffe0ff */
[----:B------:R-:W-:Y:S02]  /*7bf0*/  IMNMX R17, R17, R7, !PT ;  /* 0x0000000711117217 */ /* 0x000fe40007800200 */
[----:B------:R-:W-:Y:S02]  /*7c00*/  IMNMX R26, R26, R11, PT ;  /* 0x0000000b1a1a7217 */ /* 0x000fe40003800200 */
.L_x_488:
[----:B------:R-:W-:Y:S04]  /*7c10*/  ISETP.NE.AND P0, PT, R12, RZ, PT ;  /* 0x000000ff0c00720c */ /* 0x000fe80003f05270 */
[----:B------:R-:W-:Y:S04]  /*7c20*/  ISETP.GT.AND P0, PT, R17, 0x1, !P0 ;  /* 0x000000011100780c */ /* 0x000fe80004704270 */
[----:B------:R-:W-:Y:S04]  /*7c30*/  ISETP.LT.OR P0, PT, R26, 0x2, P0 ;  /* 0x000000021a00780c */ /* 0x000fe80000701670 */
[----:B------:R-:W-:Y:S02]  /*7c40*/  FSEL R27, R247, -INF , !P0 ;  /* 0xff800000f71b7808 */ /* 0x000fe40004000000 */
[----:B------:R-:W-:Y:S04]  /*7c50*/  ISETP.NE.AND P0, PT, R24, RZ, PT ;  /* 0x000000ff1800720c */ /* 0x000fe80003f05270 */
[----:B------:R-:W-:Y:S04]  /*7c60*/  ISETP.GT.AND P0, PT, R17, 0x8, !P0 ;  /* 0x000000081100780c */ /* 0x000fe80004704270 */
[----:B------:R-:W-:Y:S04]  /*7c70*/  ISETP.LT.OR P0, PT, R26, 0x9, P0 ;  /* 0x000000091a00780c */ /* 0x000fe80000701670 */
[----:B------:R-:W-:Y:S02]  /*7c80*/  FSEL R7, R251, -INF , !P0 ;  /* 0xff800000fb077808 */ /* 0x000fe40004000000 */
[----:B------:R-:W-:Y:S04]  /*7c90*/  ISETP.NE.AND P0, PT, R20, RZ, PT ;  /* 0x000000ff1400720c */ /* 0x000fe80003f05270 */
[C---:B------:R-:W-:Y:S04]  /*7ca0*/  ISETP.GT.AND P0, PT, R17.reuse, 0x9, !P0 ;  /* 0x000000091100780c */ /* 0x040fe80004704270 */
[----:B------:R-:W-:Y:S04]  /*7cb0*/  ISETP.LT.OR P0, PT, R26, 0xa, P0 ;  /* 0x0000000a1a00780c */ /* 0x000fe80000701670 */
[----:B------:R-:W-:Y:S02]  /*7cc0*/  FSEL R11, R186, -INF , !P0 ;  /* 0xff800000ba0b7808 */ /* 0x000fe40004000000 */
[----:B------:R-:W-:Y:S04]  /*7cd0*/  ISETP.NE.AND P0, PT, R16, RZ, PT ;  /* 0x000000ff1000720c */ /* 0x000fe80003f05270 */
[----:B------:R-:W-:Y:S04]  /*7ce0*/  ISETP.GT.AND P0, PT, R17, 0x10, !P0 ;  /* 0x000000101100780c */ /* 0x000fe80004704270 */
[C---:B------:R-:W-:Y:S04]  /*7cf0*/  ISETP.LT.OR P0, PT, R26.reuse, 0x11, P0 ;  /* 0x000000111a00780c */ /* 0x040fe80000701670 */
[----:B------:R-:W-:Y:S02]  /*7d00*/  FSEL R47, R13, -INF , !P0 ;  /* 0xff8000000d2f7808 */ /* 0x000fe40004000000 */
        /* <DEDUP_REMOVED lines=9> */
[C---:B------:R-:W-:Y:S04]  /*7da0*/  ISETP.GT.AND P0, PT, R17.reuse, 0x20, !P3 ;  /* 0x000000201100780c */ /* 0x040fe80005f04270 */
[----:B------:R-:W-:Y:S04]  /*7db0*/  ISETP.LT.OR P0, PT, R26, 0x21, P0 ;  /* 0x000000211a00780c */ /* 0x000fe80000701670 */
[----:B------:R-:W-:Y:S02]  /*7dc0*/  FSEL R251, R30, -INF , !P0 ;  /* 0xff8000001efb7808 */ /* 0x000fe40004000000 */
[----:B------:R-:W-:Y:S04]  /*7dd0*/  ISETP.GT.AND P0, PT, R17, 0x21, !P2 ;  /* 0x000000211100780c */ /* 0x000fe80005704270 */
[C---:B------:R-:W-:Y:S04]  /*7de0*/  ISETP.LT.OR P0, PT, R26.reuse, 0x22, P0 ;  /* 0x000000221a00780c */ /* 0x040fe80000701670 */
[----:B------:R-:W-:Y:S02]  /*7df0*/  FSEL R247, R29, -INF , !P0 ;  /* 0xff8000001df77808 */ /* 0x000fe40004000000 */
[C---:B------:R-:W-:Y:S04]  /*7e00*/  ISETP.GT.AND P0, PT, R17.reuse, 0x28, !P1 ;  /* 0x000000281100780c */ /* 0x040fe80004f04270 */
[----:B------:R-:W-:Y:S04]  /*7e10*/  ISETP.LT.OR P0, PT, R26, 0x29, P0 ;  /* 0x000000291a00780c */ /* 0x000fe80000701670 */
[----:B------:R-:W-:Y:S02]  /*7e20*/  FSEL R173, R42, -INF , !P0 ;  /* 0xff8000002aad7808 */ /* 0x000fe40004000000 */
[----:B------:R-:W-:Y:S04]  /*7e30*/  ISETP.NE.AND P0, PT, R28, RZ, PT ;  /* 0x000000ff1c00720c */ /* 0x000fe80003f05270 */
[C---:B------:R-:W-:Y:S04]  /*7e40*/  ISETP.GT.AND P0, PT, R17.reuse, RZ, !P0 ;  /* 0x000000ff1100720c */ /* 0x040fe80004704270 */
[----:B------:R-:W-:Y:S04]  /*7e50*/  ISETP.LT.OR P0, PT, R26, 0x1, P0 ;  /* 0x000000011a00780c */ /* 0x000fe80000701670 */
[----:B------:R-:W-:Y:S02]  /*7e60*/  FSEL R21, R244, -INF , !P0 ;  /* 0xff800000f4157808 */ /* 0x000fe40004000000 */
[----:B------:R-:W-:Y:S04]  /*7e70*/  ISETP.NE.AND P0, PT, R18, RZ, PT ;  /* 0x000000ff1200720c */ /* 0x000fe80003f05270 */
[----:B------:R-:W-:Y:S02]  /*7e80*/  ISETP.GT.AND P0, PT, R17, 0x29, !P0 ;  /* 0x000000291100780c */ /* 0x000fe40004704270 */
[----:B------:R-:W1:Y:S02]  /*7e90*/  SHFL.IDX PT, R17, R9, 0x2, 0x1c1f ;  /* 0x005c1f0009117f89 */ /* 0x000e6400000e0000 */
[----:B------:R-:W-:Y:S04]  /*7ea0*/  ISETP.LT.OR P0, PT, R26, 0x2a, P0 ;  /* 0x0000002a1a00780c */ /* 0x000fe80000701670 */
        /* <DEDUP_REMOVED lines=13> */
[----:B------:R-:W-:Y:S05]  /*7f80*/  IMAD.MOV.U32 R13, RZ, RZ, c[0x0][0x32c] ;  /* 0x0000cb00ff0d7624 */ /* 0x000fea00078e00ff */
[----:B------:R-:W-:Y:S11]  /*7f90*/  ISETP.NE.AND P0, PT, R13, 0x1, PT ;  /* 0x000000010d00780c */ /* 0x000ff60003f05270 */
[----:B------:R-:W-:Y:S02]  /*7fa0*/  @!UPT UIADD3 URZ, URZ, URZ, URZ ;  /* 0x0000003f3f3ff290 */ /* 0x000fe4000fffe03f */
[----:B------:R-:W-:Y:S05]  /*7fb0*/  @P0 IMAD.HI.U32 R13, R30, c[0x0][0x330], RZ ;  /* 0x0000cc001e0d0a27 */ /* 0x000fea00078e00ff */
[----:B------:R-:W-:Y:S04]  /*7fc0*/  @P0 SHF.R.U32.HI R30, RZ, c[0x0][0x334], R13 ;  /* 0x0000cd00ff1e0a19 */ /* 0x000fe8000001160d */
[----:B------:R-:W-:Y:S01]  /*7fd0*/  LOP3.LUT R30, RZ, R30, RZ, 0x33, !PT ;  /* 0x0000001eff1e7212 */ /* 0x000fe200078e33ff */
[----:B------:R-:W-:-:S05]  /*7fe0*/  BRA `(.L_x_495) ;  /* 0x0000005000007947 */ /* 0x000fca0003800000 */
.L_x_494:
[----:B------:R-:W-:Y:S04]  /*7ff0*/  MOV R13, c[0x0][0x32c] ;  /* 0x0000cb00000d7a02 */ /* 0x000fe80000000f00 */
[----:B------:R-:W-:Y:S11]  /*8000*/  ISETP.NE.AND P0, PT, R13, 0x1, PT ;  /* 0x000000010d00780c */ /* 0x000ff60003f05270 */
[----:B------:R-:W-:Y:S02]  /*8010*/  @!UPT UIADD3 URZ, URZ, URZ, URZ ;  /* 0x0000003f3f3ff290 */ /* 0x000fe4000fffe03f */
[----:B------:R-:W-:Y:S05]  /*8020*/  @P0 IMAD.HI.U32 R13, R30, c[0x0][0x330], RZ ;  /* 0x0000cc001e0d0a27 */ /* 0x000fea00078e00ff */
[----:B------:R-:W-:Y:S02]  /*8030*/  @P0 SHF.R.U32.HI R30, RZ, c[0x0][0x334], R13 ;  /* 0x0000cd00ff1e0a19 */ /* 0x000fe4000001160d */
.L_x_495:
[----:B------:R-:W-:Y:S05]  /*8040*/  BSYNC B0 ;  /* 0x0000000000007941 */ /* 0x000fea0003800000 */
.L_x_493:
[----:B------:R-:W-:Y:S04]  /*8050*/  IMAD.IADD R13, R10, 0x1, -R235 ;  /* 0x000000010a0d7824 */ /* 0x000fe800078e0aeb */
[----:B------:R-:W-:Y:S05]  /*8060*/  IMAD R13, R30, c[0x0][0x32c], R13 ;  /* 0x0000cb001e0d7a24 */ /* 0x000fea00078e020d */
[----:B------:R-:W-:Y:S02]  /*8070*/  IADD3 R30, R13, c[0x0][0x32c], RZ ;  /* 0x0000cb000d1e7a10 */ /* 0x000fe40007ffe0ff */
[----:B------:R-:W-:Y:S02]  /*8080*/  IMNMX R26, R26, R13, !PT ;  /* 0x0000000d1a1a7217 */ /* 0x000fe40007800200 */
[----:B------:R-:W-:Y:S02]  /*8090*/  IMNMX R29, R29, R30, PT ;  /* 0x0000001e1d1d7217 */ /* 0x000fe40003800200 */
.L_x_492:
[----:B------:R-:W-:Y:S01]  /*80a0*/  ISETP.NE.AND P0, PT, R12, RZ, PT ;  /* 0x000000ff0c00720c */ /* 0x000fe20003f05270 */
[----:B------:R-:W1:Y:S03]  /*80b0*/  SHFL.IDX PT, R9, R9, 0x3, 0x1c1f ;  /* 0x007c1f0009097f89 */ /* 0x000e6600000e0000 */
[----:B------:R-:W-:Y:S04]  /*80c0*/  ISETP.GT.AND P0, PT, R26, 0x1, !P0 ;  /* 0x000000011a00780c */ /* 0x000fe80004704270 */
[C---:B------:R-:W-:Y:S04]  /*80d0*/  ISETP.LT.OR P0, PT, R29.reuse, 0x2, P0 ;  /* 0x000000021d00780c */ /* 0x040fe80000701670 */
[----:B------:R-:W-:Y:S02]  /*80e0*/  FSEL R19, R246, -INF , !P0 ;  /* 0xff800000f6137808 */ /* 0x000fe40004000000 */
[----:B------:R-:W-:Y:S04]  /*80f0*/  ISETP.NE.AND P0, PT, R24, RZ, PT ;  /* 0x000000ff1800720c */ /* 0x000fe80003f05270 */
[----:B------:R-:W-:Y:S04]  /*8100*/  ISETP.GT.AND P0, PT, R26, 0x8, !P0 ;  /* 0x000000081a00780c */ /* 0x000fe80004704270 */
[C---:B------:R-:W-:Y:S01]  /*8110*/  ISETP.LT.OR P0, PT, R29.reuse, 0x9, P0 ;  /* 0x000000091d00780c */ /* 0x040fe20000701670 */
[--C-:B-1----:R-:W-:Y:S03]  /*8120*/  IMAD.IADD R6, R6, 0x1, R9.reuse ;  /* 0x0000000106067824 */ /* 0x102fe600078e0209 */
[----:B------:R-:W-:Y:S02]  /*8130*/  FSEL R17, R252, -INF , !P0 ;  /* 0xff800000fc117808 */ /* 0x000fe40004000000 */
[----:B------:R-:W-:Y:S04]  /*8140*/  ISETP.NE.AND P0, PT, R20, RZ, PT ;  /* 0x000000ff1400720c */ /* 0x000fe80003f05270 */
[----:B------:R-:W-:Y:S04]  /*8150*/  ISETP.GT.AND P0, PT, R26, 0x9, !P0 ;  /* 0x000000091a00780c */ /* 0x000fe80004704270 */
[----:B------:R-:W-:Y:S04]  /*8160*/  ISETP.LT.OR P0, PT, R29, 0xa, P0 ;  /* 0x0000000a1d00780c */ /* 0x000fe80000701670 */
[----:B------:R-:W-:Y:S02]  /*8170*/  FSEL R13, R185, -INF , !P0 ;  /* 0xff800000b90d7808 */ /* 0x000fe40004000000 */
[----:B------:R-:W-:Y:S04]  /*8180*/  ISETP.NE.AND P0, PT, R16, RZ, PT ;  /* 0x000000ff1000720c */ /* 0x000fe80003f05270 */
[----:B------:R-:W-:Y:S04]  /*8190*/  ISETP.GT.AND P0, PT, R26, 0x10, !P0 ;  /* 0x000000101a00780c */ /* 0x000fe80004704270 */
[C---:B------:R-:W-:Y:S04]  /*81a0*/  ISETP.LT.OR P0, PT, R29.reuse, 0x11, P0 ;  /* 0x000000111d00780c */ /* 0x040fe80000701670 */
[----:B------:R-:W-:Y:S02]  /*81b0*/  FSEL R198, R198, -INF , !P0 ;  /* 0xff800000c6c67808 */ /* 0x000fe40004000000 */
[C---:B------:R-:W-:Y:S04]  /*81c0*/  ISETP.GT.AND P0, PT, R26.reuse, 0x11, !P6 ;  /* 0x000000111a00780c */ /* 0x040fe80007704270 */
[----:B------:R-:W-:Y:S04]  /*81d0*/  ISETP.LT.OR P0, PT, R29, 0x12, P0 ;  /* 0x000000121d00780c */ /* 0x000fe80000701670 */
        /* <DEDUP_REMOVED lines=14> */
[----:B------:R-:W-:Y:S04]  /*82c0*/  ISETP.LT.OR P0, PT, R29, 0x29, P0 ;  /* 0x000000291d00780c */ /* 0x000fe80000701670 */
[----:B------:R-:W-:Y:S02]  /*82d0*/  FSEL R165, R39, -INF , !P0 ;  /* 0xff80000027a57808 */ /* 0x000fe40004000000 */
[----:B------:R-:W-:Y:S04]  /*82e0*/  ISETP.NE.AND P0, PT, R28, RZ, PT ;  /* 0x000000ff1c00720c */ /* 0x000fe80003f05270 */
[----:B------:R-:W-:Y:S04]  /*82f0*/  ISETP.GT.AND P0, PT, R26, RZ, !P0 ;  /* 0x000000ff1a00720c */ /* 0x000fe80004704270 */
[C---:B------:R-:W-:Y:S04]  /*8300*/  ISETP.LT.OR P0, PT, R29.reuse, 0x1, P0 ;  /* 0x000000011d00780c */ /* 0x040fe80000701670 */
[----:B------:R-:W-:Y:S01]  /*8310*/  FSEL R14, R0, -INF , !P0 ;  /* 0xff800000000e7808 */ /* 0x000fe20004000000 */
[----:B------:R-:W-:Y:S01]  /*8320*/  IMAD.IADD R0, R8, 0x1, R9 ;  /* 0x0000000108007824 */ /* 0x000fe200078e0209 */
[----:B------:R-:W-:Y:S04]  /*8330*/  ISETP.NE.AND P0, PT, R18, RZ, PT ;  /* 0x000000ff1200720c */ /* 0x000fe80003f05270 */
[----:B------:R-:W-:Y:S04]  /*8340*/  ISETP.GT.AND P0, PT, R26, 0x29, !P0 ;  /* 0x000000291a00780c */ /* 0x000fe80004704270 */
[----:B------:R-:W-:Y:S04]  /*8350*/  ISETP.LT.OR P0, PT, R29, 0x2a, P0 ;  /* 0x0000002a1d00780c */ /* 0x000fe80000701670 */
[----:B------:R-:W-:Y:S02]  /*8360*/  FSEL R163, R38, -INF , !P0 ;  /* 0xff80000026a37808 */ /* 0x000fe40004000000 */
[----:B------:R-:W-:Y:S11]  /*8370*/  PLOP3.LUT P0, PT, PT, PT, UP1, 0x40, 0x0 ;  /* 0x000000000000781c */ /* 0x000ff60003f0e818 */
[----:B------:R-:W-:Y:S02]  /*8380*/  @!UPT UIADD3 URZ, URZ, URZ, URZ ;  /* 0x0000003f3f3ff290 */ /* 0x000fe4000fffe03f */
        /* <DEDUP_REMOVED lines=16> */
.L_x_498:
[----:B------:R-:W-:Y:S04]  /*8490*/  MOV R8, c[0x0][0x32c] ;  /* 0x0000cb0000087a02 */ /* 0x000fe80000000f00 */
[----:B------:R-:W-:Y:S11]  /*84a0*/  ISETP.NE.AND P0, PT, R8, 0x1, PT ;  /* 0x000000010800780c */ /* 0x000ff60003f05270 */
[----:B------:R-:W-:Y:S02]  /*84b0*/  @!UPT UIADD3 URZ, URZ, URZ, URZ ;  /* 0x0000003f3f3ff290 */ /* 0x000fe4000fffe03f */
[----:B------:R-:W-:Y:S05]  /*84c0*/  @P0 IMAD.HI.U32 R8, R9, c[0x0][0x330], RZ ;  /* 0x0000cc0009080a27 */ /* 0x000fea00078e00ff */
[----:B------:R-:W-:Y:S02]  /*84d0*/  @P0 SHF.R.U32.HI R9, RZ, c[0x0][0x334], R8 ;  /* 0x0000cd00ff090a19 */ /* 0x000fe40000011608 */
.L_x_499:
[----:B------:R-:W-:Y:S05]  /*84e0*/  BSYNC B0 ;  /* 0x0000000000007941 */ /* 0x000fea0003800000 */
.L_x_497:
[----:B------:R-:W-:Y:S04]  /*84f0*/  IMAD.IADD R10, R10, 0x1, -R235 ;  /* 0x000000010a0a7824 */ /* 0x000fe800078e0aeb */
[----:B------:R-:W-:Y:S05]  /*8500*/  IMAD R10, R9, c[0x0][0x32c], R10 ;  /* 0x0000cb00090a7a24 */ /* 0x000fea00078e020a */
[----:B------:R-:W-:Y:S02]  /*8510*/  IADD3 R9, R10, c[0x0][0x32c], RZ ;  /* 0x0000cb000a097a10 */ /* 0x000fe40007ffe0ff */
[----:B------:R-:W-:Y:S02]  /*8520*/  IMNMX R6, R6, R10, !PT ;  /* 0x0000000a06067217 */ /* 0x000fe40007800200 */
[----:B------:R-:W-:Y:S02]  /*8530*/  IMNMX R0, R0, R9, PT ;  /* 0x0000000900007217 */ /* 0x000fe40003800200 */
.L_x_496:
[----:B------:R-:W-:Y:S04]  /*8540*/  ISETP.NE.AND P0, PT, R28, RZ, PT ;  /* 0x000000ff1c00720c */ /* 0x000fe80003f05270 */
[----:B------:R-:W-:Y:S04]  /*8550*/  ISETP.GT.AND P0, PT, R6, RZ, !P0 ;  /* 0x000000ff0600720c */ /* 0x000fe80004704270 */
[----:B------:R-:W-:Y:S04]  /*8560*/  ISETP.LT.OR P0, PT, R0, 0x1, P0 ;  /* 0x000000010000780c */ /* 0x000fe80000701670 */
[----:B------:R-:W-:Y:S02]  /*8570*/  FSEL R9, R2, -INF , !P0 ;  /* 0xff80000002097808 */ /* 0x000fe40004000000 */
[----:B------:R-:W-:Y:S02]  /*8580*/  ISETP.NE.AND P0, PT, R12, RZ, PT ;  /* 0x000000ff0c00720c */ /* 0x000fe40003f05270 */
[----:B------:R-:W-:Y:S02]  /*8590*/  FMNMX.FTZ R2, R4, R151, !PT ;  /* 0x0000009704027209 */ /* 0x000fe40007810000 */
[----:B------:R-:W-:Y:S02]  /*85a0*/  ISETP.GT.AND P0, PT, R6, 0x1, !P0 ;  /* 0x000000010600780c */ /* 0x000fe40004704270 */
[----:B------:R-:W-:Y:S02]  /*85b0*/  FMNMX.FTZ R2, R37, R2, !PT ;  /* 0x0000000225027209 */ /* 0x000fe40007810000 */
[----:B------:R-:W-:Y:S02]  /*85c0*/  ISETP.LT.OR P0, PT, R0, 0x2, P0 ;  /* 0x000000020000780c */ /* 0x000fe40000701670 */
[----:B------:R-:W-:Y:S02]  /*85d0*/  FMNMX.FTZ R2, R35, R2, !PT ;  /* 0x0000000223027209 */ /* 0x000fe40007810000 */
        /* <DEDUP_REMOVED lines=22> */
[----:B------:R-:W-:Y:S02]  /*8740*/  ISETP.GT.AND P0, PT, R6, 0x11, !P6 ;  /* 0x000000110600780c */ /* 0x000fe40007704270 */
[----:B------:R-:W-:Y:S02]  /*8750*/  FMNMX.FTZ R15, R174, R15, !PT ;  /* 0x0000000fae0f7209 */ /* 0x000fe40007810000 */
[----:B------:R-:W-:Y:S02]  /*8760*/  FMNMX.FTZ R2, R47, R2, !PT ;  /* 0x000000022f027209 */ /* 0x000fe40007810000 */
[----:B------:R-:W-:Y:S02]  /*8770*/  ISETP.LT.OR P0, PT, R0, 0x12, P0 ;  /* 0x000000120000780c */ /* 0x000fe40000701670 */
[----:B------:R-:W-:Y:S02]  /*8780*/  FMNMX.FTZ R16, R172, R15, !PT ;  /* 0x0000000fac107209 */ /* 0x000fe40007810000 */
[----:B------:R-:W-:Y:S02]  /*8790*/  FMNMX.FTZ R15, R45, R2, !PT ;  /* 0x000000022d0f7209 */ /* 0x000fe40007810000 */
[----:B------:R-:W-:Y:S02]  /*87a0*/  FSEL R248, R187, -INF , !P0 ;  /* 0xff800000bbf87808 */ /* 0x000fe40004000000 */
[----:B------:R-:W-:Y:S02]  /*87b0*/  ISETP.GT.AND P0, PT, R6, 0x18, !P5 ;  /* 0x000000180600780c */ /* 0x000fe40006f04270 */
[----:B------:R-:W-:Y:S02]  /*87c0*/  FMNMX.FTZ R2, R196, R15, !PT ;  /* 0x0000000fc4027209 */ /* 0x000fe40007810000 */
[----:B------:R-:W-:Y:S02]  /*87d0*/  ISETP.LT.OR P0, PT, R0, 0x19, P0 ;  /* 0x000000190000780c */ /* 0x000fe40000701670 */
[----:B------:R-:W-:Y:S02]  /*87e0*/  FMNMX.FTZ R2, R197, R2, !PT ;  /* 0x00000002c5027209 */ /* 0x000fe40007810000 */
[----:B------:R-:W-:Y:S02]  /*87f0*/  FSEL R252, R191, -INF , !P0 ;  /* 0xff800000bffc7808 */ /* 0x000fe40004000000 */
[----:B------:R-:W-:Y:S02]  /*8800*/  ISETP.GT.AND P0, PT, R6, 0x19, !P4 ;  /* 0x000000190600780c */ /* 0x000fe40006704270 */
[----:B------:R-:W-:Y:S02]  /*8810*/  FMNMX.FTZ R16, R245, R16, !PT ;  /* 0x00000010f5107209 */ /* 0x000fe40007810000 */
[----:B------:R-:W-:Y:S02]  /*8820*/  ISETP.LT.OR P0, PT, R0, 0x1a, P0 ;  /* 0x0000001a0000780c */ /* 0x000fe40000701670 */
[----:B------:R-:W-:Y:S02]  /*8830*/  FMNMX.FTZ R2, R251, R2, !PT ;  /* 0x00000002fb027209 */ /* 0x000fe40007810000 */
[----:B------:R-:W-:Y:S02]  /*8840*/  ISETP.NE.AND P6, PT, R18, RZ, PT ;  /* 0x000000ff1200720c */ /* 0x000fe40003fc5270 */
[----:B------:R-:W-:Y:S02]  /*8850*/  FMNMX.FTZ R18, R14, R149, !PT ;  /* 0x000000950e127209 */ /* 0x000fe40007810000 */
[----:B------:R-:W-:Y:S02]  /*8860*/  FMNMX.FTZ R3, R175, R16, !PT ;  /* 0x00000010af037209 */ /* 0x000fe40007810000 */
[----:B------:R-:W-:Y:S02]  /*8870*/  FMNMX.FTZ R18, R19, R18, !PT ;  /* 0x0000001213127209 */ /* 0x000fe40007810000 */
[----:B------:R-:W-:Y:S01]  /*8880*/  FSEL R250, R190, -INF , !P0 ;  /* 0xff800000befa7808 */ /* 0x000fe20004000000 */
[----:B------:R-:W1:Y:S01]  /*8890*/  SHFL.BFLY PT, R16, R3, 0x2, 0x1f ;  /* 0x0c401f0003107f89 */ /* 0x000e6200000e0000 */
[----:B------:R-:W-:Y:S02]  /*88a0*/  ISETP.GT.AND P0, PT, R6, 0x20, !P3 ;  /* 0x000000200600780c */ /* 0x000fe40005f04270 */
[----:B------:R-:W-:Y:S02]  /*88b0*/  FMNMX.FTZ R2, R247, R2, !PT ;  /* 0x00000002f7027209 */ /* 0x000fe40007810000 */
[----:B------:R-:W-:Y:S02]  /*88c0*/  FMNMX.FTZ R18, R17, R18, !PT ;  /* 0x0000001211127209 */ /* 0x000fe40007810000 */
[----:B------:R-:W-:Y:S02]  /*88d0*/  FMNMX.FTZ R2, R173, R2, !PT ;  /* 0x00000002ad027209 */ /* 0x000fe40007810000 */
[----:B------:R-:W-:Y:S02]  /*88e0*/  ISETP.LT.OR P0, PT, R0, 0x21, P0 ;  /* 0x000000210000780c */ /* 0x000fe40000701670 */
[----:B------:R-:W-:Y:S02]  /*88f0*/  FMNMX.FTZ R15, R171, R2, !PT ;  /* 0x00000002ab0f7209 */ /* 0x000fe40007810000 */
[----:B------:R-:W-:Y:S02]  /*8900*/  FSEL R164, R23, -INF , !P0 ;  /* 0xff80000017a47808 */ /* 0x000fe40004000000 */
[----:B------:R-:W-:Y:S01]  /*8910*/  FMNMX.FTZ R23, R13, R18, !PT ;  /* 0x000000120d177209 */ /* 0x000fe20007810000 */
[----:B------:R-:W2:Y:S01]  /*8920*/  SHFL.BFLY PT, R2, R15, 0x2, 0x1f ;  /* 0x0c401f000f027f89 */ /* 0x000ea200000e0000 */
[----:B------:R-:W-:Y:S02]  /*8930*/  ISETP.GT.AND P0, PT, R6, 0x21, !P2 ;  /* 0x000000210600780c */ /* 0x000fe40005704270 */
[----:B------:R-:W-:Y:S02]  /*8940*/  FMNMX.FTZ R18, R198, R23, !PT ;  /* 0x00000017c6127209 */ /* 0x000fe40007810000 */
[----:B------:R-:W-:Y:S02]  /*8950*/  ISETP.LT.OR P0, PT, R0, 0x22, P0 ;  /* 0x000000220000780c */ /* 0x000fe40000701670 */
[----:B------:R-:W-:Y:S02]  /*8960*/  FMNMX.FTZ R23, R199, R18, !PT ;  /* 0x00000012c7177209 */ /* 0x000fe40007810000 */
[----:B------:R-:W-:Y:S02]  /*8970*/  FSEL R162, R22, -INF , !P0 ;  /* 0xff80000016a27808 */ /* 0x000fe40004000000 */
[----:B------:R-:W-:Y:S02]  /*8980*/  FMNMX.FTZ R18, R244, R23, !PT ;  /* 0x00000017f4127209 */ /* 0x000fe40007810000 */
[----:B------:R-:W-:Y:S02]  /*8990*/  ISETP.GT.AND P0, PT, R6, 0x28, !P1 ;  /* 0x000000280600780c */ /* 0x000fe40004f04270 */
[----:B------:R-:W-:Y:S02]  /*89a0*/  FMNMX.FTZ R18, R249, R18, !PT ;  /* 0x00000012f9127209 */ /* 0x000fe40007810000 */
[----:B------:R-:W-:Y:S02]  /*89b0*/  ISETP.LT.OR P0, PT, R0, 0x29, P0 ;  /* 0x000000290000780c */ /* 0x000fe40000701670 */
[----:B------:R-:W-:Y:S02]  /*89c0*/  FMNMX.FTZ R18, R169, R18, !PT ;  /* 0x00000012a9127209 */ /* 0x000fe40007810000 */
[----:B------:R-:W-:Y:S02]  /*89d0*/  FSEL R160, R33, -INF , !P0 ;  /* 0xff80000021a07808 */ /* 0x000fe40004000000 */
[----:B------:R-:W-:Y:S02]  /*89e0*/  ISETP.GT.AND P0, PT, R6, 0x29, !P6 ;  /* 0x000000290600780c */ /* 0x000fe40007704270 */
[----:B-1----:R-:W-:Y:S02]  /*89f0*/  FMNMX.FTZ R16, R3, R16, !PT ;  /* 0x0000001003107209 */ /* 0x002fe40007810000 */
[----:B------:R-:W-:Y:S02]  /*8a00*/  FMNMX.FTZ R6, R167, R18, !PT ;  /* 0x00000012a7067209 */ /* 0x000fe40007810000 */
[----:B------:R-:W-:Y:S01]  /*8a10*/  ISETP.LT.OR P0, PT, R0, 0x2a, P0 ;  /* 0x0000002a0000780c */ /* 0x000fe20000701670 */
[----:B------:R-:W1:Y:S01]  /*8a20*/  SHFL.BFLY PT, R3, R16, 0x1, 0x1f ;  /* 0x0c201f0010037f89 */ /* 0x000e6200000e0000 */
[----:B------:R-:W-:Y:S02]  /*8a30*/  FMNMX.FTZ R0, R165, R6, !PT ;  /* 0x00000006a5007209 */ /* 0x000fe40007810000 */
[----:B--2---:R-:W-:Y:S02]  /*8a40*/  FMNMX.FTZ R2, R15, R2, !PT ;  /* 0x000000020f027209 */ /* 0x004fe40007810000 */
[----:B------:R-:W-:Y:S02]  /*8a50*/  FMNMX.FTZ R6, R163, R0, !PT ;  /* 0x00000000a3067209 */ /* 0x000fe40007810000 */
[----:B------:R-:W-:Y:S01]  /*8a60*/  FMNMX.FTZ R25, R9, R148, !PT ;  /* 0x0000009409197209 */ /* 0x000fe20007810000 */
[----:B------:R-:W2:Y:S01]  /*8a70*/  SHFL.BFLY PT, R23, R2, 0x1, 0x1f ;  /* 0x0c201f0002177f89 */ /* 0x000ea200000e0000 */
[----:B------:R-:W-:Y:S02]  /*8a80*/  FSEL R153, R31, -INF , !P0 ;  /* 0xff8000001f997808 */ /* 0x000fe40004000000 */
[----:B------:R-:W-:Y:S04]  /*8a90*/  FMNMX.FTZ R25, R12, R25, !PT ;  /* 0x000000190c197209 */ /* 0x000fe80007810000 */
[----:B------:R-:W-:Y:S01]  /*8aa0*/  FMNMX.FTZ R25, R10, R25, !PT ;  /* 0x000000190a197209 */ /* 0x000fe20007810000 */
[----:B------:R-:W3:Y:S03]  /*8ab0*/  SHFL.BFLY PT, R15, R6, 0x2, 0x1f ;  /* 0x0c401f00060f7f89 */ /* 0x000ee600000e0000 */
[----:B------:R-:W-:Y:S02]  /*8ac0*/  FMNMX.FTZ R25, R8, R25, !PT ;  /* 0x0000001908197209 */ /* 0x000fe40007810000 */
[----:B-1----:R-:W-:Y:S04]  /*8ad0*/  FMNMX.FTZ R3, R16, R3, !PT ;  /* 0x0000000310037209 */ /* 0x002fe80007810000 */
[C---:B------:R-:W-:Y:S01]  /*8ae0*/  FSETP.NEU.FTZ.AND P0, PT, R3.reuse, -INF , PT ;  /* 0xff8000000300780b */ /* 0x040fe20003f1d000 */
[----:B------:R-:W-:Y:S01]  /*8af0*/  FMUL.FTZ R170, R3, c[0x0][0x2d0] ;  /* 0x0000b40003aa7a20 */ /* 0x000fe20000410000 */
[----:B--2---:R-:W-:Y:S04]  /*8b00*/  FMNMX.FTZ R2, R2, R23, !PT ;  /* 0x0000001702027209 */ /* 0x004fe80007810000 */
[----:B------:R-:W-:Y:S01]  /*8b10*/  FSEL R170, R170, RZ, P0 ;  /* 0x000000ffaaaa7208 */ /* 0x000fe20000000000 */
[----:B------:R-:W-:Y:S04]  /*8b20*/  FMUL.FTZ R168, R2, c[0x0][0x2d0] ;  /* 0x0000b40002a87a20 */ /* 0x000fe80000410000 */
[--C-:B------:R-:W-:Y:S01]  /*8b30*/  FFMA.FTZ R179, R4, c[0x0][0x2d0], -R170.reuse ;  /* 0x0000b40004b37a23 */ /* 0x100fe200000108aa */
[----:B---3--:R-:W-:Y:S01]  /*8b40*/  FMNMX.FTZ R6, R6, R15, !PT ;  /* 0x0000000f06067209 */ /* 0x008fe20007810000 */
[--C-:B------:R-:W-:Y:S01]  /*8b50*/  FFMA.FTZ R176, R5, c[0x0][0x2d0], -R170.reuse ;  /* 0x0000b40005b07a23 */ /* 0x100fe200000108aa */
[----:B------:R-:W-:Y:S01]  /*8b60*/  FMNMX.FTZ R15, R246, R25, !PT ;  /* 0x00000019f60f7209 */ /* 0x000fe20007810000 */
[--C-:B------:R-:W-:Y:S01]  /*8b70*/  FFMA.FTZ R178, R37, c[0x0][0x2d0], -R170.reuse ;  /* 0x0000b40025b27a23 */ /* 0x100fe200000108aa */
[----:B------:R-:W-:Y:S01]  /*8b80*/  FSEL R4, R3, RZ, P0 ;  /* 0x000000ff03047208 */ /* 0x000fe20000000000 */
[----:B------:R-:W-:Y:S01]  /*8b90*/  FFMA.FTZ R177, R35, c[0x0][0x2d0], -R170 ;  /* 0x0000b40023b17a23 */ /* 0x000fe200000108aa */
[----:B------:R-:W-:Y:S01]  /*8ba0*/  FSETP.NEU.FTZ.AND P0, PT, R2, -INF , PT ;  /* 0xff8000000200780b */ /* 0x000fe20003f1d000 */
[----:B------:R-:W-:Y:S01]  /*8bb0*/  MUFU.EX2 R179, R179 ;  /* 0x000000b300b37308 */ /* 0x000fe20000000800 */
[----:B------:R-:W-:Y:S01]  /*8bc0*/  FMNMX.FTZ R5, R248, R15, !PT ;  /* 0x0000000ff8057209 */ /* 0x000fe20007810000 */
[----:B------:R-:W-:Y:S01]  /*8bd0*/  FADD.FTZ R4, -R4, R151 ;  /* 0x0000009704047221 */ /* 0x000fe20000010100 */
[----:B------:R-:W-:Y:S01]  /*8be0*/  FSEL R168, R168, RZ, P0 ;  /* 0x000000ffa8a87208 */ /* 0x000fe20000000000 */
[----:B------:R-:W1:Y:S01]  /*8bf0*/  SHFL.BFLY PT, R15, R6, 0x1, 0x1f ;  /* 0x0c201f00060f7f89 */ /* 0x000e6200000e0000 */
[----:B------:R-:W-:Y:S01]  /*8c00*/  FMNMX.FTZ R5, R252, R5, !PT ;  /* 0x00000005fc057209 */ /* 0x000fe20007810000 */
[----:B------:R-:W-:Y:S02]  /*8c10*/  FMUL.FTZ R151, R4, c[0x0][0x2d0] ;  /* 0x0000b40004977a20 */ /* 0x000fe40000410000 */
[--C-:B------:R-:W-:Y:S01]  /*8c20*/  FFMA.FTZ R155, R21, c[0x0][0x2d0], -R168.reuse ;  /* 0x0000b400159b7a23 */ /* 0x100fe200000108a8 */
[----:B------:R-:W-:Y:S01]  /*8c30*/  FMNMX.FTZ R21, R250, R5, !PT ;  /* 0x00000005fa157209 */ /* 0x000fe20007810000 */
[--C-:B------:R-:W-:Y:S01]  /*8c40*/  FFMA.FTZ R183, R7, c[0x0][0x2d0], -R168.reuse ;  /* 0x0000b40007b77a23 */ /* 0x100fe200000108a8 */
[----:B------:R-:W-:Y:S01]  /*8c50*/  FSEL R7, R2, RZ, P0 ;  /* 0x000000ff02077208 */ /* 0x000fe20000000000 */
[--C-:B------:R-:W-:Y:S01]  /*8c60*/  FFMA.FTZ R154, R27, c[0x0][0x2d0], -R168.reuse ;  /* 0x0000b4001b9a7a23 */ /* 0x100fe200000108a8 */
[----:B------:R-:W-:Y:S01]  /*8c70*/  FMNMX.FTZ R21, R164, R21, !PT ;  /* 0x00000015a4157209 */ /* 0x000fe20007810000 */
[----:B------:R-:W-:Y:S01]  /*8c80*/  FFMA.FTZ R182, R11, c[0x0][0x2d0], -R168 ;  /* 0x0000b4000bb67a23 */ /* 0x000fe200000108a8 */
[----:B------:R-:W2:Y:S01]  /*8c90*/  MUFU.EX2 R151, R151 ;  /* 0x0000009700977308 */ /* 0x000ea20000000800 */
[----:B------:R-:W-:Y:S01]  /*8ca0*/  FADD.FTZ R7, -R7, R150 ;  /* 0x0000009607077221 */ /* 0x000fe20000010100 */
[----:B------:R-:W-:Y:S01]  /*8cb0*/  FMNMX.FTZ R21, R162, R21, !PT ;  /* 0x00000015a2157209 */ /* 0x000fe20007810000 */
[----:B------:R-:W-:Y:S01]  /*8cc0*/  LDSM.16.MT88.4 R36, [R212+0x100] ;  /* 0x00010000d424783b */ /* 0x000fe20000004200 */
[--C-:B------:R-:W-:Y:S02]  /*8cd0*/  FFMA.FTZ R174, R174, c[0x0][0x2d0], -R170.reuse ;  /* 0x0000b400aeae7a23 */ /* 0x100fe400000108aa */
[----:B------:R-:W-:Y:S01]  /*8ce0*/  FMNMX.FTZ R0, R160, R21, !PT ;  /* 0x00000015a0007209 */ /* 0x000fe20007810000 */
[----:B------:R-:W-:Y:S02]  /*8cf0*/  FMUL.FTZ R150, R7, c[0x0][0x2d0] ;  /* 0x0000b40007967a20 */ /* 0x000fe40000410000 */
[----:B------:R-:W-:Y:S01]  /*8d00*/  FFMA.FTZ R172, R172, c[0x0][0x2d0], -R170 ;  /* 0x0000b400acac7a23 */ /* 0x000fe200000108aa */
[----:B------:R-:W-:Y:S01]  /*8d10*/  FMNMX.FTZ R5, R153, R0, !PT ;  /* 0x0000000099057209 */ /* 0x000fe20007810000 */
[----:B------:R-:W-:Y:S01]  /*8d20*/  LDSM.16.MT88.4 R20, [R214+0x100] ;  /* 0x00010000d614783b */ /* 0x000fe20000004200 */
[----:B------:R-:W3:Y:S01]  /*8d30*/  MUFU.EX2 R178, R178 ;  /* 0x000000b200b27308 */ /* 0x000ee20000000800 */
[----:B-1----:R-:W-:Y:S01]  /*8d40*/  FMNMX.FTZ R0, R6, R15, !PT ;  /* 0x0000000f06007209 */ /* 0x002fe20007810000 */
[----:B------:R-:W-:Y:S02]  /*8d50*/  FFMA.FTZ R173, R173, c[0x0][0x2d0], -R168 ;  /* 0x0000b400adad7a23 */ /* 0x000fe400000108a8 */
[--C-:B------:R-:W-:Y:S01]  /*8d60*/  FFMA.FTZ R190, R43, c[0x0][0x2d0], -R170.reuse ;  /* 0x0000b4002bbe7a23 */ /* 0x100fe200000108aa */
[C---:B------:R-:W-:Y:S01]  /*8d70*/  FSETP.NEU.FTZ.AND P0, PT, R0.reuse, -INF , PT ;  /* 0xff8000000000780b */ /* 0x040fe20003f1d000 */
[C---:B------:R-:W-:Y:S01]  /*8d80*/  FMUL.FTZ R166, R0.reuse, c[0x0][0x2d0] ;  /* 0x0000b40000a67a20 */ /* 0x040fe20000410000 */
[----:B------:R-:W1:Y:S01]  /*8d90*/  SHFL.BFLY PT, R6, R5, 0x2, 0x1f ;  /* 0x0c401f0005067f89 */ /* 0x000e6200000e0000 */
[----:B------:R-:W-:Y:S01]  /*8da0*/  FFMA.FTZ R191, R41, c[0x0][0x2d0], -R170 ;  /* 0x0000b40029bf7a23 */ /* 0x000fe200000108aa */
[----:B------:R-:W-:Y:S01]  /*8db0*/  FSEL R4, R0, RZ, P0 ;  /* 0x000000ff00047208 */ /* 0x000fe20000000000 */
[----:B------:R-:W4:Y:S01]  /*8dc0*/  MUFU.EX2 R150, R150 ;  /* 0x0000009600967308 */ /* 0x000f220000000800 */
[----:B------:R-:W-:Y:S01]  /*8dd0*/  FSEL R166, R166, RZ, P0 ;  /* 0x000000ffa6a67208 */ /* 0x000fe20000000000 */
[----:B--2---:R-:W-:Y:S02]  /*8de0*/  FMUL.FTZ R16, R151, R132 ;  /* 0x0000008497107220 */ /* 0x004fe40000410000 */
[----:B------:R-:W-:Y:S02]  /*8df0*/  FADD.FTZ R4, -R4, R149 ;  /* 0x0000009504047221 */ /* 0x000fe40000010100 */
[--C-:B------:R-:W-:Y:S02]  /*8e00*/  FFMA.FTZ R181, R14, c[0x0][0x2d0], -R166.reuse ;  /* 0x0000b4000eb57a23 */ /* 0x100fe400000108a6 */
[--C-:B------:R-:W-:Y:S02]  /*8e10*/  FFMA.FTZ R180, R19, c[0x0][0x2d0], -R166.reuse ;  /* 0x0000b40013b47a23 */ /* 0x100fe400000108a6 */
[----:B------:R-:W-:Y:S01]  /*8e20*/  MUFU.EX2 R177, R177 ;  /* 0x000000b100b17308 */ /* 0x000fe20000000800 */
[--C-:B------:R-:W-:Y:S02]  /*8e30*/  FFMA.FTZ R185, R17, c[0x0][0x2d0], -R166.reuse ;  /* 0x0000b40011b97a23 */ /* 0x100fe400000108a6 */
[--C-:B------:R-:W-:Y:S01]  /*8e40*/  FFMA.FTZ R184, R13, c[0x0][0x2d0], -R166.reuse ;  /* 0x0000b4000db87a23 */ /* 0x100fe200000108a6 */
[----:B---3--:R-:W-:Y:S01]  /*8e50*/  F2FP.PACK_AB R156, R178, R179 ;  /* 0x000000b3b29c723e */ /* 0x008fe200000000ff */
[----:B------:R-:W-:Y:S02]  /*8e60*/  FMUL.FTZ R149, R4, c[0x0][0x2d0] ;  /* 0x0000b40004957a20 */ /* 0x000fe40000410000 */
[C---:B------:R-:W-:Y:S02]  /*8e70*/  FMUL.FTZ R4, R151.reuse, R144 ;  /* 0x0000009097047220 */ /* 0x040fe40000410000 */
[----:B------:R-:W-:Y:S01]  /*8e80*/  FMUL.FTZ R17, R151, R133 ;  /* 0x0000008597117220 */ /* 0x000fe20000410000 */
[----:B------:R-:W2:Y:S01]  /*8e90*/  MUFU.EX2 R176, R176 ;  /* 0x000000b000b07308 */ /* 0x000ea20000000800 */
[----:B-1----:R-:W-:Y:S01]  /*8ea0*/  FMNMX.FTZ R5, R5, R6, !PT ;  /* 0x0000000605057209 */ /* 0x002fe20007810000 */
[C---:B------:R-:W-:Y:S02]  /*8eb0*/  FMUL.FTZ R32, R151.reuse, R116 ;  /* 0x0000007497207220 */ /* 0x040fe40000410000 */
[C---:B----4-:R-:W-:Y:S02]  /*8ec0*/  FMUL.FTZ R6, R150.reuse, R146 ;  /* 0x0000009296067220 */ /* 0x050fe40000410000 */
[----:B------:R-:W1:Y:S01]  /*8ed0*/  SHFL.BFLY PT, R152, R5, 0x1, 0x1f ;  /* 0x0c201f0005987f89 */ /* 0x000e6200000e0000 */
[C---:B------:R-:W-:Y:S02]  /*8ee0*/  FMUL.FTZ R7, R150.reuse, R147 ;  /* 0x0000009396077220 */ /* 0x040fe40000410000 */
[C---:B------:R-:W-:Y:S01]  /*8ef0*/  FMUL.FTZ R18, R150.reuse, R134 ;  /* 0x0000008696127220 */ /* 0x040fe20000410000 */
[----:B------:R-:W-:Y:S01]  /*8f00*/  MUFU.EX2 R155, R155 ;  /* 0x0000009b009b7308 */ /* 0x000fe20000000800 */
[C---:B------:R-:W-:Y:S02]  /*8f10*/  FMUL.FTZ R19, R150.reuse, R135 ;  /* 0x0000008796137220 */ /* 0x040fe40000410000 */
[C---:B------:R-:W-:Y:S01]  /*8f20*/  FMUL.FTZ R33, R151.reuse, R117 ;  /* 0x0000007597217220 */ /* 0x040fe20000410000 */
[----:B------:R-:W-:Y:S01]  /*8f30*/  LDSM.16.MT88.4 R132, [R214+0x900] ;  /* 0x00090000d684783b */ /* 0x000fe20000004200 */
[C---:B------:R-:W-:Y:S02]  /*8f40*/  FMUL.FTZ R34, R150.reuse, R118 ;  /* 0x0000007696227220 */ /* 0x040fe40000410000 */
[C---:B------:R-:W-:Y:S02]  /*8f50*/  FMUL.FTZ R35, R150.reuse, R119 ;  /* 0x0000007796237220 */ /* 0x040fe40000410000 */
[C---:B------:R-:W-:Y:S01]  /*8f60*/  FMUL.FTZ R48, R151.reuse, R100 ;  /* 0x0000006497307220 */ /* 0x040fe20000410000 */
[----:B------:R-:W3:Y:S01]  /*8f70*/  MUFU.EX2 R154, R154 ;  /* 0x0000009a009a7308 */ /* 0x000ee20000000800 */
[----:B------:R-:W-:Y:S01]  /*8f80*/  FMUL.FTZ R49, R151, R101 ;  /* 0x0000006597317220 */ /* 0x000fe20000410000 */
[----:B------:R-:W-:Y:S01]  /*8f90*/  LDSM.16.MT88.4 R116, [R214+0x1100] ;  /* 0x00110000d674783b */ /* 0x000fe20000004200 */
[----:B------:R-:W-:Y:S01]  /*8fa0*/  FMUL.FTZ R50, R150, R102 ;  /* 0x0000006696327220 */ /* 0x000fe20000410000 */
[----:B--2---:R-:W-:Y:S01]  /*8fb0*/  F2FP.PACK_AB R158, R176, R177 ;  /* 0x000000b1b09e723e */ /* 0x004fe200000000ff */
[----:B------:R-:W-:Y:S02]  /*8fc0*/  FMUL.FTZ R51, R150, R103 ;  /* 0x0000006796337220 */ /* 0x000fe40000410000 */
[--C-:B------:R-:W-:Y:S02]  /*8fd0*/  FFMA.FTZ R169, R169, c[0x0][0x2d0], -R166.reuse ;  /* 0x0000b400a9a97a23 */ /* 0x100fe400000108a6 */
[--C-:B------:R-:W-:Y:S01]  /*8fe0*/  FFMA.FTZ R167, R167, c[0x0][0x2d0], -R166.reuse ;  /* 0x0000b400a7a77a23 */ /* 0x100fe200000108a6 */
[----:B-1----:R-:W-:Y:S01]  /*8ff0*/  FMNMX.FTZ R152, R152, R5, !PT ;  /* 0x0000000598987209 */ /* 0x002fe20007810000 */
[----:B------:R-:W-:Y:S01]  /*9000*/  MUFU.EX2 R183, R183 ;  /* 0x000000b700b77308 */ /* 0x000fe20000000800 */
[----:B------:R-:W-:Y:S01]  /*9010*/  LDSM.16.MT88.4 R100, [R214+0x1900] ;  /* 0x00190000d664783b */ /* 0x000fe20000004200 */
[----:B------:R-:W-:Y:S01]  /*9020*/  FFMA.FTZ R165, R165, c[0x0][0x2d0], -R166 ;  /* 0x0000b400a5a57a23 */ /* 0x000fe200000108a6 */
[C---:B------:R-:W-:Y:S01]  /*9030*/  FSETP.NEU.FTZ.AND P0, PT, R152.reuse, -INF , PT ;  /* 0xff8000009800780b */ /* 0x040fe20003f1d000 */
[C---:B------:R-:W-:Y:S02]  /*9040*/  FMUL.FTZ R161, R152.reuse, c[0x0][0x2d0] ;  /* 0x0000b40098a17a20 */ /* 0x040fe40000410000 */
[--C-:B------:R-:W-:Y:S01]  /*9050*/  FFMA.FTZ R192, R47, c[0x0][0x2d0], -R168.reuse ;  /* 0x0000b4002fc07a23 */ /* 0x100fe200000108a8 */
[----:B------:R-:W-:Y:S01]  /*9060*/  FSEL R5, R152, RZ, P0 ;  /* 0x000000ff98057208 */ /* 0x000fe20000000000 */
[----:B------:R-:W-:Y:S01]  /*9070*/  FFMA.FTZ R193, R45, c[0x0][0x2d0], -R168 ;  /* 0x0000b4002dc17a23 */ /* 0x000fe200000108a8 */
[----:B------:R-:W-:Y:S01]  /*9080*/  FSEL R161, R161, RZ, P0 ;  /* 0x000000ffa1a17208 */ /* 0x000fe20000000000 */
[----:B------:R-:W1:Y:S01]  /*9090*/  MUFU.EX2 R182, R182 ;  /* 0x000000b600b67308 */ /* 0x000e620000000800 */
[----:B------:R-:W-:Y:S01]  /*90a0*/  FMUL.FTZ R52, R151, R52 ;  /* 0x0000003497347220 */ /* 0x000fe20000410000 */
[----:B------:R-:W-:Y:S01]  /*90b0*/  ISETP.GT.AND P0, PT, R240, R201, PT ;  /* 0x000000c9f000720c */ /* 0x000fe20003f04270 */
[----:B------:R-:W-:Y:S01]  /*90c0*/  FADD.FTZ R5, -R5, R148 ;  /* 0x0000009405057221 */ /* 0x000fe20000010100 */
[----:B---3--:R-:W-:Y:S01]  /*90d0*/  F2FP.PACK_AB R157, R154, R155 ;  /* 0x0000009b9a9d723e */ /* 0x008fe200000000ff */
[--C-:B------:R-:W-:Y:S01]  /*90e0*/  FFMA.FTZ R188, R12, c[0x0][0x2d0], -R161.reuse ;  /* 0x0000b4000cbc7a23 */ /* 0x100fe200000108a1 */
[----:B------:R-:W-:Y:S01]  /*90f0*/  IADD3 R240, R240, -0x1, RZ ;  /* 0xfffffffff0f07810 */ /* 0x000fe20007ffe0ff */
[--C-:B------:R-:W-:Y:S02]  /*9100*/  FFMA.FTZ R189, R9, c[0x0][0x2d0], -R161.reuse ;  /* 0x0000b40009bd7a23 */ /* 0x100fe400000108a1 */
[--C-:B------:R-:W-:Y:S01]  /*9110*/  FFMA.FTZ R187, R10, c[0x0][0x2d0], -R161.reuse ;  /* 0x0000b4000abb7a23 */ /* 0x100fe200000108a1 */
[----:B------:R-:W2:Y:S01]  /*9120*/  MUFU.EX2 R149, R149 ;  /* 0x0000009500957308 */ /* 0x000ea20000000800 */
[--C-:B------:R-:W-:Y:S02]  /*9130*/  FFMA.FTZ R186, R8, c[0x0][0x2d0], -R161.reuse ;  /* 0x0000b40008ba7a23 */ /* 0x100fe400000108a1 */
[----:B------:R-:W-:Y:S02]  /*9140*/  FMUL.FTZ R8, R5, c[0x0][0x2d0] ;  /* 0x0000b40005087a20 */ /* 0x000fe40000410000 */
[C---:B------:R-:W-:Y:S02]  /*9150*/  FMUL.FTZ R5, R151.reuse, R145 ;  /* 0x0000009197057220 */ /* 0x040fe40000410000 */
[--C-:B------:R-:W-:Y:S02]  /*9160*/  FFMA.FTZ R164, R164, c[0x0][0x2d0], -R161.reuse ;  /* 0x0000b400a4a47a23 */ /* 0x100fe400000108a1 */
[C---:B------:R-:W-:Y:S01]  /*9170*/  FMUL.FTZ R53, R151.reuse, R53 ;  /* 0x0000003597357220 */ /* 0x040fe20000410000 */
[----:B------:R3:W4:Y:S01]  /*9180*/  MUFU.EX2 R148, R8 ;  /* 0x0000000800947308 */ /* 0x0007220000000800 */
[C---:B------:R-:W-:Y:S02]  /*9190*/  FMUL.FTZ R54, R150.reuse, R54 ;  /* 0x0000003696367220 */ /* 0x040fe40000410000 */
[----:B------:R-:W-:Y:S01]  /*91a0*/  FMUL.FTZ R55, R150, R55 ;  /* 0x0000003796377220 */ /* 0x000fe20000410000 */
[----:B-1----:R-:W-:Y:S01]  /*91b0*/  F2FP.PACK_AB R159, R182, R183 ;  /* 0x000000b7b69f723e */ /* 0x002fe200000000ff */
[C---:B------:R-:W-:Y:S02]  /*91c0*/  FMUL.FTZ R64, R151.reuse, R64 ;  /* 0x0000004097407220 */ /* 0x040fe40000410000 */
[----:B------:R-:W-:Y:S02]  /*91d0*/  FMUL.FTZ R65, R151, R65 ;  /* 0x0000004197417220 */ /* 0x000fe40000410000 */
[C---:B------:R-:W-:Y:S01]  /*91e0*/  FMUL.FTZ R66, R150.reuse, R66 ;  /* 0x0000004296427220 */ /* 0x040fe20000410000 */
[----:B------:R-:W-:Y:S01]  /*91f0*/  MUFU.EX2 R181, R181 ;  /* 0x000000b500b57308 */ /* 0x000fe20000000800 */
[-C--:B------:R-:W-:Y:S01]  /*9200*/  HMMA.16816.F32 R4, R156, R20.reuse, R4 ;  /* 0x000000149c04723c */ /* 0x080fe20000001804 */
[----:B------:R-:W-:Y:S02]  /*9210*/  FMUL.FTZ R67, R150, R67 ;  /* 0x0000004396437220 */ /* 0x000fe40000410000 */
[C---:B--2---:R-:W-:Y:S02]  /*9220*/  FMUL.FTZ R9, R149.reuse, R141 ;  /* 0x0000008d95097220 */ /* 0x044fe40000410000 */
[C---:B------:R-:W-:Y:S02]  /*9230*/  FMUL.FTZ R12, R149.reuse, R136 ;  /* 0x00000088950c7220 */ /* 0x040fe40000410000 */
[C---:B------:R-:W-:Y:S02]  /*9240*/  FMUL.FTZ R13, R149.reuse, R137 ;  /* 0x00000089950d7220 */ /* 0x040fe40000410000 */
[----:B------:R-:W1:Y:S03]  /*9250*/  MUFU.EX2 R180, R180 ;  /* 0x000000b400b47308 */ /* 0x000e660000000800 */
[C---:B------:R-:W-:Y:S02]  /*9260*/  FMUL.FTZ R40, R149.reuse, R108 ;  /* 0x0000006c95287220 */ /* 0x040fe40000410000 */
[C---:B---3--:R-:W-:Y:S02]  /*9270*/  FMUL.FTZ R8, R149.reuse, R140 ;  /* 0x0000008c95087220 */ /* 0x048fe40000410000 */
[C---:B----4-:R-:W-:Y:S02]  /*9280*/  FMUL.FTZ R10, R148.reuse, R142 ;  /* 0x0000008e940a7220 */ /* 0x050fe40000410000 */
[C---:B------:R-:W-:Y:S01]  /*9290*/  FMUL.FTZ R11, R148.reuse, R143 ;  /* 0x0000008f940b7220 */ /* 0x040fe20000410000 */
[----:B------:R-:W-:Y:S01]  /*92a0*/  MUFU.EX2 R185, R185 ;  /* 0x000000b900b97308 */ /* 0x000fe20000000800 */
[C---:B------:R-:W-:Y:S02]  /*92b0*/  FMUL.FTZ R14, R148.reuse, R138 ;  /* 0x0000008a940e7220 */ /* 0x040fe40000410000 */
[C---:B------:R-:W-:Y:S02]  /*92c0*/  FMUL.FTZ R15, R148.reuse, R139 ;  /* 0x0000008b940f7220 */ /* 0x040fe40000410000 */
[C---:B------:R-:W-:Y:S02]  /*92d0*/  FMUL.FTZ R41, R149.reuse, R109 ;  /* 0x0000006d95297220 */ /* 0x040fe40000410000 */
[C---:B------:R-:W-:Y:S02]  /*92e0*/  FMUL.FTZ R42, R148.reuse, R110 ;  /* 0x0000006e942a7220 */ /* 0x040fe40000410000 */
[----:B------:R-:W-:Y:S01]  /*92f0*/  FMUL.FTZ R43, R148, R111 ;  /* 0x0000006f942b7220 */ /* 0x000fe20000410000 */
[----:B------:R-:W2:Y:S01]  /*9300*/  MUFU.EX2 R184, R184 ;  /* 0x000000b800b87308 */ /* 0x000ea20000000800 */
[----:B------:R-:W-:Y:S01]  /*9310*/  LDSM.16.MT88.4 R108, [R214+0x500] ;  /* 0x00050000d66c783b */ /* 0x000fe20000004200 */
[C---:B------:R-:W-:Y:S01]  /*9320*/  FMUL.FTZ R44, R149.reuse, R104 ;  /* 0x00000068952c7220 */ /* 0x040fe20000410000 */
[----:B-1----:R-:W-:Y:S01]  /*9330*/  F2FP.PACK_AB R144, R180, R181 ;  /* 0x000000b5b490723e */ /* 0x002fe200000000ff */
[C---:B------:R-:W-:Y:S02]  /*9340*/  FMUL.FTZ R45, R149.reuse, R105 ;  /* 0x00000069952d7220 */ /* 0x040fe40000410000 */
[C---:B------:R-:W-:Y:S02]  /*9350*/  FMUL.FTZ R46, R148.reuse, R106 ;  /* 0x0000006a942e7220 */ /* 0x040fe40000410000 */
[C---:B------:R-:W-:Y:S02]  /*9360*/  FMUL.FTZ R47, R148.reuse, R107 ;  /* 0x0000006b942f7220 */ /* 0x040fe40000410000 */
[----:B------:R-:W-:Y:S01]  /*9370*/  MUFU.EX2 R189, R189 ;  /* 0x000000bd00bd7308 */ /* 0x000fe20000000800 */
[----:B------:R-:W-:Y:S01]  /*9380*/  LDSM.16.MT88.4 R104, [R212+0x1900] ;  /* 0x00190000d468783b */ /* 0x000fe20000004200 */
[C---:B------:R-:W-:Y:S02]  /*9390*/  FMUL.FTZ R24, R149.reuse, R124 ;  /* 0x0000007c95187220 */ /* 0x040fe40000410000 */
[C---:B------:R-:W-:Y:S02]  /*93a0*/  FMUL.FTZ R25, R149.reuse, R125 ;  /* 0x0000007d95197220 */ /* 0x040fe40000410000 */
[C---:B------:R-:W-:Y:S02]  /*93b0*/  FMUL.FTZ R26, R148.reuse, R126 ;  /* 0x0000007e941a7220 */ /* 0x040fe40000410000 */
[C---:B------:R-:W-:Y:S02]  /*93c0*/  FMUL.FTZ R27, R148.reuse, R127 ;  /* 0x0000007f941b7220 */ /* 0x040fe40000410000 */
[----:B------:R-:W1:Y:S01]  /*93d0*/  MUFU.EX2 R188, R188 ;  /* 0x000000bc00bc7308 */ /* 0x000e620000000800 */
[C---:B------:R-:W-:Y:S02]  /*93e0*/  FMUL.FTZ R28, R149.reuse, R120 ;  /* 0x00000078951c7220 */ /* 0x040fe40000410000 */
[----:B------:R-:W-:Y:S01]  /*93f0*/  FMUL.FTZ R30, R148, R122 ;  /* 0x0000007a941e7220 */ /* 0x000fe20000410000 */
[----:B--2---:R-:W-:Y:S01]  /*9400*/  F2FP.PACK_AB R146, R184, R185 ;  /* 0x000000b9b892723e */ /* 0x004fe200000000ff */
[C---:B------:R-:W-:Y:S02]  /*9410*/  FMUL.FTZ R31, R148.reuse, R123 ;  /* 0x0000007b941f7220 */ /* 0x040fe40000410000 */
[C---:B------:R-:W-:Y:S02]  /*9420*/  FMUL.FTZ R56, R149.reuse, R56 ;  /* 0x0000003895387220 */ /* 0x040fe40000410000 */
[C---:B------:R-:W-:Y:S01]  /*9430*/  FMUL.FTZ R57, R149.reuse, R57 ;  /* 0x0000003995397220 */ /* 0x040fe20000410000 */
[----:B------:R-:W-:Y:S01]  /*9440*/  MUFU.EX2 R187, R187 ;  /* 0x000000bb00bb7308 */ /* 0x000fe20000000800 */
[C---:B------:R-:W-:Y:S02]  /*9450*/  FMUL.FTZ R58, R148.reuse, R58 ;  /* 0x0000003a943a7220 */ /* 0x040fe40000410000 */
[C---:B------:R-:W-:Y:S02]  /*9460*/  FMUL.FTZ R59, R148.reuse, R59 ;  /* 0x0000003b943b7220 */ /* 0x040fe40000410000 */
[C---:B------:R-:W-:Y:S02]  /*9470*/  FMUL.FTZ R60, R149.reuse, R60 ;  /* 0x0000003c953c7220 */ /* 0x040fe40000410000 */
[----:B------:R-:W-:Y:S02]  /*9480*/  FMUL.FTZ R61, R149, R61 ;  /* 0x0000003d953d7220 */ /* 0x000fe40000410000 */
[C---:B------:R-:W-:Y:S01]  /*9490*/  FMUL.FTZ R62, R148.reuse, R62 ;  /* 0x0000003e943e7220 */ /* 0x040fe20000410000 */
[----:B------:R-:W2:Y:S01]  /*94a0*/  MUFU.EX2 R186, R186 ;  /* 0x000000ba00ba7308 */ /* 0x000ea20000000800 */
[----:B------:R-:W-:Y:S02]  /*94b0*/  FMUL.FTZ R63, R148, R63 ;  /* 0x0000003f943f7220 */ /* 0x000fe40000410000 */
[--C-:B------:R-:W-:Y:S01]  /*94c0*/  FFMA.FTZ R194, R194, c[0x0][0x2d0], -R170.reuse ;  /* 0x0000b400c2c27a23 */ /* 0x100fe200000108aa */
[----:B-1----:R-:W-:Y:S01]  /*94d0*/  F2FP.PACK_AB R145, R188, R189 ;  /* 0x000000bdbc91723e */ /* 0x002fe200000000ff */
[----:B------:R-:W-:Y:S02]  /*94e0*/  FFMA.FTZ R195, R195, c[0x0][0x2d0], -R170 ;  /* 0x0000b400c3c37a23 */ /* 0x000fe400000108aa */
[--C-:B------:R-:W-:Y:S02]  /*94f0*/  FFMA.FTZ R196, R196, c[0x0][0x2d0], -R168.reuse ;  /* 0x0000b400c4c47a23 */ /* 0x100fe400000108a8 */
[----:B------:R-:W-:Y:S01]  /*9500*/  FFMA.FTZ R197, R197, c[0x0][0x2d0], -R168 ;  /* 0x0000b400c5c57a23 */ /* 0x000fe200000108a8 */
[----:B------:R-:W-:Y:S01]  /*9510*/  MUFU.EX2 R124, R174 ;  /* 0x000000ae007c7308 */ /* 0x000fe20000000800 */
[--C-:B------:R-:W-:Y:S02]  /*9520*/  FFMA.FTZ R198, R198, c[0x0][0x2d0], -R166.reuse ;  /* 0x0000b400c6c67a23 */ /* 0x100fe400000108a6 */
[--C-:B------:R-:W-:Y:S02]  /*9530*/  FFMA.FTZ R199, R199, c[0x0][0x2d0], -R166.reuse ;  /* 0x0000b400c7c77a23 */ /* 0x100fe400000108a6 */
[--C-:B------:R-:W-:Y:S02]  /*9540*/  FFMA.FTZ R244, R244, c[0x0][0x2d0], -R166.reuse ;  /* 0x0000b400f4f47a23 */ /* 0x100fe400000108a6 */
[--C-:B------:R-:W-:Y:S02]  /*9550*/  FFMA.FTZ R249, R249, c[0x0][0x2d0], -R166.reuse ;  /* 0x0000b400f9f97a23 */ /* 0x100fe400000108a6 */
[----:B------:R-:W-:Y:S01]  /*9560*/  FFMA.FTZ R166, R163, c[0x0][0x2d0], -R166 ;  /* 0x0000b400a3a67a23 */ /* 0x000fe200000108a6 */
[----:B------:R-:W-:Y:S01]  /*9570*/  MUFU.EX2 R126, R172 ;  /* 0x000000ac007e7308 */ /* 0x000fe20000000800 */
[--C-:B------:R-:W-:Y:S02]  /*9580*/  FFMA.FTZ R251, R251, c[0x0][0x2d0], -R168.reuse ;  /* 0x0000b400fbfb7a23 */ /* 0x100fe400000108a8 */
[--C-:B------:R-:W-:Y:S01]  /*9590*/  FFMA.FTZ R247, R247, c[0x0][0x2d0], -R168.reuse ;  /* 0x0000b400f7f77a23 */ /* 0x100fe200000108a8 */
[----:B--2---:R-:W-:Y:S01]  /*95a0*/  F2FP.PACK_AB R147, R186, R187 ;  /* 0x000000bbba93723e */ /* 0x004fe200000000ff */
[----:B------:R-:W-:Y:S02]  /*95b0*/  FFMA.FTZ R168, R171, c[0x0][0x2d0], -R168 ;  /* 0x0000b400aba87a23 */ /* 0x000fe400000108a8 */
[--C-:B------:R-:W-:Y:S02]  /*95c0*/  FFMA.FTZ R245, R245, c[0x0][0x2d0], -R170.reuse ;  /* 0x0000b400f5f57a23 */ /* 0x100fe400000108aa */
[----:B------:R-:W-:Y:S01]  /*95d0*/  FFMA.FTZ R170, R175, c[0x0][0x2d0], -R170 ;  /* 0x0000b400afaa7a23 */ /* 0x000fe200000108aa */
[----:B------:R1:W-:Y:S01]  /*95e0*/  MUFU.EX2 R122, R173 ;  /* 0x000000ad007a7308 */ /* 0x0003e20000000800 */
[C---:B------:R-:W-:Y:S01]  /*95f0*/  HMMA.16816.F32 R8, R144.reuse, R20, R8 ;  /* 0x000000149008723c */ /* 0x040fe20000001808 */
[C---:B------:R-:W-:Y:S02]  /*9600*/  FMUL.FTZ R29, R149.reuse, R121 ;  /* 0x00000079951d7220 */ /* 0x040fe40000410000 */
[C---:B------:R-:W-:Y:S02]  /*9610*/  FMUL.FTZ R72, R149.reuse, R72 ;  /* 0x0000004895487220 */ /* 0x040fe40000410000 */
[----:B------:R-:W-:Y:S02]  /*9620*/  FMUL.FTZ R73, R149, R73 ;  /* 0x0000004995497220 */ /* 0x000fe40000410000 */
[C---:B------:R-:W-:Y:S01]  /*9630*/  FMUL.FTZ R20, R151.reuse, R128 ;  /* 0x0000008097147220 */ /* 0x040fe20000410000 */
[-C--:B------:R-:W-:Y:S01]  /*9640*/  HMMA.16816.F32 R12, R144, R22.reuse, R12 ;  /* 0x00000016900c723c */ /* 0x080fe2000000180c */
[----:B------:R-:W-:Y:S01]  /*9650*/  FMUL.FTZ R21, R151, R129 ;  /* 0x0000008197157220 */ /* 0x000fe20000410000 */
[----:B------:R-:W-:Y:S02]  /*9660*/  MUFU.EX2 R136, R170 ;  /* 0x000000aa00887308 */ /* 0x000fe40000000800 */
[C---:B------:R-:W-:Y:S02]  /*9670*/  FMUL.FTZ R74, R148.reuse, R74 ;  /* 0x0000004a944a7220 */ /* 0x040fe40000410000 */
[----:B------:R-:W-:Y:S02]  /*9680*/  FMUL.FTZ R75, R148, R75 ;  /* 0x0000004b944b7220 */ /* 0x000fe40000410000 */
[C---:B------:R-:W-:Y:S01]  /*9690*/  HMMA.16816.F32 R16, R156.reuse, R22, R16 ;  /* 0x000000169c10723c */ /* 0x040fe20000001810 */
[C---:B------:R-:W-:Y:S03]  /*96a0*/  FMUL.FTZ R76, R149.reuse, R76 ;  /* 0x0000004c954c7220 */ /* 0x040fe60000410000 */
[----:B------:R-:W-:Y:S01]  /*96b0*/  MUFU.EX2 R138, R168 ;  /* 0x000000a8008a7308 */ /* 0x000fe20000000800 */
[C---:B------:R-:W-:Y:S02]  /*96c0*/  FMUL.FTZ R77, R149.reuse, R77 ;  /* 0x0000004d954d7220 */ /* 0x040fe40000410000 */
[C---:B------:R-:W-:Y:S01]  /*96d0*/  FMUL.FTZ R22, R150.reuse, R130 ;  /* 0x0000008296167220 */ /* 0x040fe20000410000 */
[----:B-1----:R-:W-:Y:S01]  /*96e0*/  LDSM.16.MT88.4 R172, [R214+0x2100] ;  /* 0x00210000d6ac783b */ /* 0x002fe20000004200 */
[----:B------:R-:W-:Y:S03]  /*96f0*/  FMUL.FTZ R23, R150, R131 ;  /* 0x0000008396177220 */ /* 0x000fe60000410000 */
[C---:B------:R-:W-:Y:S02]  /*9700*/  FMUL.FTZ R78, R148.reuse, R78 ;  /* 0x0000004e944e7220 */ /* 0x040fe40000410000 */
[----:B------:R1:W-:Y:S01]  /*9710*/  MUFU.EX2 R125, R169 ;  /* 0x000000a9007d7308 */ /* 0x0003e20000000800 */
[C---:B------:R-:W-:Y:S01]  /*9720*/  FMUL.FTZ R79, R148.reuse, R79 ;  /* 0x0000004f944f7220 */ /* 0x040fe20000410000 */
[-C--:B------:R-:W-:Y:S01]  /*9730*/  HMMA.16816.F32 R20, R156, R36.reuse, R20 ;  /* 0x000000249c14723c */ /* 0x080fe20000001814 */
[----:B------:R-:W2:Y:S01]  /*9740*/  LDSM.16.MT88.4 R128, [R214+0xd00] ;  /* 0x000d0000d680783b */ /* 0x000ea20000004200 */
[C---:B------:R-:W-:Y:S02]  /*9750*/  FMUL.FTZ R88, R149.reuse, R88 ;  /* 0x0000005895587220 */ /* 0x040fe40000410000 */
[C---:B------:R-:W-:Y:S02]  /*9760*/  FMUL.FTZ R89, R149.reuse, R89 ;  /* 0x0000005995597220 */ /* 0x040fe40000410000 */
[C---:B------:R-:W-:Y:S02]  /*9770*/  FMUL.FTZ R90, R148.reuse, R90 ;  /* 0x0000005a945a7220 */ /* 0x040fe40000410000 */
[C---:B------:R-:W-:Y:S01]  /*9780*/  HMMA.16816.F32 R24, R144.reuse, R36, R24 ;  /* 0x000000249018723c */ /* 0x040fe20000001818 */
[----:B------:R-:W-:Y:S03]  /*9790*/  MUFU.EX2 R120, R167 ;  /* 0x000000a700787308 */ /* 0x000fe60000000800 */
[C---:B------:R-:W-:Y:S02]  /*97a0*/  FMUL.FTZ R91, R148.reuse, R91 ;  /* 0x0000005b945b7220 */ /* 0x040fe40000410000 */
[----:B------:R-:W-:Y:S02]  /*97b0*/  FMUL.FTZ R92, R149, R92 ;  /* 0x0000005c955c7220 */ /* 0x000fe40000410000 */
[-C--:B------:R-:W-:Y:S01]  /*97c0*/  HMMA.16816.F32 R28, R144, R38.reuse, R28 ;  /* 0x00000026901c723c */ /* 0x080fe2000000181c */
[C---:B------:R-:W-:Y:S02]  /*97d0*/  FMUL.FTZ R36, R151.reuse, R112 ;  /* 0x0000007097247220 */ /* 0x040fe40000410000 */
[----:B------:R-:W-:Y:S01]  /*97e0*/  MUFU.EX2 R123, R165 ;  /* 0x000000a5007b7308 */ /* 0x000fe20000000800 */
[----:B------:R-:W-:Y:S01]  /*97f0*/  FMUL.FTZ R37, R151, R113 ;  /* 0x0000007197257220 */ /* 0x000fe20000410000 */
[----:B-1----:R-:W-:Y:S01]  /*9800*/  LDSM.16.MT88.4 R168, [R212+0x1500] ;  /* 0x00150000d4a8783b */ /* 0x002fe20000004200 */
[----:B------:R-:W-:Y:S02]  /*9810*/  FMUL.FTZ R93, R149, R93 ;  /* 0x0000005d955d7220 */ /* 0x000fe40000410000 */
[C---:B------:R-:W-:Y:S01]  /*9820*/  HMMA.16816.F32 R32, R156.reuse, R38, R32 ;  /* 0x000000269c20723c */ /* 0x040fe20000001820 */
[C---:B------:R-:W-:Y:S03]  /*9830*/  FMUL.FTZ R94, R148.reuse, R94 ;  /* 0x0000005e945e7220 */ /* 0x040fe60000410000 */
[----:B------:R-:W-:Y:S01]  /*9840*/  FMUL.FTZ R95, R148, R95 ;  /* 0x0000005f945f7220 */ /* 0x000fe20000410000 */
[----:B------:R-:W-:Y:S01]  /*9850*/  MUFU.EX2 R139, R166 ;  /* 0x000000a6008b7308 */ /* 0x000fe20000000800 */
[C---:B------:R-:W-:Y:S02]  /*9860*/  FMUL.FTZ R96, R151.reuse, R96 ;  /* 0x0000006097607220 */ /* 0x040fe40000410000 */
[C---:B------:R-:W-:Y:S04]  /*9870*/  FMUL.FTZ R38, R150.reuse, R114 ;  /* 0x0000007296267220 */ /* 0x040fe80000410000 */
[C---:B------:R-:W-:Y:S02]  /*9880*/  FMUL.FTZ R39, R150.reuse, R115 ;  /* 0x0000007396277220 */ /* 0x040fe40000410000 */
[----:B------:R-:W1:Y:S01]  /*9890*/  LDSM.16.MT88.4 R112, [R212+0xd00] ;  /* 0x000d0000d470783b */ /* 0x000e620000004200 */
[----:B------:R3:W-:Y:S01]  /*98a0*/  MUFU.EX2 R127, R164 ;  /* 0x000000a4007f7308 */ /* 0x0007e20000000800 */
[C---:B------:R-:W-:Y:S02]  /*98b0*/  FMUL.FTZ R97, R151.reuse, R97 ;  /* 0x0000006197617220 */ /* 0x040fe40000410000 */
[C---:B------:R-:W-:Y:S01]  /*98c0*/  FMUL.FTZ R98, R150.reuse, R98 ;  /* 0x0000006296627220 */ /* 0x040fe20000410000 */
[-C--:B--2---:R-:W-:Y:S01]  /*98d0*/  HMMA.16816.F32 R36, R156, R128.reuse, R36 ;  /* 0x000000809c24723c */ /* 0x084fe20000001824 */
[C---:B------:R-:W-:Y:S02]  /*98e0*/  FMUL.FTZ R99, R150.reuse, R99 ;  /* 0x0000006396637220 */ /* 0x040fe40000410000 */
[C---:B------:R-:W-:Y:S02]  /*98f0*/  FMUL.FTZ R68, R151.reuse, R68 ;  /* 0x0000004497447220 */ /* 0x040fe40000410000 */
[C---:B------:R-:W-:Y:S01]  /*9900*/  FMUL.FTZ R69, R151.reuse, R69 ;  /* 0x0000004597457220 */ /* 0x040fe20000410000 */
[----:B------:R-:W-:Y:S01]  /*9910*/  MUFU.EX2 R190, R190 ;  /* 0x000000be00be7308 */ /* 0x000fe20000000800 */
[C---:B------:R-:W-:Y:S01]  /*9920*/  FMUL.FTZ R70, R150.reuse, R70 ;  /* 0x0000004696467220 */ /* 0x040fe20000410000 */
[C---:B------:R-:W-:Y:S01]  /*9930*/  HMMA.16816.F32 R40, R144.reuse, R128, R40 ;  /* 0x000000809028723c */ /* 0x040fe20000001828 */
[C---:B------:R-:W-:Y:S03]  /*9940*/  FMUL.FTZ R71, R150.reuse, R71 ;  /* 0x0000004796477220 */ /* 0x040fe60000410000 */
[C---:B------:R-:W-:Y:S02]  /*9950*/  FMUL.FTZ R80, R151.reuse, R80 ;  /* 0x0000005097507220 */ /* 0x040fe40000410000 */
[C---:B------:R-:W-:Y:S02]  /*9960*/  FMUL.FTZ R81, R151.reuse, R81 ;  /* 0x0000005197517220 */ /* 0x040fe40000410000 */
[-C--:B------:R-:W-:Y:S01]  /*9970*/  HMMA.16816.F32 R44, R144, R130.reuse, R44 ;  /* 0x00000082902c723c */ /* 0x080fe2000000182c */
[----:B------:R-:W2:Y:S01]  /*9980*/  MUFU.EX2 R191, R191 ;  /* 0x000000bf00bf7308 */ /* 0x000ea20000000800 */
[----:B---3--:R-:W-:Y:S02]  /*9990*/  LDSM.16.MT88.4 R164, [R214+0x1500] ;  /* 0x00150000d6a4783b */ /* 0x008fe40000004200 */
[C---:B------:R-:W-:Y:S02]  /*99a0*/  FMUL.FTZ R82, R150.reuse, R82 ;  /* 0x0000005296527220 */ /* 0x040fe40000410000 */
[C---:B------:R-:W-:Y:S02]  /*99b0*/  FMUL.FTZ R83, R150.reuse, R83 ;  /* 0x0000005396537220 */ /* 0x040fe40000410000 */
[C---:B------:R-:W-:Y:S01]  /*99c0*/  HMMA.16816.F32 R48, R156.reuse, R130, R48 ;  /* 0x000000829c30723c */ /* 0x040fe20000001830 */
[C---:B------:R-:W-:Y:S02]  /*99d0*/  FMUL.FTZ R84, R151.reuse, R84 ;  /* 0x0000005497547220 */ /* 0x040fe40000410000 */
[----:B------:R-:W-:Y:S01]  /*99e0*/  MUFU.EX2 R192, R192 ;  /* 0x000000c000c07308 */ /* 0x000fe20000000800 */
[----:B------:R-:W-:Y:S02]  /*99f0*/  FMUL.FTZ R85, R151, R85 ;  /* 0x0000005597557220 */ /* 0x000fe40000410000 */
[C---:B------:R-:W-:Y:S02]  /*9a00*/  FMUL.FTZ R86, R150.reuse, R86 ;  /* 0x0000005696567220 */ /* 0x040fe40000410000 */
[----:B------:R-:W-:Y:S01]  /*9a10*/  FMUL.FTZ R87, R150, R87 ;  /* 0x0000005796577220 */ /* 0x000fe20000410000 */
[-C--:B-1----:R-:W-:Y:S03]  /*9a20*/  HMMA.16816.F32 R52, R156, R112.reuse, R52 ;  /* 0x000000709c34723c */ /* 0x082fe60000001834 */
[--C-:B------:R-:W-:Y:S01]  /*9a30*/  FFMA.FTZ R246, R246, c[0x0][0x2d0], -R161.reuse ;  /* 0x0000b400f6f67a23 */ /* 0x100fe200000108a1 */
[----:B------:R-:W1:Y:S01]  /*9a40*/  MUFU.EX2 R193, R193 ;  /* 0x000000c100c17308 */ /* 0x000e620000000800 */
[--C-:B------:R-:W-:Y:S02]  /*9a50*/  FFMA.FTZ R248, R248, c[0x0][0x2d0], -R161.reuse ;  /* 0x0000b400f8f87a23 */ /* 0x100fe400000108a1 */
[--C-:B------:R-:W-:Y:S02]  /*9a60*/  FFMA.FTZ R252, R252, c[0x0][0x2d0], -R161.reuse ;  /* 0x0000b400fcfc7a23 */ /* 0x100fe400000108a1 */
[--C-:B------:R-:W-:Y:S01]  /*9a70*/  FFMA.FTZ R250, R250, c[0x0][0x2d0], -R161.reuse ;  /* 0x0000b400fafa7a23 */ /* 0x100fe200000108a1 */
[C---:B------:R-:W-:Y:S02]  /*9a80*/  HMMA.16816.F32 R56, R144.reuse, R112, R56 ;  /* 0x000000709038723c */ /* 0x040fe40000001838 */
[--C-:B------:R-:W-:Y:S02]  /*9a90*/  FFMA.FTZ R162, R162, c[0x0][0x2d0], -R161.reuse ;  /* 0x0000b400a2a27a23 */ /* 0x100fe400000108a1 */
[----:B------:R-:W-:Y:S01]  /*9aa0*/  MUFU.EX2 R194, R194 ;  /* 0x000000c200c27308 */ /* 0x000fe20000000800 */
[--C-:B------:R-:W-:Y:S02]  /*9ab0*/  FFMA.FTZ R160, R160, c[0x0][0x2d0], -R161.reuse ;  /* 0x0000b400a0a07a23 */ /* 0x100fe400000108a1 */
[----:B------:R-:W-:Y:S01]  /*9ac0*/  FFMA.FTZ R161, R153, c[0x0][0x2d0], -R161 ;  /* 0x0000b40099a17a23 */ /* 0x000fe200000108a1 */
[-C--:B------:R-:W-:Y:S01]  /*9ad0*/  HMMA.16816.F32 R60, R144, R114.reuse, R60 ;  /* 0x00000072903c723c */ /* 0x080fe2000000183c */
[----:B------:R-:W-:Y:S03]  /*9ae0*/  FFMA.FTZ R179, R151, R238, R179 ;  /* 0x000000ee97b37223 */ /* 0x000fe600000100b3 */
[----:B------:R-:W-:Y:S01]  /*9af0*/  MOV R151, R3 ;  /* 0x0000000300977202 */ /* 0x000fe20000000f00 */
[----:B------:R-:W-:Y:S01]  /*9b00*/  FFMA.FTZ R155, R150, R239, R155 ;  /* 0x000000ef969b7223 */ /* 0x000fe2000001009b */
[----:B------:R-:W3:Y:S01]  /*9b10*/  MUFU.EX2 R195, R195 ;  /* 0x000000c300c37308 */ /* 0x000ee20000000800 */
[----:B------:R-:W-:Y:S01]  /*9b20*/  FFMA.FTZ R181, R149, R236, R181 ;  /* 0x000000ec95b57223 */ /* 0x000fe200000100b5 */
[C---:B------:R-:W-:Y:S01]  /*9b30*/  HMMA.16816.F32 R64, R156.reuse, R114, R64 ;  /* 0x000000729c40723c */ /* 0x040fe20000001840 */
[----:B------:R-:W4:Y:S03]  /*9b40*/  LDSM.16.MT88.4 R112, [R212+0x500] ;  /* 0x00050000d470783b */ /* 0x000f260000004200 */
[----:B------:R-:W-:Y:S01]  /*9b50*/  FFMA.FTZ R189, R148, R237, R189 ;  /* 0x000000ed94bd7223 */ /* 0x000fe200000100bd */
[----:B------:R-:W-:Y:S01]  /*9b60*/  MOV R150, R2 ;  /* 0x0000000200967202 */ /* 0x000fe20000000f00 */
[----:B------:R-:W-:Y:S01]  /*9b70*/  FADD.FTZ R178, R178, R179 ;  /* 0x000000b3b2b27221 */ /* 0x000fe20000010000 */
[----:B------:R-:W-:Y:S01]  /*9b80*/  MOV R149, R0 ;  /* 0x0000000000957202 */ /* 0x000fe20000000f00 */
[-C--:B------:R-:W-:Y:S01]  /*9b90*/  HMMA.16816.F32 R68, R156, R100.reuse, R68 ;  /* 0x000000649c44723c */ /* 0x080fe20000001844 */
[----:B------:R-:W-:Y:S03]  /*9ba0*/  MUFU.EX2 R196, R196 ;  /* 0x000000c400c47308 */ /* 0x000fe60000000800 */
[----:B------:R-:W-:Y:S01]  /*9bb0*/  FADD.FTZ R154, R154, R155 ;  /* 0x0000009b9a9a7221 */ /* 0x000fe20000010000 */
[----:B------:R-:W-:Y:S01]  /*9bc0*/  MOV R148, R152 ;  /* 0x0000009800947202 */ /* 0x000fe20000000f00 */
[----:B------:R-:W-:Y:S02]  /*9bd0*/  FADD.FTZ R180, R180, R181 ;  /* 0x000000b5b4b47221 */ /* 0x000fe40000010000 */
[C---:B------:R-:W-:Y:S01]  /*9be0*/  HMMA.16816.F32 R72, R144.reuse, R100, R72 ;  /* 0x000000649048723c */ /* 0x040fe20000001848 */
[----:B------:R-:W-:Y:S02]  /*9bf0*/  FADD.FTZ R188, R188, R189 ;  /* 0x000000bdbcbc7221 */ /* 0x000fe40000010000 */
[----:B------:R-:W5:Y:S01]  /*9c00*/  MUFU.EX2 R197, R197 ;  /* 0x000000c500c57308 */ /* 0x000f620000000800 */
[----:B------:R-:W-:Y:S02]  /*9c10*/  FADD.FTZ R177, R177, R178 ;  /* 0x000000b2b1b17221 */ /* 0x000fe40000010000 */
[----:B------:R-:W-:Y:S01]  /*9c20*/  FADD.FTZ R183, R183, R154 ;  /* 0x0000009ab7b77221 */ /* 0x000fe20000010000 */
[----:B--2---:R-:W-:Y:S01]  /*9c30*/  F2FP.PACK_AB R100, R191, R190 ;  /* 0x000000bebf64723e */ /* 0x004fe200000000ff */
[-C--:B------:R-:W-:Y:S01]  /*9c40*/  HMMA.16816.F32 R76, R144, R102.reuse, R76 ;  /* 0x00000066904c723c */ /* 0x080fe2000000184c */
[----:B-1----:R-:W-:Y:S03]  /*9c50*/  F2FP.PACK_AB R101, R193, R192 ;  /* 0x000000c0c165723e */ /* 0x002fe600000000ff */
[----:B------:R-:W-:Y:S01]  /*9c60*/  FADD.FTZ R185, R185, R180 ;  /* 0x000000b4b9b97221 */ /* 0x000fe20000010000 */
[----:B------:R-:W-:Y:S01]  /*9c70*/  MUFU.EX2 R198, R198 ;  /* 0x000000c600c67308 */ /* 0x000fe20000000800 */
[----:B------:R-:W-:Y:S02]  /*9c80*/  FADD.FTZ R187, R187, R188 ;  /* 0x000000bcbbbb7221 */ /* 0x000fe40000010000 */
[C---:B------:R-:W-:Y:S01]  /*9c90*/  HMMA.16816.F32 R80, R156.reuse, R102, R80 ;  /* 0x000000669c50723c */ /* 0x040fe20000001850 */
[----:B------:R-:W-:Y:S03]  /*9ca0*/  FADD.FTZ R177, R176, R177 ;  /* 0x000000b1b0b17221 */ /* 0x000fe60000010000 */
[----:B------:R-:W-:Y:S02]  /*9cb0*/  FADD.FTZ R183, R182, R183 ;  /* 0x000000b7b6b77221 */ /* 0x000fe40000010000 */
[----:B------:R-:W-:Y:S01]  /*9cc0*/  FADD.FTZ R185, R184, R185 ;  /* 0x000000b9b8b97221 */ /* 0x000fe20000010000 */
[----:B---3--:R-:W-:Y:S01]  /*9cd0*/  F2FP.PACK_AB R102, R195, R194 ;  /* 0x000000c2c366723e */ /* 0x008fe200000000ff */
[-C--:B------:R-:W-:Y:S01]  /*9ce0*/  HMMA.16816.F32 R84, R156, R104.reuse, R84 ;  /* 0x000000689c54723c */ /* 0x080fe20000001854 */
[----:B------:R-:W1:Y:S03]  /*9cf0*/  MUFU.EX2 R199, R199 ;  /* 0x000000c700c77308 */ /* 0x000e660000000800 */
[----:B-----5:R-:W-:Y:S01]  /*9d00*/  F2FP.PACK_AB R103, R197, R196 ;  /* 0x000000c4c567723e */ /* 0x020fe200000000ff */
[----:B------:R-:W-:Y:S02]  /*9d10*/  FADD.FTZ R187, R186, R187 ;  /* 0x000000bbbabb7221 */ /* 0x000fe40000010000 */
[----:B------:R-:W-:Y:S01]  /*9d20*/  FADD.FTZ R190, R190, R177 ;  /* 0x000000b1bebe7221 */ /* 0x000fe20000010000 */
[C---:B------:R-:W-:Y:S01]  /*9d30*/  HMMA.16816.F32 R88, R144.reuse, R104, R88 ;  /* 0x000000689058723c */ /* 0x040fe20000001858 */
[----:B------:R-:W-:Y:S02]  /*9d40*/  FADD.FTZ R192, R192, R183 ;  /* 0x000000b7c0c07221 */ /* 0x000fe40000010000 */
[----:B------:R-:W-:Y:S01]  /*9d50*/  MUFU.EX2 R244, R244 ;  /* 0x000000f400f47308 */ /* 0x000fe20000000800 */
[----:B------:R-:W-:Y:S02]  /*9d60*/  FADD.FTZ R191, R191, R190 ;  /* 0x000000bebfbf7221 */ /* 0x000fe40000010000 */
[----:B------:R-:W-:Y:S02]  /*9d70*/  FADD.FTZ R193, R193, R192 ;  /* 0x000000c0c1c17221 */ /* 0x000fe40000010000 */
[-C--:B------:R-:W-:Y:S01]  /*9d80*/  HMMA.16816.F32 R92, R144, R106.reuse, R92 ;  /* 0x0000006a905c723c */ /* 0x080fe2000000185c */
[----:B------:R-:W-:Y:S03]  /*9d90*/  FADD.FTZ R194, R194, R191 ;  /* 0x000000bfc2c27221 */ /* 0x000fe60000010000 */
[----:B------:R-:W-:Y:S01]  /*9da0*/  FADD.FTZ R196, R196, R193 ;  /* 0x000000c1c4c47221 */ /* 0x000fe20000010000 */
[----:B------:R-:W2:Y:S01]  /*9db0*/  MUFU.EX2 R249, R249 ;  /* 0x000000f900f97308 */ /* 0x000ea20000000800 */
[----:B------:R-:W-:Y:S02]  /*9dc0*/  FADD.FTZ R194, R195, R194 ;  /* 0x000000c2c3c27221 */ /* 0x000fe40000010000 */
[----:B------:R-:W-:Y:S01]  /*9dd0*/  HMMA.16816.F32 R96, R156, R106, R96 ;  /* 0x0000006a9c60723c */ /* 0x000fe20000001860 */
[----:B-1----:R-:W-:Y:S03]  /*9de0*/  F2FP.PACK_AB R104, R199, R198 ;  /* 0x000000c6c768723e */ /* 0x002fe600000000ff */
[----:B------:R-:W-:Y:S02]  /*9df0*/  FADD.FTZ R198, R198, R185 ;  /* 0x000000b9c6c67221 */ /* 0x000fe40000010000 */
[----:B------:R-:W-:Y:S01]  /*9e00*/  FADD.FTZ R196, R197, R196 ;  /* 0x000000c4c5c47221 */ /* 0x000fe20000010000 */
[----:B------:R-:W1:Y:S01]  /*9e10*/  MUFU.EX2 R246, R246 ;  /* 0x000000f600f67308 */ /* 0x000e620000000800 */
[-C--:B------:R-:W-:Y:S01]  /*9e20*/  HMMA.16816.F32 R4, R100, R108.reuse, R4 ;  /* 0x0000006c6404723c */ /* 0x080fe20000001804 */
[----:B------:R-:W-:Y:S03]  /*9e30*/  F2FP.PACK_AB R156, R126, R124 ;  /* 0x0000007c7e9c723e */ /* 0x000fe600000000ff */
[----:B------:R-:W-:Y:S01]  /*9e40*/  F2FP.PACK_AB R159, R138, R122 ;  /* 0x0000007a8a9f723e */ /* 0x000fe200000000ff */
[----:B------:R-:W-:Y:S04]  /*9e50*/  FADD.FTZ R199, R199, R198 ;  /* 0x000000c6c7c77221 */ /* 0x000fe80000010000 */
[----:B------:R-:W3:Y:S03]  /*9e60*/  MUFU.EX2 R248, R248 ;  /* 0x000000f800f87308 */ /* 0x000ee60000000800 */
[C---:B--2---:R-:W-:Y:S01]  /*9e70*/  F2FP.PACK_AB R106, R249.reuse, R244 ;  /* 0x000000f4f96a723e */ /* 0x044fe200000000ff */
[----:B------:R-:W-:Y:S04]  /*9e80*/  FADD.FTZ R244, R244, R199 ;  /* 0x000000c7f4f47221 */ /* 0x000fe80000010000 */
[----:B------:R-:W-:Y:S02]  /*9e90*/  FADD.FTZ R244, R249, R244 ;  /* 0x000000f4f9f47221 */ /* 0x000fe40000010000 */
[----:B------:R-:W2:Y:S01]  /*9ea0*/  MUFU.EX2 R252, R252 ;  /* 0x000000fc00fc7308 */ /* 0x000ea20000000800 */
[----:B-1----:R-:W-:Y:S09]  /*9eb0*/  FADD.FTZ R187, R246, R187 ;  /* 0x000000bbf6bb7221 */ /* 0x002ff20000010000 */
[----:B------:R-:W1:Y:S01]  /*9ec0*/  MUFU.EX2 R250, R250 ;  /* 0x000000fa00fa7308 */ /* 0x000e620000000800 */
[C---:B---3--:R-:W-:Y:S01]  /*9ed0*/  F2FP.PACK_AB R105, R248.reuse, R246 ;  /* 0x000000f6f869723e */ /* 0x048fe200000000ff */
[----:B------:R-:W-:Y:S08]  /*9ee0*/  FADD.FTZ R187, R248, R187 ;  /* 0x000000bbf8bb7221 */ /* 0x000ff00000010000 */
[----:B------:R-:W3:Y:S01]  /*9ef0*/  MUFU.EX2 R251, R251 ;  /* 0x000000fb00fb7308 */ /* 0x000ee20000000800 */
[----:B--2---:R-:W-:Y:S09]  /*9f00*/  FADD.FTZ R187, R252, R187 ;  /* 0x000000bbfcbb7221 */ /* 0x004ff20000010000 */
[----:B------:R-:W2:Y:S01]  /*9f10*/  MUFU.EX2 R247, R247 ;  /* 0x000000f700f77308 */ /* 0x000ea20000000800 */
[C---:B-1----:R-:W-:Y:S01]  /*9f20*/  F2FP.PACK_AB R107, R250.reuse, R252 ;  /* 0x000000fcfa6b723e */ /* 0x042fe200000000ff */
[----:B------:R-:W-:Y:S08]  /*9f30*/  FADD.FTZ R187, R250, R187 ;  /* 0x000000bbfabb7221 */ /* 0x000ff00000010000 */
[----:B------:R-:W1:Y:S01]  /*9f40*/  MUFU.EX2 R245, R245 ;  /* 0x000000f500f57308 */ /* 0x000e620000000800 */
[C---:B------:R-:W-:Y:S01]  /*9f50*/  HMMA.16816.F32 R8, R104.reuse, R108, R8 ;  /* 0x0000006c6808723c */ /* 0x040fe20000001808 */
[----:B---3--:R-:W-:Y:S07]  /*9f60*/  FADD.FTZ R196, R251, R196 ;  /* 0x000000c4fbc47221 */ /* 0x008fee0000010000 */
[-C--:B------:R-:W-:Y:S01]  /*9f70*/  HMMA.16816.F32 R12, R104, R110.reuse, R12 ;  /* 0x0000006e680c723c */ /* 0x080fe2000000180c */
[----:B------:R3:W5:Y:S03]  /*9f80*/  MUFU.EX2 R121, R162 ;  /* 0x000000a200797308 */ /* 0x0007660000000800 */
[C---:B--2---:R-:W-:Y:S01]  /*9f90*/  F2FP.PACK_AB R157, R247.reuse, R251 ;  /* 0x000000fbf79d723e */ /* 0x044fe200000000ff */
[----:B------:R-:W-:Y:S03]  /*9fa0*/  FADD.FTZ R196, R247, R196 ;  /* 0x000000c4f7c47221 */ /* 0x000fe60000010000 */
[C---:B------:R-:W-:Y:S01]  /*9fb0*/  HMMA.16816.F32 R16, R100.reuse, R110, R16 ;  /* 0x0000006e6410723c */ /* 0x040fe20000001810 */
[----:B------:R-:W2:Y:S02]  /*9fc0*/  LDSM.16.MT88.4 R108, [R212+0x1100] ;  /* 0x00110000d46c783b */ /* 0x000ea40000004200 */
[----:B------:R5:W-:Y:S01]  /*9fd0*/  MUFU.EX2 R137, R160 ;  /* 0x000000a000897308 */ /* 0x000be20000000800 */
[----:B-1----:R-:W-:Y:S04]  /*9fe0*/  F2FP.PACK_AB R158, R136, R245 ;  /* 0x000000f5889e723e */ /* 0x002fe800000000ff */
[-C--:B----4-:R-:W-:Y:S05]  /*9ff0*/  HMMA.16816.F32 R20, R100, R112.reuse, R20 ;  /* 0x000000706414723c */ /* 0x090fea0000001814 */
[----:B------:R1:W4:Y:S03]  /*a000*/  MUFU.EX2 R153, R161 ;  /* 0x000000a100997308 */ /* 0x0003260000000800 */
[C---:B------:R-:W-:Y:S01]  /*a010*/  HMMA.16816.F32 R24, R104.reuse, R112, R24 ;  /* 0x000000706818723c */ /* 0x040fe20000001818 */
[----:B---3--:R-:W-:Y:S07]  /*a020*/  F2FP.PACK_AB R162, R139, R123 ;  /* 0x0000007b8ba2723e */ /* 0x008fee00000000ff */
[-C--:B------:R-:W-:Y:S01]  /*a030*/  HMMA.16816.F32 R28, R104, R114.reuse, R28 ;  /* 0x00000072681c723c */ /* 0x080fe2000000181c */
[----:B-----5:R-:W-:Y:S07]  /*a040*/  F2FP.PACK_AB R160, R120, R125 ;  /* 0x0000007d78a0723e */ /* 0x020fee00000000ff */
[C---:B------:R-:W-:Y:S01]  /*a050*/  HMMA.16816.F32 R32, R100.reuse, R114, R32 ;  /* 0x000000726420723c */ /* 0x040fe20000001820 */
[----:B------:R-:W3:Y:S03]  /*a060*/  LDSM.16.MT88.4 R112, [R214+0x1d00] ;  /* 0x001d0000d670783b */ /* 0x000ee60000004200 */
[----:B-1----:R-:W-:Y:S02]  /*a070*/  F2FP.PACK_AB R161, R121, R127 ;  /* 0x0000007f79a1723e */ /* 0x002fe400000000ff */
[----:B----4-:R-:W-:Y:S02]  /*a080*/  F2FP.PACK_AB R163, R153, R137 ;  /* 0x0000008999a3723e */ /* 0x010fe400000000ff */
[-C--:B------:R-:W-:Y:S08]  /*a090*/  HMMA.16816.F32 R36, R100, R116.reuse, R36 ;  /* 0x000000746424723c */ /* 0x080ff00000001824 */
[C---:B------:R-:W-:Y:S08]  /*a0a0*/  HMMA.16816.F32 R40, R104.reuse, R116, R40 ;  /* 0x000000746828723c */ /* 0x040ff00000001828 */
[-C--:B------:R-:W-:Y:S08]  /*a0b0*/  HMMA.16816.F32 R44, R104, R118.reuse, R44 ;  /* 0x00000076682c723c */ /* 0x080ff0000000182c */
[C---:B------:R-:W-:Y:S01]  /*a0c0*/  HMMA.16816.F32 R48, R100.reuse, R118, R48 ;  /* 0x000000766430723c */ /* 0x040fe20000001830 */
[----:B------:R-:W1:Y:S07]  /*a0d0*/  LDSM.16.MT88.4 R116, [R212+0x1d00] ;  /* 0x001d0000d474783b */ /* 0x000e6e0000004200 */
[-C--:B--2---:R-:W-:Y:S08]  /*a0e0*/  HMMA.16816.F32 R52, R100, R108.reuse, R52 ;  /* 0x0000006c6434723c */ /* 0x084ff00000001834 */
[C---:B------:R-:W-:Y:S08]  /*a0f0*/  HMMA.16816.F32 R56, R104.reuse, R108, R56 ;  /* 0x0000006c6838723c */ /* 0x040ff00000001838 */
[-C--:B------:R-:W-:Y:S08]  /*a100*/  HMMA.16816.F32 R60, R104, R110.reuse, R60 ;  /* 0x0000006e683c723c */ /* 0x080ff0000000183c */
[C---:B------:R-:W-:Y:S01]  /*a110*/  HMMA.16816.F32 R64, R100.reuse, R110, R64 ;  /* 0x0000006e6440723c */ /* 0x040fe20000001840 */
[----:B------:R-:W2:Y:S07]  /*a120*/  LDSM.16.MT88.4 R108, [R212+0x900] ;  /* 0x00090000d46c783b */ /* 0x000eae0000004200 */
[-C--:B---3--:R-:W-:Y:S08]  /*a130*/  HMMA.16816.F32 R68, R100, R112.reuse, R68 ;  /* 0x000000706444723c */ /* 0x088ff00000001844 */
[C---:B------:R-:W-:Y:S08]  /*a140*/  HMMA.16816.F32 R72, R104.reuse, R112, R72 ;  /* 0x000000706848723c */ /* 0x040ff00000001848 */
[-C--:B------:R-:W-:Y:S08]  /*a150*/  HMMA.16816.F32 R76, R104, R114.reuse, R76 ;  /* 0x00000072684c723c */ /* 0x080ff0000000184c */
[C---:B------:R-:W-:Y:S08]  /*a160*/  HMMA.16816.F32 R80, R100.reuse, R114, R80 ;  /* 0x000000726450723c */ /* 0x040ff00000001850 */
[-C--:B-1----:R-:W-:Y:S08]  /*a170*/  HMMA.16816.F32 R84, R100, R116.reuse, R84 ;  /* 0x000000746454723c */ /* 0x082ff00000001854 */
[C---:B------:R-:W-:Y:S08]  /*a180*/  HMMA.16816.F32 R88, R104.reuse, R116, R88 ;  /* 0x000000746858723c */ /* 0x040ff00000001858 */
[-C--:B------:R-:W-:Y:S08]  /*a190*/  HMMA.16816.F32 R92, R104, R118.reuse, R92 ;  /* 0x00000076685c723c */ /* 0x080ff0000000185c */
[----:B------:R-:W-:Y:S08]  /*a1a0*/  HMMA.16816.F32 R96, R100, R118, R96 ;  /* 0x000000766460723c */ /* 0x000ff00000001860 */
[-C--:B------:R-:W-:Y:S01]  /*a1b0*/  HMMA.16816.F32 R144, R156, R132.reuse, R4 ;  /* 0x000000849c90723c */ /* 0x080fe20000001804 */
[----:B------:R-:W1:Y:S07]  /*a1c0*/  LDSM.16.MT88.4 R4, [R212+0x2100] ;  /* 0x00210000d404783b */ /* 0x000e6e0000004200 */
[C---:B------:R-:W-:Y:S07]  /*a1d0*/  HMMA.16816.F32 R140, R160.reuse, R132, R8 ;  /* 0x00000084a08c723c */ /* 0x040fee0000001808 */
[----:B------:R-:W-:Y:S02]  /*a1e0*/  MOV R11, R139 ;  /* 0x0000008b000b7202 */ /* 0x000fe40000000f00 */
[----:B------:R-:W-:Y:S03]  /*a1f0*/  MOV R10, R138 ;  /* 0x0000008a000a7202 */ /* 0x000fe60000000f00 */
[----:B------:R-:W-:Y:S02]  /*a200*/  MOV R9, R137 ;  /* 0x0000008900097202 */ /* 0x000fe40000000f00 */
[----:B------:R-:W-:Y:S02]  /*a210*/  MOV R8, R136 ;  /* 0x0000008800087202 */ /* 0x000fe40000000f00 */
[-C--:B------:R-:W-:Y:S07]  /*a220*/  HMMA.16816.F32 R136, R160, R134.reuse, R12 ;  /* 0x00000086a088723c */ /* 0x080fee000000180c */
[----:B------:R-:W-:Y:S01]  /*a230*/  MOV R15, R123 ;  /* 0x0000007b000f7202 */ /* 0x000fe20000000f00 */
[C---:B------:R-:W-:Y:S01]  /*a240*/  HMMA.16816.F32 R132, R156.reuse, R134, R16 ;  /* 0x000000869c84723c */ /* 0x040fe20000001810 */
[----:B------:R-:W-:Y:S03]  /*a250*/  MOV R14, R122 ;  /* 0x0000007a000e7202 */ /* 0x000fe60000000f00 */
[----:B------:R-:W-:Y:S02]  /*a260*/  MOV R13, R121 ;  /* 0x00000079000d7202 */ /* 0x000fe40000000f00 */
[----:B------:R-:W-:Y:S01]  /*a270*/  MOV R12, R120 ;  /* 0x00000078000c7202 */ /* 0x000fe20000000f00 */
[----:B------:R-:W-:Y:S01]  /*a280*/  FADD.FTZ R196, R14, R196 ;  /* 0x000000c40ec47221 */ /* 0x000fe20000010000 */
[-C--:B--2---:R-:W-:Y:S01]  /*a290*/  HMMA.16816.F32 R128, R156, R108.reuse, R20 ;  /* 0x0000006c9c80723c */ /* 0x084fe20000001814 */
[----:B------:R-:W-:Y:S03]  /*a2a0*/  MOV R19, R127 ;  /* 0x0000007f00137202 */ /* 0x000fe60000000f00 */
[----:B------:R-:W-:Y:S01]  /*a2b0*/  MOV R18, R126 ;  /* 0x0000007e00127202 */ /* 0x000fe20000000f00 */
[----:B------:R-:W-:Y:S01]  /*a2c0*/  FADD.FTZ R239, R10, R196 ;  /* 0x000000c40aef7221 */ /* 0x000fe20000010000 */
[----:B------:R-:W-:Y:S01]  /*a2d0*/  MOV R17, R125 ;  /* 0x0000007d00117202 */ /* 0x000fe20000000f00 */
[----:B------:R-:W-:Y:S01]  /*a2e0*/  FADD.FTZ R187, R19, R187 ;  /* 0x000000bb13bb7221 */ /* 0x000fe20000010000 */
[----:B------:R-:W-:Y:S02]  /*a2f0*/  MOV R16, R124 ;  /* 0x0000007c00107202 */ /* 0x000fe40000000f00 */
[C---:B------:R-:W-:Y:S02]  /*a300*/  HMMA.16816.F32 R124, R160.reuse, R108, R24 ;  /* 0x0000006ca07c723c */ /* 0x040fe40000001818 */
[----:B------:R-:W-:Y:S02]  /*a310*/  FADD.FTZ R244, R17, R244 ;  /* 0x000000f411f47221 */ /* 0x000fe40000010000 */
[----:B------:R-:W-:Y:S02]  /*a320*/  FADD.FTZ R194, R16, R194 ;  /* 0x000000c210c27221 */ /* 0x000fe40000010000 */
[----:B------:R-:W-:Y:S02]  /*a330*/  FADD.FTZ R244, R12, R244 ;  /* 0x000000f40cf47221 */ /* 0x000fe40000010000 */
[-C--:B------:R-:W-:Y:S01]  /*a340*/  HMMA.16816.F32 R120, R160, R110.reuse, R28 ;  /* 0x0000006ea078723c */ /* 0x080fe2000000181c */
[----:B------:R-:W-:Y:S03]  /*a350*/  FADD.FTZ R194, R18, R194 ;  /* 0x000000c212c27221 */ /* 0x000fe60000010000 */
[----:B------:R-:W-:Y:S02]  /*a360*/  FADD.FTZ R187, R13, R187 ;  /* 0x000000bb0dbb7221 */ /* 0x000fe40000010000 */
[----:B------:R-:W-:Y:S02]  /*a370*/  FADD.FTZ R194, R245, R194 ;  /* 0x000000c2f5c27221 */ /* 0x000fe40000010000 */
[C---:B------:R-:W-:Y:S01]  /*a380*/  HMMA.16816.F32 R116, R156.reuse, R110, R32 ;  /* 0x0000006e9c74723c */ /* 0x040fe20000001820 */
[----:B------:R-:W-:Y:S03]  /*a390*/  FADD.FTZ R244, R15, R244 ;  /* 0x000000f40ff47221 */ /* 0x000fe60000010000 */
[----:B------:R-:W-:Y:S02]  /*a3a0*/  FADD.FTZ R238, R8, R194 ;  /* 0x000000c208ee7221 */ /* 0x000fe40000010000 */
[----:B------:R-:W-:Y:S02]  /*a3b0*/  FADD.FTZ R236, R11, R244 ;  /* 0x000000f40bec7221 */ /* 0x000fe40000010000 */
        /* <DEDUP_REMOVED lines=13> */
[C---:B------:R-:W-:Y:S07]  /*a490*/  HMMA.16816.F32 R88, R160.reuse, R4, R88 ;  /* 0x00000004a058723c */ /* 0x040fee0000001858 */
[----:B------:R-:W-:Y:S01]  /*a4a0*/  FADD.FTZ R4, R9, R187 ;  /* 0x000000bb09047221 */ /* 0x000fe20000010000 */
[-C--:B------:R-:W-:Y:S04]  /*a4b0*/  HMMA.16816.F32 R92, R160, R6.reuse, R92 ;  /* 0x00000006a05c723c */ /* 0x080fe8000000185c */
[----:B------:R-:W-:Y:S04]  /*a4c0*/  FADD.FTZ R237, R153, R4 ;  /* 0x0000000499ed7221 */ /* 0x000fe80000010000 */
[----:B------:R-:W-:Y:S01]  /*a4d0*/  HMMA.16816.F32 R96, R156, R6, R96 ;  /* 0x000000069c60723c */ /* 0x000fe20000001860 */
[----:B------:R-:W-:-:S07]  /*a4e0*/  @P0 BRA `(.L_x_500) ;  /* 0xffffbb4000000947 */ /* 0x000fce000383ffff */
.L_x_479:
[----:B------:R-:W1:Y:S01]  /*a4f0*/  S2UR UR14, SR_CTAID.X ;  /* 0x00000000000e79c3 */ /* 0x000e620000002500 */
[----:B------:R-:W-:Y:S01]  /*a500*/  ULDC.64 UR4, c[0x0][0x2c8] ;  /* 0x0000b20000047ab9 */ /* 0x000fe20000000a00 */
[----:B------:R-:W-:Y:S01]  /*a510*/  IMAD.MOV.U32 R4, RZ, RZ, 0x1 ;  /* 0x00000001ff047424 */ /* 0x000fe200078e00ff */
[----:B------:R-:W-:Y:S01]  /*a520*/  PLOP3.LUT P0, PT, PT, PT, UP1, 0x40, 0x0 ;  /* 0x000000000000781c */ /* 0x000fe20003f0e818 */
[----:B------:R-:W-:-:S03]  /*a530*/  IMAD.MOV.U32 R5, RZ, RZ, c[0x0][0x2ac] ;  /* 0x0000ab00ff057624 */ /* 0x000fc600078e00ff */
[----:B------:R-:W-:-:S05]  /*a540*/  IADD3 R6, R4, -c[0x0][0x168], RZ ;  /* 0x80005a0004067a10 */ /* 0x000fca0007ffe0ff */
[----:B------:R-:W-:Y:S01]  /*a550*/  IMAD R5, R5, c[0x0][0x1d0], R6 ;  /* 0x0000740005057a24 */ /* 0x000fe200078e0206 */
[----:B-1----:R-:W-:-:S04]  /*a560*/  ULEA UR14, UR14, 0x7f, 0x7 ;  /* 0x0000007f0e0e7891 */ /* 0x002fc8000f8e383f */
[----:B------:R-:W-:-:S07]  /*a570*/  UIMAD.WIDE.U32 UR22, UR14, UR4, URZ ;  /* 0x000000040e1672a5 */ /* 0x000fce000f8e003f */
[----:B------:R-:W-:Y:S02]  /*a580*/  @UP2 UMOV UR15, UR23 ;  /* 0x00000017000f2c82 */ /* 0x000fe40008000000 */
[----:B------:R-:W-:-:S06]  /*a590*/  @UP2 USHF.R.U32.HI UR14, URZ, UR5, UR15 ;  /* 0x000000053f0e2299 */ /* 0x000fcc000801160f */
[----:B------:R-:W-:-:S04]  /*a5a0*/  IADD3 R5, R5, UR14, RZ ;  /* 0x0000000e05057c10 */ /* 0x000fc8000fffe0ff */
[----:B------:R-:W-:Y:S01]  /*a5b0*/  IADD3 R6, R5, -c[0x0][0x324], RZ ;  /* 0x8000c90005067a10 */ /* 0x000fe20007ffe0ff */
[----:B------:R-:W-:Y:S05]  /*a5c0*/  @P0 BRA `(.L_x_501) ;  /* 0x000000d000000947 */ /* 0x000fea0003800000 */
[----:B------:R-:W-:-:S13]  /*a5d0*/  ISETP.GT.AND P0, PT, R5, -0x1, PT ;  /* 0xffffffff0500780c */ /* 0x000fda0003f04270 */
[----:B------:R-:W-:Y:S05]  /*a5e0*/  @P0 BRA `(.L_x_502) ;  /* 0x0000006000000947 */ /* 0x000fea0003800000 */
[----:B------:R-:W-:Y:S02]  /*a5f0*/  ISETP.NE.AND P0, PT, R4, c[0x0][0x32c], PT ;  /* 0x0000cb0004007a0c */ /* 0x000fe40003f05270 */
[----:B------:R-:W-:-:S11]  /*a600*/  LOP3.LUT R5, RZ, R5, RZ, 0x33, !PT ;  /* 0x00000005ff057212 */ /* 0x000fd600078e33ff */
[----:B------:R-:W-:-:S05]  /*a610*/  @P0 IMAD.HI.U32 R4, R5, c[0x0][0x330], RZ ;  /* 0x0000cc0005040a27 */ /* 0x000fca00078e00ff */
[----:B------:R-:W-:-:S04]  /*a620*/  @P0 SHF.R.U32.HI R5, RZ, c[0x0][0x334], R4 ;  /* 0x0000cd00ff050a19 */ /* 0x000fc80000011604 */
[----:B------:R-:W-:Y:S01]  /*a630*/  LOP3.LUT R5, RZ, R5, RZ, 0x33, !PT ;  /* 0x00000005ff057212 */ /* 0x000fe200078e33ff */
[----:B------:R-:W-:Y:S05]  /*a640*/  BRA `(.L_x_503) ;  /* 0x0000003000007947 */ /* 0x000fea0003800000 */
.L_x_502:
[----:B------:R-:W-:-:S13]  /*a650*/  ISETP.NE.AND P0, PT, R4, c[0x0][0x32c], PT ;  /* 0x0000cb0004007a0c */ /* 0x000fda0003f05270 */
[----:B------:R-:W-:-:S05]  /*a660*/  @P0 IMAD.HI.U32 R4, R5, c[0x0][0x330], RZ ;  /* 0x0000cc0005040a27 */ /* 0x000fca00078e00ff */
[----:B------:R-:W-:-:S05]  /*a670*/  @P0 SHF.R.U32.HI R5, RZ, c[0x0][0x334], R4 ;  /* 0x0000cd00ff050a19 */ /* 0x000fca0000011604 */
.L_x_503:
[----:B------:R-:W-:-:S05]  /*a680*/  IMAD R5, R5, c[0x0][0x32c], RZ ;  /* 0x0000cb0005057a24 */ /* 0x000fca00078e02ff */
[----:B------:R-:W-:-:S04]  /*a690*/  IMNMX R6, R6, R5, !PT ;  /* 0x0000000506067217 */ /* 0x000fc80007800200 */
.L_x_501:
[----:B------:R-:W-:-:S05]  /*a6a0*/  IADD3 R5, R6, 0x2f, RZ ;  /* 0x0000002f06057810 */ /* 0x000fca0007ffe0ff */
[----:B------:R-:W-:-:S05]  /*a6b0*/  IMAD.HI R5, R5, 0x2aaaaaab, RZ ;  /* 0x2aaaaaab05057827 */ /* 0x000fca00078e02ff */
[----:B------:R-:W-:-:S04]  /*a6c0*/  SHF.R.U32.HI R4, RZ, 0x1f, R5 ;  /* 0x0000001fff047819 */ /* 0x000fc80000011605 */
[----:B------:R-:W-:-:S04]  /*a6d0*/  LEA.HI.SX32 R4, R5, R4, 0x1d ;  /* 0x0000000405047211 */ /* 0x000fc800078feaff */
[----:B------:R-:W-:-:S04]  /*a6e0*/  IMNMX R247, R221, R4, !PT ;  /* 0x00000004ddf77217 */ /* 0x000fc80007800200 */
[----:B------:R-:W-:-:S13]  /*a6f0*/  ISETP.GE.AND P0, PT, R240, R247, PT ;  /* 0x000000f7f000720c */ /* 0x000fda0003f06270 */
[----:B------:R-:W-:Y:S05]  /*a700*/  @!P0 BRA `(.L_x_504) ;  /* 0x0000306000008947 */ /* 0x000fea0003800000 */
[C---:B------:R-:W-:Y:S01]  /*a710*/  SHF.L.U64.HI R246, R230.reuse, 0x1, R243 ;  /* 0x00000001e6f67819 */ /* 0x040fe200000102f3 */
[----:B------:R-:W-:Y:S01]  /*a720*/  IMAD.SHL.U32 R245, R230, 0x2, RZ ;  /* 0x00000002e6f57824 */ /* 0x000fe200078e00ff */
[C---:B------:R-:W-:Y:S01]  /*a730*/  SHF.L.U64.HI R244, R219.reuse, 0x1, R234 ;  /* 0x00000001dbf47819 */ /* 0x040fe200000102ea */
[----:B------:R-:W-:Y:S02]  /*a740*/  IMAD.SHL.U32 R242, R219, 0x2, RZ ;  /* 0x00000002dbf27824 */ /* 0x000fe400078e00ff */
.L_x_509:
[----:B------:R-:W-:Y:S04]  /*a750*/  DEPBAR.LE SB0, 0x0 ;  /* 0x000080000000791a */ /* 0x000fe80000000000 */
[----:B------:R-:W-:Y:S01]  /*a760*/  BAR.SYNC.DEFER_BLOCKING 0x0 ;  /* 0x0000000000007b1d */ /* 0x000fe20000010000 */
[----:B------:R-:W-:Y:S01]  /*a770*/  ISETP.GT.AND P0, PT, R221, R240, PT ;  /* 0x000000f0dd00720c */ /* 0x000fe20003f04270 */
[----:B------:R-:W-:Y:S01]  /*a780*/  IMAD.MOV.U32 R148, RZ, RZ, R3 ;  /* 0x000000ffff947224 */ /* 0x000fe200078e0003 */
[----:B------:R-:W-:Y:S01]  /*a790*/  MOV R153, R2 ;  /* 0x0000000200997202 */ /* 0x000fe20000000f00 */
[----:B------:R-:W-:Y:S02]  /*a7a0*/  IMAD.MOV.U32 R149, RZ, RZ, R0 ;  /* 0x000000ffff957224 */ /* 0x000fe400078e0000 */
        /* <DEDUP_REMOVED lines=24> */
[----:B------:R-:W-:Y:S04]  /*a930*/  IADD3 R4, P0, R8, UR20, RZ ;  /* 0x0000001408047c10 */ /* 0x000fe8000ff1e0ff */
[----:B------:R-:W-:Y:S02]  /*a940*/  IADD3.X R5, R9, UR16, R5, P0, !PT ;  /* 0x0000001009057c10 */ /* 0x000fe400087fe405 */
[C---:B------:R-:W-:Y:S04]  /*a950*/  LEA R6, P0, R4.reuse, c[0x0][0x1f8], 0x1 ;  /* 0x00007e0004067a11 */ /* 0x040fe800078008ff */
[----:B------:R-:W-:Y:S01]  /*a960*/  LEA.HI.X R12, R4, c[0x0][0x1fc], R5, 0x1, P0 ;  /* 0x00007f00040c7a11 */ /* 0x000fe200000f0c05 */
[----:B------:R-:W5:Y:S01]  /*a970*/  SHFL.IDX PT, R7, R6, RZ, 0x1c1f ;  /* 0x001c1fff06077589 */ /* 0x000f6200000e0000 */
[C---:B------:R-:W-:Y:S01]  /*a980*/  IMAD.SHL.U32 R4, R218.reuse, 0x2, RZ ;  /* 0x00000002da047824 */ /* 0x040fe200078e00ff */
[----:B------:R-:W-:Y:S02]  /*a990*/  SHF.L.U64.HI R5, R218, 0x1, R233 ;  /* 0x00000001da057819 */ /* 0x000fe400000102e9 */
        /* <DEDUP_REMOVED lines=14> */
[----:B----4-:R4:W3:Y:S04]  /*aa80*/  SHFL.IDX PT, R11, R12, 0x1, 0x1c1f ;  /* 0x003c1f000c0b7f89 */ /* 0x0108e800000e0000 */
[----:B------:R4:W2:Y:S02]  /*aa90*/  SHFL.IDX PT, R7, R6, 0x1, 0x1c1f ;  /* 0x003c1f0006077f89 */ /* 0x0008a400000e0000 */
.L_x_541:
[----:B------:R-:W-:Y:S02]  /*aaa0*/  ISETP.GE.AND P3, PT, R230, c[0x0][0x1d4], PT ;  /* 0x00007500e6007a0c */ /* 0x000fe40003f66270 */
[----:B--2-4-:R-:W-:Y:S02]  /*aab0*/  IADD3 R12, P0, R7, R245, RZ ;  /* 0x000000f5070c7210 */ /* 0x014fe40007f1e0ff */
        /* <DEDUP_REMOVED lines=13> */
.L_x_506:
[----:B------:R-:W-:Y:S05]  /*ab90*/  BSYNC B0 ;  /* 0x0000000000007941 */ /* 0x000fea0003800000 */
.L_x_505:
[----:B------:R-:W0:Y:S01]  /*aba0*/  LDGDEPBAR ;  /* 0x00000000000079af */ /* 0x000e220000000000 */
[----:B------:R-:W-:Y:S01]  /*abb0*/  WARPSYNC 0xffffffff ;  /* 0xffffffff00007948 */ /* 0x000fe20003800000 */
[-C--:B--2-4-:R-:W-:Y:S03]  /*abc0*/  HMMA.16816.F32 R4, R48, R16.reuse, RZ ;  /* 0x000000103004723c */ /* 0x094fe600000018ff */
[----:B------:R-:W-:Y:S03]  /*abd0*/  ISETP.GT.AND P0, PT, R240, R221, PT ;  /* 0x000000ddf000720c */ /* 0x000fe60003f04270 */
[----:B------:R-:W-:Y:S02]  /*abe0*/  LDSM.16.M88.4 R180, [R217+0x6900] ;  /* 0x00690000d9b4783b */ /* 0x000fe40000000200 */
[C---:B---3--:R-:W-:Y:S06]  /*abf0*/  HMMA.16816.F32 R8, R44.reuse, R16, RZ ;  /* 0x000000102c08723c */ /* 0x048fec00000018ff */
[----:B------:R-:W2:Y:S02]  /*ac00*/  LDSM.16.M88.4 R184, [R216+0x3100] ;  /* 0x00310000d8b8783b */ /* 0x000ea40000000200 */
[-C--:B------:R-:W-:Y:S06]  /*ac10*/  HMMA.16816.F32 R12, R44, R18.reuse, RZ ;  /* 0x000000122c0c723c */ /* 0x080fec00000018ff */
[----:B------:R-:W3:Y:S02]  /*ac20*/  LDSM.16.M88.4 R188, [R217+0x7900] ;  /* 0x00790000d9bc783b */ /* 0x000ee40000000200 */
[C---:B------:R-:W-:Y:S06]  /*ac30*/  HMMA.16816.F32 R16, R48.reuse, R18, RZ ;  /* 0x000000123010723c */ /* 0x040fec00000018ff */
[----:B------:R-:W4:Y:S02]  /*ac40*/  LDSM.16.M88.4 R192, [R216+0x3500] ;  /* 0x00350000d8c0783b */ /* 0x000f240000000200 */
[-C--:B-1----:R-:W-:Y:S06]  /*ac50*/  HMMA.16816.F32 R20, R48, R32.reuse, RZ ;  /* 0x000000203014723c */ /* 0x082fec00000018ff */
[----:B------:R-:W-:Y:S02]  /*ac60*/  LDSM.16.M88.4 R196, [R209] ;  /* 0x00000000d1c4783b */ /* 0x000fe40000000200 */
[C---:B------:R-:W-:Y:S06]  /*ac70*/  HMMA.16816.F32 R24, R44.reuse, R32, RZ ;  /* 0x000000202c18723c */ /* 0x040fec00000018ff */
[----:B------:R-:W-:Y:S02]  /*ac80*/  LDSM.16.M88.4 R200, [R213+0x7900] ;  /* 0x00790000d5c8783b */ /* 0x000fe40000000200 */
[-C--:B------:R-:W-:Y:S08]  /*ac90*/  HMMA.16816.F32 R28, R44, R34.reuse, RZ ;  /* 0x000000222c1c723c */ /* 0x080ff000000018ff */
[C---:B------:R-:W-:Y:S08]  /*aca0*/  HMMA.16816.F32 R32, R48.reuse, R34, RZ ;  /* 0x000000223020723c */ /* 0x040ff000000018ff */
[-C--:B------:R-:W-:Y:S08]  /*acb0*/  HMMA.16816.F32 R36, R48, R156.reuse, RZ ;  /* 0x0000009c3024723c */ /* 0x080ff000000018ff */
[C---:B------:R-:W-:Y:S08]  /*acc0*/  HMMA.16816.F32 R40, R44.reuse, R156, RZ ;  /* 0x0000009c2c28723c */ /* 0x040ff000000018ff */
[-C--:B------:R-:W-:Y:S08]  /*acd0*/  HMMA.16816.F32 R44, R44, R158.reuse, RZ ;  /* 0x0000009e2c2c723c */ /* 0x080ff000000018ff */
[----:B------:R-:W-:Y:S01]  /*ace0*/  HMMA.16816.F32 R48, R48, R158, RZ ;  /* 0x0000009e3030723c */ /* 0x000fe200000018ff */
[----:B------:R-:W1:Y:S07]  /*acf0*/  LDSM.16.M88.4 R156, [R216+0x3900] ;  /* 0x00390000d89c783b */ /* 0x000e6e0000000200 */
[-C--:B------:R-:W-:Y:S08]  /*ad00*/  HMMA.16816.F32 R4, R160, R164.reuse, R4 ;  /* 0x000000a4a004723c */ /* 0x080ff00000001804 */
        /* <DEDUP_REMOVED lines=15> */
[----:B------:R-:W1:Y:S01]  /*ae00*/  LDSM.16.M88.4 R176, [R216+0x3d00] ;  /* 0x003d0000d8b0783b */ /* 0x000e620000000200 */
[-C--:B--2---:R-:W-:Y:S08]  /*ae10*/  HMMA.16816.F32 R4, R180, R184.reuse, R4 ;  /* 0x000000b8b404723c */ /* 0x084ff00000001804 */
[C---:B---3--:R-:W-:Y:S08]  /*ae20*/  HMMA.16816.F32 R8, R188.reuse, R184, R8 ;  /* 0x000000b8bc08723c */ /* 0x048ff00000001808 */
[-C--:B------:R-:W-:Y:S08]  /*ae30*/  HMMA.16816.F32 R12, R188, R186.reuse, R12 ;  /* 0x000000babc0c723c */ /* 0x080ff0000000180c */
[C---:B------:R-:W-:Y:S01]  /*ae40*/  HMMA.16816.F32 R16, R180.reuse, R186, R16 ;  /* 0x000000bab410723c */ /* 0x040fe20000001810 */
[----:B------:R-:W-:Y:S07]  /*ae50*/  LDSM.16.M88.4 R184, [R216+0x4500] ;  /* 0x00450000d8b8783b */ /* 0x000fee0000000200 */
[-C--:B----4-:R-:W-:Y:S08]  /*ae60*/  HMMA.16816.F32 R20, R180, R192.reuse, R20 ;  /* 0x000000c0b414723c */ /* 0x090ff00000001814 */
[C---:B------:R-:W-:Y:S08]  /*ae70*/  HMMA.16816.F32 R24, R188.reuse, R192, R24 ;  /* 0x000000c0bc18723c */ /* 0x040ff00000001818 */
[-C--:B------:R-:W-:Y:S08]  /*ae80*/  HMMA.16816.F32 R28, R188, R194.reuse, R28 ;  /* 0x000000c2bc1c723c */ /* 0x080ff0000000181c */
[C---:B------:R-:W-:Y:S01]  /*ae90*/  HMMA.16816.F32 R32, R180.reuse, R194, R32 ;  /* 0x000000c2b420723c */ /* 0x040fe20000001820 */
[----:B------:R-:W-:Y:S07]  /*aea0*/  LDSM.16.M88.4 R192, [R206] ;  /* 0x00000000cec0783b */ /* 0x000fee0000000200 */
[-C--:B-1----:R-:W-:Y:S08]  /*aeb0*/  HMMA.16816.F32 R36, R180, R156.reuse, R36 ;  /* 0x0000009cb424723c */ /* 0x082ff00000001824 */
[C---:B------:R-:W-:Y:S08]  /*aec0*/  HMMA.16816.F32 R40, R188.reuse, R156, R40 ;  /* 0x0000009cbc28723c */ /* 0x040ff00000001828 */
[-C--:B------:R-:W-:Y:S01]  /*aed0*/  HMMA.16816.F32 R44, R188, R158.reuse, R44 ;  /* 0x0000009ebc2c723c */ /* 0x080fe2000000182c */
[----:B------:R-:W-:Y:S07]  /*aee0*/  LDSM.16.M88.4 R188, [R213+0x8900] ;  /* 0x00890000d5bc783b */ /* 0x000fee0000000200 */
[----:B------:R-:W-:Y:S01]  /*aef0*/  HMMA.16816.F32 R48, R180, R158, R48 ;  /* 0x0000009eb430723c */ /* 0x000fe20000001830 */
[----:B------:R-:W1:Y:S07]  /*af00*/  LDSM.16.M88.4 R156, [R217+0x9900] ;  /* 0x00990000d99c783b */ /* 0x000e6e0000000200 */
[-C--:B-----5:R-:W-:Y:S01]  /*af10*/  HMMA.16816.F32 R4, R164, R196.reuse, R4 ;  /* 0x000000c4a404723c */ /* 0x0a0fe20000001804 */
[----:B------:R-:W2:Y:S07]  /*af20*/  LDSM.16.M88.4 R180, [R216+0x4100] ;  /* 0x00410000d8b4783b */ /* 0x000eae0000000200 */
[C---:B------:R-:W-:Y:S08]  /*af30*/  HMMA.16816.F32 R8, R200.reuse, R196, R8 ;  /* 0x000000c4c808723c */ /* 0x040ff00000001808 */
[-C--:B------:R-:W-:Y:S08]  /*af40*/  HMMA.16816.F32 R12, R200, R198.reuse, R12 ;  /* 0x000000c6c80c723c */ /* 0x080ff0000000180c */
[C---:B------:R-:W-:Y:S08]  /*af50*/  HMMA.16816.F32 R16, R164.reuse, R198, R16 ;  /* 0x000000c6a410723c */ /* 0x040ff00000001810 */
[-C--:B------:R-:W-:Y:S08]  /*af60*/  HMMA.16816.F32 R20, R164, R160.reuse, R20 ;  /* 0x000000a0a414723c */ /* 0x080ff00000001814 */
[C---:B------:R-:W-:Y:S08]  /*af70*/  HMMA.16816.F32 R24, R200.reuse, R160, R24 ;  /* 0x000000a0c818723c */ /* 0x040ff00000001818 */
[-C--:B------:R-:W-:Y:S08]  /*af80*/  HMMA.16816.F32 R28, R200, R162.reuse, R28 ;  /* 0x000000a2c81c723c */ /* 0x080ff0000000181c */
[C---:B------:R-:W-:Y:S01]  /*af90*/  HMMA.16816.F32 R32, R164.reuse, R162, R32 ;  /* 0x000000a2a420723c */ /* 0x040fe20000001820 */
[----:B------:R-:W3:Y:S07]  /*afa0*/  LDSM.16.M88.4 R160, [R213+0x9900] ;  /* 0x00990000d5a0783b */ /* 0x000eee0000000200 */
[-C--:B------:R-:W-:Y:S08]  /*afb0*/  HMMA.16816.F32 R36, R164, R168.reuse, R36 ;  /* 0x000000a8a424723c */ /* 0x080ff00000001824 */
[C---:B------:R-:W-:Y:S08]  /*afc0*/  HMMA.16816.F32 R40, R200.reuse, R168, R40 ;  /* 0x000000a8c828723c */ /* 0x040ff00000001828 */
[-C--:B------:R-:W-:Y:S08]  /*afd0*/  HMMA.16816.F32 R44, R200, R170.reuse, R44 ;  /* 0x000000aac82c723c */ /* 0x080ff0000000182c */
[----:B------:R-:W-:Y:S08]  /*afe0*/  HMMA.16816.F32 R48, R164, R170, R48 ;  /* 0x000000aaa430723c */ /* 0x000ff00000001830 */
[-C--:B------:R-:W-:Y:S08]  /*aff0*/  HMMA.16816.F32 R4, R172, R176.reuse, R4 ;  /* 0x000000b0ac04723c */ /* 0x080ff00000001804 */
[C---:B-1----:R-:W-:Y:S08]  /*b000*/  HMMA.16816.F32 R8, R156.reuse, R176, R8 ;  /* 0x000000b09c08723c */ /* 0x042ff00000001808 */
[-C--:B------:R-:W-:Y:S08]  /*b010*/  HMMA.16816.F32 R12, R156, R178.reuse, R12 ;  /* 0x000000b29c0c723c */ /* 0x080ff0000000180c */
[C---:B------:R-:W-:Y:S08]  /*b020*/  HMMA.16816.F32 R16, R172.reuse, R178, R16 ;  /* 0x000000b2ac10723c */ /* 0x040ff00000001810 */
[-C--:B--2---:R-:W-:Y:S08]  /*b030*/  HMMA.16816.F32 R20, R172, R180.reuse, R20 ;  /* 0x000000b4ac14723c */ /* 0x084ff00000001814 */
[C---:B------:R-:W-:Y:S08]  /*b040*/  HMMA.16816.F32 R24, R156.reuse, R180, R24 ;  /* 0x000000b49c18723c */ /* 0x040ff00000001818 */
[-C--:B------:R-:W-:Y:S08]  /*b050*/  HMMA.16816.F32 R28, R156, R182.reuse, R28 ;  /* 0x000000b69c1c723c */ /* 0x080ff0000000181c */
[C---:B------:R-:W-:Y:S08]  /*b060*/  HMMA.16816.F32 R32, R172.reuse, R182, R32 ;  /* 0x000000b6ac20723c */ /* 0x040ff00000001820 */
[-C--:B------:R-:W-:Y:S08]  /*b070*/  HMMA.16816.F32 R36, R172, R184.reuse, R36 ;  /* 0x000000b8ac24723c */ /* 0x080ff00000001824 */
[C---:B------:R-:W-:Y:S08]  /*b080*/  HMMA.16816.F32 R40, R156.reuse, R184, R40 ;  /* 0x000000b89c28723c */ /* 0x040ff00000001828 */
[-C--:B------:R-:W-:Y:S08]  /*b090*/  HMMA.16816.F32 R44, R156, R186.reuse, R44 ;  /* 0x000000ba9c2c723c */ /* 0x080ff0000000182c */
[----:B------:R-:W-:Y:S08]  /*b0a0*/  HMMA.16816.F32 R48, R172, R186, R48 ;  /* 0x000000baac30723c */ /* 0x000ff00000001830 */
[-C--:B------:R-:W-:Y:S08]  /*b0b0*/  HMMA.16816.F32 R4, R188, R192.reuse, R4 ;  /* 0x000000c0bc04723c */ /* 0x080ff00000001804 */
[C---:B---3--:R-:W-:Y:S08]  /*b0c0*/  HMMA.16816.F32 R8, R160.reuse, R192, R8 ;  /* 0x000000c0a008723c */ /* 0x048ff00000001808 */
[-C--:B------:R-:W-:Y:S08]  /*b0d0*/  HMMA.16816.F32 R12, R160, R194.reuse, R12 ;  /* 0x000000c2a00c723c */ /* 0x080ff0000000180c */
[----:B------:R-:W-:Y:S01]  /*b0e0*/  FMUL.FTZ R176, R4, c[0x0][0x320] ;  /* 0x0000c80004b07a20 */ /* 0x000fe20000410000 */
[C---:B------:R-:W-:Y:S04]  /*b0f0*/  HMMA.16816.F32 R16, R188.reuse, R194, R16 ;  /* 0x000000c2bc10723c */ /* 0x040fe80000001810 */
[----:B------:R-:W-:Y:S01]  /*b100*/  FMUL.FTZ R172, R5, c[0x0][0x320] ;  /* 0x0000c80005ac7a20 */ /* 0x000fe20000410000 */
[----:B------:R-:W1:Y:S01]  /*b110*/  MUFU.TANH R176, R176 ;  /* 0x000000b000b07308 */ /* 0x000e620000002400 */
[----:B------:R-:W-:Y:S02]  /*b120*/  FMUL.FTZ R181, R6, c[0x0][0x320] ;  /* 0x0000c80006b57a20 */ /* 0x000fe40000410000 */
[----:B------:R-:W-:Y:S02]  /*b130*/  FMUL.FTZ R179, R7, c[0x0][0x320] ;  /* 0x0000c80007b37a20 */ /* 0x000fe40000410000 */
[----:B------:R-:W2:Y:S02]  /*b140*/  LDSM.16.M88.4 R4, [R205] ;  /* 0x00000000cd04783b */ /* 0x000ea40000000200 */
        /* <DEDUP_REMOVED lines=8> */
[----:B------:R-:W4:Y:S01]  /*b1d0*/  MUFU.TANH R186, R9 ;  /* 0x0000000900ba7308 */ /* 0x000f220000002400 */
[----:B------:R-:W-:Y:S02]  /*b1e0*/  FMUL.FTZ R13, R15, c[0x0][0x320] ;  /* 0x0000c8000f0d7a20 */ /* 0x000fe40000410000 */
[----:B------:R-:W-:Y:S02]  /*b1f0*/  FMUL.FTZ R14, R16, c[0x0][0x320] ;  /* 0x0000c800100e7a20 */ /* 0x000fe40000410000 */
[----:B------:R-:W-:Y:S02]  /*b200*/  FMUL.FTZ R16, R17, c[0x0][0x320] ;  /* 0x0000c80011107a20 */ /* 0x000fe40000410000 */
[----:B------:R-:W-:Y:S02]  /*b210*/  FMUL.FTZ R17, R18, c[0x0][0x320] ;  /* 0x0000c80012117a20 */ /* 0x000fe40000410000 */
[----:B------:R-:W-:Y:S01]  /*b220*/  FMUL.FTZ R15, R19, c[0x0][0x320] ;  /* 0x0000c800130f7a20 */ /* 0x000fe20000410000 */
[----:B------:R-:W1:Y:S10]  /*b230*/  MUFU.TANH R187, R10 ;  /* 0x0000000a00bb7308 */ /* 0x000e740000002400 */
[----:B------:R5:W1:Y:S01]  /*b240*/  MUFU.TANH R185, R11 ;  /* 0x0000000b00b97308 */ /* 0x000a620000002400 */
[-C--:B--2---:R-:W-:Y:S09]  /*b250*/  HMMA.16816.F32 R20, R188, R4.reuse, R20 ;  /* 0x00000004bc14723c */ /* 0x084ff20000001814 */
[----:B------:R-:W2:Y:S01]  /*b260*/  MUFU.TANH R181, R181 ;  /* 0x000000b500b57308 */ /* 0x000ea20000002400 */
[C---:B------:R-:W-:Y:S09]  /*b270*/  HMMA.16816.F32 R24, R160.reuse, R4, R24 ;  /* 0x00000004a018723c */ /* 0x040ff20000001818 */
[----:B------:R-:W1:Y:S01]  /*b280*/  MUFU.TANH R179, R179 ;  /* 0x000000b300b37308 */ /* 0x000e620000002400 */
[-C--:B------:R-:W-:Y:S01]  /*b290*/  HMMA.16816.F32 R28, R160, R6.reuse, R28 ;  /* 0x00000006a01c723c */ /* 0x080fe2000000181c */
[----:B-----5:R-:W5:Y:S01]  /*b2a0*/  LDSM.16.M88.4 R8, [R204] ;  /* 0x00000000cc08783b */ /* 0x020f620000000200 */
[----:B------:R-:W-:Y:S06]  /*b2b0*/  DEPBAR.LE SB0, 0x0 ;  /* 0x000080000000791a */ /* 0x000fec0000000000 */
[C---:B------:R-:W-:Y:S01]  /*b2c0*/  HMMA.16816.F32 R32, R188.reuse, R6, R32 ;  /* 0x00000006bc20723c */ /* 0x040fe20000001820 */
[----:B------:R-:W1:Y:S01]  /*b2d0*/  MUFU.TANH R184, R184 ;  /* 0x000000b800b87308 */ /* 0x000e620000002400 */
[----:B------:R-:W-:Y:S03]  /*b2e0*/  BAR.SYNC.DEFER_BLOCKING 0x0 ;  /* 0x0000000000007b1d */ /* 0x000fe60000010000 */
[----:B------:R-:W-:Y:S02]  /*b2f0*/  FMUL.FTZ R248, R20, c[0x0][0x320] ;  /* 0x0000c80014f87a20 */ /* 0x000fe40000410000 */
[----:B------:R-:W-:Y:S02]  /*b300*/  FMUL.FTZ R21, R21, c[0x0][0x320] ;  /* 0x0000c80015157a20 */ /* 0x000fe40000410000 */
[----:B------:R-:W-:Y:S02]  /*b310*/  FMUL.FTZ R198, R24, c[0x0][0x320] ;  /* 0x0000c80018c67a20 */ /* 0x000fe40000410000 */
        /* <DEDUP_REMOVED lines=14> */
[----:B------:R-:W-:Y:S01]  /*b400*/  FMUL.FTZ R34, R34, c[0x0][0x320] ;  /* 0x0000c80022227a20 */ /* 0x000fe20000410000 */
[-C--:B-----5:R-:W-:Y:S03]  /*b410*/  HMMA.16816.F32 R36, R188, R8.reuse, R36 ;  /* 0x00000008bc24723c */ /* 0x0a0fe60000001824 */
[----:B------:R-:W-:Y:S03]  /*b420*/  FMUL.FTZ R35, R35, c[0x0][0x320] ;  /* 0x0000c80023237a20 */ /* 0x000fe60000410000 */
[----:B------:R-:W1:Y:S02]  /*b430*/  MUFU.TANH R13, R13 ;  /* 0x0000000d000d7308 */ /* 0x000e640000002400 */
[C---:B------:R-:W-:Y:S08]  /*b440*/  HMMA.16816.F32 R40, R160.reuse, R8, R40 ;  /* 0x00000008a028723c */ /* 0x040ff00000001828 */
[----:B------:R-:W1:Y:S01]  /*b450*/  MUFU.TANH R14, R14 ;  /* 0x0000000e000e7308 */ /* 0x000e620000002400 */
[-C--:B------:R-:W-:Y:S07]  /*b460*/  HMMA.16816.F32 R44, R160, R10.reuse, R44 ;  /* 0x0000000aa02c723c */ /* 0x080fee000000182c */
[----:B------:R-:W-:Y:S01]  /*b470*/  FMUL.FTZ R168, R36, c[0x0][0x320] ;  /* 0x0000c80024a87a20 */ /* 0x000fe20000410000 */
[----:B------:R-:W-:Y:S01]  /*b480*/  HMMA.16816.F32 R48, R188, R10, R48 ;  /* 0x0000000abc30723c */ /* 0x000fe20000001830 */
[----:B------:R-:W1:Y:S03]  /*b490*/  MUFU.TANH R16, R16 ;  /* 0x0000001000107308 */ /* 0x000e660000002400 */
[----:B------:R-:W-:Y:S02]  /*b4a0*/  FMUL.FTZ R37, R37, c[0x0][0x320] ;  /* 0x0000c80025257a20 */ /* 0x000fe40000410000 */
[----:B------:R-:W-:Y:S02]  /*b4b0*/  FMUL.FTZ R38, R38, c[0x0][0x320] ;  /* 0x0000c80026267a20 */ /* 0x000fe40000410000 */
[----:B------:R-:W-:Y:S03]  /*b4c0*/  FMUL.FTZ R159, R40, c[0x0][0x320] ;  /* 0x0000c800289f7a20 */ /* 0x000fe60000410000 */
        /* <DEDUP_REMOVED lines=14> */
[----:B------:R-:W-:Y:S07]  /*b5b0*/  FMUL.FTZ R51, R51, c[0x0][0x320] ;  /* 0x0000c80033337a20 */ /* 0x000fee0000410000 */
[----:B------:R1:W1:Y:S10]  /*b5c0*/  MUFU.TANH R192, R21 ;  /* 0x0000001500c07308 */ /* 0x0002740000002400 */
[----:B------:R1:W1:Y:S10]  /*b5d0*/  MUFU.TANH R197, R22 ;  /* 0x0000001600c57308 */ /* 0x0002740000002400 */
[----:B------:R1:W1:Y:S10]  /*b5e0*/  MUFU.TANH R195, R23 ;  /* 0x0000001700c37308 */ /* 0x0002740000002400 */
[----:B------:R-:W1:Y:S10]  /*b5f0*/  MUFU.TANH R198, R198 ;  /* 0x000000c600c67308 */ /* 0x000e740000002400 */
        /* <DEDUP_REMOVED lines=63> */
[----:B-1----:R-:W-:Y:S10]  /*b9f0*/  SHFL.IDX PT, R21, R4, 0x1, 0x1c1f ;  /* 0x003c1f0004157f89 */ /* 0x002ff400000e0000 */
[----:B--2---:R-:W-:Y:S05]  /*ba00*/  @P1 IADD3 R18, P0, R9, R245, RZ ;  /* 0x000000f509121210 */ /* 0x004fea0007f1e0ff */
[----:B---3--:R-:W-:Y:S01]  /*ba10*/  @P1 IMAD.X R19, R7, 0x1, R246, P0 ;  /* 0x0000000107131824 */ /* 0x008fe200000e06f6 */
[-C--:B------:R-:W-:Y:S04]  /*ba20*/  @P1 IADD3 R10, P0, R9, R242.reuse, RZ ;  /* 0x000000f2090a1210 */ /* 0x080fe80007f1e0ff */
[----:B------:R1:W-:Y:S01]  /*ba30*/  @P1 LDGSTS.E.BYPASS.LTC128B.128 [R220+0x2500], [R18.64], !P5 ;  /* 0x0250000012dc1fae */ /* 0x0003e2000e901d4c */
[----:B------:R-:W-:Y:S01]  /*ba40*/  @P1 IMAD.X R11, R7, 0x1, R244, P0 ;  /* 0x00000001070b1824 */ /* 0x000fe200000e06f4 */
[C---:B------:R-:W-:Y:S04]  /*ba50*/  @P1 LEA R8, P0, R218.reuse, R9, 0x1 ;  /* 0x00000009da081211 */ /* 0x040fe800078008ff */
[----:B------:R1:W-:Y:S01]  /*ba60*/  @P1 LDGSTS.E.BYPASS.LTC128B.128 [R220+0x3100], [R10.64], !P4 ;  /* 0x031000000adc1fae */ /* 0x0003e2000e101d4c */
[--C-:B------:R-:W-:Y:S02]  /*ba70*/  @P1 LEA.HI.X R9, R218, R7, R233.reuse, 0x1, P0 ;  /* 0x00000007da091211 */ /* 0x100fe400000f0ce9 */
[----:B------:R-:W-:Y:S01]  /*ba80*/  ISETP.GE.AND P0, PT, R6, 0x21, PT ;  /* 0x000000210600780c */ /* 0x000fe20003f06270 */
[----:B------:R-:W2:Y:S04]  /*ba90*/  SHFL.IDX PT, R7, R5, 0x1, 0x1c1f ;  /* 0x003c1f0005077f89 */ /* 0x000ea800000e0000 */
[----:B------:R1:W-:Y:S08]  /*baa0*/  @P1 LDGSTS.E.BYPASS.LTC128B.128 [R220+0x3d00], [R8.64], !P3 ;  /* 0x03d0000008dc1fae */ /* 0x0003f0000d901d4c */
[----:B--2---:R-:W-:Y:S05]  /*bab0*/  @P0 IADD3 R24, P2, R7, R245, RZ ;  /* 0x000000f507180210 */ /* 0x004fea0007f5e0ff */
[----:B------:R-:W-:Y:S01]  /*bac0*/  @P0 IMAD.X R25, R21, 0x1, R246, P2 ;  /* 0x0000000115190824 */ /* 0x000fe200010e06f6 */
[----:B------:R-:W-:Y:S04]  /*bad0*/  @P0 IADD3 R22, P2, R7, R242, RZ ;  /* 0x000000f207160210 */ /* 0x000fe80007f5e0ff */
[----:B------:R1:W-:Y:S01]  /*bae0*/  @P0 LDGSTS.E.BYPASS.LTC128B.128 [R220+0x2d00], [R24.64], !P5 ;  /* 0x02d0000018dc0fae */ /* 0x0003e2000e901d4c */
[----:B------:R-:W-:Y:S01]  /*baf0*/  @P0 IMAD.X R23, R21, 0x1, R244, P2 ;  /* 0x0000000115170824 */ /* 0x000fe200010e06f4 */
[C---:B------:R-:W-:Y:S04]  /*bb00*/  @P0 LEA R6, P2, R218.reuse, R7, 0x1 ;  /* 0x00000007da060211 */ /* 0x040fe800078408ff */
[----:B------:R1:W-:Y:S01]  /*bb10*/  @P0 LDGSTS.E.BYPASS.LTC128B.128 [R220+0x3900], [R22.64], !P4 ;  /* 0x0390000016dc0fae */ /* 0x0003e2000e101d4c */
[----:B------:R-:W-:Y:S05]  /*bb20*/  @P0 LEA.HI.X R7, R218, R21, R233, 0x1, P2 ;  /* 0x00000015da070211 */ /* 0x000fea00010f0ce9 */
[----:B------:R1:W-:Y:S03]  /*bb30*/  @P0 LDGSTS.E.BYPASS.LTC128B.128 [R220+0x4500], [R6.64], !P3 ;  /* 0x0450000006dc0fae */ /* 0x0003e6000d901d4c */
.L_x_508:
[----:B-1234-:R-:W-:Y:S01]  /*bb40*/  FMNMX.FTZ R5, R176, R3, !PT ;  /* 0x00000003b0057209 */ /* 0x01efe20007810000 */
[----:B------:R-:W-:Y:S01]  /*bb50*/  LDSM.16.MT88.4 R20, [R214+0x100] ;  /* 0x00010000d614783b */ /* 0x000fe20000004200 */
[----:B------:R-:W-:Y:S02]  /*bb60*/  FMNMX.FTZ R4, R181, R2, !PT ;  /* 0x00000002b5047209 */ /* 0x000fe40007810000 */
        /* <DEDUP_REMOVED lines=30> */
[----:B------:R-:W-:Y:S02]  /*bd50*/  ISETP.GT.AND P0, PT, R240, R247, PT ;  /* 0x000000f7f000720c */ /* 0x000fe40003f04270 */
        /* <DEDUP_REMOVED lines=10> */
[----:B------:R-:W-:Y:S02]  /*be00*/  IADD3 R240, R240, -0x1, RZ ;  /* 0xfffffffff0f07810 */ /* 0x000fe40007ffe0ff */
[----:B------:R-:W-:Y:S01]  /*be10*/  FMNMX.FTZ R0, R193, R0, !PT ;  /* 0x00000000c1007209 */ /* 0x000fe20007810000 */
[----:B------:R-:W1:Y:S03]  /*be20*/  SHFL.BFLY PT, R7, R4, 0x2, 0x1f ;  /* 0x0c401f0004077f89 */ /* 0x000e6600000e0000 */
[----:B------:R-:W-:Y:S04]  /*be30*/  FMNMX.FTZ R0, R13, R0, !PT ;  /* 0x000000000d007209 */ /* 0x000fe80007810000 */
[----:B------:R-:W-:Y:S04]  /*be40*/  FMNMX.FTZ R0, R249, R0, !PT ;  /* 0x00000000f9007209 */ /* 0x000fe80007810000 */
[----:B------:R-:W-:Y:S04]  /*be50*/  FMNMX.FTZ R0, R203, R0, !PT ;  /* 0x00000000cb007209 */ /* 0x000fe80007810000 */
[----:B------:R-:W-:Y:S02]  /*be60*/  FMNMX.FTZ R0, R251, R0, !PT ;  /* 0x00000000fb007209 */ /* 0x000fe40007810000 */
[----:B-1----:R-:W-:Y:S02]  /*be70*/  FMNMX.FTZ R7, R4, R7, !PT ;  /* 0x0000000704077209 */ /* 0x002fe40007810000 */
[----:B------:R-:W-:Y:S02]  /*be80*/  FMNMX.FTZ R5, R2, R9, !PT ;  /* 0x0000000902057209 */ /* 0x000fe40007810000 */
[----:B------:R-:W-:Y:S01]  /*be90*/  FMNMX.FTZ R9, R8, R11, !PT ;  /* 0x0000000b08097209 */ /* 0x000fe20007810000 */
[----:B------:R-:W-:Y:S08]  /*bea0*/  SHFL.BFLY PT, R4, R7, 0x1, 0x1f ;  /* 0x0c201f0007047f89 */ /* 0x000ff000000e0000 */
[----:B------:R-:W1:Y:S08]  /*beb0*/  SHFL.BFLY PT, R6, R5, 0x1, 0x1f ;  /* 0x0c201f0005067f89 */ /* 0x000e7000000e0000 */
[----:B------:R-:W2:Y:S01]  /*bec0*/  SHFL.BFLY PT, R2, R9, 0x1, 0x1f ;  /* 0x0c201f0009027f89 */ /* 0x000ea200000e0000 */
[----:B-1----:R-:W-:Y:S02]  /*bed0*/  FMNMX.FTZ R3, R5, R6, !PT ;  /* 0x0000000605037209 */ /* 0x002fe40007810000 */
[----:B------:R-:W-:Y:S03]  /*bee0*/  FMNMX.FTZ R5, R175, R0, !PT ;  /* 0x00000000af057209 */ /* 0x000fe60007810000 */
[C---:B------:R-:W-:Y:S01]  /*bef0*/  FADD.FTZ R0, -R3.reuse, R148 ;  /* 0x0000009403007221 */ /* 0x040fe20000010100 */
[----:B------:R-:W-:Y:S01]  /*bf00*/  FMNMX.FTZ R6, R158, R5, !PT ;  /* 0x000000059e067209 */ /* 0x000fe20007810000 */
[----:B------:R-:W-:Y:S01]  /*bf10*/  FMUL.FTZ R173, R3, c[0x0][0x2d0] ;  /* 0x0000b40003ad7a20 */ /* 0x000fe20000410000 */
[----:B--2---:R-:W-:Y:S01]  /*bf20*/  FMNMX.FTZ R2, R9, R2, !PT ;  /* 0x0000000209027209 */ /* 0x004fe20007810000 */
[----:B------:R-:W-:Y:S01]  /*bf30*/  FMUL.FTZ R151, R0, c[0x0][0x2d0] ;  /* 0x0000b40000977a20 */ /* 0x000fe20000410000 */
[----:B------:R-:W-:Y:S01]  /*bf40*/  FMNMX.FTZ R0, R157, R6, !PT ;  /* 0x000000069d007209 */ /* 0x000fe20007810000 */
[----:B------:R-:W-:Y:S02]  /*bf50*/  FFMA.FTZ R177, R176, c[0x0][0x2d0], -R173 ;  /* 0x0000b400b0b17a23 */ /* 0x000fe400000108ad */
[----:B------:R-:W-:Y:S01]  /*bf60*/  FADD.FTZ R6, -R2, R153 ;  /* 0x0000009902067221 */ /* 0x000fe20000010100 */
[----:B------:R-:W-:Y:S01]  /*bf70*/  FMNMX.FTZ R5, R155, R0, !PT ;  /* 0x000000009b057209 */ /* 0x000fe20007810000 */
[----:B------:R-:W-:Y:S01]  /*bf80*/  FFMA.FTZ R176, R172, c[0x0][0x2d0], -R173 ;  /* 0x0000b400acb07a23 */ /* 0x000fe200000108ad */
[----:B------:R-:W-:Y:S01]  /*bf90*/  FMNMX.FTZ R0, R7, R4, !PT ;  /* 0x0000000407007209 */ /* 0x000fe20007810000 */
[----:B------:R-:W-:Y:S01]  /*bfa0*/  FMUL.FTZ R150, R6, c[0x0][0x2d0] ;  /* 0x0000b40006967a20 */ /* 0x000fe20000410000 */
[----:B------:R-:W-:Y:S01]  /*bfb0*/  FMNMX.FTZ R4, R154, R5, !PT ;  /* 0x000000059a047209 */ /* 0x000fe20007810000 */
[----:B------:R-:W-:Y:S01]  /*bfc0*/  FMUL.FTZ R172, R2, c[0x0][0x2d0] ;  /* 0x0000b40002ac7a20 */ /* 0x000fe20000410000 */
[----:B------:R-:W1:Y:S01]  /*bfd0*/  MUFU.EX2 R151, R151 ;  /* 0x0000009700977308 */ /* 0x000e620000000800 */
[----:B------:R-:W-:Y:S02]  /*bfe0*/  FADD.FTZ R6, -R0, R149 ;  /* 0x0000009500067221 */ /* 0x000fe40000010100 */
[----:B------:R-:W2:Y:S01]  /*bff0*/  SHFL.BFLY PT, R5, R4, 0x2, 0x1f ;  /* 0x0c401f0004057f89 */ /* 0x000ea200000e0000 */
[--C-:B------:R-:W-:Y:S02]  /*c000*/  FFMA.FTZ R180, R181, c[0x0][0x2d0], -R172.reuse ;  /* 0x0000b400b5b47a23 */ /* 0x100fe400000108ac */
[----:B------:R-:W-:Y:S02]  /*c010*/  FMUL.FTZ R149, R6, c[0x0][0x2d0] ;  /* 0x0000b40006957a20 */ /* 0x000fe40000410000 */
[--C-:B------:R-:W-:Y:S02]  /*c020*/  FFMA.FTZ R179, R179, c[0x0][0x2d0], -R172.reuse ;  /* 0x0000b400b3b37a23 */ /* 0x100fe400000108ac */
[--C-:B------:R-:W-:Y:S01]  /*c030*/  FFMA.FTZ R182, R14, c[0x0][0x2d0], -R173.reuse ;  /* 0x0000b4000eb67a23 */ /* 0x100fe200000108ad */
[----:B------:R-:W3:Y:S01]  /*c040*/  MUFU.EX2 R150, R150 ;  /* 0x0000009600967308 */ /* 0x000ee20000000800 */
[--C-:B------:R-:W-:Y:S02]  /*c050*/  FFMA.FTZ R181, R16, c[0x0][0x2d0], -R173.reuse ;  /* 0x0000b40010b57a23 */ /* 0x100fe400000108ad */
[--C-:B------:R-:W-:Y:S02]  /*c060*/  FFMA.FTZ R178, R17, c[0x0][0x2d0], -R172.reuse ;  /* 0x0000b40011b27a23 */ /* 0x100fe400000108ac */
[----:B------:R-:W-:Y:S02]  /*c070*/  FFMA.FTZ R183, R15, c[0x0][0x2d0], -R172 ;  /* 0x0000b4000fb77a23 */ /* 0x000fe400000108ac */
[----:B------:R-:W-:Y:S02]  /*c080*/  FMUL.FTZ R163, R0, c[0x0][0x2d0] ;  /* 0x0000b40000a37a20 */ /* 0x000fe40000410000 */
[----:B------:R-:W-:Y:S01]  /*c090*/  FFMA.FTZ R252, R166, c[0x0][0x2d0], -R173 ;  /* 0x0000b400a6fc7a23 */ /* 0x000fe200000108ad */
[----:B------:R-:W-:Y:S01]  /*c0a0*/  MUFU.EX2 R177, R177 ;  /* 0x000000b100b17308 */ /* 0x000fe20000000800 */
[--C-:B------:R-:W-:Y:S02]  /*c0b0*/  FFMA.FTZ R189, R250, c[0x0][0x2d0], -R163.reuse ;  /* 0x0000b400fabd7a23 */ /* 0x100fe400000108a3 */
[--C-:B------:R-:W-:Y:S02]  /*c0c0*/  FFMA.FTZ R191, R184, c[0x0][0x2d0], -R163.reuse ;  /* 0x0000b400b8bf7a23 */ /* 0x100fe400000108a3 */
[--C-:B------:R-:W-:Y:S01]  /*c0d0*/  FFMA.FTZ R188, R186, c[0x0][0x2d0], -R163.reuse ;  /* 0x0000b400babc7a23 */ /* 0x100fe200000108a3 */
[----:B--2---:R-:W-:Y:S01]  /*c0e0*/  FMNMX.FTZ R6, R4, R5, !PT ;  /* 0x0000000504067209 */ /* 0x004fe20007810000 */
[----:B------:R-:W-:Y:S02]  /*c0f0*/  FFMA.FTZ R186, R12, c[0x0][0x2d0], -R163 ;  /* 0x0000b4000cba7a23 */ /* 0x000fe400000108a3 */
[C---:B-1----:R-:W-:Y:S01]  /*c100*/  FMUL.FTZ R5, R151.reuse, R145 ;  /* 0x0000009197057220 */ /* 0x042fe20000410000 */
[----:B------:R-:W-:Y:S01]  /*c110*/  MUFU.EX2 R176, R176 ;  /* 0x000000b000b07308 */ /* 0x000fe20000000800 */
[----:B------:R-:W1:Y:S01]  /*c120*/  SHFL.BFLY PT, R153, R6, 0x1, 0x1f ;  /* 0x0c201f0006997f89 */ /* 0x000e6200000e0000 */
[C---:B------:R-:W-:Y:S02]  /*c130*/  FMUL.FTZ R16, R151.reuse, R132 ;  /* 0x0000008497107220 */ /* 0x040fe40000410000 */
[C---:B---3--:R-:W-:Y:S02]  /*c140*/  FMUL.FTZ R7, R150.reuse, R147 ;  /* 0x0000009396077220 */ /* 0x048fe40000410000 */
[C---:B------:R-:W-:Y:S02]  /*c150*/  FMUL.FTZ R17, R151.reuse, R133 ;  /* 0x0000008597117220 */ /* 0x040fe40000410000 */
[C---:B------:R-:W-:Y:S02]  /*c160*/  FMUL.FTZ R18, R150.reuse, R134 ;  /* 0x0000008696127220 */ /* 0x040fe40000410000 */
[----:B------:R-:W-:Y:S01]  /*c170*/  MUFU.EX2 R180, R180 ;  /* 0x000000b400b47308 */ /* 0x000fe20000000800 */
[C---:B------:R-:W-:Y:S02]  /*c180*/  FMUL.FTZ R19, R150.reuse, R135 ;  /* 0x0000008796137220 */ /* 0x040fe40000410000 */
[----:B------:R-:W-:Y:S01]  /*c190*/  LDSM.16.MT88.4 R132, [R214+0x900] ;  /* 0x00090000d684783b */ /* 0x000fe20000004200 */
[C---:B------:R-:W-:Y:S02]  /*c1a0*/  FMUL.FTZ R32, R151.reuse, R116 ;  /* 0x0000007497207220 */ /* 0x040fe40000410000 */
[C---:B------:R-:W-:Y:S02]  /*c1b0*/  FMUL.FTZ R33, R151.reuse, R117 ;  /* 0x0000007597217220 */ /* 0x040fe40000410000 */
[C---:B------:R-:W-:Y:S02]  /*c1c0*/  FMUL.FTZ R34, R150.reuse, R118 ;  /* 0x0000007696227220 */ /* 0x040fe40000410000 */
[----:B------:R-:W2:Y:S01]  /*c1d0*/  MUFU.EX2 R179, R179 ;  /* 0x000000b300b37308 */ /* 0x000ea20000000800 */
[C---:B------:R-:W-:Y:S02]  /*c1e0*/  FMUL.FTZ R35, R150.reuse, R119 ;  /* 0x0000007796237220 */ /* 0x040fe40000410000 */
[----:B------:R-:W-:Y:S01]  /*c1f0*/  LDSM.16.MT88.4 R116, [R214+0x1100] ;  /* 0x00110000d674783b */ /* 0x000fe20000004200 */
[----:B------:R-:W-:Y:S01]  /*c200*/  FMUL.FTZ R48, R151, R100 ;  /* 0x0000006497307220 */ /* 0x000fe20000410000 */
[----:B-1----:R-:W-:Y:S01]  /*c210*/  FMNMX.FTZ R153, R153, R6, !PT ;  /* 0x0000000699997209 */ /* 0x002fe20007810000 */
[----:B------:R-:W-:Y:S02]  /*c220*/  FMUL.FTZ R6, R150, R146 ;  /* 0x0000009296067220 */ /* 0x000fe40000410000 */
[----:B------:R-:W-:Y:S02]  /*c230*/  FMUL.FTZ R49, R151, R101 ;  /* 0x0000006597317220 */ /* 0x000fe40000410000 */
[C---:B------:R-:W-:Y:S01]  /*c240*/  FMUL.FTZ R162, R153.reuse, c[0x0][0x2d0] ;  /* 0x0000b40099a27a20 */ /* 0x040fe20000410000 */
[----:B------:R-:W-:Y:S01]  /*c250*/  MUFU.EX2 R182, R182 ;  /* 0x000000b600b67308 */ /* 0x000fe20000000800 */
[----:B------:R-:W-:Y:S02]  /*c260*/  FADD.FTZ R4, -R153, R152 ;  /* 0x0000009899047221 */ /* 0x000fe40000010100 */
[--C-:B------:R-:W-:Y:S02]  /*c270*/  FFMA.FTZ R152, R13, c[0x0][0x2d0], -R162.reuse ;  /* 0x0000b4000d987a23 */ /* 0x100fe400000108a2 */
[----:B------:R-:W-:Y:S02]  /*c280*/  FMUL.FTZ R148, R4, c[0x0][0x2d0] ;  /* 0x0000b40004947a20 */ /* 0x000fe40000410000 */
[--C-:B------:R-:W-:Y:S02]  /*c290*/  FFMA.FTZ R187, R187, c[0x0][0x2d0], -R162.reuse ;  /* 0x0000b400bbbb7a23 */ /* 0x100fe400000108a2 */
[--C-:B------:R-:W-:Y:S01]  /*c2a0*/  FFMA.FTZ R184, R185, c[0x0][0x2d0], -R162.reuse ;  /* 0x0000b400b9b87a23 */ /* 0x100fe200000108a2 */
[----:B------:R-:W1:Y:S01]  /*c2b0*/  MUFU.EX2 R181, R181 ;  /* 0x000000b500b57308 */ /* 0x000e620000000800 */
[----:B------:R-:W-:Y:S01]  /*c2c0*/  FFMA.FTZ R185, R193, c[0x0][0x2d0], -R162 ;  /* 0x0000b400c1b97a23 */ /* 0x000fe200000108a2 */
[----:B--2---:R-:W-:Y:S01]  /*c2d0*/  F2FP.PACK_AB R145, R179, R180 ;  /* 0x000000b4b391723e */ /* 0x004fe200000000ff */
[----:B------:R-:W-:Y:S01]  /*c2e0*/  FMUL.FTZ R4, R151, R144 ;  /* 0x0000009097047220 */ /* 0x000fe20000410000 */
[----:B------:R-:W-:Y:S01]  /*c2f0*/  F2FP.PACK_AB R144, R176, R177 ;  /* 0x000000b1b090723e */ /* 0x000fe200000000ff */
[C---:B------:R-:W-:Y:S02]  /*c300*/  FMUL.FTZ R50, R150.reuse, R102 ;  /* 0x0000006696327220 */ /* 0x040fe40000410000 */
[----:B------:R-:W-:Y:S03]  /*c310*/  FMUL.FTZ R51, R150, R103 ;  /* 0x0000006796337220 */ /* 0x000fe60000410000 */
[----:B------:R-:W-:Y:S01]  /*c320*/  MUFU.EX2 R178, R178 ;  /* 0x000000b200b27308 */ /* 0x000fe20000000800 */
[----:B------:R-:W-:Y:S01]  /*c330*/  LDSM.16.MT88.4 R100, [R214+0x1900] ;  /* 0x00190000d664783b */ /* 0x000fe20000004200 */
[--C-:B------:R-:W-:Y:S02]  /*c340*/  FFMA.FTZ R250, R168, c[0x0][0x2d0], -R173.reuse ;  /* 0x0000b400a8fa7a23 */ /* 0x100fe400000108ad */
[--C-:B------:R-:W-:Y:S02]  /*c350*/  FFMA.FTZ R165, R165, c[0x0][0x2d0], -R172.reuse ;  /* 0x0000b400a5a57a23 */ /* 0x100fe400000108ac */
[--C-:B------:R-:W-:Y:S02]  /*c360*/  FFMA.FTZ R164, R164, c[0x0][0x2d0], -R172.reuse ;  /* 0x0000b400a4a47a23 */ /* 0x100fe400000108ac */
[--C-:B------:R-:W-:Y:S02]  /*c370*/  FFMA.FTZ R171, R171, c[0x0][0x2d0], -R173.reuse ;  /* 0x0000b400abab7a23 */ /* 0x100fe400000108ad */
[----:B------:R-:W2:Y:S01]  /*c380*/  MUFU.EX2 R183, R183 ;  /* 0x000000b700b77308 */ /* 0x000ea20000000800 */
[--C-:B------:R-:W-:Y:S02]  /*c390*/  FFMA.FTZ R169, R169, c[0x0][0x2d0], -R172.reuse ;  /* 0x0000b400a9a97a23 */ /* 0x100fe400000108ac */
[----:B------:R-:W-:Y:S01]  /*c3a0*/  FMUL.FTZ R52, R151, R52 ;  /* 0x0000003497347220 */ /* 0x000fe20000410000 */
[----:B-1----:R-:W-:Y:S01]  /*c3b0*/  F2FP.PACK_AB R146, R181, R182 ;  /* 0x000000b6b592723e */ /* 0x002fe200000000ff */
[C---:B------:R-:W-:Y:S02]  /*c3c0*/  FMUL.FTZ R53, R151.reuse, R53 ;  /* 0x0000003597357220 */ /* 0x040fe40000410000 */
[C---:B------:R-:W-:Y:S02]  /*c3d0*/  FMUL.FTZ R54, R150.reuse, R54 ;  /* 0x0000003696367220 */ /* 0x040fe40000410000 */
[C---:B------:R-:W-:Y:S01]  /*c3e0*/  FMUL.FTZ R55, R150.reuse, R55 ;  /* 0x0000003796377220 */ /* 0x040fe20000410000 */
[----:B------:R-:W1:Y:S01]  /*c3f0*/  MUFU.EX2 R149, R149 ;  /* 0x0000009500957308 */ /* 0x000e620000000800 */
[C---:B------:R-:W-:Y:S02]  /*c400*/  FMUL.FTZ R64, R151.reuse, R64 ;  /* 0x0000004097407220 */ /* 0x040fe40000410000 */
[----:B------:R-:W-:Y:S02]  /*c410*/  FMUL.FTZ R65, R151, R65 ;  /* 0x0000004197417220 */ /* 0x000fe40000410000 */
[C---:B------:R-:W-:Y:S02]  /*c420*/  FMUL.FTZ R66, R150.reuse, R66 ;  /* 0x0000004296427220 */ /* 0x040fe40000410000 */
[----:B------:R-:W-:Y:S02]  /*c430*/  FMUL.FTZ R67, R150, R67 ;  /* 0x0000004396437220 */ /* 0x000fe40000410000 */
[--C-:B------:R-:W-:Y:S01]  /*c440*/  FFMA.FTZ R190, R248, c[0x0][0x2d0], -R173.reuse ;  /* 0x0000b400f8be7a23 */ /* 0x100fe200000108ad */
[----:B------:R-:W3:Y:S01]  /*c450*/  MUFU.EX2 R148, R148 ;  /* 0x0000009400947308 */ /* 0x000ee20000000800 */
[--C-:B------:R-:W-:Y:S02]  /*c460*/  FFMA.FTZ R193, R192, c[0x0][0x2d0], -R173.reuse ;  /* 0x0000b400c0c17a23 */ /* 0x100fe400000108ad */
[--C-:B------:R-:W-:Y:S01]  /*c470*/  FFMA.FTZ R192, R197, c[0x0][0x2d0], -R172.reuse ;  /* 0x0000b400c5c07a23 */ /* 0x100fe200000108ac */
[----:B--2---:R-:W-:Y:S01]  /*c480*/  F2FP.PACK_AB R147, R183, R178 ;  /* 0x000000b2b793723e */ /* 0x004fe200000000ff */
[--C-:B------:R-:W-:Y:S02]  /*c490*/  FFMA.FTZ R195, R195, c[0x0][0x2d0], -R172.reuse ;  /* 0x0000b400c3c37a23 */ /* 0x100fe400000108ac */
[--C-:B------:R-:W-:Y:S02]  /*c4a0*/  FFMA.FTZ R194, R194, c[0x0][0x2d0], -R173.reuse ;  /* 0x0000b400c2c27a23 */ /* 0x100fe400000108ad */
[--C-:B------:R-:W-:Y:S01]  /*c4b0*/  FFMA.FTZ R197, R196, c[0x0][0x2d0], -R173.reuse ;  /* 0x0000b400c4c57a23 */ /* 0x100fe200000108ad */
[----:B------:R-:W-:Y:S01]  /*c4c0*/  MUFU.EX2 R191, R191 ;  /* 0x000000bf00bf7308 */ /* 0x000fe20000000800 */
[-C--:B------:R-:W-:Y:S05]  /*c4d0*/  HMMA.16816.F32 R4, R144, R20.reuse, R4 ;  /* 0x000000149004723c */ /* 0x080fea0000001804 */
[C---:B-1----:R-:W-:Y:S02]  /*c4e0*/  FMUL.FTZ R8, R149.reuse, R140 ;  /* 0x0000008c95087220 */ /* 0x042fe40000410000 */
[C---:B------:R-:W-:Y:S02]  /*c4f0*/  FMUL.FTZ R9, R149.reuse, R141 ;  /* 0x0000008d95097220 */ /* 0x040fe40000410000 */
[----:B------:R-:W1:Y:S03]  /*c500*/  MUFU.EX2 R188, R188 ;  /* 0x000000bc00bc7308 */ /* 0x000e660000000800 */
[C---:B------:R-:W-:Y:S02]  /*c510*/  FMUL.FTZ R13, R149.reuse, R137 ;  /* 0x00000089950d7220 */ /* 0x040fe40000410000 */
[C---:B---3--:R-:W-:Y:S02]  /*c520*/  FMUL.FTZ R10, R148.reuse, R142 ;  /* 0x0000008e940a7220 */ /* 0x048fe40000410000 */
        /* <DEDUP_REMOVED lines=8> */
[----:B------:R-:W2:Y:S01]  /*c5b0*/  MUFU.EX2 R186, R186 ;  /* 0x000000ba00ba7308 */ /* 0x000ea20000000800 */
[----:B------:R-:W-:Y:S02]  /*c5c0*/  FMUL.FTZ R43, R148, R111 ;  /* 0x0000006f942b7220 */ /* 0x000fe40000410000 */
[----:B------:R-:W-:Y:S01]  /*c5d0*/  LDSM.16.MT88.4 R108, [R214+0x500] ;  /* 0x00050000d66c783b */ /* 0x000fe20000004200 */
[----:B-1----:R-:W-:Y:S01]  /*c5e0*/  F2FP.PACK_AB R140, R188, R191 ;  /* 0x000000bfbc8c723e */ /* 0x002fe200000000ff */
[C---:B------:R-:W-:Y:S02]  /*c5f0*/  FMUL.FTZ R44, R149.reuse, R104 ;  /* 0x00000068952c7220 */ /* 0x040fe40000410000 */
[C---:B------:R-:W-:Y:S02]  /*c600*/  FMUL.FTZ R45, R149.reuse, R105 ;  /* 0x00000069952d7220 */ /* 0x040fe40000410000 */
[C---:B------:R-:W-:Y:S01]  /*c610*/  FMUL.FTZ R46, R148.reuse, R106 ;  /* 0x0000006a942e7220 */ /* 0x040fe20000410000 */
[----:B------:R-:W-:Y:S01]  /*c620*/  MUFU.EX2 R187, R187 ;  /* 0x000000bb00bb7308 */ /* 0x000fe20000000800 */
[----:B------:R-:W-:Y:S02]  /*c630*/  FMUL.FTZ R47, R148, R107 ;  /* 0x0000006b942f7220 */ /* 0x000fe40000410000 */
[----:B------:R-:W-:Y:S01]  /*c640*/  LDSM.16.MT88.4 R104, [R212+0x1900] ;  /* 0x00190000d468783b */ /* 0x000fe20000004200 */
[----:B------:R-:W-:Y:S02]  /*c650*/  FFMA.FTZ R173, R170, c[0x0][0x2d0], -R173 ;  /* 0x0000b400aaad7a23 */ /* 0x000fe400000108ad */
        /* <DEDUP_REMOVED lines=12> */
[----:B------:R-:W-:Y:S02]  /*c720*/  FMUL.FTZ R61, R149, R61 ;  /* 0x0000003d953d7220 */ /* 0x000fe40000410000 */
[C---:B------:R-:W-:Y:S02]  /*c730*/  FMUL.FTZ R62, R148.reuse, R62 ;  /* 0x0000003e943e7220 */ /* 0x040fe40000410000 */
[----:B------:R-:W-:Y:S01]  /*c740*/  FMUL.FTZ R63, R148, R63 ;  /* 0x0000003f943f7220 */ /* 0x000fe20000410000 */
[----:B------:R-:W2:Y:S01]  /*c750*/  MUFU.EX2 R152, R152 ;  /* 0x0000009800987308 */ /* 0x000ea20000000800 */
[--C-:B------:R-:W-:Y:S02]  /*c760*/  FFMA.FTZ R196, R201, c[0x0][0x2d0], -R172.reuse ;  /* 0x0000b400c9c47a23 */ /* 0x100fe400000108ac */
[--C-:B------:R-:W-:Y:S01]  /*c770*/  FFMA.FTZ R199, R199, c[0x0][0x2d0], -R172.reuse ;  /* 0x0000b400c7c77a23 */ /* 0x100fe200000108ac */
[----:B-1----:R-:W-:Y:S01]  /*c780*/  F2FP.PACK_AB R141, R184, R187 ;  /* 0x000000bbb88d723e */ /* 0x002fe200000000ff */
[----:B------:R-:W-:Y:S02]  /*c790*/  FFMA.FTZ R172, R167, c[0x0][0x2d0], -R172 ;  /* 0x0000b400a7ac7a23 */ /* 0x000fe400000108ac */
[--C-:B------:R-:W-:Y:S02]  /*c7a0*/  FFMA.FTZ R248, R251, c[0x0][0x2d0], -R162.reuse ;  /* 0x0000b400fbf87a23 */ /* 0x100fe400000108a2 */
[--C-:B------:R-:W-:Y:S01]  /*c7b0*/  FFMA.FTZ R251, R175, c[0x0][0x2d0], -R162.reuse ;  /* 0x0000b400affb7a23 */ /* 0x100fe200000108a2 */
[----:B------:R-:W-:Y:S01]  /*c7c0*/  MUFU.EX2 R124, R165 ;  /* 0x000000a5007c7308 */ /* 0x000fe20000000800 */
[C---:B------:R-:W-:Y:S02]  /*c7d0*/  FMUL.FTZ R25, R149.reuse, R125 ;  /* 0x0000007d95197220 */ /* 0x040fe40000410000 */
[----:B------:R-:W-:Y:S02]  /*c7e0*/  FMUL.FTZ R26, R148, R126 ;  /* 0x0000007e941a7220 */ /* 0x000fe40000410000 */
[C---:B------:R-:W-:Y:S02]  /*c7f0*/  FMUL.FTZ R28, R149.reuse, R120 ;  /* 0x00000078951c7220 */ /* 0x040fe40000410000 */
[----:B------:R-:W-:Y:S02]  /*c800*/  FMUL.FTZ R29, R149, R121 ;  /* 0x00000079951d7220 */ /* 0x000fe40000410000 */
[C---:B------:R-:W-:Y:S01]  /*c810*/  FMUL.FTZ R68, R151.reuse, R68 ;  /* 0x0000004497447220 */ /* 0x040fe20000410000 */
[----:B------:R1:W-:Y:S01]  /*c820*/  MUFU.EX2 R127, R164 ;  /* 0x000000a4007f7308 */ /* 0x0003e20000000800 */
[C---:B------:R-:W-:Y:S02]  /*c830*/  FMUL.FTZ R69, R151.reuse, R69 ;  /* 0x0000004597457220 */ /* 0x040fe40000410000 */
[----:B------:R-:W-:Y:S01]  /*c840*/  FMUL.FTZ R70, R150, R70 ;  /* 0x0000004696467220 */ /* 0x000fe20000410000 */
[----:B--2---:R-:W-:Y:S01]  /*c850*/  F2FP.PACK_AB R143, R152, R185 ;  /* 0x000000b9988f723e */ /* 0x004fe200000000ff */
[C---:B------:R-:W-:Y:S02]  /*c860*/  FMUL.FTZ R71, R150.reuse, R71 ;  /* 0x0000004796477220 */ /* 0x040fe40000410000 */
[C---:B------:R-:W-:Y:S02]  /*c870*/  FMUL.FTZ R80, R151.reuse, R80 ;  /* 0x0000005097507220 */ /* 0x040fe40000410000 */
[C---:B------:R-:W-:Y:S01]  /*c880*/  FMUL.FTZ R81, R151.reuse, R81 ;  /* 0x0000005197517220 */ /* 0x040fe20000410000 */
[----:B------:R-:W-:Y:S01]  /*c890*/  MUFU.EX2 R122, R171 ;  /* 0x000000ab007a7308 */ /* 0x000fe20000000800 */
[C---:B------:R-:W-:Y:S04]  /*c8a0*/  HMMA.16816.F32 R8, R140.reuse, R20, R8 ;  /* 0x000000148c08723c */ /* 0x040fe80000001808 */
[C---:B------:R-:W-:Y:S02]  /*c8b0*/  FMUL.FTZ R82, R150.reuse, R82 ;  /* 0x0000005296527220 */ /* 0x040fe40000410000 */
[C---:B------:R-:W-:Y:S02]  /*c8c0*/  FMUL.FTZ R83, R150.reuse, R83 ;  /* 0x0000005396537220 */ /* 0x040fe40000410000 */
[-C--:B------:R-:W-:Y:S01]  /*c8d0*/  HMMA.16816.F32 R12, R140, R22.reuse, R12 ;  /* 0x000000168c0c723c */ /* 0x080fe2000000180c */
[----:B------:R-:W-:Y:S03]  /*c8e0*/  MUFU.EX2 R137, R173 ;  /* 0x000000ad00897308 */ /* 0x000fe60000000800 */
[C---:B------:R-:W-:Y:S01]  /*c8f0*/  FMUL.FTZ R20, R151.reuse, R128 ;  /* 0x0000008097147220 */ /* 0x040fe20000410000 */
[----:B-1----:R-:W-:Y:S01]  /*c900*/  LDSM.16.MT88.4 R164, [R214+0x1500] ;  /* 0x00150000d6a4783b */ /* 0x002fe20000004200 */
[C---:B------:R-:W-:Y:S02]  /*c910*/  FMUL.FTZ R21, R151.reuse, R129 ;  /* 0x0000008197157220 */ /* 0x040fe40000410000 */
[C---:B------:R-:W-:Y:S03]  /*c920*/  HMMA.16816.F32 R16, R144.reuse, R22, R16 ;  /* 0x000000169010723c */ /* 0x040fe60000001810 */
[----:B------:R1:W-:Y:S01]  /*c930*/  MUFU.EX2 R123, R169 ;  /* 0x000000a9007b7308 */ /* 0x0003e20000000800 */
[C---:B------:R-:W-:Y:S02]  /*c940*/  FMUL.FTZ R84, R151.reuse, R84 ;  /* 0x0000005497547220 */ /* 0x040fe40000410000 */
[----:B------:R-:W-:Y:S02]  /*c950*/  FMUL.FTZ R85, R151, R85 ;  /* 0x0000005597557220 */ /* 0x000fe40000410000 */
[C---:B------:R-:W-:Y:S04]  /*c960*/  FMUL.FTZ R22, R150.reuse, R130 ;  /* 0x0000008296167220 */ /* 0x040fe80000410000 */
[C---:B------:R-:W-:Y:S01]  /*c970*/  FMUL.FTZ R23, R150.reuse, R131 ;  /* 0x0000008396177220 */ /* 0x040fe20000410000 */
[----:B------:R2:W-:Y:S01]  /*c980*/  MUFU.EX2 R138, R172 ;  /* 0x000000ac008a7308 */ /* 0x0005e20000000800 */
[----:B------:R-:W3:Y:S01]  /*c990*/  LDSM.16.MT88.4 R128, [R214+0xd00] ;  /* 0x000d0000d680783b */ /* 0x000ee20000004200 */
[C---:B------:R-:W-:Y:S02]  /*c9a0*/  FMUL.FTZ R86, R150.reuse, R86 ;  /* 0x0000005696567220 */ /* 0x040fe40000410000 */
[----:B------:R-:W-:Y:S02]  /*c9b0*/  FMUL.FTZ R87, R150, R87 ;  /* 0x0000005796577220 */ /* 0x000fe40000410000 */
[-C--:B------:R-:W-:Y:S03]  /*c9c0*/  HMMA.16816.F32 R20, R144, R36.reuse, R20 ;  /* 0x000000249014723c */ /* 0x080fe60000001814 */
[--C-:B------:R-:W-:Y:S01]  /*c9d0*/  FFMA.FTZ R201, R200, c[0x0][0x2d0], -R163.reuse ;  /* 0x0000b400c8c97a23 */ /* 0x100fe200000108a3 */
[----:B------:R-:W-:Y:S01]  /*c9e0*/  MUFU.EX2 R190, R190 ;  /* 0x000000be00be7308 */ /* 0x000fe20000000800 */
[--C-:B------:R-:W-:Y:S02]  /*c9f0*/  FFMA.FTZ R200, R249, c[0x0][0x2d0], -R162.reuse ;  /* 0x0000b400f9c87a23 */ /* 0x100fe400000108a2 */
[--C-:B------:R-:W-:Y:S01]  /*ca00*/  FFMA.FTZ R249, R174, c[0x0][0x2d0], -R163.reuse ;  /* 0x0000b400aef97a23 */ /* 0x100fe200000108a3 */
[C---:B------:R-:W-:Y:S01]  /*ca10*/  HMMA.16816.F32 R24, R140.reuse, R36, R24 ;  /* 0x000000248c18723c */ /* 0x040fe20000001818 */
[----:B-1----:R-:W-:Y:S03]  /*ca20*/  LDSM.16.MT88.4 R168, [R212+0x1500] ;  /* 0x00150000d4a8783b */ /* 0x002fe60000004200 */
[C---:B------:R-:W-:Y:S02]  /*ca30*/  FMUL.FTZ R96, R151.reuse, R96 ;  /* 0x0000006097607220 */ /* 0x040fe40000410000 */
[----:B------:R-:W1:Y:S01]  /*ca40*/  MUFU.EX2 R193, R193 ;  /* 0x000000c100c17308 */ /* 0x000e620000000800 */
[C---:B------:R-:W-:Y:S01]  /*ca50*/  FMUL.FTZ R36, R151.reuse, R112 ;  /* 0x0000007097247220 */ /* 0x040fe20000410000 */
[-C--:B------:R-:W-:Y:S01]  /*ca60*/  HMMA.16816.F32 R28, R140, R38.reuse, R28 ;  /* 0x000000268c1c723c */ /* 0x080fe2000000181c */
[----:B--2---:R-:W-:Y:S03]  /*ca70*/  LDSM.16.MT88.4 R172, [R214+0x2100] ;  /* 0x00210000d6ac783b */ /* 0x004fe60000004200 */
[C---:B------:R-:W-:Y:S02]  /*ca80*/  FMUL.FTZ R37, R151.reuse, R113 ;  /* 0x0000007197257220 */ /* 0x040fe40000410000 */
[----:B------:R-:W-:Y:S02]  /*ca90*/  FMUL.FTZ R97, R151, R97 ;  /* 0x0000006197617220 */ /* 0x000fe40000410000 */
[C---:B------:R-:W-:Y:S01]  /*caa0*/  HMMA.16816.F32 R32, R144.reuse, R38, R32 ;  /* 0x000000269020723c */ /* 0x040fe20000001820 */
[----:B------:R-:W-:Y:S03]  /*cab0*/  MUFU.EX2 R192, R192 ;  /* 0x000000c000c07308 */ /* 0x000fe60000000800 */
[C---:B------:R-:W-:Y:S02]  /*cac0*/  FMUL.FTZ R98, R150.reuse, R98 ;  /* 0x0000006296627220 */ /* 0x040fe40000410000 */
[C---:B------:R-:W-:Y:S02]  /*cad0*/  FMUL.FTZ R99, R150.reuse, R99 ;  /* 0x0000006396637220 */ /* 0x040fe40000410000 */
[C---:B------:R-:W-:Y:S03]  /*cae0*/  FMUL.FTZ R38, R150.reuse, R114 ;  /* 0x0000007296267220 */ /* 0x040fe60000410000 */
[----:B------:R-:W2:Y:S01]  /*caf0*/  MUFU.EX2 R195, R195 ;  /* 0x000000c300c37308 */ /* 0x000ea20000000800 */
[----:B------:R-:W-:Y:S02]  /*cb00*/  FMUL.FTZ R39, R150, R115 ;  /* 0x0000007396277220 */ /* 0x000fe40000410000 */
[----:B------:R-:W4:Y:S01]  /*cb10*/  LDSM.16.MT88.4 R112, [R212+0xd00] ;  /* 0x000d0000d470783b */ /* 0x000f220000004200 */
[--C-:B------:R-:W-:Y:S02]  /*cb20*/  FFMA.FTZ R159, R159, c[0x0][0x2d0], -R163.reuse ;  /* 0x0000b4009f9f7a23 */ /* 0x100fe400000108a3 */
[--C-:B------:R-:W-:Y:S02]  /*cb30*/  FFMA.FTZ R158, R158, c[0x0][0x2d0], -R162.reuse ;  /* 0x0000b4009e9e7a23 */ /* 0x100fe400000108a2 */
[-C--:B---3--:R-:W-:Y:S02]  /*cb40*/  HMMA.16816.F32 R36, R144, R128.reuse, R36 ;  /* 0x000000809024723c */ /* 0x088fe40000001824 */
[----:B------:R-:W-:Y:S01]  /*cb50*/  MUFU.EX2 R194, R194 ;  /* 0x000000c200c27308 */ /* 0x000fe20000000800 */
[--C-:B------:R-:W-:Y:S02]  /*cb60*/  FFMA.FTZ R157, R157, c[0x0][0x2d0], -R162.reuse ;  /* 0x0000b4009d9d7a23 */ /* 0x100fe400000108a2 */
[C---:B------:R-:W-:Y:S02]  /*cb70*/  FMUL.FTZ R72, R149.reuse, R72 ;  /* 0x0000004895487220 */ /* 0x040fe40000410000 */
[C---:B------:R-:W-:Y:S01]  /*cb80*/  FMUL.FTZ R73, R149.reuse, R73 ;  /* 0x0000004995497220 */ /* 0x040fe20000410000 */
[C---:B------:R-:W-:Y:S04]  /*cb90*/  HMMA.16816.F32 R40, R140.reuse, R128, R40 ;  /* 0x000000808c28723c */ /* 0x040fe80000001828 */
[----:B------:R-:W3:Y:S01]  /*cba0*/  MUFU.EX2 R197, R197 ;  /* 0x000000c500c57308 */ /* 0x000ee20000000800 */
[C---:B------:R-:W-:Y:S02]  /*cbb0*/  FMUL.FTZ R74, R148.reuse, R74 ;  /* 0x0000004a944a7220 */ /* 0x040fe40000410000 */
[C---:B------:R-:W-:Y:S01]  /*cbc0*/  FMUL.FTZ R75, R148.reuse, R75 ;  /* 0x0000004b944b7220 */ /* 0x040fe20000410000 */
[-C--:B------:R-:W-:Y:S04]  /*cbd0*/  HMMA.16816.F32 R44, R140, R130.reuse, R44 ;  /* 0x000000828c2c723c */ /* 0x080fe8000000182c */
[C---:B------:R-:W-:Y:S02]  /*cbe0*/  FMUL.FTZ R76, R149.reuse, R76 ;  /* 0x0000004c954c7220 */ /* 0x040fe40000410000 */
[----:B------:R-:W-:Y:S01]  /*cbf0*/  MUFU.EX2 R196, R196 ;  /* 0x000000c400c47308 */ /* 0x000fe20000000800 */
[C---:B------:R-:W-:Y:S01]  /*cc00*/  FMUL.FTZ R77, R149.reuse, R77 ;  /* 0x0000004d954d7220 */ /* 0x040fe20000410000 */
[C---:B------:R-:W-:Y:S04]  /*cc10*/  HMMA.16816.F32 R48, R144.reuse, R130, R48 ;  /* 0x000000829030723c */ /* 0x040fe80000001830 */
[C---:B------:R-:W-:Y:S02]  /*cc20*/  FMUL.FTZ R78, R148.reuse, R78 ;  /* 0x0000004e944e7220 */ /* 0x040fe40000410000 */
[C---:B------:R-:W-:Y:S02]  /*cc30*/  FMUL.FTZ R79, R148.reuse, R79 ;  /* 0x0000004f944f7220 */ /* 0x040fe40000410000 */
[----:B------:R-:W5:Y:S01]  /*cc40*/  MUFU.EX2 R199, R199 ;  /* 0x000000c700c77308 */ /* 0x000f620000000800 */
[C---:B------:R-:W-:Y:S01]  /*cc50*/  FMUL.FTZ R88, R149.reuse, R88 ;  /* 0x0000005895587220 */ /* 0x040fe20000410000 */
[-C--:B----4-:R-:W-:Y:S03]  /*cc60*/  HMMA.16816.F32 R52, R144, R112.reuse, R52 ;  /* 0x000000709034723c */ /* 0x090fe60000001834 */
[----:B------:R-:W-:Y:S02]  /*cc70*/  FMUL.FTZ R89, R149, R89 ;  /* 0x0000005995597220 */ /* 0x000fe40000410000 */
[C---:B------:R-:W-:Y:S03]  /*cc80*/  FMUL.FTZ R90, R148.reuse, R90 ;  /* 0x0000005a945a7220 */ /* 0x040fe60000410000 */
[----:B------:R-:W-:Y:S01]  /*cc90*/  MUFU.EX2 R201, R201 ;  /* 0x000000c900c97308 */ /* 0x000fe20000000800 */
[C---:B------:R-:W-:Y:S04]  /*cca0*/  HMMA.16816.F32 R56, R140.reuse, R112, R56 ;  /* 0x000000708c38723c */ /* 0x040fe80000001838 */
[----:B------:R-:W-:Y:S02]  /*ccb0*/  FMUL.FTZ R91, R148, R91 ;  /* 0x0000005b945b7220 */ /* 0x000fe40000410000 */
[--C-:B------:R-:W-:Y:S02]  /*ccc0*/  FFMA.FTZ R198, R198, c[0x0][0x2d0], -R163.reuse ;  /* 0x0000b400c6c67a23 */ /* 0x100fe400000108a3 */
[-C--:B------:R-:W-:Y:S01]  /*ccd0*/  HMMA.16816.F32 R60, R140, R114.reuse, R60 ;  /* 0x000000728c3c723c */ /* 0x080fe2000000183c */
[----:B------:R-:W-:Y:S03]  /*cce0*/  MUFU.EX2 R200, R200 ;  /* 0x000000c800c87308 */ /* 0x000fe60000000800 */
[--C-:B------:R-:W-:Y:S02]  /*ccf0*/  FFMA.FTZ R203, R203, c[0x0][0x2d0], -R162.reuse ;  /* 0x0000b400cbcb7a23 */ /* 0x100fe400000108a2 */
[--C-:B------:R-:W-:Y:S02]  /*cd00*/  FFMA.FTZ R202, R202, c[0x0][0x2d0], -R163.reuse ;  /* 0x0000b400caca7a23 */ /* 0x100fe400000108a3 */
[C---:B------:R-:W-:Y:S01]  /*cd10*/  HMMA.16816.F32 R64, R144.reuse, R114, R64 ;  /* 0x000000729040723c */ /* 0x040fe20000001840 */
[----:B------:R-:W4:Y:S02]  /*cd20*/  LDSM.16.MT88.4 R112, [R212+0x500] ;  /* 0x00050000d470783b */ /* 0x000f240000004200 */
[----:B------:R-:W2:Y:S01]  /*cd30*/  MUFU.EX2 R198, R198 ;  /* 0x000000c600c67308 */ /* 0x000ea20000000800 */
[C---:B------:R-:W-:Y:S02]  /*cd40*/  FMUL.FTZ R92, R149.reuse, R92 ;  /* 0x0000005c955c7220 */ /* 0x040fe40000410000 */
[----:B------:R-:W-:Y:S02]  /*cd50*/  FMUL.FTZ R93, R149, R93 ;  /* 0x0000005d955d7220 */ /* 0x000fe40000410000 */
[-C--:B------:R-:W-:Y:S04]  /*cd60*/  HMMA.16816.F32 R68, R144, R100.reuse, R68 ;  /* 0x000000649044723c */ /* 0x080fe80000001844 */
[C---:B------:R-:W-:Y:S01]  /*cd70*/  FMUL.FTZ R94, R148.reuse, R94 ;  /* 0x0000005e945e7220 */ /* 0x040fe20000410000 */
[----:B------:R-:W3:Y:S01]  /*cd80*/  MUFU.EX2 R203, R203 ;  /* 0x000000cb00cb7308 */ /* 0x000ee20000000800 */
[----:B------:R-:W-:Y:S02]  /*cd90*/  FMUL.FTZ R95, R148, R95 ;  /* 0x0000005f945f7220 */ /* 0x000fe40000410000 */
[C---:B------:R-:W-:Y:S04]  /*cda0*/  HMMA.16816.F32 R72, R140.reuse, R100, R72 ;  /* 0x000000648c48723c */ /* 0x040fe80000001848 */
[--C-:B------:R-:W-:Y:S02]  /*cdb0*/  FFMA.FTZ R160, R160, c[0x0][0x2d0], -R163.reuse ;  /* 0x0000b400a0a07a23 */ /* 0x100fe400000108a3 */
[--C-:B------:R-:W-:Y:S01]  /*cdc0*/  FFMA.FTZ R161, R161, c[0x0][0x2d0], -R163.reuse ;  /* 0x0000b400a1a17a23 */ /* 0x100fe200000108a3 */
[----:B-1----:R-:W-:Y:S01]  /*cdd0*/  F2FP.PACK_AB R100, R193, R190 ;  /* 0x000000bec164723e */ /* 0x002fe200000000ff */
[-C--:B------:R-:W-:Y:S01]  /*cde0*/  HMMA.16816.F32 R76, R140, R102.reuse, R76 ;  /* 0x000000668c4c723c */ /* 0x080fe2000000184c */
[----:B------:R-:W-:Y:S03]  /*cdf0*/  MUFU.EX2 R202, R202 ;  /* 0x000000ca00ca7308 */ /* 0x000fe60000000800 */
[----:B--2---:R-:W-:Y:S01]  /*ce00*/  F2FP.PACK_AB R101, R195, R192 ;  /* 0x000000c0c365723e */ /* 0x004fe200000000ff */
[----:B------:R-:W-:Y:S02]  /*ce10*/  FFMA.FTZ R163, R156, c[0x0][0x2d0], -R163 ;  /* 0x0000b4009ca37a23 */ /* 0x000fe400000108a3 */
[--C-:B------:R-:W-:Y:S01]  /*ce20*/  FFMA.FTZ R155, R155, c[0x0][0x2d0], -R162.reuse ;  /* 0x0000b4009b9b7a23 */ /* 0x100fe200000108a2 */
[C---:B------:R-:W-:Y:S03]  /*ce30*/  HMMA.16816.F32 R80, R144.reuse, R102, R80 ;  /* 0x000000669050723c */ /* 0x040fe60000001850 */
[----:B------:R-:W1:Y:S01]  /*ce40*/  MUFU.EX2 R249, R249 ;  /* 0x000000f900f97308 */ /* 0x000e620000000800 */
[----:B------:R-:W-:Y:S02]  /*ce50*/  FFMA.FTZ R162, R154, c[0x0][0x2d0], -R162 ;  /* 0x0000b4009aa27a23 */ /* 0x000fe400000108a2 */
[----:B------:R-:W-:Y:S01]  /*ce60*/  FFMA.FTZ R177, R151, R238, R177 ;  /* 0x000000ee97b17223 */ /* 0x000fe200000100b1 */
[----:B---3--:R-:W-:Y:S01]  /*ce70*/  F2FP.PACK_AB R102, R197, R194 ;  /* 0x000000c2c566723e */ /* 0x008fe200000000ff */
[-C--:B------:R-:W-:Y:S04]  /*ce80*/  HMMA.16816.F32 R84, R144, R104.reuse, R84 ;  /* 0x000000689054723c */ /* 0x080fe80000001854 */
[----:B-----5:R-:W-:Y:S01]  /*ce90*/  F2FP.PACK_AB R103, R199, R196 ;  /* 0x000000c4c767723e */ /* 0x020fe200000000ff */
[----:B------:R-:W-:Y:S01]  /*cea0*/  MUFU.EX2 R248, R248 ;  /* 0x000000f800f87308 */ /* 0x000fe20000000800 */
[----:B------:R-:W-:Y:S02]  /*ceb0*/  FFMA.FTZ R180, R150, R239, R180 ;  /* 0x000000ef96b47223 */ /* 0x000fe400000100b4 */
[C---:B------:R-:W-:Y:S04]  /*cec0*/  HMMA.16816.F32 R88, R140.reuse, R104, R88 ;  /* 0x000000688c58723c */ /* 0x040fe80000001858 */
[----:B------:R-:W-:Y:S02]  /*ced0*/  FFMA.FTZ R191, R149, R236, R191 ;  /* 0x000000ec95bf7223 */ /* 0x000fe400000100bf */
[----:B------:R-:W-:Y:S01]  /*cee0*/  FFMA.FTZ R187, R148, R237, R187 ;  /* 0x000000ed94bb7223 */ /* 0x000fe200000100bb */
[----:B------:R-:W2:Y:S01]  /*cef0*/  MUFU.EX2 R251, R251 ;  /* 0x000000fb00fb7308 */ /* 0x000ea20000000800 */
[-C--:B------:R-:W-:Y:S04]  /*cf00*/  HMMA.16816.F32 R92, R140, R106.reuse, R92 ;  /* 0x0000006a8c5c723c */ /* 0x080fe8000000185c */
[----:B------:R-:W-:Y:S01]  /*cf10*/  F2FP.PACK_AB R104, R201, R198 ;  /* 0x000000c6c968723e */ /* 0x000fe200000000ff */
[----:B------:R-:W-:Y:S01]  /*cf20*/  FADD.FTZ R177, R176, R177 ;  /* 0x000000b1b0b17221 */ /* 0x000fe20000010000 */
[----:B------:R-:W-:Y:S01]  /*cf30*/  F2FP.PACK_AB R105, R203, R200 ;  /* 0x000000c8cb69723e */ /* 0x000fe200000000ff */
[----:B------:R-:W-:Y:S01]  /*cf40*/  FADD.FTZ R179, R179, R180 ;  /* 0x000000b4b3b37221 */ /* 0x000fe20000010000 */
[----:B------:R-:W-:Y:S01]  /*cf50*/  HMMA.16816.F32 R96, R144, R106, R96 ;  /* 0x0000006a9060723c */ /* 0x000fe20000001860 */
[----:B------:R-:W-:Y:S03]  /*cf60*/  MUFU.EX2 R250, R250 ;  /* 0x000000fa00fa7308 */ /* 0x000fe60000000800 */
[----:B------:R-:W-:Y:S02]  /*cf70*/  FADD.FTZ R188, R188, R191 ;  /* 0x000000bfbcbc7221 */ /* 0x000fe40000010000 */
[----:B------:R-:W-:Y:S01]  /*cf80*/  FADD.FTZ R184, R184, R187 ;  /* 0x000000bbb8b87221 */ /* 0x000fe20000010000 */
[----:B-1----:R-:W-:Y:S01]  /*cf90*/  F2FP.PACK_AB R106, R249, R202 ;  /* 0x000000caf96a723e */ /* 0x002fe200000000ff */
[-C--:B------:R-:W-:Y:S03]  /*cfa0*/  HMMA.16816.F32 R4, R100, R108.reuse, R4 ;  /* 0x0000006c6404723c */ /* 0x080fe60000001804 */
[----:B------:R-:W1:Y:S02]  /*cfb0*/  MUFU.EX2 R252, R252 ;  /* 0x000000fc00fc7308 */ /* 0x000e640000000800 */
[----:B------:R-:W-:Y:S01]  /*cfc0*/  FADD.FTZ R182, R182, R177 ;  /* 0x000000b1b6b67221 */ /* 0x000fe20000010000 */
[----:B--2---:R-:W-:Y:S01]  /*cfd0*/  F2FP.PACK_AB R107, R251, R248 ;  /* 0x000000f8fb6b723e */ /* 0x004fe200000000ff */
[----:B------:R-:W-:Y:S02]  /*cfe0*/  FADD.FTZ R178, R178, R179 ;  /* 0x000000b3b2b27221 */ /* 0x000fe40000010000 */
[----:B------:R-:W-:Y:S04]  /*cff0*/  FADD.FTZ R189, R189, R188 ;  /* 0x000000bcbdbd7221 */ /* 0x000fe80000010000 */
[----:B------:R2:W-:Y:S01]  /*d000*/  MUFU.EX2 R125, R159 ;  /* 0x0000009f007d7308 */ /* 0x0005e20000000800 */
[C---:B------:R-:W-:Y:S04]  /*d010*/  HMMA.16816.F32 R8, R104.reuse, R108, R8 ;  /* 0x0000006c6808723c */ /* 0x040fe80000001808 */
[----:B------:R-:W-:Y:S02]  /*d020*/  FADD.FTZ R185, R185, R184 ;  /* 0x000000b8b9b97221 */ /* 0x000fe40000010000 */
[----:B------:R-:W-:Y:S02]  /*d030*/  FADD.FTZ R181, R181, R182 ;  /* 0x000000b6b5b57221 */ /* 0x000fe40000010000 */
[-C--:B------:R-:W-:Y:S01]  /*d040*/  HMMA.16816.F32 R12, R104, R110.reuse, R12 ;  /* 0x0000006e680c723c */ /* 0x080fe2000000180c */
[----:B------:R3:W-:Y:S03]  /*d050*/  MUFU.EX2 R126, R158 ;  /* 0x0000009e007e7308 */ /* 0x0007e60000000800 */
[----:B------:R-:W-:Y:S01]  /*d060*/  FADD.FTZ R183, R183, R178 ;  /* 0x000000b2b7b77221 */ /* 0x000fe20000010000 */
[----:B-1----:R-:W-:Y:S01]  /*d070*/  F2FP.PACK_AB R156, R252, R250 ;  /* 0x000000fafc9c723e */ /* 0x002fe200000000ff */
[----:B------:R-:W-:Y:S02]  /*d080*/  FADD.FTZ R189, R186, R189 ;  /* 0x000000bdbabd7221 */ /* 0x000fe40000010000 */
[C---:B------:R-:W-:Y:S01]  /*d090*/  HMMA.16816.F32 R16, R100.reuse, R110, R16 ;  /* 0x0000006e6410723c */ /* 0x040fe20000001810 */
[----:B------:R-:W1:Y:S02]  /*d0a0*/  LDSM.16.MT88.4 R108, [R212+0x1100] ;  /* 0x00110000d46c783b */ /* 0x000e640000004200 */
[----:B------:R5:W-:Y:S01]  /*d0b0*/  MUFU.EX2 R121, R157 ;  /* 0x0000009d00797308 */ /* 0x000be20000000800 */
[----:B------:R-:W-:Y:S01]  /*d0c0*/  FADD.FTZ R185, R152, R185 ;  /* 0x000000b998b97221 */ /* 0x000fe20000010000 */
[----:B------:R-:W-:Y:S01]  /*d0d0*/  MOV R152, R153 ;  /* 0x0000009900987202 */ /* 0x000fe20000000f00 */
[----:B------:R-:W-:Y:S01]  /*d0e0*/  FADD.FTZ R190, R190, R181 ;  /* 0x000000b5bebe7221 */ /* 0x000fe20000010000 */
[----:B--2---:R-:W-:Y:S01]  /*d0f0*/  F2FP.PACK_AB R159, R138, R123 ;  /* 0x0000007b8a9f723e */ /* 0x004fe200000000ff */
[-C--:B----4-:R-:W-:Y:S04]  /*d100*/  HMMA.16816.F32 R20, R100, R112.reuse, R20 ;  /* 0x000000706414723c */ /* 0x090fe80000001814 */
[----:B------:R-:W-:Y:S01]  /*d110*/  FADD.FTZ R192, R192, R183 ;  /* 0x000000b7c0c07221 */ /* 0x000fe20000010000 */
[----:B------:R-:W2:Y:S01]  /*d120*/  MUFU.EX2 R120, R160 ;  /* 0x000000a000787308 */ /* 0x000ea20000000800 */
[----:B------:R-:W-:Y:S02]  /*d130*/  FADD.FTZ R198, R198, R189 ;  /* 0x000000bdc6c67221 */ /* 0x000fe40000010000 */
[C---:B------:R-:W-:Y:S04]  /*d140*/  HMMA.16816.F32 R24, R104.reuse, R112, R24 ;  /* 0x000000706818723c */ /* 0x040fe80000001818 */
[----:B---3--:R-:W-:Y:S01]  /*d150*/  F2FP.PACK_AB R158, R137, R122 ;  /* 0x0000007a899e723e */ /* 0x008fe200000000ff */
[----:B------:R-:W-:Y:S02]  /*d160*/  FADD.FTZ R200, R200, R185 ;  /* 0x000000b9c8c87221 */ /* 0x000fe40000010000 */
[----:B------:R3:W-:Y:S01]  /*d170*/  MUFU.EX2 R136, R161 ;  /* 0x000000a100887308 */ /* 0x0007e20000000800 */
[-C--:B------:R-:W-:Y:S04]  /*d180*/  HMMA.16816.F32 R28, R104, R114.reuse, R28 ;  /* 0x00000072681c723c */ /* 0x080fe8000000181c */
[----:B-----5:R-:W-:Y:S01]  /*d190*/  F2FP.PACK_AB R157, R127, R124 ;  /* 0x0000007c7f9d723e */ /* 0x020fe200000000ff */
[----:B------:R-:W-:Y:S02]  /*d1a0*/  FADD.FTZ R193, R193, R190 ;  /* 0x000000bec1c17221 */ /* 0x000fe40000010000 */
[----:B------:R-:W-:Y:S01]  /*d1b0*/  FADD.FTZ R195, R195, R192 ;  /* 0x000000c0c3c37221 */ /* 0x000fe20000010000 */
[C---:B------:R-:W-:Y:S01]  /*d1c0*/  HMMA.16816.F32 R32, R100.reuse, R114, R32 ;  /* 0x000000726420723c */ /* 0x040fe20000001820 */
[----:B------:R-:W4:Y:S01]  /*d1d0*/  LDSM.16.MT88.4 R112, [R214+0x1d00] ;  /* 0x001d0000d670783b */ /* 0x000f220000004200 */
[----:B------:R-:W5:Y:S02]  /*d1e0*/  MUFU.EX2 R139, R163 ;  /* 0x000000a3008b7308 */ /* 0x000f640000000800 */
[----:B------:R-:W-:Y:S01]  /*d1f0*/  FADD.FTZ R201, R201, R198 ;  /* 0x000000c6c9c97221 */ /* 0x000fe20000010000 */
[----:B--2---:R-:W-:Y:S01]  /*d200*/  F2FP.PACK_AB R160, R120, R125 ;  /* 0x0000007d78a0723e */ /* 0x004fe200000000ff */
[----:B------:R-:W-:Y:S02]  /*d210*/  FADD.FTZ R203, R203, R200 ;  /* 0x000000c8cbcb7221 */ /* 0x000fe40000010000 */
[-C--:B------:R-:W-:Y:S04]  /*d220*/  HMMA.16816.F32 R36, R100, R116.reuse, R36 ;  /* 0x000000746424723c */ /* 0x080fe80000001824 */
[----:B------:R-:W-:Y:S01]  /*d230*/  MUFU.EX2 R155, R155 ;  /* 0x0000009b009b7308 */ /* 0x000fe20000000800 */
[----:B------:R-:W-:Y:S01]  /*d240*/  FADD.FTZ R194, R194, R193 ;  /* 0x000000c1c2c27221 */ /* 0x000fe20000010000 */
[----:B---3--:R-:W-:Y:S02]  /*d250*/  F2FP.PACK_AB R161, R121, R126 ;  /* 0x0000007e79a1723e */ /* 0x008fe400000000ff */
[C---:B------:R-:W-:Y:S04]  /*d260*/  HMMA.16816.F32 R40, R104.reuse, R116, R40 ;  /* 0x000000746828723c */ /* 0x040fe80000001828 */
[----:B------:R-:W-:Y:S02]  /*d270*/  FADD.FTZ R196, R196, R195 ;  /* 0x000000c3c4c47221 */ /* 0x000fe40000010000 */
[----:B------:R5:W2:Y:S01]  /*d280*/  MUFU.EX2 R154, R162 ;  /* 0x000000a2009a7308 */ /* 0x000aa20000000800 */
[----:B------:R-:W-:Y:S01]  /*d290*/  FADD.FTZ R202, R202, R201 ;  /* 0x000000c9caca7221 */ /* 0x000fe20000010000 */
        /* <DEDUP_REMOVED lines=8> */
[----:B------:R-:W-:Y:S01]  /*d320*/  FADD.FTZ R248, R251, R248 ;  /* 0x000000f8fbf87221 */ /* 0x000fe20000010000 */
[----:B-----5:R-:W-:Y:S01]  /*d330*/  F2FP.PACK_AB R162, R139, R136 ;  /* 0x000000888ba2723e */ /* 0x020fe200000000ff */
[----:B------:R-:W-:Y:S02]  /*d340*/  FADD.FTZ R197, R250, R197 ;  /* 0x000000c5fac57221 */ /* 0x000fe40000010000 */
[C---:B------:R-:W-:Y:S04]  /*d350*/  HMMA.16816.F32 R56, R104.reuse, R108, R56 ;  /* 0x0000006c6838723c */ /* 0x040fe80000001838 */
[----:B--2---:R-:W-:Y:S01]  /*d360*/  F2FP.PACK_AB R163, R154, R155 ;  /* 0x0000009b9aa3723e */ /* 0x004fe200000000ff */
[----:B------:R-:W-:Y:S03]  /*d370*/  FADD.FTZ R197, R252, R197 ;  /* 0x000000c5fcc57221 */ /* 0x000fe60000010000 */
[-C--:B------:R-:W-:Y:S08]  /*d380*/  HMMA.16816.F32 R60, R104, R110.reuse, R60 ;  /* 0x0000006e683c723c */ /* 0x080ff0000000183c */
[C---:B------:R-:W-:Y:S01]  /*d390*/  HMMA.16816.F32 R64, R100.reuse, R110, R64 ;  /* 0x0000006e6440723c */ /* 0x040fe20000001840 */
[----:B------:R-:W1:Y:S07]  /*d3a0*/  LDSM.16.MT88.4 R108, [R212+0x900] ;  /* 0x00090000d46c783b */ /* 0x000e6e0000004200 */
[-C--:B----4-:R-:W-:Y:S08]  /*d3b0*/  HMMA.16816.F32 R68, R100, R112.reuse, R68 ;  /* 0x000000706444723c */ /* 0x090ff00000001844 */
        /* <DEDUP_REMOVED lines=8> */
[----:B------:R-:W2:Y:S07]  /*d440*/  LDSM.16.MT88.4 R4, [R212+0x2100] ;  /* 0x00210000d404783b */ /* 0x000eae0000004200 */
[C---:B------:R-:W-:Y:S07]  /*d450*/  HMMA.16816.F32 R140, R160.reuse, R132, R8 ;  /* 0x00000084a08c723c */ /* 0x040fee0000001808 */
[----:B------:R-:W-:Y:S02]  /*d460*/  MOV R11, R139 ;  /* 0x0000008b000b7202 */ /* 0x000fe40000000f00 */
[----:B------:R-:W-:Y:S03]  /*d470*/  MOV R10, R138 ;  /* 0x0000008a000a7202 */ /* 0x000fe60000000f00 */
[----:B------:R-:W-:Y:S02]  /*d480*/  MOV R9, R137 ;  /* 0x0000008900097202 */ /* 0x000fe40000000f00 */
[----:B------:R-:W-:Y:S02]  /*d490*/  MOV R8, R136 ;  /* 0x0000008800087202 */ /* 0x000fe40000000f00 */
[-C--:B------:R-:W-:Y:S07]  /*d4a0*/  HMMA.16816.F32 R136, R160, R134.reuse, R12 ;  /* 0x00000086a088723c */ /* 0x080fee000000180c */
[----:B------:R-:W-:Y:S01]  /*d4b0*/  MOV R15, R123 ;  /* 0x0000007b000f7202 */ /* 0x000fe20000000f00 */
[C---:B------:R-:W-:Y:S04]  /*d4c0*/  HMMA.16816.F32 R132, R156.reuse, R134, R16 ;  /* 0x000000869c84723c */ /* 0x040fe80000001810 */
[----:B------:R-:W-:Y:S02]  /*d4d0*/  MOV R14, R122 ;  /* 0x0000007a000e7202 */ /* 0x000fe40000000f00 */
[----:B------:R-:W-:Y:S02]  /*d4e0*/  MOV R13, R121 ;  /* 0x00000079000d7202 */ /* 0x000fe40000000f00 */
[-C--:B-1----:R-:W-:Y:S04]  /*d4f0*/  HMMA.16816.F32 R128, R156, R108.reuse, R20 ;  /* 0x0000006c9c80723c */ /* 0x082fe80000001814 */
[----:B------:R-:W-:Y:S01]  /*d500*/  MOV R19, R127 ;  /* 0x0000007f00137202 */ /* 0x000fe20000000f00 */
[----:B------:R-:W-:Y:S01]  /*d510*/  FADD.FTZ R197, R14, R197 ;  /* 0x000000c50ec57221 */ /* 0x000fe20000010000 */
[----:B------:R-:W-:Y:S02]  /*d520*/  MOV R18, R126 ;  /* 0x0000007e00127202 */ /* 0x000fe40000000f00 */
[----:B------:R-:W-:Y:S01]  /*d530*/  MOV R17, R125 ;  /* 0x0000007d00117202 */ /* 0x000fe20000000f00 */
[----:B------:R-:W-:Y:S03]  /*d540*/  FADD.FTZ R238, R9, R197 ;  /* 0x000000c509ee7221 */ /* 0x000fe60000010000 */
[----:B------:R-:W-:Y:S01]  /*d550*/  MOV R16, R124 ;  /* 0x0000007c00107202 */ /* 0x000fe20000000f00 */
[----:B------:R-:W-:Y:S01]  /*d560*/  FADD.FTZ R202, R17, R202 ;  /* 0x000000ca11ca7221 */ /* 0x000fe20000010000 */
[C---:B------:R-:W-:Y:S04]  /*d570*/  HMMA.16816.F32 R124, R160.reuse, R108, R24 ;  /* 0x0000006ca07c723c */ /* 0x040fe80000001818 */
[----:B------:R-:W-:Y:S01]  /*d580*/  MOV R12, R120 ;  /* 0x00000078000c7202 */ /* 0x000fe20000000f00 */
[----:B------:R-:W-:Y:S02]  /*d590*/  FADD.FTZ R196, R16, R196 ;  /* 0x000000c410c47221 */ /* 0x000fe40000010000 */
[----:B------:R-:W-:Y:S01]  /*d5a0*/  FADD.FTZ R248, R18, R248 ;  /* 0x000000f812f87221 */ /* 0x000fe20000010000 */
        /* <DEDUP_REMOVED lines=13> */
[----:B------:R-:W-:Y:S04]  /*d680*/  FADD.FTZ R237, R154, R155 ;  /* 0x0000009b9aed7221 */ /* 0x000fe80000010000 */
        /* <DEDUP_REMOVED lines=12> */
[----:B------:R-:W-:Y:S01]  /*d750*/  HMMA.16816.F32 R96, R156, R6, R96 ;  /* 0x000000069c60723c */ /* 0x000fe20000001860 */
[----:B------:R-:W-:-:S07]  /*d760*/  @P0 BRA `(.L_x_509) ;  /* 0xffffcfe000000947 */ /* 0x000fce000383ffff */
.L_x_504:
[----:B------:R-:W-:-:S13]  /*d770*/  ISETP.GE.AND P0, PT, R240, R221, PT ;  /* 0x000000ddf000720c */ /* 0x000fda0003f06270 */
[----:B------:R-:W-:Y:S05]  /*d780*/  @!P0 BRA `(.L_x_510) ;  /* 0x000044a000008947 */ /* 0x000fea0003800000 */
[----:B------:R-:W-:Y:S01]  /*d790*/  IADD3 R241, -R241, 0x30, RZ ;  /* 0x00000030f1f17810 */ /* 0x000fe20007ffe1ff */
[C---:B------:R-:W-:Y:S01]  /*d7a0*/  IMAD.SHL.U32 R200, R230.reuse, 0x2, RZ ;  /* 0x00000002e6c87824 */ /* 0x040fe200078e00ff */
[----:B------:R-:W-:Y:S01]  /*d7b0*/  SHF.L.U64.HI R243, R230, 0x1, R243 ;  /* 0x00000001e6f37819 */ /* 0x000fe200000102f3 */
[----:B------:R-:W-:Y:S01]  /*d7c0*/  IMAD.MOV.U32 R151, RZ, RZ, R3 ;  /* 0x000000ffff977224 */ /* 0x000fe200078e0003 */
[----:B------:R-:W-:Y:S01]  /*d7d0*/  MOV R150, R2 ;  /* 0x0000000200967202 */ /* 0x000fe20000000f00 */
[----:B------:R-:W-:Y:S01]  /*d7e0*/  IMAD.MOV.U32 R149, RZ, RZ, R0 ;  /* 0x000000ffff957224 */ /* 0x000fe200078e0000 */
[----:B------:R-:W-:Y:S02]  /*d7f0*/  MOV R148, R152 ;  /* 0x0000009800947202 */ /* 0x000fe40000000f00 */
.L_x_531:
[----:B------:R-:W-:Y:S01]  /*d800*/  SHF.R.S32.HI R3, RZ, 0x1f, R226 ;  /* 0x0000001fff037819 */ /* 0x000fe200000114e2 */
[----:B------:R-:W-:Y:S01]  /*d810*/  IMAD.WIDE.U32 R6, R226, c[0x0][0x208], RZ ;  /* 0x00008200e2067a25 */ /* 0x000fe200078e00ff */
[----:B------:R-:W-:Y:S01]  /*d820*/  SHF.R.S32.HI R2, RZ, 0x1f, R225 ;  /* 0x0000001fff027819 */ /* 0x000fe200000114e1 */
[----:B------:R-:W-:Y:S04]  /*d830*/  DEPBAR.LE SB0, 0x0 ;  /* 0x000080000000791a */ /* 0x000fe80000000000 */
[----:B------:R-:W-:Y:S01]  /*d840*/  BAR.SYNC.DEFER_BLOCKING 0x0 ;  /* 0x0000000000007b1d */ /* 0x000fe20000010000 */
[----:B------:R-:W-:Y:S01]  /*d850*/  IMAD R3, R3, c[0x0][0x208], RZ ;  /* 0x0000820003037a24 */ /* 0x000fe200078e02ff */
[----:B------:R-:W-:Y:S01]  /*d860*/  ISETP.GE.AND P1, PT, R230, c[0x0][0x1d4], PT ;  /* 0x00007500e6007a0c */ /* 0x000fe20003f26270 */
[----:B------:R-:W-:Y:S01]  /*d870*/  IMAD R2, R2, c[0x0][0x218], RZ ;  /* 0x0000860002027a24 */ /* 0x000fe200078e02ff */
[----:B------:R-:W-:Y:S01]  /*d880*/  ISETP.GE.AND P3, PT, R229, c[0x0][0x1d4], PT ;  /* 0x00007500e5007a0c */ /* 0x000fe20003f66270 */
[----:B------:R-:W-:Y:S01]  /*d890*/  IMAD R3, R226, c[0x0][0x20c], R3 ;  /* 0x00008300e2037a24 */ /* 0x000fe200078e0203 */
[----:B------:R-:W-:Y:S01]  /*d8a0*/  ISETP.GE.AND P2, PT, R228, c[0x0][0x1d4], PT ;  /* 0x00007500e4007a0c */ /* 0x000fe20003f46270 */
[----:B------:R-:W-:Y:S01]  /*d8b0*/  IMAD R2, R225, c[0x0][0x21c], R2 ;  /* 0x00008700e1027a24 */ /* 0x000fe200078e0202 */
[----:B------:R-:W-:Y:S01]  /*d8c0*/  SHF.L.U64.HI R201, R219, 0x1, R234 ;  /* 0x00000001dbc97819 */ /* 0x000fe200000102ea */
[----:B------:R-:W-:Y:S02]  /*d8d0*/  IMAD.IADD R7, R7, 0x1, R3 ;  /* 0x0000000107077824 */ /* 0x000fe400078e0203 */
[----:B------:R-:W-:Y:S02]  /*d8e0*/  IMAD.SHL.U32 R3, R219, 0x2, RZ ;  /* 0x00000002db037824 */ /* 0x000fe400078e00ff */
[----:B------:R-:W-:Y:S05]  /*d8f0*/  IMAD.WIDE.U32 R6, R225, c[0x0][0x218], R6 ;  /* 0x00008600e1067a25 */ /* 0x000fea00078e0006 */
[----:B------:R-:W-:Y:S04]  /*d900*/  IADD3 R0, P0, R6, UR20, RZ ;  /* 0x0000001406007c10 */ /* 0x000fe8000ff1e0ff */
[----:B------:R-:W-:Y:S01]  /*d910*/  IADD3.X R7, R7, UR16, R2, P0, !PT ;  /* 0x0000001007077c10 */ /* 0x000fe200087fe402 */
[----:B------:R-:W-:Y:S01]  /*d920*/  LDSM.16.M88.4 R48, [R217+0x4900] ;  /* 0x00490000d930783b */ /* 0x000fe20000000200 */
[----:B------:R-:W-:Y:S01]  /*d930*/  LEA R4, P0, R0, c[0x0][0x1f8], 0x1 ;  /* 0x00007e0000047a11 */ /* 0x000fe200078008ff */
[----:B------:R-:W-:Y:S01]  /*d940*/  BSSY B0, `(.L_x_511) ;  /* 0x000002f000007945 */ /* 0x000fe20003800000 */
[----:B------:R-:W-:Y:S01]  /*d950*/  SHF.L.U64.HI R2, R218, 0x1, R233 ;  /* 0x00000001da027819 */ /* 0x000fe200000102e9 */
[----:B------:R-:W-:Y:S01]  /*d960*/  LDSM.16.M88.4 R44, [R217+0x5900] ;  /* 0x00590000d92c783b */ /* 0x000fe20000000200 */
[----:B------:R-:W-:Y:S01]  /*d970*/  LEA.HI.X R12, R0, c[0x0][0x1fc], R7, 0x1, P0 ;  /* 0x00007f00000c7a11 */ /* 0x000fe200000f0c07 */
[----:B------:R-:W-:Y:S02]  /*d980*/  IMAD.SHL.U32 R0, R218, 0x2, RZ ;  /* 0x00000002da007824 */ /* 0x000fe400078e00ff */
[----:B------:R-:W1:Y:S04]  /*d990*/  SHFL.IDX PT, R5, R4, RZ, 0x1c1f ;  /* 0x001c1fff04057589 */ /* 0x000e6800000e0000 */
[----:B------:R-:W-:Y:S04]  /*d9a0*/  LDSM.16.M88.4 R16, [R216+0x2500] ;  /* 0x00250000d810783b */ /* 0x000fe80000000200 */
[----:B------:R-:W2:Y:S04]  /*d9b0*/  SHFL.IDX PT, R6, R12, RZ, 0x1c1f ;  /* 0x001c1fff0c067589 */ /* 0x000ea800000e0000 */
[----:B------:R3:W4:Y:S04]  /*d9c0*/  LDSM.16.M88.4 R32, [R216+0x2900] ;  /* 0x00290000d820783b */ /* 0x0007280000000200 */
[----:B------:R3:W3:Y:S04]  /*d9d0*/  LDSM.16.M88.4 R152, [R216+0x2d00] ;  /* 0x002d0000d898783b */ /* 0x0006e80000000200 */
[----:B------:R3:W3:Y:S04]  /*d9e0*/  LDSM.16.M88.4 R156, [R213+0x4900] ;  /* 0x00490000d59c783b */ /* 0x0006e80000000200 */
[----:B------:R3:W3:Y:S04]  /*d9f0*/  LDSM.16.M88.4 R164, [R213+0x5900] ;  /* 0x00590000d5a4783b */ /* 0x0006e80000000200 */
[----:B------:R3:W3:Y:S04]  /*da00*/  LDSM.16.M88.4 R160, [R215] ;  /* 0x00000000d7a0783b */ /* 0x0006e80000000200 */
[----:B------:R3:W3:Y:S01]  /*da10*/  LDSM.16.M88.4 R168, [R211] ;  /* 0x00000000d3a8783b */ /* 0x0006e20000000200 */
[C---:B-1----:R-:W-:Y:S03]  /*da20*/  IADD3 R10, P0, R5.reuse, R200, RZ ;  /* 0x000000c8050a7210 */ /* 0x042fe60007f1e0ff */
[----:B------:R1:W1:Y:S02]  /*da30*/  LDSM.16.M88.4 R172, [R210] ;  /* 0x00000000d2ac783b */ /* 0x0002640000000200 */
[C---:B--2---:R-:W-:Y:S01]  /*da40*/  IMAD.X R11, R6.reuse, 0x1, R243, P0 ;  /* 0x00000001060b7824 */ /* 0x044fe200000e06f3 */
[C---:B------:R-:W-:Y:S04]  /*da50*/  IADD3 R8, P0, R5.reuse, R3, RZ ;  /* 0x0000000305087210 */ /* 0x040fe80007f1e0ff */
[----:B------:R-:W-:Y:S01]  /*da60*/  @!PT LDS RZ, [RZ] ;  /* 0x00000000fffff984 */ /* 0x000fe20000000800 */
[----:B------:R-:W-:Y:S01]  /*da70*/  @!PT LDS RZ, [RZ] ;  /* 0x00000000fffff984 */ /* 0x000fe20000000800 */
        /* <DEDUP_REMOVED lines=9> */
[----:B----4-:R-:W-:-:S05]  /*db10*/  BRA.DIV ~URZ, `(.L_x_513) ;  /* 0x00006a527f007947 */ /* 0x010fca000b800000 */
[----:B------:R4:W2:Y:S04]  /*db20*/  SHFL.IDX PT, R6, R12, 0x1, 0x1c1f ;  /* 0x003c1f000c067f89 */ /* 0x0008a800000e0000 */
[----:B------:R4:W3:Y:S02]  /*db30*/  SHFL.IDX PT, R7, R4, 0x1, 0x1c1f ;  /* 0x003c1f0004077f89 */ /* 0x0008e400000e0000 */
.L_x_542:
[----:B------:R-:W-:Y:S02]  /*db40*/  ISETP.GE.AND P3, PT, R230, c[0x0][0x1d4], PT ;  /* 0x00007500e6007a0c */ /* 0x000fe40003f66270 */
[----:B--23--:R-:W-:Y:S02]  /*db50*/  IADD3 R8, P0, R7, R200, RZ ;  /* 0x000000c807087210 */ /* 0x00cfe40007f1e0ff */
[----:B------:R-:W-:Y:S02]  /*db60*/  ISETP.GE.AND P2, PT, R229, c[0x0][0x1d4], PT ;  /* 0x00007500e5007a0c */ /* 0x000fe40003f46270 */
[----:B------:R-:W-:Y:S01]  /*db70*/  ISETP.GE.AND P1, PT, R228, c[0x0][0x1d4], PT ;  /* 0x00007500e4007a0c */ /* 0x000fe20003f26270 */
[C---:B------:R-:W-:Y:S01]  /*db80*/  IMAD.X R9, R6.reuse, 0x1, R243, P0 ;  /* 0x0000000106097824 */ /* 0x040fe200000e06f3 */
[C---:B----4-:R-:W-:Y:S05]  /*db90*/  IADD3 R4, P0, R7.reuse, R3, RZ ;  /* 0x0000000307047210 */ /* 0x050fea0007f1e0ff */
[----:B------:R-:W-:Y:S01]  /*dba0*/  @!PT LDS RZ, [RZ] ;  /* 0x00000000fffff984 */ /* 0x000fe20000000800 */
[----:B------:R-:W-:Y:S01]  /*dbb0*/  @!PT LDS RZ, [RZ] ;  /* 0x00000000fffff984 */ /* 0x000fe20000000800 */
[----:B------:R-:W-:Y:S01]  /*dbc0*/  @!PT LDS RZ, [RZ] ;  /* 0x00000000fffff984 */ /* 0x000fe20000000800 */
[----:B------:R2:W-:Y:S01]  /*dbd0*/  LDGSTS.E.BYPASS.LTC128B.128 [R220+0x900], [R8.64], !P3 ;  /* 0x0090000008dc7fae */ /* 0x0005e2000d901d4c */
[C---:B------:R-:W-:Y:S01]  /*dbe0*/  IMAD.X R5, R6.reuse, 0x1, R201, P0 ;  /* 0x0000000106057824 */ /* 0x040fe200000e06c9 */
[----:B------:R-:W-:Y:S04]  /*dbf0*/  IADD3 R10, P0, R7, R0, RZ ;  /* 0x00000000070a7210 */ /* 0x000fe80007f1e0ff */
[----:B------:R2:W-:Y:S01]  /*dc00*/  LDGSTS.E.BYPASS.LTC128B.128 [R220+0x1500], [R4.64], !P2 ;  /* 0x0150000004dc7fae */ /* 0x0005e2000d101d4c */
[----:B------:R-:W-:Y:S05]  /*dc10*/  IMAD.X R11, R6, 0x1, R2, P0 ;  /* 0x00000001060b7824 */ /* 0x000fea00000e0602 */
[----:B------:R2:W-:Y:S03]  /*dc20*/  LDGSTS.E.BYPASS.LTC128B.128 [R220+0x2100], [R10.64], !P1 ;  /* 0x021000000adc7fae */ /* 0x0005e6000c901d4c */
.L_x_512:
[----:B----4-:R-:W-:Y:S05]  /*dc30*/  BSYNC B0 ;  /* 0x0000000000007941 */ /* 0x010fea0003800000 */
.L_x_511:
[----:B------:R-:W0:Y:S01]  /*dc40*/  LDGDEPBAR ;  /* 0x00000000000079af */ /* 0x000e220000000000 */
[----:B------:R-:W-:Y:S01]  /*dc50*/  WARPSYNC 0xffffffff ;  /* 0xffffffff00007948 */ /* 0x000fe20003800000 */
[-C--:B--2---:R-:W-:Y:S03]  /*dc60*/  HMMA.16816.F32 R4, R48, R16.reuse, RZ ;  /* 0x000000103004723c */ /* 0x084fe600000018ff */
[----:B------:R-:W-:Y:S03]  /*dc70*/  ISETP.GT.AND P0, PT, R240, R221, PT ;  /* 0x000000ddf000720c */ /* 0x000fe60003f04270 */
[----:B------:R-:W-:Y:S02]  /*dc80*/  LDSM.16.M88.4 R176, [R217+0x6900] ;  /* 0x00690000d9b0783b */ /* 0x000fe40000000200 */
[C---:B------:R-:W-:Y:S06]  /*dc90*/  HMMA.16816.F32 R8, R44.reuse, R16, RZ ;  /* 0x000000102c08723c */ /* 0x040fec00000018ff */
[----:B------:R-:W2:Y:S02]  /*dca0*/  LDSM.16.M88.4 R180, [R216+0x3100] ;  /* 0x00310000d8b4783b */ /* 0x000ea40000000200 */
[-C--:B------:R-:W-:Y:S06]  /*dcb0*/  HMMA.16816.F32 R12, R44, R18.reuse, RZ ;  /* 0x000000122c0c723c */ /* 0x080fec00000018ff */
[----:B------:R-:W4:Y:S02]  /*dcc0*/  LDSM.16.M88.4 R184, [R217+0x7900] ;  /* 0x00790000d9b8783b */ /* 0x000f240000000200 */
[C---:B------:R-:W-:Y:S06]  /*dcd0*/  HMMA.16816.F32 R16, R48.reuse, R18, RZ ;  /* 0x000000123010723c */ /* 0x040fec00000018ff */
[----:B------:R-:W5:Y:S02]  /*dce0*/  LDSM.16.M88.4 R188, [R216+0x3500] ;  /* 0x00350000d8bc783b */ /* 0x000f640000000200 */
[-C--:B------:R-:W-:Y:S06]  /*dcf0*/  HMMA.16816.F32 R20, R48, R32.reuse, RZ ;  /* 0x000000203014723c */ /* 0x080fec00000018ff */
[----:B------:R-:W-:Y:S02]  /*dd00*/  LDSM.16.M88.4 R192, [R209] ;  /* 0x00000000d1c0783b */ /* 0x000fe40000000200 */
[C---:B------:R-:W-:Y:S06]  /*dd10*/  HMMA.16816.F32 R24, R44.reuse, R32, RZ ;  /* 0x000000202c18723c */ /* 0x040fec00000018ff */
[----:B------:R-:W-:Y:S02]  /*dd20*/  LDSM.16.M88.4 R196, [R213+0x7900] ;  /* 0x00790000d5c4783b */ /* 0x000fe40000000200 */
[-C--:B------:R-:W-:Y:S08]  /*dd30*/  HMMA.16816.F32 R28, R44, R34.reuse, RZ ;  /* 0x000000222c1c723c */ /* 0x080ff000000018ff */
[C---:B------:R-:W-:Y:S08]  /*dd40*/  HMMA.16816.F32 R32, R48.reuse, R34, RZ ;  /* 0x000000223020723c */ /* 0x040ff000000018ff */
[-C--:B---3--:R-:W-:Y:S08]  /*dd50*/  HMMA.16816.F32 R36, R48, R152.reuse, RZ ;  /* 0x000000983024723c */ /* 0x088ff000000018ff */
[C---:B------:R-:W-:Y:S08]  /*dd60*/  HMMA.16816.F32 R40, R44.reuse, R152, RZ ;  /* 0x000000982c28723c */ /* 0x040ff000000018ff */
[-C--:B------:R-:W-:Y:S08]  /*dd70*/  HMMA.16816.F32 R44, R44, R154.reuse, RZ ;  /* 0x0000009a2c2c723c */ /* 0x080ff000000018ff */
[----:B------:R-:W-:Y:S01]  /*dd80*/  HMMA.16816.F32 R48, R48, R154, RZ ;  /* 0x0000009a3030723c */ /* 0x000fe200000018ff */
[----:B------:R-:W3:Y:S07]  /*dd90*/  LDSM.16.M88.4 R152, [R216+0x3900] ;  /* 0x00390000d898783b */ /* 0x000eee0000000200 */
        /* <DEDUP_REMOVED lines=10> */
[-C--:B-1----:R-:W-:Y:S08]  /*de40*/  HMMA.16816.F32 R36, R156, R172.reuse, R36 ;  /* 0x000000ac9c24723c */ /* 0x082ff00000001824 */
[C---:B------:R-:W-:Y:S08]  /*de50*/  HMMA.16816.F32 R40, R164.reuse, R172, R40 ;  /* 0x000000aca428723c */ /* 0x040ff00000001828 */
[-C--:B------:R-:W-:Y:S01]  /*de60*/  HMMA.16816.F32 R44, R164, R174.reuse, R44 ;  /* 0x000000aea42c723c */ /* 0x080fe2000000182c */
[----:B------:R-:W-:Y:S07]  /*de70*/  LDSM.16.M88.4 R164, [R207] ;  /* 0x00000000cfa4783b */ /* 0x000fee0000000200 */
[----:B------:R-:W-:Y:S01]  /*de80*/  HMMA.16816.F32 R48, R156, R174, R48 ;  /* 0x000000ae9c30723c */ /* 0x000fe20000001830 */
[----:B------:R-:W1:Y:S08]  /*de90*/  LDSM.16.M88.4 R156, [R208] ;  /* 0x00000000d09c783b */ /* 0x000e700000000200 */
[----:B------:R-:W1:Y:S01]  /*dea0*/  LDSM.16.M88.4 R172, [R216+0x3d00] ;  /* 0x003d0000d8ac783b */ /* 0x000e620000000200 */
[-C--:B--2---:R-:W-:Y:S08]  /*deb0*/  HMMA.16816.F32 R4, R176, R180.reuse, R4 ;  /* 0x000000b4b004723c */ /* 0x084ff00000001804 */
[C---:B----4-:R-:W-:Y:S08]  /*dec0*/  HMMA.16816.F32 R8, R184.reuse, R180, R8 ;  /* 0x000000b4b808723c */ /* 0x050ff00000001808 */
[-C--:B------:R-:W-:Y:S08]  /*ded0*/  HMMA.16816.F32 R12, R184, R182.reuse, R12 ;  /* 0x000000b6b80c723c */ /* 0x080ff0000000180c */
[C---:B------:R-:W-:Y:S01]  /*dee0*/  HMMA.16816.F32 R16, R176.reuse, R182, R16 ;  /* 0x000000b6b010723c */ /* 0x040fe20000001810 */
[----:B------:R-:W-:Y:S07]  /*def0*/  LDSM.16.M88.4 R180, [R216+0x4500] ;  /* 0x00450000d8b4783b */ /* 0x000fee0000000200 */
[-C--:B-----5:R-:W-:Y:S08]  /*df00*/  HMMA.16816.F32 R20, R176, R188.reuse, R20 ;  /* 0x000000bcb014723c */ /* 0x0a0ff00000001814 */
[C---:B------:R-:W-:Y:S08]  /*df10*/  HMMA.16816.F32 R24, R184.reuse, R188, R24 ;  /* 0x000000bcb818723c */ /* 0x040ff00000001818 */
[-C--:B------:R-:W-:Y:S08]  /*df20*/  HMMA.16816.F32 R28, R184, R190.reuse, R28 ;  /* 0x000000beb81c723c */ /* 0x080ff0000000181c */
[C---:B------:R-:W-:Y:S01]  /*df30*/  HMMA.16816.F32 R32, R176.reuse, R190, R32 ;  /* 0x000000beb020723c */ /* 0x040fe20000001820 */
[----:B------:R-:W-:Y:S07]  /*df40*/  LDSM.16.M88.4 R188, [R206] ;  /* 0x00000000cebc783b */ /* 0x000fee0000000200 */
[-C--:B---3--:R-:W-:Y:S08]  /*df50*/  HMMA.16816.F32 R36, R176, R152.reuse, R36 ;  /* 0x00000098b024723c */ /* 0x088ff00000001824 */
[C---:B------:R-:W-:Y:S08]  /*df60*/  HMMA.16816.F32 R40, R184.reuse, R152, R40 ;  /* 0x00000098b828723c */ /* 0x040ff00000001828 */
[-C--:B------:R-:W-:Y:S01]  /*df70*/  HMMA.16816.F32 R44, R184, R154.reuse, R44 ;  /* 0x0000009ab82c723c */ /* 0x080fe2000000182c */
[----:B------:R-:W-:Y:S07]  /*df80*/  LDSM.16.M88.4 R184, [R213+0x8900] ;  /* 0x00890000d5b8783b */ /* 0x000fee0000000200 */
[----:B------:R-:W-:Y:S01]  /*df90*/  HMMA.16816.F32 R48, R176, R154, R48 ;  /* 0x0000009ab030723c */ /* 0x000fe20000001830 */
[----:B------:R-:W2:Y:S07]  /*dfa0*/  LDSM.16.M88.4 R152, [R217+0x9900] ;  /* 0x00990000d998783b */ /* 0x000eae0000000200 */
[-C--:B------:R-:W-:Y:S01]  /*dfb0*/  HMMA.16816.F32 R4, R160, R192.reuse, R4 ;  /* 0x000000c0a004723c */ /* 0x080fe20000001804 */
[----:B------:R-:W3:Y:S07]  /*dfc0*/  LDSM.16.M88.4 R176, [R216+0x4100] ;  /* 0x00410000d8b0783b */ /* 0x000eee0000000200 */
[C---:B------:R-:W-:Y:S08]  /*dfd0*/  HMMA.16816.F32 R8, R196.reuse, R192, R8 ;  /* 0x000000c0c408723c */ /* 0x040ff00000001808 */
[-C--:B------:R-:W-:Y:S08]  /*dfe0*/  HMMA.16816.F32 R12, R196, R194.reuse, R12 ;  /* 0x000000c2c40c723c */ /* 0x080ff0000000180c */
[C---:B------:R-:W-:Y:S08]  /*dff0*/  HMMA.16816.F32 R16, R160.reuse, R194, R16 ;  /* 0x000000c2a010723c */ /* 0x040ff00000001810 */
        /* <DEDUP_REMOVED lines=8> */
[----:B------:R-:W-:Y:S08]  /*e080*/  HMMA.16816.F32 R48, R160, R166, R48 ;  /* 0x000000a6a030723c */ /* 0x000ff00000001830 */
[-C--:B------:R-:W-:Y:S08]  /*e090*/  HMMA.16816.F32 R4, R168, R172.reuse, R4 ;  /* 0x000000aca804723c */ /* 0x080ff00000001804 */
[C---:B--2---:R-:W-:Y:S08]  /*e0a0*/  HMMA.16816.F32 R8, R152.reuse, R172, R8 ;  /* 0x000000ac9808723c */ /* 0x044ff00000001808 */
[-C--:B------:R-:W-:Y:S08]  /*e0b0*/  HMMA.16816.F32 R12, R152, R174.reuse, R12 ;  /* 0x000000ae980c723c */ /* 0x080ff0000000180c */
[C---:B------:R-:W-:Y:S08]  /*e0c0*/  HMMA.16816.F32 R16, R168.reuse, R174, R16 ;  /* 0x000000aea810723c */ /* 0x040ff00000001810 */
[-C--:B---3--:R-:W-:Y:S08]  /*e0d0*/  HMMA.16816.F32 R20, R168, R176.reuse, R20 ;  /* 0x000000b0a814723c */ /* 0x088ff00000001814 */
        /* <DEDUP_REMOVED lines=8> */
[C---:B-1----:R-:W-:Y:S08]  /*e160*/  HMMA.16816.F32 R8, R156.reuse, R188, R8 ;  /* 0x000000bc9c08723c */ /* 0x042ff00000001808 */
        /* <DEDUP_REMOVED lines=23> */
[----:B------:R-:W1:Y:S01]  /*e2e0*/  MUFU.TANH R154, R11 ;  /* 0x0000000b009a7308 */ /* 0x000e620000002400 */
[-C--:B--2---:R-:W-:Y:S09]  /*e2f0*/  HMMA.16816.F32 R20, R184, R4.reuse, R20 ;  /* 0x00000004b814723c */ /* 0x084ff20000001814 */
[----:B------:R2:W1:Y:S01]  /*e300*/  MUFU.TANH R16, R8 ;  /* 0x0000000800107308 */ /* 0x0004620000002400 */
[C---:B------:R-:W-:Y:S09]  /*e310*/  HMMA.16816.F32 R24, R156.reuse, R4, R24 ;  /* 0x000000049c18723c */ /* 0x040ff20000001818 */
[----:B------:R-:W1:Y:S01]  /*e320*/  MUFU.TANH R155, R155 ;  /* 0x0000009b009b7308 */ /* 0x000e620000002400 */
[-C--:B------:R-:W-:Y:S08]  /*e330*/  HMMA.16816.F32 R28, R156, R6.reuse, R28 ;  /* 0x000000069c1c723c */ /* 0x080ff0000000181c */
[C---:B------:R-:W-:Y:S01]  /*e340*/  HMMA.16816.F32 R32, R184.reuse, R6, R32 ;  /* 0x00000006b820723c */ /* 0x040fe20000001820 */
[----:B------:R-:W1:Y:S03]  /*e350*/  MUFU.TANH R162, R162 ;  /* 0x000000a200a27308 */ /* 0x000e660000002400 */
[----:B------:R-:W-:Y:S01]  /*e360*/  FMUL.FTZ R19, R20, c[0x0][0x320] ;  /* 0x0000c80014137a20 */ /* 0x000fe20000410000 */
[----:B--2---:R-:W2:Y:S01]  /*e370*/  LDSM.16.M88.4 R8, [R204] ;  /* 0x00000000cc08783b */ /* 0x004ea20000000200 */
[----:B------:R-:W-:Y:S02]  /*e380*/  FMUL.FTZ R18, R21, c[0x0][0x320] ;  /* 0x0000c80015127a20 */ /* 0x000fe40000410000 */
[----:B------:R-:W-:Y:S04]  /*e390*/  DEPBAR.LE SB0, 0x0 ;  /* 0x000080000000791a */ /* 0x000fe80000000000 */
[----:B------:R-:W1:Y:S01]  /*e3a0*/  MUFU.TANH R152, R152 ;  /* 0x0000009800987308 */ /* 0x000e620000002400 */
[----:B------:R-:W-:Y:S01]  /*e3b0*/  BAR.SYNC.DEFER_BLOCKING 0x0 ;  /* 0x0000000000007b1d */ /* 0x000fe20000010000 */
[----:B------:R-:W-:Y:S02]  /*e3c0*/  FMUL.FTZ R5, R22, c[0x0][0x320] ;  /* 0x0000c80016057a20 */ /* 0x000fe40000410000 */
        /* <DEDUP_REMOVED lines=16> */
[-C--:B--2---:R-:W-:Y:S09]  /*e4d0*/  HMMA.16816.F32 R36, R184, R8.reuse, R36 ;  /* 0x00000008b824723c */ /* 0x084ff20000001824 */
[----:B------:R-:W2:Y:S01]  /*e4e0*/  MUFU.TANH R13, R13 ;  /* 0x0000000d000d7308 */ /* 0x000ea20000002400 */
[C---:B------:R-:W-:Y:S08]  /*e4f0*/  HMMA.16816.F32 R40, R156.reuse, R8, R40 ;  /* 0x000000089c28723c */ /* 0x040ff00000001828 */
[-C--:B------:R-:W-:Y:S01]  /*e500*/  HMMA.16816.F32 R44, R156, R10.reuse, R44 ;  /* 0x0000000a9c2c723c */ /* 0x080fe2000000182c */
[----:B------:R-:W1:Y:S07]  /*e510*/  MUFU.TANH R17, R17 ;  /* 0x0000001100117308 */ /* 0x000e6e0000002400 */
[----:B------:R-:W-:Y:S03]  /*e520*/  HMMA.16816.F32 R48, R184, R10, R48 ;  /* 0x0000000ab830723c */ /* 0x000fe60000001830 */
[----:B------:R-:W1:Y:S01]  /*e530*/  MUFU.TANH R14, R14 ;  /* 0x0000000e000e7308 */ /* 0x000e620000002400 */
[----:B------:R-:W-:Y:S02]  /*e540*/  FMUL.FTZ R172, R36, c[0x0][0x320] ;  /* 0x0000c80024ac7a20 */ /* 0x000fe40000410000 */
[----:B------:R-:W-:Y:S02]  /*e550*/  FMUL.FTZ R37, R37, c[0x0][0x320] ;  /* 0x0000c80025257a20 */ /* 0x000fe40000410000 */
[----:B------:R-:W-:Y:S04]  /*e560*/  FMUL.FTZ R169, R40, c[0x0][0x320] ;  /* 0x0000c80028a97a20 */ /* 0x000fe80000410000 */
        /* <DEDUP_REMOVED lines=16> */
[----:B------:R-:W1:Y:S10]  /*e670*/  MUFU.TANH R5, R5 ;  /* 0x0000000500057308 */ /* 0x000e740000002400 */
[----:B------:R-:W1:Y:S10]  /*e680*/  MUFU.TANH R4, R4 ;  /* 0x0000000400047308 */ /* 0x000e740000002400 */
        /* <DEDUP_REMOVED lines=40> */
[C---:B-1----:R-:W-:Y:S04]  /*e910*/  @!P1 IADD3 R25, P0, R10.reuse, UR10, RZ ;  /* 0x0000000a0a199c10 */ /* 0x042fe8000ff1e0ff */
[----:B------:R-:W-:Y:S02]  /*e920*/  @!P1 LEA.HI.X.SX32 R24, R10, UR6, 0x1, P0 ;  /* 0x000000060a189c11 */ /* 0x000fe400080f0eff */
[C---:B------:R-:W-:Y:S04]  /*e930*/  @!P1 LEA R22, P0, R25.reuse, c[0x0][0x2a0], 0x2 ;  /* 0x0000a80019169a11 */ /* 0x040fe800078010ff */
[----:B------:R-:W-:Y:S01]  /*e940*/  @!P1 LEA.HI.X R23, R25, c[0x0][0x2a4], R24, 0x2, P0 ;  /* 0x0000a90019179a11 */ /* 0x000fe200000f1418 */
[----:B------:R-:W-:Y:S04]  /*e950*/  IMAD.MOV R25, RZ, RZ, -R10 ;  /* 0x000000ffff197224 */ /* 0x000fe800078e0a0a */
[----:B------:R-:W2:Y:S01]  /*e960*/  @!P1 LDG.E R225, [R22.64] ;  /* 0x0000000c16e19981 */ /* 0x000ea2000c1e1900 */
[----:B------:R-:W-:Y:S01]  /*e970*/  IMAD R226, R25, c[0x0][0x2b8], R226 ;  /* 0x0000ae0019e27a24 */ /* 0x000fe200078e02e2 */
[----:B------:R-:W-:Y:S03]  /*e980*/  ISETP.GE.AND P1, PT, R241, 0x1, PT ;  /* 0x00000001f100780c */ /* 0x000fe60003f26270 */
        /* <DEDUP_REMOVED lines=13> */
[----:B------:R-:W1:Y:S04]  /*ea60*/  SHFL.IDX PT, R27, R22, RZ, 0x1c1f ;  /* 0x001c1fff161b7589 */ /* 0x000e6800000e0000 */
[----:B------:R-:W2:Y:S04]  /*ea70*/  SHFL.IDX PT, R24, R10, RZ, 0x1c1f ;  /* 0x001c1fff0a187589 */ /* 0x000ea800000e0000 */
[----:B------:R-:W3:Y:S01]  /*ea80*/  SHFL.IDX PT, R23, R22, 0x1, 0x1c1f ;  /* 0x003c1f0016177f89 */ /* 0x000ee200000e0000 */
[C---:B-1----:R-:W-:Y:S05]  /*ea90*/  @P1 IADD3 R30, P0, R27.reuse, R200, RZ ;  /* 0x000000c81b1e1210 */ /* 0x042fea0007f1e0ff */
[C---:B--2---:R-:W-:Y:S01]  /*eaa0*/  @P1 IMAD.X R31, R24.reuse, 0x1, R243, P0 ;  /* 0x00000001181f1824 */ /* 0x044fe200000e06f3 */
[CC--:B------:R-:W-:Y:S04]  /*eab0*/  @P1 IADD3 R28, P0, R27.reuse, R3.reuse, RZ ;  /* 0x000000031b1c1210 */ /* 0x0c0fe80007f1e0ff */
[----:B------:R1:W-:Y:S01]  /*eac0*/  @P1 LDGSTS.E.BYPASS.LTC128B.128 [R220+0x2500], [R30.64], !P5 ;  /* 0x025000001edc1fae */ /* 0x0003e2000e901d4c */
[C-C-:B------:R-:W-:Y:S01]  /*ead0*/  @P1 IMAD.X R29, R24.reuse, 0x1, R201.reuse, P0 ;  /* 0x00000001181d1824 */ /* 0x140fe200000e06c9 */
[-C--:B------:R-:W-:Y:S04]  /*eae0*/  @P1 IADD3 R26, P0, R27, R0.reuse, RZ ;  /* 0x000000001b1a1210 */ /* 0x080fe80007f1e0ff */
[----:B------:R1:W-:Y:S01]  /*eaf0*/  @P1 LDGSTS.E.BYPASS.LTC128B.128 [R220+0x3100], [R28.64], !P4 ;  /* 0x031000001cdc1fae */ /* 0x0003e2000e101d4c */
[--C-:B------:R-:W-:Y:S01]  /*eb00*/  @P1 IMAD.X R27, R24, 0x1, R2.reuse, P0 ;  /* 0x00000001181b1824 */ /* 0x100fe200000e0602 */
[----:B------:R-:W-:Y:S02]  /*eb10*/  ISETP.GE.AND P0, PT, R241, 0x21, PT ;  /* 0x00000021f100780c */ /* 0x000fe40003f06270 */
[----:B------:R-:W2:Y:S04]  /*eb20*/  SHFL.IDX PT, R24, R10, 0x1, 0x1c1f ;  /* 0x003c1f000a187f89 */ /* 0x000ea800000e0000 */
[----:B------:R1:W-:Y:S07]  /*eb30*/  @P1 LDGSTS.E.BYPASS.LTC128B.128 [R220+0x3d00], [R26.64], !P3 ;  /* 0x03d000001adc1fae */ /* 0x0003ee000d901d4c */
[C---:B---3--:R-:W-:Y:S05]  /*eb40*/  @P0 IADD3 R32, P2, R23.reuse, R3, RZ ;  /* 0x0000000317200210 */ /* 0x048fea0007f5e0ff */
[C---:B--2---:R-:W-:Y:S01]  /*eb50*/  @P0 IMAD.X R33, R24.reuse, 0x1, R201, P2 ;  /* 0x0000000118210824 */ /* 0x044fe200010e06c9 */
[C---:B------:R-:W-:Y:S05]  /*eb60*/  @P0 IADD3 R34, P2, R23.reuse, R0, RZ ;  /* 0x0000000017220210 */ /* 0x040fea0007f5e0ff */
[C---:B------:R-:W-:Y:S01]  /*eb70*/  @P0 IMAD.X R35, R24.reuse, 0x1, R2, P2 ;  /* 0x0000000118230824 */ /* 0x040fe200010e0602 */
[----:B------:R-:W-:Y:S05]  /*eb80*/  @P0 IADD3 R2, P2, R23, R200, RZ ;  /* 0x000000c817020210 */ /* 0x000fea0007f5e0ff */
[----:B------:R-:W-:Y:S05]  /*eb90*/  @P0 IMAD.X R3, R24, 0x1, R243, P2 ;  /* 0x0000000118030824 */ /* 0x000fea00010e06f3 */
[----:B------:R1:W-:Y:S04]  /*eba0*/  @P0 LDGSTS.E.BYPASS.LTC128B.128 [R220+0x2d00], [R2.64], !P5 ;  /* 0x02d0000002dc0fae */ /* 0x0003e8000e901d4c */
[----:B------:R1:W-:Y:S04]  /*ebb0*/  @P0 LDGSTS.E.BYPASS.LTC128B.128 [R220+0x3900], [R32.64], !P4 ;  /* 0x0390000020dc0fae */ /* 0x0003e8000e101d4c */
[----:B------:R1:W-:Y:S02]  /*ebc0*/  @P0 LDGSTS.E.BYPASS.LTC128B.128 [R220+0x4500], [R34.64], !P3 ;  /* 0x0450000022dc0fae */ /* 0x0003e4000d901d4c */
.L_x_514:
[----:B-1234-:R-:W-:Y:S01]  /*ebd0*/  IMAD.MOV.U32 R28, RZ, RZ, R231 ;  /* 0x000000ffff1c7224 */ /* 0x01efe200078e00e7 */
[----:B------:R-:W-:Y:S01]  /*ebe0*/  PLOP3.LUT P0, PT, PT, PT, UP2, 0x80, 0x0 ;  /* 0x000000000000781c */ /* 0x000fe20003f0f028 */
[----:B------:R-:W0:Y:S01]  /*ebf0*/  LDGDEPBAR ;  /* 0x00000000000079af */ /* 0x000e220000000000 */
[----:B------:R-:W-:Y:S02]  /*ec00*/  IMAD R30, R240, -0x30, RZ ;  /* 0xffffffd0f01e7824 */ /* 0x000fe400078e02ff */
[----:B------:R-:W-:Y:S02]  /*ec10*/  IMAD.U32 R24, RZ, RZ, UR7 ;  /* 0x00000007ff187e24 */ /* 0x000fe4000f8e00ff */
[----:B------:R-:W-:Y:S01]  /*ec20*/  IMAD.IADD R22, R30, 0x1, -R235 ;  /* 0x000000011e167824 */ /* 0x000fe200078e0aeb */
[----:B------:R-:W-:Y:S04]  /*ec30*/  IADD3 R23, -R235, 0x1, R30 ;  /* 0x00000001eb177810 */ /* 0x000fe80007ffe11e */
[----:B------:R-:W-:Y:S02]  /*ec40*/  IADD3 R24, R23, -c[0x0][0x168], R24 ;  /* 0x80005a0017187a10 */ /* 0x000fe40007ffe018 */
[----:B------:R-:W-:Y:S01]  /*ec50*/  @P0 IMAD.HI.U32 R0, R231, c[0x0][0x2c8], RZ ;  /* 0x0000b200e7000a27 */ /* 0x000fe200078e00ff */
[----:B------:R-:W-:Y:S02]  /*ec60*/  PLOP3.LUT P0, PT, PT, PT, UP2, 0x80, 0x0 ;  /* 0x000000000000781c */ /* 0x000fe40003f0f028 */
[C---:B------:R-:W-:Y:S02]  /*ec70*/  IADD3 R26, R24.reuse, c[0x0][0x328], RZ ;  /* 0x0000ca00181a7a10 */ /* 0x040fe40007ffe0ff */
[----:B------:R-:W-:Y:S09]  /*ec80*/  IADD3 R24, R24, UR17, RZ ;  /* 0x0000001118187c10 */ /* 0x000ff2000fffe0ff */
[----:B------:R-:W-:Y:S02]  /*ec90*/  @P0 SHF.R.U32.HI R28, RZ, c[0x0][0x2cc], R0 ;  /* 0x0000b300ff1c0a19 */ /* 0x000fe40000011600 */
[----:B------:R-:W-:Y:S03]  /*eca0*/  PLOP3.LUT P0, PT, PT, PT, UP1, 0x40, 0x0 ;  /* 0x000000000000781c */ /* 0x000fe60003f0e818 */
[----:B------:R-:W1:Y:S02]  /*ecb0*/  SHFL.IDX PT, R3, R28, RZ, 0x1c1f ;  /* 0x001c1fff1c037589 */ /* 0x000e6400000e0000 */
[--C-:B-1----:R-:W-:Y:S02]  /*ecc0*/  IMAD.IADD R29, R26, 0x1, R3.reuse ;  /* 0x000000011a1d7824 */ /* 0x102fe400078e0203 */
[----:B------:R-:W-:Y:S06]  /*ecd0*/  IMAD.IADD R23, R24, 0x1, R3 ;  /* 0x0000000118177824 */ /* 0x000fec00078e0203 */
        /* <DEDUP_REMOVED lines=16> */
.L_x_517:
[----:B------:R-:W-:Y:S04]  /*ede0*/  MOV R0, 0x1 ;  /* 0x0000000100007802 */ /* 0x000fe80000000f00 */
[----:B------:R-:W-:Y:S11]  /*edf0*/  ISETP.NE.AND P0, PT, R0, c[0x0][0x32c], PT ;  /* 0x0000cb0000007a0c */ /* 0x000ff60003f05270 */
[----:B------:R-:W-:Y:S02]  /*ee00*/  @!UPT UIADD3 URZ, URZ, URZ, URZ ;  /* 0x0000003f3f3ff290 */ /* 0x000fe4000fffe03f */
[----:B------:R-:W-:Y:S05]  /*ee10*/  @P0 IMAD.HI.U32 R0, R3, c[0x0][0x330], RZ ;  /* 0x0000cc0003000a27 */ /* 0x000fea00078e00ff */
[----:B------:R-:W-:Y:S02]  /*ee20*/  @P0 SHF.R.U32.HI R3, RZ, c[0x0][0x334], R0 ;  /* 0x0000cd00ff030a19 */ /* 0x000fe40000011600 */
.L_x_518:
[----:B------:R-:W-:Y:S05]  /*ee30*/  BSYNC B0 ;  /* 0x0000000000007941 */ /* 0x000fea0003800000 */
.L_x_516:
[----:B------:R-:W-:Y:S05]  /*ee40*/  IMAD R2, R3, c[0x0][0x32c], R22 ;  /* 0x0000cb0003027a24 */ /* 0x000fea00078e0216 */
[----:B------:R-:W-:Y:S02]  /*ee50*/  IADD3 R0, R2, c[0x0][0x32c], RZ ;  /* 0x0000cb0002007a10 */ /* 0x000fe40007ffe0ff */
[----:B------:R-:W-:Y:S02]  /*ee60*/  IMNMX R23, R23, R2, !PT ;  /* 0x0000000217177217 */ /* 0x000fe40007800200 */
[----:B------:R-:W-:Y:S02]  /*ee70*/  IMNMX R29, R29, R0, PT ;  /* 0x000000001d1d7217 */ /* 0x000fe40003800200 */
.L_x_515:
[C---:B------:R-:W-:Y:S02]  /*ee80*/  ISETP.GE.AND P0, PT, R30.reuse, 0x2, PT ;  /* 0x000000021e00780c */ /* 0x040fe40003f06270 */
[C---:B------:R-:W-:Y:S02]  /*ee90*/  ISETP.GE.AND P1, PT, R30.reuse, 0x9, PT ;  /* 0x000000091e00780c */ /* 0x040fe40003f26270 */
[----:B------:R-:W-:Y:S02]  /*eea0*/  P2R R10, PR, RZ, 0x1 ;  /* 0x00000001ff0a7803 */ /* 0x000fe40000000000 */
[----:B------:R-:W-:Y:S02]  /*eeb0*/  ISETP.GT.AND P0, PT, R23, 0x1, !P0 ;  /* 0x000000011700780c */ /* 0x000fe40004704270 */
[----:B------:R-:W-:Y:S02]  /*eec0*/  P2R R3, PR, RZ, 0x2 ;  /* 0x00000002ff037803 */ /* 0x000fe40000000000 */
[----:B------:R-:W-:Y:S02]  /*eed0*/  ISETP.LT.OR P0, PT, R29, 0x2, P0 ;  /* 0x000000021d00780c */ /* 0x000fe40000701670 */
[C---:B------:R-:W-:Y:S02]  /*eee0*/  ISETP.GE.AND P6, PT, R30.reuse, 0x19, PT ;  /* 0x000000191e00780c */ /* 0x040fe40003fc6270 */
[----:B------:R-:W-:Y:S02]  /*eef0*/  FSEL R27, R163, -INF , !P0 ;  /* 0xff800000a31b7808 */ /* 0x000fe40004000000 */
[----:B------:R-:W-:Y:S02]  /*ef00*/  ISETP.GT.AND P0, PT, R23, 0x8, !P1 ;  /* 0x000000081700780c */ /* 0x000fe40004f04270 */
[----:B------:R-:W-:Y:S02]  /*ef10*/  ISETP.GE.AND P1, PT, R30, 0xa, PT ;  /* 0x0000000a1e00780c */ /* 0x000fe40003f26270 */
[----:B------:R-:W-:Y:S02]  /*ef20*/  ISETP.LT.OR P0, PT, R29, 0x9, P0 ;  /* 0x000000091d00780c */ /* 0x000fe40000701670 */
[----:B------:R-:W-:Y:S02]  /*ef30*/  P2R R2, PR, RZ, 0x2 ;  /* 0x00000002ff027803 */ /* 0x000fe40000000000 */
[----:B------:R-:W-:Y:S02]  /*ef40*/  FSEL R25, R16, -INF , !P0 ;  /* 0xff80000010197808 */ /* 0x000fe40004000000 */
[----:B------:R-:W-:Y:S02]  /*ef50*/  ISETP.GT.AND P0, PT, R23, 0x9, !P1 ;  /* 0x000000091700780c */ /* 0x000fe40004f04270 */
[C---:B------:R-:W-:Y:S02]  /*ef60*/  ISETP.GE.AND P1, PT, R30.reuse, 0x11, PT ;  /* 0x000000111e00780c */ /* 0x040fe40003f26270 */
[----:B------:R-:W-:Y:S02]  /*ef70*/  ISETP.LT.OR P0, PT, R29, 0xa, P0 ;  /* 0x0000000a1d00780c */ /* 0x000fe40000701670 */
[----:B------:R-:W-:Y:S02]  /*ef80*/  P2R R0, PR, RZ, 0x2 ;  /* 0x00000002ff007803 */ /* 0x000fe40000000000 */
[----:B------:R-:W-:Y:S02]  /*ef90*/  FSEL R17, R17, -INF , !P0 ;  /* 0xff80000011117808 */ /* 0x000fe40004000000 */
        /* <DEDUP_REMOVED lines=11> */
[----:B------:R-:W-:Y:S02]  /*f050*/  ISETP.GE.AND P2, PT, R30, 0x29, PT ;  /* 0x000000291e00780c */ /* 0x000fe40003f46270 */
        /* <DEDUP_REMOVED lines=16> */
[----:B------:R-:W-:Y:S04]  /*f160*/  ISETP.GT.AND P0, PT, R23, RZ, !P1 ;  /* 0x000000ff1700720c */ /* 0x000fe80004f04270 */
        /* <DEDUP_REMOVED lines=27> */
.L_x_521:
[----:B------:R-:W-:Y:S04]  /*f320*/  MOV R21, 0x1 ;  /* 0x0000000100157802 */ /* 0x000fe80000000f00 */
[----:B------:R-:W-:Y:S11]  /*f330*/  ISETP.NE.AND P0, PT, R21, c[0x0][0x32c], PT ;  /* 0x0000cb0015007a0c */ /* 0x000ff60003f05270 */
[----:B------:R-:W-:Y:S02]  /*f340*/  @!UPT UIADD3 URZ, URZ, URZ, URZ ;  /* 0x0000003f3f3ff290 */ /* 0x000fe4000fffe03f */
[----:B------:R-:W-:Y:S05]  /*f350*/  @P0 IMAD.HI.U32 R21, R29, c[0x0][0x330], RZ ;  /* 0x0000cc001d150a27 */ /* 0x000fea00078e00ff */
[----:B------:R-:W-:Y:S02]  /*f360*/  @P0 SHF.R.U32.HI R29, RZ, c[0x0][0x334], R21 ;  /* 0x0000cd00ff1d0a19 */ /* 0x000fe40000011615 */
.L_x_522:
[----:B------:R-:W-:Y:S05]  /*f370*/  BSYNC B0 ;  /* 0x0000000000007941 */ /* 0x000fea0003800000 */
.L_x_520:
[----:B------:R-:W-:Y:S05]  /*f380*/  IMAD R32, R29, c[0x0][0x32c], R22 ;  /* 0x0000cb001d207a24 */ /* 0x000fea00078e0216 */
[----:B------:R-:W-:Y:S02]  /*f390*/  IADD3 R30, R32, c[0x0][0x32c], RZ ;  /* 0x0000cb00201e7a10 */ /* 0x000fe40007ffe0ff */
[----:B------:R-:W-:Y:S02]  /*f3a0*/  IMNMX R19, R19, R32, !PT ;  /* 0x0000002013137217 */ /* 0x000fe40007800200 */
[----:B------:R-:W-:Y:S02]  /*f3b0*/  IMNMX R23, R23, R30, PT ;  /* 0x0000001e17177217 */ /* 0x000fe40003800200 */
.L_x_519:
        /* <DEDUP_REMOVED lines=62> */
.L_x_525:
[----:B------:R-:W-:Y:S04]  /*f7a0*/  MOV R14, c[0x0][0x32c] ;  /* 0x0000cb00000e7a02 */ /* 0x000fe80000000f00 */
[----:B------:R-:W-:Y:S11]  /*f7b0*/  ISETP.NE.AND P0, PT, R14, 0x1, PT ;  /* 0x000000010e00780c */ /* 0x000ff60003f05270 */
[----:B------:R-:W-:Y:S02]  /*f7c0*/  @!UPT UIADD3 URZ, URZ, URZ, URZ ;  /* 0x0000003f3f3ff290 */ /* 0x000fe4000fffe03f */
[----:B------:R-:W-:Y:S05]  /*f7d0*/  @P0 IMAD.HI.U32 R14, R19, c[0x0][0x330], RZ ;  /* 0x0000cc00130e0a27 */ /* 0x000fea00078e00ff */
[----:B------:R-:W-:Y:S02]  /*f7e0*/  @P0 SHF.R.U32.HI R19, RZ, c[0x0][0x334], R14 ;  /* 0x0000cd00ff130a19 */ /* 0x000fe4000001160e */
.L_x_526:
[----:B------:R-:W-:Y:S05]  /*f7f0*/  BSYNC B0 ;  /* 0x0000000000007941 */ /* 0x000fea0003800000 */
.L_x_524:
[----:B------:R-:W-:Y:S05]  /*f800*/  IMAD R19, R19, c[0x0][0x32c], R22 ;  /* 0x0000cb0013137a24 */ /* 0x000fea00078e0216 */
[----:B------:R-:W-:Y:S02]  /*f810*/  IADD3 R14, R19, c[0x0][0x32c], RZ ;  /* 0x0000cb00130e7a10 */ /* 0x000fe40007ffe0ff */
[----:B------:R-:W-:Y:S02]  /*f820*/  IMNMX R4, R4, R19, !PT ;  /* 0x0000001304047217 */ /* 0x000fe40007800200 */
[----:B------:R-:W-:Y:S02]  /*f830*/  IMNMX R5, R5, R14, PT ;  /* 0x0000000e05057217 */ /* 0x000fe40003800200 */
.L_x_523:
        /* <DEDUP_REMOVED lines=17> */
[C---:B------:R-:W-:Y:S04]  /*f950*/  ISETP.GT.AND P0, PT, R4.reuse, 0x11, !P0 ;  /* 0x000000110400780c */ /* 0x040fe80004704270 */
[----:B------:R-:W-:Y:S04]  /*f960*/  ISETP.LT.OR P0, PT, R5, 0x12, P0 ;  /* 0x000000120500780c */ /* 0x000fe80000701670 */
[----:B------:R-:W-:Y:S02]  /*f970*/  FSEL R199, R199, -INF , !P0 ;  /* 0xff800000c7c77808 */ /* 0x000fe40004000000 */
        /* <DEDUP_REMOVED lines=15> */
[----:B------:R-:W-:Y:S01]  /*fa70*/  ISETP.GT.AND P0, PT, R4, RZ, !P1 ;  /* 0x000000ff0400720c */ /* 0x000fe20004f04270 */
[----:B------:R-:W1:Y:S03]  /*fa80*/  SHFL.IDX PT, R9, R28, 0x3, 0x1c1f ;  /* 0x007c1f001c097f89 */ /* 0x000e6600000e0000 */
[C---:B------:R-:W-:Y:S04]  /*fa90*/  ISETP.LT.OR P0, PT, R5.reuse, 0x1, P0 ;  /* 0x000000010500780c */ /* 0x040fe80000701670 */
[----:B------:R-:W-:Y:S02]  /*faa0*/  FSEL R152, R152, -INF , !P0 ;  /* 0xff80000098987808 */ /* 0x000fe40004000000 */
[----:B------:R-:W-:Y:S04]  /*fab0*/  ISETP.NE.AND P0, PT, R18, RZ, PT ;  /* 0x000000ff1200720c */ /* 0x000fe80003f05270 */
[----:B------:R-:W-:Y:S04]  /*fac0*/  ISETP.GT.AND P0, PT, R4, 0x29, !P0 ;  /* 0x000000290400780c */ /* 0x000fe80004704270 */
        /* <DEDUP_REMOVED lines=21> */
.L_x_529:
[----:B------:R-:W-:Y:S04]  /*fc20*/  MOV R4, c[0x0][0x32c] ;  /* 0x0000cb0000047a02 */ /* 0x000fe80000000f00 */
[----:B------:R-:W-:Y:S11]  /*fc30*/  ISETP.NE.AND P0, PT, R4, 0x1, PT ;  /* 0x000000010400780c */ /* 0x000ff60003f05270 */
[----:B------:R-:W-:Y:S02]  /*fc40*/  @!UPT UIADD3 URZ, URZ, URZ, URZ ;  /* 0x0000003f3f3ff290 */ /* 0x000fe4000fffe03f */
[----:B------:R-:W-:Y:S05]  /*fc50*/  @P0 IMAD.HI.U32 R4, R9, c[0x0][0x330], RZ ;  /* 0x0000cc0009040a27 */ /* 0x000fea00078e00ff */
[----:B------:R-:W-:Y:S02]  /*fc60*/  @P0 SHF.R.U32.HI R9, RZ, c[0x0][0x334], R4 ;  /* 0x0000cd00ff090a19 */ /* 0x000fe40000011604 */
.L_x_530:
[----:B------:R-:W-:Y:S05]  /*fc70*/  BSYNC B0 ;  /* 0x0000000000007941 */ /* 0x000fea0003800000 */
.L_x_528:
[----:B------:R-:W-:Y:S05]  /*fc80*/  IMAD R22, R9, c[0x0][0x32c], R22 ;  /* 0x0000cb0009167a24 */ /* 0x000fea00078e0216 */
[----:B------:R-:W-:Y:S02]  /*fc90*/  IADD3 R9, R22, c[0x0][0x32c], RZ ;  /* 0x0000cb0016097a10 */ /* 0x000fe40007ffe0ff */
[----:B------:R-:W-:Y:S02]  /*fca0*/  IMNMX R5, R5, R22, !PT ;  /* 0x0000001605057217 */ /* 0x000fe40007800200 */
[----:B------:R-:W-:Y:S02]  /*fcb0*/  IMNMX R26, R26, R9, PT ;  /* 0x000000091a1a7217 */ /* 0x000fe40003800200 */
.L_x_527:
[----:B------:R-:W-:Y:S01]  /*fcc0*/  ISETP.GT.AND P0, PT, R5, RZ, !P1 ;  /* 0x000000ff0500720c */ /* 0x000fe20004f04270 */
[----:B------:R-:W-:Y:S01]  /*fcd0*/  LDSM.16.MT88.4 R36, [R212+0x100] ;  /* 0x00010000d424783b */ /* 0x000fe20000004200 */
[----:B------:R-:W-:Y:S02]  /*fce0*/  ISETP.NE.AND P1, PT, R16, RZ, PT ;  /* 0x000000ff1000720c */ /* 0x000fe40003f25270 */
        /* <DEDUP_REMOVED lines=44> */
[----:B------:R-:W-:Y:S02]  /*ffb0*/  FMNMX.FTZ R2, R47, R2, !PT ;  /* 0x000000022f027209 */ /* 0x000fe40007810000 */
[----:B------:R-:W-:Y:S01]  /*ffc0*/  ISETP.LT.OR P0, PT, R26, 0x21, P0 ;  /* 0x000000211a00780c */ /* 0x000fe20000701670 */
[----:B------:R-:W1:Y:S01]  /*ffd0*/  SHFL.BFLY PT, R3, R0, 0x2, 0x1f ;  /* 0x0c401f0000037f89 */ /* 0x000e6200000e0000 */
[----:B------:R-:W-:Y:S02]  /*ffe0*/  ISETP.NE.AND P1, PT, R18, RZ, PT ;  /* 0x000000ff1200720c */ /* 0x000fe40003f25270 */
        /* <DEDUP_REMOVED lines=8> */
[----:B------:R-:W-:Y:S02]  /*10070*/  FMNMX.FTZ R4, R247, R4, !PT ;  /* 0x00000004f7047209 */ /* 0x000fe40007810000 */
[----:B------:R-:W-:Y:S02]  /*10080*/  FMNMX.FTZ R6, R29, R6, !PT ;  /* 0x000000061d067209 */ /* 0x000fe40007810000 */
[----:B------:R-:W-:Y:S02]  /*10090*/  FMNMX.FTZ R4, R203, R4, !PT ;  /* 0x00000004cb047209 */ /* 0x000fe40007810000 */
[----:B------:R-:W-:Y:S02]  /*100a0*/  FMNMX.FTZ R6, R23, R6, !PT ;  /* 0x0000000617067209 */ /* 0x000fe40007810000 */
[----:B------:R-:W-:Y:S02]  /*100b0*/  FMNMX.FTZ R4, R173, R4, !PT ;  /* 0x00000004ad047209 */ /* 0x000fe40007810000 */
[----:B------:R-:W-:Y:S02]  /*100c0*/  FMNMX.FTZ R7, R19, R6, !PT ;  /* 0x0000000613077209 */ /* 0x000fe40007810000 */
[----:B-1----:R-:W-:Y:S02]  /*100d0*/  FMNMX.FTZ R2, R0, R3, !PT ;  /* 0x0000000300027209 */ /* 0x002fe40007810000 */
[----:B------:R-:W-:Y:S02]  /*100e0*/  FMNMX.FTZ R0, R171, R4, !PT ;  /* 0x00000004ab007209 */ /* 0x000fe40007810000 */
[----:B------:R-:W-:Y:S01]  /*100f0*/  FMNMX.FTZ R4, R198, R7, !PT ;  /* 0x00000007c6047209 */ /* 0x000fe20007810000 */
[----:B------:R-:W1:Y:S01]  /*10100*/  SHFL.BFLY PT, R3, R2, 0x1, 0x1f ;  /* 0x0c201f0002037f89 */ /* 0x000e6200000e0000 */
[----:B------:R-:W-:Y:S02]  /*10110*/  ISETP.GT.AND P0, PT, R5, 0x28, !P2 ;  /* 0x000000280500780c */ /* 0x000fe40005704270 */
[----:B------:R-:W-:Y:S02]  /*10120*/  FMNMX.FTZ R4, R199, R4, !PT ;  /* 0x00000004c7047209 */ /* 0x000fe40007810000 */
[----:B------:R-:W-:Y:S02]  /*10130*/  ISETP.LT.OR P0, PT, R26, 0x29, P0 ;  /* 0x000000291a00780c */ /* 0x000fe40000701670 */
[----:B------:R-:W-:Y:S01]  /*10140*/  FMNMX.FTZ R4, R251, R4, !PT ;  /* 0x00000004fb047209 */ /* 0x000fe20007810000 */
[----:B------:R-:W2:Y:S01]  /*10150*/  SHFL.BFLY PT, R7, R0, 0x2, 0x1f ;  /* 0x0c401f0000077f89 */ /* 0x000ea200000e0000 */
        /* <DEDUP_REMOVED lines=8> */
[----:B-1----:R-:W-:Y:S02]  /*101e0*/  FMNMX.FTZ R3, R2, R3, !PT ;  /* 0x0000000302037209 */ /* 0x002fe40007810000 */
[----:B------:R-:W-:Y:S02]  /*101f0*/  FMNMX.FTZ R6, R163, R4, !PT ;  /* 0x00000004a3067209 */ /* 0x000fe40007810000 */
[----:B------:R-:W-:Y:S01]  /*10200*/  FMNMX.FTZ R11, R9, R148, !PT ;  /* 0x00000094090b7209 */ /* 0x000fe20007810000 */
[C---:B------:R-:W-:Y:S01]  /*10210*/  FMUL.FTZ R170, R3.reuse, c[0x0][0x2d0] ;  /* 0x0000b40003aa7a20 */ /* 0x040fe20000410000 */
[C---:B------:R-:W-:Y:S01]  /*10220*/  FSETP.NEU.FTZ.AND P0, PT, R3.reuse, -INF , PT ;  /* 0xff8000000300780b */ /* 0x040fe20003f1d000 */
[----:B------:R-:W1:Y:S01]  /*10230*/  SHFL.BFLY PT, R5, R6, 0x2, 0x1f ;  /* 0x0c401f0006057f89 */ /* 0x000e6200000e0000 */
[----:B--2---:R-:W-:Y:S02]  /*10240*/  FMNMX.FTZ R2, R0, R7, !PT ;  /* 0x0000000700027209 */ /* 0x004fe40007810000 */
[----:B------:R-:W-:Y:S02]  /*10250*/  FMNMX.FTZ R11, R10, R11, !PT ;  /* 0x0000000b0a0b7209 */ /* 0x000fe40007810000 */
[----:B------:R-:W-:Y:S02]  /*10260*/  FSEL R170, R170, RZ, P0 ;  /* 0x000000ffaaaa7208 */ /* 0x000fe40000000000 */
[----:B------:R-:W-:Y:S01]  /*10270*/  FMNMX.FTZ R11, R12, R11, !PT ;  /* 0x0000000b0c0b7209 */ /* 0x000fe20007810000 */
[----:B------:R-:W2:Y:S01]  /*10280*/  SHFL.BFLY PT, R7, R2, 0x1, 0x1f ;  /* 0x0c201f0002077f89 */ /* 0x000ea200000e0000 */
[----:B------:R-:W-:Y:S01]  /*10290*/  FSEL R4, R3, RZ, P0 ;  /* 0x000000ff03047208 */ /* 0x000fe20000000000 */
[--C-:B------:R-:W-:Y:S01]  /*102a0*/  FFMA.FTZ R179, R161, c[0x0][0x2d0], -R170.reuse ;  /* 0x0000b400a1b37a23 */ /* 0x100fe200000108aa */
[----:B------:R-:W-:Y:S01]  /*102b0*/  FMNMX.FTZ R11, R8, R11, !PT ;  /* 0x0000000b080b7209 */ /* 0x000fe20007810000 */
[--C-:B------:R-:W-:Y:S02]  /*102c0*/  FFMA.FTZ R178, R27, c[0x0][0x2d0], -R170.reuse ;  /* 0x0000b4001bb27a23 */ /* 0x100fe400000108aa */
[----:B------:R-:W-:Y:S01]  /*102d0*/  FADD.FTZ R4, -R4, R151 ;  /* 0x0000009704047221 */ /* 0x000fe20000010100 */
[----:B------:R-:W-:Y:S01]  /*102e0*/  FMNMX.FTZ R11, R242, R11, !PT ;  /* 0x0000000bf20b7209 */ /* 0x000fe20007810000 */
[--C-:B------:R-:W-:Y:S01]  /*102f0*/  FFMA.FTZ R177, R25, c[0x0][0x2d0], -R170.reuse ;  /* 0x0000b40019b17a23 */ /* 0x100fe200000108aa */
[----:B------:R-:W-:Y:S01]  /*10300*/  MUFU.EX2 R179, R179 ;  /* 0x000000b300b37308 */ /* 0x000fe20000000800 */
[----:B------:R-:W-:Y:S01]  /*10310*/  FMUL.FTZ R151, R4, c[0x0][0x2d0] ;  /* 0x0000b40004977a20 */ /* 0x000fe20000410000 */
[----:B------:R-:W-:Y:S01]  /*10320*/  FMNMX.FTZ R11, R246, R11, !PT ;  /* 0x0000000bf60b7209 */ /* 0x000fe20007810000 */
[--C-:B------:R-:W-:Y:S02]  /*10330*/  FFMA.FTZ R176, R17, c[0x0][0x2d0], -R170.reuse ;  /* 0x0000b40011b07a23 */ /* 0x100fe400000108aa */
[--C-:B------:R-:W-:Y:S01]  /*10340*/  FFMA.FTZ R248, R172, c[0x0][0x2d0], -R170.reuse ;  /* 0x0000b400acf87a23 */ /* 0x100fe200000108aa */
[----:B------:R-:W-:Y:S01]  /*10350*/  FMNMX.FTZ R11, R244, R11, !PT ;  /* 0x0000000bf40b7209 */ /* 0x000fe20007810000 */
[--C-:B------:R-:W-:Y:S01]  /*10360*/  FFMA.FTZ R190, R43, c[0x0][0x2d0], -R170.reuse ;  /* 0x0000b4002bbe7a23 */ /* 0x100fe200000108aa */
[----:B-1----:R-:W-:Y:S01]  /*10370*/  FMNMX.FTZ R6, R6, R5, !PT ;  /* 0x0000000506067209 */ /* 0x002fe20007810000 */
[--C-:B------:R-:W-:Y:S01]  /*10380*/  FFMA.FTZ R191, R41, c[0x0][0x2d0], -R170.reuse ;  /* 0x0000b40029bf7a23 */ /* 0x100fe200000108aa */
[----:B------:R-:W-:Y:S01]  /*10390*/  FMNMX.FTZ R11, R174, R11, !PT ;  /* 0x0000000bae0b7209 */ /* 0x000fe20007810000 */
[----:B------:R-:W1:Y:S01]  /*103a0*/  MUFU.EX2 R151, R151 ;  /* 0x0000009700977308 */ /* 0x000e620000000800 */
[--C-:B------:R-:W-:Y:S02]  /*103b0*/  FFMA.FTZ R194, R194, c[0x0][0x2d0], -R170.reuse ;  /* 0x0000b400c2c27a23 */ /* 0x100fe400000108aa */
[----:B------:R-:W-:Y:S01]  /*103c0*/  FMNMX.FTZ R11, R164, R11, !PT ;  /* 0x0000000ba40b7209 */ /* 0x000fe20007810000 */
[--C-:B------:R-:W-:Y:S01]  /*103d0*/  FFMA.FTZ R195, R195, c[0x0][0x2d0], -R170.reuse ;  /* 0x0000b400c3c37a23 */ /* 0x100fe200000108aa */
[----:B--2---:R-:W-:Y:S01]  /*103e0*/  FMNMX.FTZ R2, R2, R7, !PT ;  /* 0x0000000702027209 */ /* 0x004fe20007810000 */
[--C-:B------:R-:W-:Y:S01]  /*103f0*/  FFMA.FTZ R249, R249, c[0x0][0x2d0], -R170.reuse ;  /* 0x0000b400f9f97a23 */ /* 0x100fe200000108aa */
[----:B------:R-:W2:Y:S01]  /*10400*/  SHFL.BFLY PT, R7, R6, 0x1, 0x1f ;  /* 0x0c201f0006077f89 */ /* 0x000ea200000e0000 */
[----:B------:R-:W-:Y:S01]  /*10410*/  FMNMX.FTZ R11, R162, R11, !PT ;  /* 0x0000000ba20b7209 */ /* 0x000fe20007810000 */
[--C-:B------:R-:W-:Y:S01]  /*10420*/  FFMA.FTZ R201, R201, c[0x0][0x2d0], -R170.reuse ;  /* 0x0000b400c9c97a23 */ /* 0x100fe200000108aa */
[C---:B------:R-:W-:Y:S01]  /*10430*/  FSETP.NEU.FTZ.AND P0, PT, R2.reuse, -INF , PT ;  /* 0xff8000000200780b */ /* 0x040fe20003f1d000 */
[----:B------:R-:W-:Y:S01]  /*10440*/  FMUL.FTZ R168, R2, c[0x0][0x2d0] ;  /* 0x0000b40002a87a20 */ /* 0x000fe20000410000 */
[----:B------:R-:W-:Y:S01]  /*10450*/  FMNMX.FTZ R0, R160, R11, !PT ;  /* 0x0000000ba0007209 */ /* 0x000fe20007810000 */
[----:B------:R-:W3:Y:S01]  /*10460*/  MUFU.EX2 R178, R178 ;  /* 0x000000b200b27308 */ /* 0x000ee20000000800 */
[----:B------:R-:W-:Y:S02]  /*10470*/  FFMA.FTZ R170, R175, c[0x0][0x2d0], -R170 ;  /* 0x0000b400afaa7a23 */ /* 0x000fe400000108aa */
[----:B------:R-:W-:Y:S02]  /*10480*/  FMNMX.FTZ R5, R153, R0, !PT ;  /* 0x0000000099057209 */ /* 0x000fe40007810000 */
[----:B------:R-:W-:Y:S05]  /*10490*/  FSEL R168, R168, RZ, P0 ;  /* 0x000000ffa8a87208 */ /* 0x000fea0000000000 */
[--C-:B------:R-:W-:Y:S01]  /*104a0*/  FFMA.FTZ R183, R21, c[0x0][0x2d0], -R168.reuse ;  /* 0x0000b40015b77a23 */ /* 0x100fe200000108a8 */
[----:B------:R-:W-:Y:S01]  /*104b0*/  MUFU.EX2 R177, R177 ;  /* 0x000000b100b17308 */ /* 0x000fe20000000800 */
[--C-:B------:R-:W-:Y:S02]  /*104c0*/  FFMA.FTZ R155, R155, c[0x0][0x2d0], -R168.reuse ;  /* 0x0000b4009b9b7a23 */ /* 0x100fe400000108a8 */
[--C-:B------:R-:W-:Y:S02]  /*104d0*/  FFMA.FTZ R154, R31, c[0x0][0x2d0], -R168.reuse ;  /* 0x0000b4001f9a7a23 */ /* 0x100fe400000108a8 */
[----:B------:R-:W-:Y:S01]  /*104e0*/  FFMA.FTZ R182, R15, c[0x0][0x2d0], -R168 ;  /* 0x0000b4000fb67a23 */ /* 0x000fe200000108a8 */
[----:B--2---:R-:W-:Y:S01]  /*104f0*/  FMNMX.FTZ R0, R6, R7, !PT ;  /* 0x0000000706007209 */ /* 0x004fe20007810000 */
[C---:B-1----:R-:W-:Y:S01]  /*10500*/  FMUL.FTZ R16, R151.reuse, R132 ;  /* 0x0000008497107220 */ /* 0x042fe20000410000 */
[----:B------:R-:W1:Y:S01]  /*10510*/  SHFL.BFLY PT, R6, R5, 0x2, 0x1f ;  /* 0x0c401f0005067f89 */ /* 0x000e6200000e0000 */
[----:B------:R-:W-:Y:S01]  /*10520*/  FSEL R7, R2, RZ, P0 ;  /* 0x000000ff02077208 */ /* 0x000fe20000000000 */
[----:B------:R-:W2:Y:S01]  /*10530*/  MUFU.EX2 R176, R176 ;  /* 0x000000b000b07308 */ /* 0x000ea20000000800 */
[C---:B------:R-:W-:Y:S01]  /*10540*/  FMUL.FTZ R166, R0.reuse, c[0x0][0x2d0] ;  /* 0x0000b40000a67a20 */ /* 0x040fe20000410000 */
[----:B------:R-:W-:Y:S01]  /*10550*/  FSETP.NEU.FTZ.AND P0, PT, R0, -INF , PT ;  /* 0xff8000000000780b */ /* 0x000fe20003f1d000 */
[----:B------:R-:W-:Y:S01]  /*10560*/  FMUL.FTZ R17, R151, R133 ;  /* 0x0000008597117220 */ /* 0x000fe20000410000 */
[----:B---3--:R-:W-:Y:S01]  /*10570*/  F2FP.PACK_AB R156, R178, R179 ;  /* 0x000000b3b29c723e */ /* 0x008fe200000000ff */
[----:B------:R-:W-:Y:S01]  /*10580*/  FADD.FTZ R7, -R7, R150 ;  /* 0x0000009607077221 */ /* 0x000fe20000010100 */
[----:B------:R-:W-:Y:S01]  /*10590*/  FSEL R166, R166, RZ, P0 ;  /* 0x000000ffa6a67208 */ /* 0x000fe20000000000 */
[----:B------:R-:W-:Y:S01]  /*105a0*/  FMUL.FTZ R32, R151, R116 ;  /* 0x0000007497207220 */ /* 0x000fe20000410000 */
[----:B------:R-:W-:Y:S01]  /*105b0*/  FSEL R4, R0, RZ, P0 ;  /* 0x000000ff00047208 */ /* 0x000fe20000000000 */
[----:B------:R-:W-:Y:S01]  /*105c0*/  FMUL.FTZ R150, R7, c[0x0][0x2d0] ;  /* 0x0000b40007967a20 */ /* 0x000fe20000410000 */
[----:B------:R-:W-:Y:S01]  /*105d0*/  MUFU.EX2 R155, R155 ;  /* 0x0000009b009b7308 */ /* 0x000fe20000000800 */
[--C-:B------:R-:W-:Y:S02]  /*105e0*/  FFMA.FTZ R181, R152, c[0x0][0x2d0], -R166.reuse ;  /* 0x0000b40098b57a23 */ /* 0x100fe400000108a6 */
[--C-:B------:R-:W-:Y:S02]  /*105f0*/  FFMA.FTZ R185, R23, c[0x0][0x2d0], -R166.reuse ;  /* 0x0000b40017b97a23 */ /* 0x100fe400000108a6 */
[----:B------:R-:W-:Y:S01]  /*10600*/  LDSM.16.MT88.4 R20, [R214+0x100] ;  /* 0x00010000d614783b */ /* 0x000fe20000004200 */
[----:B------:R-:W-:Y:S02]  /*10610*/  FADD.FTZ R4, -R4, R149 ;  /* 0x0000009504047221 */ /* 0x000fe40000010100 */
[--C-:B------:R-:W-:Y:S02]  /*10620*/  FFMA.FTZ R180, R29, c[0x0][0x2d0], -R166.reuse ;  /* 0x0000b4001db47a23 */ /* 0x100fe400000108a6 */
[----:B------:R-:W3:Y:S01]  /*10630*/  MUFU.EX2 R150, R150 ;  /* 0x0000009600967308 */ /* 0x000ee20000000800 */
[--C-:B------:R-:W-:Y:S01]  /*10640*/  FFMA.FTZ R184, R19, c[0x0][0x2d0], -R166.reuse ;  /* 0x0000b40013b87a23 */ /* 0x100fe200000108a6 */
[----:B-1----:R-:W-:Y:S01]  /*10650*/  FMNMX.FTZ R5, R5, R6, !PT ;  /* 0x0000000605057209 */ /* 0x002fe20007810000 */
[----:B------:R-:W-:Y:S01]  /*10660*/  FMUL.FTZ R149, R4, c[0x0][0x2d0] ;  /* 0x0000b40004957a20 */ /* 0x000fe20000410000 */
[----:B--2---:R-:W-:Y:S01]  /*10670*/  F2FP.PACK_AB R158, R176, R177 ;  /* 0x000000b1b09e723e */ /* 0x004fe200000000ff */
[C---:B------:R-:W-:Y:S02]  /*10680*/  FMUL.FTZ R4, R151.reuse, R144 ;  /* 0x0000009097047220 */ /* 0x040fe40000410000 */
[----:B------:R-:W1:Y:S01]  /*10690*/  SHFL.BFLY PT, R152, R5, 0x1, 0x1f ;  /* 0x0c201f0005987f89 */ /* 0x000e6200000e0000 */
[C---:B------:R-:W-:Y:S02]  /*106a0*/  FMUL.FTZ R33, R151.reuse, R117 ;  /* 0x0000007597217220 */ /* 0x040fe40000410000 */
[----:B------:R-:W2:Y:S01]  /*106b0*/  MUFU.EX2 R154, R154 ;  /* 0x0000009a009a7308 */ /* 0x000ea20000000800 */
[C---:B------:R-:W-:Y:S02]  /*106c0*/  FMUL.FTZ R48, R151.reuse, R100 ;  /* 0x0000006497307220 */ /* 0x040fe40000410000 */
[----:B------:R-:W-:Y:S02]  /*106d0*/  FMUL.FTZ R49, R151, R101 ;  /* 0x0000006597317220 */ /* 0x000fe40000410000 */
[--C-:B------:R-:W-:Y:S02]  /*106e0*/  FFMA.FTZ R169, R169, c[0x0][0x2d0], -R166.reuse ;  /* 0x0000b400a9a97a23 */ /* 0x100fe400000108a6 */
[--C-:B------:R-:W-:Y:S02]  /*106f0*/  FFMA.FTZ R167, R167, c[0x0][0x2d0], -R166.reuse ;  /* 0x0000b400a7a77a23 */ /* 0x100fe400000108a6 */
[----:B------:R-:W-:Y:S01]  /*10700*/  FFMA.FTZ R165, R165, c[0x0][0x2d0], -R166 ;  /* 0x0000b400a5a57a23 */ /* 0x000fe200000108a6 */
[----:B------:R-:W-:Y:S01]  /*10710*/  MUFU.EX2 R183, R183 ;  /* 0x000000b700b77308 */ /* 0x000fe20000000800 */
[--C-:B------:R-:W-:Y:S02]  /*10720*/  FFMA.FTZ R192, R47, c[0x0][0x2d0], -R168.reuse ;  /* 0x0000b4002fc07a23 */ /* 0x100fe400000108a8 */
[----:B------:R-:W-:Y:S02]  /*10730*/  FFMA.FTZ R193, R45, c[0x0][0x2d0], -R168 ;  /* 0x0000b4002dc17a23 */ /* 0x000fe400000108a8 */
[C---:B---3--:R-:W-:Y:S02]  /*10740*/  FMUL.FTZ R6, R150.reuse, R146 ;  /* 0x0000009296067220 */ /* 0x048fe40000410000 */
[C---:B------:R-:W-:Y:S02]  /*10750*/  FMUL.FTZ R7, R150.reuse, R147 ;  /* 0x0000009396077220 */ /* 0x040fe40000410000 */
[----:B------:R-:W-:Y:S01]  /*10760*/  FMUL.FTZ R18, R150, R134 ;  /* 0x0000008696127220 */ /* 0x000fe20000410000 */
[----:B------:R-:W3:Y:S01]  /*10770*/  MUFU.EX2 R182, R182 ;  /* 0x000000b600b67308 */ /* 0x000ee20000000800 */
[----:B-1----:R-:W-:Y:S01]  /*10780*/  FMNMX.FTZ R152, R152, R5, !PT ;  /* 0x0000000598987209 */ /* 0x002fe20007810000 */
[----:B------:R-:W-:Y:S01]  /*10790*/  FMUL.FTZ R19, R150, R135 ;  /* 0x0000008796137220 */ /* 0x000fe20000410000 */
[----:B--2---:R-:W-:Y:S01]  /*107a0*/  F2FP.PACK_AB R157, R154, R155 ;  /* 0x0000009b9a9d723e */ /* 0x004fe200000000ff */
[----:B------:R-:W-:Y:S01]  /*107b0*/  LDSM.16.MT88.4 R132, [R214+0x900] ;  /* 0x00090000d684783b */ /* 0x000fe20000004200 */
[C---:B------:R-:W-:Y:S01]  /*107c0*/  FSETP.NEU.FTZ.AND P0, PT, R152.reuse, -INF , PT ;  /* 0xff8000009800780b */ /* 0x040fe20003f1d000 */
[----:B------:R-:W-:Y:S02]  /*107d0*/  FMUL.FTZ R161, R152, c[0x0][0x2d0] ;  /* 0x0000b40098a17a20 */ /* 0x000fe40000410000 */
[----:B------:R-:W-:Y:S01]  /*107e0*/  FMUL.FTZ R34, R150, R118 ;  /* 0x0000007696227220 */ /* 0x000fe20000410000 */
[----:B------:R-:W-:Y:S01]  /*107f0*/  FSEL R5, R152, RZ, P0 ;  /* 0x000000ff98057208 */ /* 0x000fe20000000000 */
[----:B------:R-:W1:Y:S01]  /*10800*/  MUFU.EX2 R149, R149 ;  /* 0x0000009500957308 */ /* 0x000e620000000800 */
[----:B------:R-:W-:Y:S01]  /*10810*/  FSEL R161, R161, RZ, P0 ;  /* 0x000000ffa1a17208 */ /* 0x000fe20000000000 */
[----:B------:R-:W-:Y:S01]  /*10820*/  FMUL.FTZ R35, R150, R119 ;  /* 0x0000007796237220 */ /* 0x000fe20000410000 */
[----:B------:R-:W-:Y:S01]  /*10830*/  ISETP.GT.AND P0, PT, R240, R221, PT ;  /* 0x000000ddf000720c */ /* 0x000fe20003f04270 */
[----:B------:R-:W-:Y:S01]  /*10840*/  FADD.FTZ R5, -R5, R148 ;  /* 0x0000009405057221 */ /* 0x000fe20000010100 */
[----:B------:R-:W-:Y:S01]  /*10850*/  LDSM.16.MT88.4 R116, [R214+0x1100] ;  /* 0x00110000d674783b */ /* 0x000fe20000004200 */
[--C-:B------:R-:W-:Y:S01]  /*10860*/  FFMA.FTZ R187, R12, c[0x0][0x2d0], -R161.reuse ;  /* 0x0000b4000cbb7a23 */ /* 0x100fe200000108a1 */
[----:B------:R-:W-:Y:S01]  /*10870*/  IADD3 R240, R240, -0x1, RZ ;  /* 0xfffffffff0f07810 */ /* 0x000fe20007ffe0ff */
[--C-:B------:R-:W-:Y:S02]  /*10880*/  FFMA.FTZ R189, R9, c[0x0][0x2d0], -R161.reuse ;  /* 0x0000b40009bd7a23 */ /* 0x100fe400000108a1 */
[--C-:B------:R-:W-:Y:S01]  /*10890*/  FFMA.FTZ R188, R10, c[0x0][0x2d0], -R161.reuse ;  /* 0x0000b4000abc7a23 */ /* 0x100fe200000108a1 */
[----:B------:R-:W-:Y:S01]  /*108a0*/  MUFU.EX2 R181, R181 ;  /* 0x000000b500b57308 */ /* 0x000fe20000000800 */
[--C-:B------:R-:W-:Y:S01]  /*108b0*/  FFMA.FTZ R186, R8, c[0x0][0x2d0], -R161.reuse ;  /* 0x0000b40008ba7a23 */ /* 0x100fe200000108a1 */
[----:B---3--:R-:W-:Y:S01]  /*108c0*/  F2FP.PACK_AB R159, R182, R183 ;  /* 0x000000b7b69f723e */ /* 0x008fe200000000ff */
[----:B------:R-:W-:Y:S02]  /*108d0*/  FMUL.FTZ R8, R5, c[0x0][0x2d0] ;  /* 0x0000b40005087a20 */ /* 0x000fe40000410000 */
[----:B------:R-:W-:Y:S02]  /*108e0*/  FMUL.FTZ R5, R151, R145 ;  /* 0x0000009197057220 */ /* 0x000fe40000410000 */
[C---:B------:R-:W-:Y:S02]  /*108f0*/  FMUL.FTZ R50, R150.reuse, R102 ;  /* 0x0000006696327220 */ /* 0x040fe40000410000 */
[----:B------:R-:W-:Y:S01]  /*10900*/  FMUL.FTZ R51, R150, R103 ;  /* 0x0000006796337220 */ /* 0x000fe20000410000 */
[----:B------:R2:W3:Y:S01]  /*10910*/  MUFU.EX2 R148, R8 ;  /* 0x0000000800947308 */ /* 0x0004e20000000800 */
[----:B------:R-:W-:Y:S01]  /*10920*/  LDSM.16.MT88.4 R100, [R214+0x1900] ;  /* 0x00190000d664783b */ /* 0x000fe20000004200 */
[-C--:B------:R-:W-:Y:S01]  /*10930*/  HMMA.16816.F32 R4, R156, R20.reuse, R4 ;  /* 0x000000149c04723c */ /* 0x080fe20000001804 */
[C---:B-1----:R-:W-:Y:S02]  /*10940*/  FMUL.FTZ R9, R149.reuse, R141 ;  /* 0x0000008d95097220 */ /* 0x042fe40000410000 */
[C---:B------:R-:W-:Y:S02]  /*10950*/  FMUL.FTZ R12, R149.reuse, R136 ;  /* 0x00000088950c7220 */ /* 0x040fe40000410000 */
[C---:B------:R-:W-:Y:S02]  /*10960*/  FMUL.FTZ R13, R149.reuse, R137 ;  /* 0x00000089950d7220 */ /* 0x040fe40000410000 */
[C---:B------:R-:W-:Y:S01]  /*10970*/  FMUL.FTZ R40, R149.reuse, R108 ;  /* 0x0000006c95287220 */ /* 0x040fe20000410000 */
[----:B------:R-:W1:Y:S01]  /*10980*/  MUFU.EX2 R180, R180 ;  /* 0x000000b400b47308 */ /* 0x000e620000000800 */
[C---:B------:R-:W-:Y:S03]  /*10990*/  FMUL.FTZ R41, R149.reuse, R109 ;  /* 0x0000006d95297220 */ /* 0x040fe60000410000 */
[C---:B------:R-:W-:Y:S02]  /*109a0*/  FMUL.FTZ R44, R149.reuse, R104 ;  /* 0x00000068952c7220 */ /* 0x040fe40000410000 */
[C---:B------:R-:W-:Y:S02]  /*109b0*/  FMUL.FTZ R45, R149.reuse, R105 ;  /* 0x00000069952d7220 */ /* 0x040fe40000410000 */
[--C-:B------:R-:W-:Y:S02]  /*109c0*/  FFMA.FTZ R164, R164, c[0x0][0x2d0], -R161.reuse ;  /* 0x0000b400a4a47a23 */ /* 0x100fe400000108a1 */
[----:B------:R-:W-:Y:S01]  /*109d0*/  MUFU.EX2 R185, R185 ;  /* 0x000000b900b97308 */ /* 0x000fe20000000800 */
[C---:B------:R-:W-:Y:S02]  /*109e0*/  FMUL.FTZ R24, R149.reuse, R124 ;  /* 0x0000007c95187220 */ /* 0x040fe40000410000 */
[C---:B------:R-:W-:Y:S02]  /*109f0*/  FMUL.FTZ R25, R149.reuse, R125 ;  /* 0x0000007d95197220 */ /* 0x040fe40000410000 */
[----:B--2---:R-:W-:Y:S02]  /*10a00*/  FMUL.FTZ R8, R149, R140 ;  /* 0x0000008c95087220 */ /* 0x004fe40000410000 */
[C---:B---3--:R-:W-:Y:S02]  /*10a10*/  FMUL.FTZ R10, R148.reuse, R142 ;  /* 0x0000008e940a7220 */ /* 0x048fe40000410000 */
[C---:B------:R-:W-:Y:S01]  /*10a20*/  FMUL.FTZ R11, R148.reuse, R143 ;  /* 0x0000008f940b7220 */ /* 0x040fe20000410000 */
[----:B------:R-:W2:Y:S01]  /*10a30*/  MUFU.EX2 R184, R184 ;  /* 0x000000b800b87308 */ /* 0x000ea20000000800 */
[C---:B------:R-:W-:Y:S02]  /*10a40*/  FMUL.FTZ R14, R148.reuse, R138 ;  /* 0x0000008a940e7220 */ /* 0x040fe40000410000 */
[----:B------:R-:W-:Y:S01]  /*10a50*/  FMUL.FTZ R15, R148, R139 ;  /* 0x0000008b940f7220 */ /* 0x000fe20000410000 */
[----:B-1----:R-:W-:Y:S01]  /*10a60*/  F2FP.PACK_AB R144, R180, R181 ;  /* 0x000000b5b490723e */ /* 0x002fe200000000ff */
[C---:B------:R-:W-:Y:S02]  /*10a70*/  FMUL.FTZ R42, R148.reuse, R110 ;  /* 0x0000006e942a7220 */ /* 0x040fe40000410000 */
[C---:B------:R-:W-:Y:S02]  /*10a80*/  FMUL.FTZ R43, R148.reuse, R111 ;  /* 0x0000006f942b7220 */ /* 0x040fe40000410000 */
[----:B------:R-:W-:Y:S01]  /*10a90*/  LDSM.16.MT88.4 R108, [R214+0x500] ;  /* 0x00050000d66c783b */ /* 0x000fe20000004200 */
[----:B------:R-:W-:Y:S01]  /*10aa0*/  MUFU.EX2 R189, R189 ;  /* 0x000000bd00bd7308 */ /* 0x000fe20000000800 */
[C---:B------:R-:W-:Y:S02]  /*10ab0*/  FMUL.FTZ R46, R148.reuse, R106 ;  /* 0x0000006a942e7220 */ /* 0x040fe40000410000 */
[C---:B------:R-:W-:Y:S02]  /*10ac0*/  FMUL.FTZ R47, R148.reuse, R107 ;  /* 0x0000006b942f7220 */ /* 0x040fe40000410000 */
[----:B------:R-:W-:Y:S02]  /*10ad0*/  FMUL.FTZ R26, R148, R126 ;  /* 0x0000007e941a7220 */ /* 0x000fe40000410000 */
[----:B------:R-:W-:Y:S01]  /*10ae0*/  LDSM.16.MT88.4 R104, [R212+0x1900] ;  /* 0x00190000d468783b */ /* 0x000fe20000004200 */
[C---:B------:R-:W-:Y:S02]  /*10af0*/  FMUL.FTZ R52, R151.reuse, R52 ;  /* 0x0000003497347220 */ /* 0x040fe40000410000 */
[----:B------:R-:W1:Y:S01]  /*10b00*/  MUFU.EX2 R188, R188 ;  /* 0x000000bc00bc7308 */ /* 0x000e620000000800 */
[----:B------:R-:W-:Y:S02]  /*10b10*/  FMUL.FTZ R53, R151, R53 ;  /* 0x0000003597357220 */ /* 0x000fe40000410000 */
[----:B------:R-:W-:Y:S01]  /*10b20*/  FMUL.FTZ R54, R150, R54 ;  /* 0x0000003696367220 */ /* 0x000fe20000410000 */
[----:B--2---:R-:W-:Y:S01]  /*10b30*/  F2FP.PACK_AB R146, R184, R185 ;  /* 0x000000b9b892723e */ /* 0x004fe200000000ff */
[----:B------:R-:W-:Y:S02]  /*10b40*/  FMUL.FTZ R55, R150, R55 ;  /* 0x0000003796377220 */ /* 0x000fe40000410000 */
        /* <DEDUP_REMOVED lines=10> */
[C---:B------:R-:W-:Y:S01]  /*10bf0*/  FMUL.FTZ R64, R151.reuse, R64 ;  /* 0x0000004097407220 */ /* 0x040fe20000410000 */
[----:B-1----:R-:W-:Y:S01]  /*10c00*/  F2FP.PACK_AB R145, R188, R189 ;  /* 0x000000bdbc91723e */ /* 0x002fe200000000ff */
[----:B------:R-:W-:Y:S02]  /*10c10*/  FMUL.FTZ R65, R151, R65 ;  /* 0x0000004197417220 */ /* 0x000fe40000410000 */
[C---:B------:R-:W-:Y:S02]  /*10c20*/  FMUL.FTZ R66, R150.reuse, R66 ;  /* 0x0000004296427220 */ /* 0x040fe40000410000 */
[----:B------:R-:W-:Y:S01]  /*10c30*/  FMUL.FTZ R67, R150, R67 ;  /* 0x0000004396437220 */ /* 0x000fe20000410000 */
[----:B------:R-:W-:Y:S01]  /*10c40*/  MUFU.EX2 R252, R170 ;  /* 0x000000aa00fc7308 */ /* 0x000fe20000000800 */
[--C-:B------:R-:W-:Y:S02]  /*10c50*/  FFMA.FTZ R196, R196, c[0x0][0x2d0], -R168.reuse ;  /* 0x0000b400c4c47a23 */ /* 0x100fe400000108a8 */
[----:B------:R-:W-:Y:S02]  /*10c60*/  FFMA.FTZ R197, R197, c[0x0][0x2d0], -R168 ;  /* 0x0000b400c5c57a23 */ /* 0x000fe400000108a8 */
[--C-:B------:R-:W-:Y:S02]  /*10c70*/  FFMA.FTZ R198, R198, c[0x0][0x2d0], -R166.reuse ;  /* 0x0000b400c6c67a23 */ /* 0x100fe400000108a6 */
[--C-:B------:R-:W-:Y:S02]  /*10c80*/  FFMA.FTZ R199, R199, c[0x0][0x2d0], -R166.reuse ;  /* 0x0000b400c7c77a23 */ /* 0x100fe400000108a6 */
[--C-:B------:R-:W-:Y:S01]  /*10c90*/  FFMA.FTZ R202, R251, c[0x0][0x2d0], -R166.reuse ;  /* 0x0000b400fbca7a23 */ /* 0x100fe200000108a6 */
[----:B------:R-:W-:Y:S01]  /*10ca0*/  MUFU.EX2 R124, R169 ;  /* 0x000000a9007c7308 */ /* 0x000fe20000000800 */
[--C-:B------:R-:W-:Y:S02]  /*10cb0*/  FFMA.FTZ R245, R245, c[0x0][0x2d0], -R166.reuse ;  /* 0x0000b400f5f57a23 */ /* 0x100fe400000108a6 */
[----:B------:R-:W-:Y:S01]  /*10cc0*/  FFMA.FTZ R166, R163, c[0x0][0x2d0], -R166 ;  /* 0x0000b400a3a67a23 */ /* 0x000fe200000108a6 */
[----:B--2---:R-:W-:Y:S01]  /*10cd0*/  F2FP.PACK_AB R147, R186, R187 ;  /* 0x000000bbba93723e */ /* 0x004fe200000000ff */
[--C-:B------:R-:W-:Y:S02]  /*10ce0*/  FFMA.FTZ R247, R247, c[0x0][0x2d0], -R168.reuse ;  /* 0x0000b400f7f77a23 */ /* 0x100fe400000108a8 */
[--C-:B------:R-:W-:Y:S02]  /*10cf0*/  FFMA.FTZ R250, R203, c[0x0][0x2d0], -R168.reuse ;  /* 0x0000b400cbfa7a23 */ /* 0x100fe400000108a8 */
[--C-:B------:R-:W-:Y:S01]  /*10d00*/  FFMA.FTZ R203, R173, c[0x0][0x2d0], -R168.reuse ;  /* 0x0000b400adcb7a23 */ /* 0x100fe200000108a8 */
[----:B------:R-:W-:Y:S01]  /*10d10*/  MUFU.EX2 R126, R167 ;  /* 0x000000a7007e7308 */ /* 0x000fe20000000800 */
[C---:B------:R-:W-:Y:S01]  /*10d20*/  HMMA.16816.F32 R8, R144.reuse, R20, R8 ;  /* 0x000000149008723c */ /* 0x040fe20000001808 */
[----:B------:R-:W-:Y:S02]  /*10d30*/  FFMA.FTZ R168, R171, c[0x0][0x2d0], -R168 ;  /* 0x0000b400aba87a23 */ /* 0x000fe400000108a8 */
[C---:B------:R-:W-:Y:S02]  /*10d40*/  FMUL.FTZ R27, R148.reuse, R127 ;  /* 0x0000007f941b7220 */ /* 0x040fe40000410000 */
[----:B------:R-:W-:Y:S02]  /*10d50*/  FMUL.FTZ R28, R149, R120 ;  /* 0x00000078951c7220 */ /* 0x000fe40000410000 */
[C---:B------:R-:W-:Y:S01]  /*10d60*/  FMUL.FTZ R20, R151.reuse, R128 ;  /* 0x0000008097147220 */ /* 0x040fe20000410000 */
[-C--:B------:R-:W-:Y:S01]  /*10d70*/  HMMA.16816.F32 R12, R144, R22.reuse, R12 ;  /* 0x00000016900c723c */ /* 0x080fe2000000180c */
[----:B------:R-:W-:Y:S01]  /*10d80*/  FMUL.FTZ R21, R151, R129 ;  /* 0x0000008197157220 */ /* 0x000fe20000410000 */
[----:B------:R1:W-:Y:S02]  /*10d90*/  MUFU.EX2 R138, R168 ;  /* 0x000000a8008a7308 */ /* 0x0003e40000000800 */
[C---:B------:R-:W-:Y:S02]  /*10da0*/  FMUL.FTZ R29, R149.reuse, R121 ;  /* 0x00000079951d7220 */ /* 0x040fe40000410000 */
[C---:B------:R-:W-:Y:S02]  /*10db0*/  FMUL.FTZ R30, R148.reuse, R122 ;  /* 0x0000007a941e7220 */ /* 0x040fe40000410000 */
[C---:B------:R-:W-:Y:S01]  /*10dc0*/  HMMA.16816.F32 R16, R156.reuse, R22, R16 ;  /* 0x000000169c10723c */ /* 0x040fe20000001810 */
[----:B------:R-:W-:Y:S03]  /*10dd0*/  FMUL.FTZ R31, R148, R123 ;  /* 0x0000007b941f7220 */ /* 0x000fe60000410000 */
[----:B------:R-:W-:Y:S01]  /*10de0*/  MUFU.EX2 R136, R165 ;  /* 0x000000a500887308 */ /* 0x000fe20000000800 */
[C---:B------:R-:W-:Y:S02]  /*10df0*/  FMUL.FTZ R72, R149.reuse, R72 ;  /* 0x0000004895487220 */ /* 0x040fe40000410000 */
[C---:B------:R-:W-:Y:S02]  /*10e00*/  FMUL.FTZ R22, R150.reuse, R130 ;  /* 0x0000008296167220 */ /* 0x040fe40000410000 */
[----:B------:R-:W-:Y:S02]  /*10e10*/  FMUL.FTZ R23, R150, R131 ;  /* 0x0000008396177220 */ /* 0x000fe40000410000 */
[----:B------:R-:W2:Y:S01]  /*10e20*/  LDSM.16.MT88.4 R128, [R214+0xd00] ;  /* 0x000d0000d680783b */ /* 0x000ea20000004200 */
[C---:B------:R-:W-:Y:S02]  /*10e30*/  FMUL.FTZ R73, R149.reuse, R73 ;  /* 0x0000004995497220 */ /* 0x040fe40000410000 */
[----:B------:R-:W-:Y:S01]  /*10e40*/  MUFU.EX2 R139, R166 ;  /* 0x000000a6008b7308 */ /* 0x000fe20000000800 */
[C---:B------:R-:W-:Y:S01]  /*10e50*/  FMUL.FTZ R74, R148.reuse, R74 ;  /* 0x0000004a944a7220 */ /* 0x040fe20000410000 */
[-C--:B------:R-:W-:Y:S01]  /*10e60*/  HMMA.16816.F32 R20, R156, R36.reuse, R20 ;  /* 0x000000249c14723c */ /* 0x080fe20000001814 */
[C---:B------:R-:W-:Y:S02]  /*10e70*/  FMUL.FTZ R75, R148.reuse, R75 ;  /* 0x0000004b944b7220 */ /* 0x040fe40000410000 */
[----:B-1----:R-:W-:Y:S01]  /*10e80*/  LDSM.16.MT88.4 R168, [R212+0x1500] ;  /* 0x00150000d4a8783b */ /* 0x002fe20000004200 */
[C---:B------:R-:W-:Y:S02]  /*10e90*/  FMUL.FTZ R76, R149.reuse, R76 ;  /* 0x0000004c954c7220 */ /* 0x040fe40000410000 */
[----:B------:R-:W-:Y:S02]  /*10ea0*/  FMUL.FTZ R77, R149, R77 ;  /* 0x0000004d954d7220 */ /* 0x000fe40000410000 */
[C---:B------:R-:W-:Y:S01]  /*10eb0*/  HMMA.16816.F32 R24, R144.reuse, R36, R24 ;  /* 0x000000249018723c */ /* 0x040fe20000001818 */
[----:B------:R1:W-:Y:S03]  /*10ec0*/  MUFU.EX2 R125, R164 ;  /* 0x000000a4007d7308 */ /* 0x0003e60000000800 */
[C---:B------:R-:W-:Y:S02]  /*10ed0*/  FMUL.FTZ R78, R148.reuse, R78 ;  /* 0x0000004e944e7220 */ /* 0x040fe40000410000 */
[C---:B------:R-:W-:Y:S02]  /*10ee0*/  FMUL.FTZ R79, R148.reuse, R79 ;  /* 0x0000004f944f7220 */ /* 0x040fe40000410000 */
[-C--:B------:R-:W-:Y:S01]  /*10ef0*/  HMMA.16816.F32 R28, R144, R38.reuse, R28 ;  /* 0x00000026901c723c */ /* 0x080fe2000000181c */
[C---:B------:R-:W-:Y:S02]  /*10f00*/  FMUL.FTZ R36, R151.reuse, R112 ;  /* 0x0000007097247220 */ /* 0x040fe40000410000 */
[----:B------:R-:W-:Y:S01]  /*10f10*/  MUFU.EX2 R190, R190 ;  /* 0x000000be00be7308 */ /* 0x000fe20000000800 */
[----:B------:R-:W-:Y:S02]  /*10f20*/  FMUL.FTZ R37, R151, R113 ;  /* 0x0000007197257220 */ /* 0x000fe40000410000 */
[C---:B------:R-:W-:Y:S02]  /*10f30*/  FMUL.FTZ R88, R149.reuse, R88 ;  /* 0x0000005895587220 */ /* 0x040fe40000410000 */
[C---:B------:R-:W-:Y:S01]  /*10f40*/  HMMA.16816.F32 R32, R156.reuse, R38, R32 ;  /* 0x000000269c20723c */ /* 0x040fe20000001820 */
[C---:B------:R-:W-:Y:S03]  /*10f50*/  FMUL.FTZ R89, R149.reuse, R89 ;  /* 0x0000005995597220 */ /* 0x040fe60000410000 */
[C---:B------:R-:W-:Y:S01]  /*10f60*/  FMUL.FTZ R90, R148.reuse, R90 ;  /* 0x0000005a945a7220 */ /* 0x040fe20000410000 */
[----:B------:R-:W3:Y:S01]  /*10f70*/  MUFU.EX2 R191, R191 ;  /* 0x000000bf00bf7308 */ /* 0x000ee20000000800 */
[----:B------:R-:W-:Y:S02]  /*10f80*/  FMUL.FTZ R91, R148, R91 ;  /* 0x0000005b945b7220 */ /* 0x000fe40000410000 */
[C---:B------:R-:W-:Y:S01]  /*10f90*/  FMUL.FTZ R38, R150.reuse, R114 ;  /* 0x0000007296267220 */ /* 0x040fe20000410000 */
[----:B-1----:R-:W-:Y:S03]  /*10fa0*/  LDSM.16.MT88.4 R164, [R214+0x1500] ;  /* 0x00150000d6a4783b */ /* 0x002fe60000004200 */
[----:B------:R-:W-:Y:S02]  /*10fb0*/  FMUL.FTZ R39, R150, R115 ;  /* 0x0000007396277220 */ /* 0x000fe40000410000 */
[--C-:B------:R-:W-:Y:S01]  /*10fc0*/  FFMA.FTZ R251, R246, c[0x0][0x2d0], -R161.reuse ;  /* 0x0000b400f6fb7a23 */ /* 0x100fe200000108a1 */
[----:B------:R-:W-:Y:S01]  /*10fd0*/  MUFU.EX2 R192, R192 ;  /* 0x000000c000c07308 */ /* 0x000fe20000000800 */
[--C-:B------:R-:W-:Y:S01]  /*10fe0*/  FFMA.FTZ R246, R244, c[0x0][0x2d0], -R161.reuse ;  /* 0x0000b400f4f67a23 */ /* 0x100fe200000108a1 */
[----:B------:R-:W1:Y:S01]  /*10ff0*/  LDSM.16.MT88.4 R112, [R212+0xd00] ;  /* 0x000d0000d470783b */ /* 0x000e620000004200 */
[--C-:B------:R-:W-:Y:S01]  /*11000*/  FFMA.FTZ R244, R174, c[0x0][0x2d0], -R161.reuse ;  /* 0x0000b400aef47a23 */ /* 0x100fe200000108a1 */
[-C--:B--2---:R-:W-:Y:S01]  /*11010*/  HMMA.16816.F32 R36, R156, R128.reuse, R36 ;  /* 0x000000809c24723c */ /* 0x084fe20000001824 */
[C---:B------:R-:W-:Y:S02]  /*11020*/  FMUL.FTZ R92, R149.reuse, R92 ;  /* 0x0000005c955c7220 */ /* 0x040fe40000410000 */
[----:B------:R-:W-:Y:S02]  /*11030*/  FMUL.FTZ R93, R149, R93 ;  /* 0x0000005d955d7220 */ /* 0x000fe40000410000 */
[C---:B------:R-:W-:Y:S01]  /*11040*/  FMUL.FTZ R94, R148.reuse, R94 ;  /* 0x0000005e945e7220 */ /* 0x040fe20000410000 */
[----:B------:R-:W-:Y:S01]  /*11050*/  LDSM.16.MT88.4 R172, [R214+0x2100] ;  /* 0x00210000d6ac783b */ /* 0x000fe20000004200 */
[----:B------:R-:W2:Y:S01]  /*11060*/  MUFU.EX2 R193, R193 ;  /* 0x000000c100c17308 */ /* 0x000ea20000000800 */
[C---:B------:R-:W-:Y:S01]  /*11070*/  HMMA.16816.F32 R40, R144.reuse, R128, R40 ;  /* 0x000000809028723c */ /* 0x040fe20000001828 */
[----:B------:R-:W-:Y:S03]  /*11080*/  FMUL.FTZ R95, R148, R95 ;  /* 0x0000005f945f7220 */ /* 0x000fe60000410000 */
[C---:B------:R-:W-:Y:S02]  /*11090*/  FMUL.FTZ R96, R151.reuse, R96 ;  /* 0x0000006097607220 */ /* 0x040fe40000410000 */
[C---:B------:R-:W-:Y:S02]  /*110a0*/  FMUL.FTZ R97, R151.reuse, R97 ;  /* 0x0000006197617220 */ /* 0x040fe40000410000 */
[-C--:B------:R-:W-:Y:S01]  /*110b0*/  HMMA.16816.F32 R44, R144, R130.reuse, R44 ;  /* 0x00000082902c723c */ /* 0x080fe2000000182c */
[----:B------:R-:W-:Y:S03]  /*110c0*/  MUFU.EX2 R194, R194 ;  /* 0x000000c200c27308 */ /* 0x000fe60000000800 */
[C---:B------:R-:W-:Y:S02]  /*110d0*/  FMUL.FTZ R98, R150.reuse, R98 ;  /* 0x0000006296627220 */ /* 0x040fe40000410000 */
[C---:B------:R-:W-:Y:S02]  /*110e0*/  FMUL.FTZ R99, R150.reuse, R99 ;  /* 0x0000006396637220 */ /* 0x040fe40000410000 */
[C---:B------:R-:W-:Y:S01]  /*110f0*/  HMMA.16816.F32 R48, R156.reuse, R130, R48 ;  /* 0x000000829c30723c */ /* 0x040fe20000001830 */
[C---:B------:R-:W-:Y:S02]  /*11100*/  FMUL.FTZ R68, R151.reuse, R68 ;  /* 0x0000004497447220 */ /* 0x040fe40000410000 */
[----:B------:R-:W4:Y:S01]  /*11110*/  MUFU.EX2 R195, R195 ;  /* 0x000000c300c37308 */ /* 0x000f220000000800 */
[C---:B------:R-:W-:Y:S02]  /*11120*/  FMUL.FTZ R69, R151.reuse, R69 ;  /* 0x0000004597457220 */ /* 0x040fe40000410000 */
[C---:B------:R-:W-:Y:S02]  /*11130*/  FMUL.FTZ R70, R150.reuse, R70 ;  /* 0x0000004696467220 */ /* 0x040fe40000410000 */
[C---:B------:R-:W-:Y:S04]  /*11140*/  FMUL.FTZ R71, R150.reuse, R71 ;  /* 0x0000004796477220 */ /* 0x040fe80000410000 */
[C---:B------:R-:W-:Y:S01]  /*11150*/  FMUL.FTZ R80, R151.reuse, R80 ;  /* 0x0000005097507220 */ /* 0x040fe20000410000 */
[----:B------:R-:W-:Y:S01]  /*11160*/  MUFU.EX2 R196, R196 ;  /* 0x000000c400c47308 */ /* 0x000fe20000000800 */
[-C--:B-1----:R-:W-:Y:S01]  /*11170*/  HMMA.16816.F32 R52, R156, R112.reuse, R52 ;  /* 0x000000709c34723c */ /* 0x082fe20000001834 */
[C---:B------:R-:W-:Y:S02]  /*11180*/  FMUL.FTZ R81, R151.reuse, R81 ;  /* 0x0000005197517220 */ /* 0x040fe40000410000 */
[C---:B------:R-:W-:Y:S02]  /*11190*/  FMUL.FTZ R82, R150.reuse, R82 ;  /* 0x0000005296527220 */ /* 0x040fe40000410000 */
[C---:B------:R-:W-:Y:S02]  /*111a0*/  FMUL.FTZ R83, R150.reuse, R83 ;  /* 0x0000005396537220 */ /* 0x040fe40000410000 */
[C---:B------:R-:W-:Y:S01]  /*111b0*/  FMUL.FTZ R84, R151.reuse, R84 ;  /* 0x0000005497547220 */ /* 0x040fe20000410000 */
[C---:B------:R-:W-:Y:S01]  /*111c0*/  HMMA.16816.F32 R56, R144.reuse, R112, R56 ;  /* 0x000000709038723c */ /* 0x040fe20000001838 */
[----:B------:R-:W1:Y:S03]  /*111d0*/  MUFU.EX2 R197, R197 ;  /* 0x000000c500c57308 */ /* 0x000e660000000800 */
[----:B------:R-:W-:Y:S02]  /*111e0*/  FMUL.FTZ R85, R151, R85 ;  /* 0x0000005597557220 */ /* 0x000fe40000410000 */
[C---:B------:R-:W-:Y:S02]  /*111f0*/  FMUL.FTZ R86, R150.reuse, R86 ;  /* 0x0000005696567220 */ /* 0x040fe40000410000 */
[-C--:B------:R-:W-:Y:S01]  /*11200*/  HMMA.16816.F32 R60, R144, R114.reuse, R60 ;  /* 0x00000072903c723c */ /* 0x080fe2000000183c */
[----:B------:R-:W-:Y:S02]  /*11210*/  FMUL.FTZ R87, R150, R87 ;  /* 0x0000005796577220 */ /* 0x000fe40000410000 */
[----:B------:R-:W-:Y:S01]  /*11220*/  MUFU.EX2 R198, R198 ;  /* 0x000000c600c67308 */ /* 0x000fe20000000800 */
[--C-:B------:R-:W-:Y:S02]  /*11230*/  FFMA.FTZ R242, R242, c[0x0][0x2d0], -R161.reuse ;  /* 0x0000b400f2f27a23 */ /* 0x100fe400000108a1 */
[--C-:B------:R-:W-:Y:S02]  /*11240*/  FFMA.FTZ R162, R162, c[0x0][0x2d0], -R161.reuse ;  /* 0x0000b400a2a27a23 */ /* 0x100fe400000108a1 */
[C---:B------:R-:W-:Y:S01]  /*11250*/  HMMA.16816.F32 R64, R156.reuse, R114, R64 ;  /* 0x000000729c40723c */ /* 0x040fe20000001840 */
[----:B------:R-:W5:Y:S03]  /*11260*/  LDSM.16.MT88.4 R112, [R212+0x500] ;  /* 0x00050000d470783b */ /* 0x000f660000004200 */
[--C-:B------:R-:W-:Y:S01]  /*11270*/  FFMA.FTZ R160, R160, c[0x0][0x2d0], -R161.reuse ;  /* 0x0000b400a0a07a23 */ /* 0x100fe200000108a1 */
[----:B------:R-:W1:Y:S01]  /*11280*/  MUFU.EX2 R199, R199 ;  /* 0x000000c700c77308 */ /* 0x000e620000000800 */
[----:B------:R-:W-:Y:S02]  /*11290*/  FFMA.FTZ R161, R153, c[0x0][0x2d0], -R161 ;  /* 0x0000b40099a17a23 */ /* 0x000fe400000108a1 */
[-C--:B------:R-:W-:Y:S01]  /*112a0*/  HMMA.16816.F32 R68, R156, R100.reuse, R68 ;  /* 0x000000649c44723c */ /* 0x080fe20000001844 */
[----:B------:R-:W-:Y:S03]  /*112b0*/  FFMA.FTZ R179, R151, R238, R179 ;  /* 0x000000ee97b37223 */ /* 0x000fe600000100b3 */
[----:B------:R-:W-:Y:S01]  /*112c0*/  MOV R151, R3 ;  /* 0x0000000300977202 */ /* 0x000fe20000000f00 */
[----:B------:R-:W-:Y:S01]  /*112d0*/  FFMA.FTZ R155, R150, R239, R155 ;  /* 0x000000ef969b7223 */ /* 0x000fe2000001009b */
[----:B------:R-:W-:Y:S01]  /*112e0*/  MOV R150, R2 ;  /* 0x0000000200967202 */ /* 0x000fe20000000f00 */
[----:B------:R-:W-:Y:S01]  /*112f0*/  MUFU.EX2 R202, R202 ;  /* 0x000000ca00ca7308 */ /* 0x000fe20000000800 */
[C---:B------:R-:W-:Y:S01]  /*11300*/  HMMA.16816.F32 R72, R144.reuse, R100, R72 ;  /* 0x000000649048723c */ /* 0x040fe20000001848 */
[----:B------:R-:W-:Y:S03]  /*11310*/  FFMA.FTZ R181, R149, R236, R181 ;  /* 0x000000ec95b57223 */ /* 0x000fe600000100b5 */
[----:B------:R-:W-:Y:S01]  /*11320*/  FFMA.FTZ R189, R148, R237, R189 ;  /* 0x000000ed94bd7223 */ /* 0x000fe200000100bd */
[----:B------:R-:W-:Y:S01]  /*11330*/  MOV R149, R0 ;  /* 0x0000000000957202 */ /* 0x000fe20000000f00 */
[----:B------:R-:W-:Y:S01]  /*11340*/  FADD.FTZ R178, R178, R179 ;  /* 0x000000b3b2b27221 */ /* 0x000fe20000010000 */
[----:B---3--:R-:W-:Y:S01]  /*11350*/  F2FP.PACK_AB R100, R191, R190 ;  /* 0x000000bebf64723e */ /* 0x008fe200000000ff */
[-C--:B------:R-:W-:Y:S01]  /*11360*/  HMMA.16816.F32 R76, R144, R102.reuse, R76 ;  /* 0x00000066904c723c */ /* 0x080fe2000000184c */
[----:B--2---:R-:W-:Y:S01]  /*11370*/  F2FP.PACK_AB R101, R193, R192 ;  /* 0x000000c0c165723e */ /* 0x004fe200000000ff */
[----:B------:R-:W-:Y:S02]  /*11380*/  MUFU.EX2 R245, R245 ;  /* 0x000000f500f57308 */ /* 0x000fe40000000800 */
[----:B------:R-:W-:Y:S01]  /*11390*/  MOV R148, R152 ;  /* 0x0000009800947202 */ /* 0x000fe20000000f00 */
[----:B------:R-:W-:Y:S02]  /*113a0*/  FADD.FTZ R154, R154, R155 ;  /* 0x0000009b9a9a7221 */ /* 0x000fe40000010000 */
[----:B------:R-:W-:Y:S01]  /*113b0*/  FADD.FTZ R180, R180, R181 ;  /* 0x000000b5b4b47221 */ /* 0x000fe20000010000 */
[C---:B------:R-:W-:Y:S01]  /*113c0*/  HMMA.16816.F32 R80, R156.reuse, R102, R80 ;  /* 0x000000669c50723c */ /* 0x040fe20000001850 */
[----:B------:R-:W-:Y:S03]  /*113d0*/  FADD.FTZ R188, R188, R189 ;  /* 0x000000bdbcbc7221 */ /* 0x000fe60000010000 */
[----:B------:R-:W-:Y:S01]  /*113e0*/  MUFU.EX2 R242, R242 ;  /* 0x000000f200f27308 */ /* 0x000fe20000000800 */
[----:B------:R-:W-:Y:S02]  /*113f0*/  FADD.FTZ R177, R177, R178 ;  /* 0x000000b2b1b17221 */ /* 0x000fe40000010000 */
[----:B----4-:R-:W-:Y:S01]  /*11400*/  F2FP.PACK_AB R102, R195, R194 ;  /* 0x000000c2c366723e */ /* 0x010fe200000000ff */
[-C--:B------:R-:W-:Y:S01]  /*11410*/  HMMA.16816.F32 R84, R156, R104.reuse, R84 ;  /* 0x000000689c54723c */ /* 0x080fe20000001854 */
[----:B-1----:R-:W-:Y:S03]  /*11420*/  F2FP.PACK_AB R103, R197, R196 ;  /* 0x000000c4c567723e */ /* 0x002fe600000000ff */
[----:B------:R-:W-:Y:S02]  /*11430*/  FADD.FTZ R183, R183, R154 ;  /* 0x0000009ab7b77221 */ /* 0x000fe40000010000 */
[----:B------:R-:W1:Y:S01]  /*11440*/  MUFU.EX2 R251, R251 ;  /* 0x000000fb00fb7308 */ /* 0x000e620000000800 */
[----:B------:R-:W-:Y:S01]  /*11450*/  FADD.FTZ R185, R185, R180 ;  /* 0x000000b4b9b97221 */ /* 0x000fe20000010000 */
[C---:B------:R-:W-:Y:S01]  /*11460*/  HMMA.16816.F32 R88, R144.reuse, R104, R88 ;  /* 0x000000689058723c */ /* 0x040fe20000001858 */
[----:B------:R-:W-:Y:S03]  /*11470*/  FADD.FTZ R187, R187, R188 ;  /* 0x000000bcbbbb7221 */ /* 0x000fe60000010000 */
[----:B------:R-:W-:Y:S02]  /*11480*/  FADD.FTZ R177, R176, R177 ;  /* 0x000000b1b0b17221 */ /* 0x000fe40000010000 */
[----:B------:R-:W-:Y:S01]  /*11490*/  FADD.FTZ R183, R182, R183 ;  /* 0x000000b7b6b77221 */ /* 0x000fe20000010000 */
[----:B------:R-:W-:Y:S01]  /*114a0*/  F2FP.PACK_AB R104, R199, R198 ;  /* 0x000000c6c768723e */ /* 0x000fe200000000ff */
[-C--:B------:R-:W-:Y:S01]  /*114b0*/  HMMA.16816.F32 R92, R144, R106.reuse, R92 ;  /* 0x0000006a905c723c */ /* 0x080fe2000000185c */
[----:B------:R-:W-:Y:S03]  /*114c0*/  MUFU.EX2 R246, R246 ;  /* 0x000000f600f67308 */ /* 0x000fe60000000800 */
[----:B------:R-:W-:Y:S02]  /*114d0*/  FADD.FTZ R185, R184, R185 ;  /* 0x000000b9b8b97221 */ /* 0x000fe40000010000 */
[----:B------:R-:W-:Y:S02]  /*114e0*/  FADD.FTZ R187, R186, R187 ;  /* 0x000000bbbabb7221 */ /* 0x000fe40000010000 */
[----:B------:R-:W-:Y:S01]  /*114f0*/  HMMA.16816.F32 R96, R156, R106, R96 ;  /* 0x0000006a9c60723c */ /* 0x000fe20000001860 */
[----:B------:R-:W-:Y:S02]  /*11500*/  FADD.FTZ R190, R190, R177 ;  /* 0x000000b1bebe7221 */ /* 0x000fe40000010000 */
[----:B------:R-:W2:Y:S01]  /*11510*/  MUFU.EX2 R244, R244 ;  /* 0x000000f400f47308 */ /* 0x000ea20000000800 */
[----:B------:R-:W-:Y:S01]  /*11520*/  FADD.FTZ R192, R192, R183 ;  /* 0x000000b7c0c07221 */ /* 0x000fe20000010000 */
[----:B-1----:R-:W-:Y:S01]  /*11530*/  F2FP.PACK_AB R105, R251, R242 ;  /* 0x000000f2fb69723e */ /* 0x002fe200000000ff */
[----:B------:R-:W-:Y:S02]  /*11540*/  FADD.FTZ R198, R198, R185 ;  /* 0x000000b9c6c67221 */ /* 0x000fe40000010000 */
[-C--:B------:R-:W-:Y:S01]  /*11550*/  HMMA.16816.F32 R4, R100, R108.reuse, R4 ;  /* 0x0000006c6404723c */ /* 0x080fe20000001804 */
[----:B------:R-:W-:Y:S03]  /*11560*/  F2FP.PACK_AB R106, R245, R202 ;  /* 0x000000caf56a723e */ /* 0x000fe600000000ff */
[----:B------:R-:W-:Y:S01]  /*11570*/  FADD.FTZ R242, R242, R187 ;  /* 0x000000bbf2f27221 */ /* 0x000fe20000010000 */
[----:B------:R-:W-:Y:S01]  /*11580*/  MUFU.EX2 R248, R248 ;  /* 0x000000f800f87308 */ /* 0x000fe20000000800 */
[----:B------:R-:W-:Y:S02]  /*11590*/  FADD.FTZ R191, R191, R190 ;  /* 0x000000bebfbf7221 */ /* 0x000fe40000010000 */
[----:B------:R-:W-:Y:S04]  /*115a0*/  FADD.FTZ R193, R193, R192 ;  /* 0x000000c0c1c17221 */ /* 0x000fe80000010000 */
[----:B------:R-:W-:Y:S02]  /*115b0*/  FADD.FTZ R199, R199, R198 ;  /* 0x000000c6c7c77221 */ /* 0x000fe40000010000 */
[----:B------:R-:W-:Y:S01]  /*115c0*/  FADD.FTZ R251, R251, R242 ;  /* 0x000000f2fbfb7221 */ /* 0x000fe20000010000 */
[----:B------:R-:W1:Y:S01]  /*115d0*/  MUFU.EX2 R249, R249 ;  /* 0x000000f900f97308 */ /* 0x000e620000000800 */
[----:B------:R-:W-:Y:S02]  /*115e0*/  FADD.FTZ R194, R194, R191 ;  /* 0x000000bfc2c27221 */ /* 0x000fe40000010000 */
[----:B------:R-:W-:Y:S01]  /*115f0*/  FADD.FTZ R196, R196, R193 ;  /* 0x000000c1c4c47221 */ /* 0x000fe20000010000 */
[----:B--2---:R-:W-:Y:S01]  /*11600*/  F2FP.PACK_AB R107, R244, R246 ;  /* 0x000000f6f46b723e */ /* 0x004fe200000000ff */
[----:B------:R-:W-:Y:S02]  /*11610*/  FADD.FTZ R202, R202, R199 ;  /* 0x000000c7caca7221 */ /* 0x000fe40000010000 */
[----:B------:R-:W-:Y:S02]  /*11620*/  FADD.FTZ R251, R246, R251 ;  /* 0x000000fbf6fb7221 */ /* 0x000fe40000010000 */
[----:B------:R-:W-:Y:S01]  /*11630*/  FADD.FTZ R195, R195, R194 ;  /* 0x000000c2c3c37221 */ /* 0x000fe20000010000 */
[----:B------:R-:W-:Y:S01]  /*11640*/  MUFU.EX2 R247, R247 ;  /* 0x000000f700f77308 */ /* 0x000fe20000000800 */
[C---:B------:R-:W-:Y:S01]  /*11650*/  HMMA.16816.F32 R8, R104.reuse, R108, R8 ;  /* 0x0000006c6808723c */ /* 0x040fe20000001808 */
[----:B------:R-:W-:Y:S02]  /*11660*/  FADD.FTZ R196, R197, R196 ;  /* 0x000000c4c5c47221 */ /* 0x000fe40000010000 */
[----:B------:R-:W-:Y:S02]  /*11670*/  FADD.FTZ R202, R245, R202 ;  /* 0x000000caf5ca7221 */ /* 0x000fe40000010000 */
[----:B------:R-:W-:Y:S03]  /*11680*/  FADD.FTZ R251, R244, R251 ;  /* 0x000000fbf4fb7221 */ /* 0x000fe60000010000 */
[-C--:B------:R-:W-:Y:S01]  /*11690*/  HMMA.16816.F32 R12, R104, R110.reuse, R12 ;  /* 0x0000006e680c723c */ /* 0x080fe2000000180c */
[----:B------:R-:W2:Y:S03]  /*116a0*/  MUFU.EX2 R250, R250 ;  /* 0x000000fa00fa7308 */ /* 0x000ea60000000800 */
[C---:B-1----:R-:W-:Y:S01]  /*116b0*/  F2FP.PACK_AB R156, R249.reuse, R248 ;  /* 0x000000f8f99c723e */ /* 0x042fe200000000ff */
[----:B------:R-:W-:Y:S03]  /*116c0*/  FADD.FTZ R248, R248, R195 ;  /* 0x000000c3f8f87221 */ /* 0x000fe60000010000 */
[C---:B------:R-:W-:Y:S01]  /*116d0*/  HMMA.16816.F32 R16, R100.reuse, R110, R16 ;  /* 0x0000006e6410723c */ /* 0x040fe20000001810 */
[----:B------:R-:W1:Y:S02]  /*116e0*/  LDSM.16.MT88.4 R108, [R212+0x1100] ;  /* 0x00110000d46c783b */ /* 0x000e640000004200 */
[----:B------:R-:W3:Y:S01]  /*116f0*/  MUFU.EX2 R201, R201 ;  /* 0x000000c900c97308 */ /* 0x000ee20000000800 */
[----:B------:R-:W-:Y:S04]  /*11700*/  FADD.FTZ R248, R249, R248 ;  /* 0x000000f8f9f87221 */ /* 0x000fe80000010000 */
[-C--:B-----5:R-:W-:Y:S05]  /*11710*/  HMMA.16816.F32 R20, R100, R112.reuse, R20 ;  /* 0x000000706414723c */ /* 0x0a0fea0000001814 */
[----:B------:R-:W4:Y:S03]  /*11720*/  MUFU.EX2 R203, R203 ;  /* 0x000000cb00cb7308 */ /* 0x000f260000000800 */
[C---:B------:R-:W-:Y:S01]  /*11730*/  HMMA.16816.F32 R24, R104.reuse, R112, R24 ;  /* 0x000000706818723c */ /* 0x040fe20000001818 */
[C---:B--2---:R-:W-:Y:S03]  /*11740*/  F2FP.PACK_AB R157, R250.reuse, R247 ;  /* 0x000000f7fa9d723e */ /* 0x044fe600000000ff */
[----:B------:R-:W-:Y:S03]  /*11750*/  FADD.FTZ R247, R247, R196 ;  /* 0x000000c4f7f77221 */ /* 0x000fe60000010000 */
[----:B------:R2:W5:Y:S01]  /*11760*/  MUFU.EX2 R127, R162 ;  /* 0x000000a2007f7308 */ /* 0x0005620000000800 */
[-C--:B------:R-:W-:Y:S01]  /*11770*/  HMMA.16816.F32 R28, R104, R114.reuse, R28 ;  /* 0x00000072681c723c */ /* 0x080fe2000000181c */
[----:B------:R-:W-:Y:S03]  /*11780*/  FADD.FTZ R250, R250, R247 ;  /* 0x000000f7fafa7221 */ /* 0x000fe60000010000 */
[C---:B---3--:R-:W-:Y:S01]  /*11790*/  F2FP.PACK_AB R158, R252.reuse, R201 ;  /* 0x000000c9fc9e723e */ /* 0x048fe200000000ff */
[----:B------:R-:W-:Y:S03]  /*117a0*/  FADD.FTZ R201, R201, R248 ;  /* 0x000000f8c9c97221 */ /* 0x000fe60000010000 */
[C---:B------:R-:W-:Y:S01]  /*117b0*/  HMMA.16816.F32 R32, R100.reuse, R114, R32 ;  /* 0x000000726420723c */ /* 0x040fe20000001820 */
[----:B------:R-:W3:Y:S01]  /*117c0*/  LDSM.16.MT88.4 R112, [R214+0x1d00] ;  /* 0x001d0000d670783b */ /* 0x000ee20000004200 */
[----:B------:R1:W-:Y:S02]  /*117d0*/  MUFU.EX2 R137, R160 ;  /* 0x000000a000897308 */ /* 0x0003e40000000800 */
[----:B------:R-:W-:Y:S01]  /*117e0*/  FADD.FTZ R238, R252, R201 ;  /* 0x000000c9fcee7221 */ /* 0x000fe20000010000 */
[----:B----4-:R-:W-:Y:S01]  /*117f0*/  F2FP.PACK_AB R159, R138, R203 ;  /* 0x000000cb8a9f723e */ /* 0x010fe200000000ff */
[----:B------:R-:W-:Y:S02]  /*11800*/  FADD.FTZ R250, R203, R250 ;  /* 0x000000facbfa7221 */ /* 0x000fe40000010000 */
[-C--:B------:R-:W-:Y:S04]  /*11810*/  HMMA.16816.F32 R36, R100, R116.reuse, R36 ;  /* 0x000000746424723c */ /* 0x080fe80000001824 */
[----:B------:R5:W4:Y:S01]  /*11820*/  MUFU.EX2 R153, R161 ;  /* 0x000000a100997308 */ /* 0x000b220000000800 */
[----:B--2---:R-:W-:Y:S03]  /*11830*/  F2FP.PACK_AB R162, R139, R136 ;  /* 0x000000888ba2723e */ /* 0x004fe600000000ff */
[C---:B------:R-:W-:Y:S08]  /*11840*/  HMMA.16816.F32 R40, R104.reuse, R116, R40 ;  /* 0x000000746828723c */ /* 0x040ff00000001828 */
[-C--:B------:R-:W-:Y:S01]  /*11850*/  HMMA.16816.F32 R44, R104, R118.reuse, R44 ;  /* 0x00000076682c723c */ /* 0x080fe2000000182c */
[----:B-1----:R-:W-:Y:S07]  /*11860*/  F2FP.PACK_AB R160, R126, R124 ;  /* 0x0000007c7ea0723e */ /* 0x002fee00000000ff */
[C---:B------:R-:W-:Y:S01]  /*11870*/  HMMA.16816.F32 R48, R100.reuse, R118, R48 ;  /* 0x000000766430723c */ /* 0x040fe20000001830 */
[----:B------:R-:W1:Y:S03]  /*11880*/  LDSM.16.MT88.4 R116, [R212+0x1d00] ;  /* 0x001d0000d474783b */ /* 0x000e660000004200 */
[----:B-----5:R-:W-:Y:S02]  /*11890*/  F2FP.PACK_AB R161, R127, R125 ;  /* 0x0000007d7fa1723e */ /* 0x020fe400000000ff */
[----:B----4-:R-:W-:Y:S02]  /*118a0*/  F2FP.PACK_AB R163, R153, R137 ;  /* 0x0000008999a3723e */ /* 0x010fe400000000ff */
[-C--:B------:R-:W-:Y:S08]  /*118b0*/  HMMA.16816.F32 R52, R100, R108.reuse, R52 ;  /* 0x0000006c6434723c */ /* 0x080ff00000001834 */
        /* <DEDUP_REMOVED lines=18> */
[----:B------:R-:W-:Y:S01]  /*119e0*/  MOV R8, R136 ;  /* 0x0000008800087202 */ /* 0x000fe20000000f00 */
[----:B------:R-:W-:Y:S01]  /*119f0*/  FADD.FTZ R239, R10, R250 ;  /* 0x000000fa0aef7221 */ /* 0x000fe20000010000 */
[-C--:B------:R-:W-:Y:S07]  /*11a00*/  HMMA.16816.F32 R136, R160, R134.reuse, R12 ;  /* 0x00000086a088723c */ /* 0x080fee000000180c */
[----:B------:R-:W-:Y:S01]  /*11a10*/  MOV R15, R127 ;  /* 0x0000007f000f7202 */ /* 0x000fe20000000f00 */
[C---:B------:R-:W-:Y:S01]  /*11a20*/  HMMA.16816.F32 R132, R156.reuse, R134, R16 ;  /* 0x000000869c84723c */ /* 0x040fe20000001810 */
[----:B------:R-:W-:Y:S03]  /*11a30*/  MOV R14, R126 ;  /* 0x0000007e000e7202 */ /* 0x000fe60000000f00 */
[----:B------:R-:W-:Y:S02]  /*11a40*/  MOV R13, R125 ;  /* 0x0000007d000d7202 */ /* 0x000fe40000000f00 */
[----:B------:R-:W-:Y:S02]  /*11a50*/  MOV R12, R124 ;  /* 0x0000007c000c7202 */ /* 0x000fe40000000f00 */
[-C--:B--2---:R-:W-:Y:S01]  /*11a60*/  HMMA.16816.F32 R128, R156, R108.reuse, R20 ;  /* 0x0000006c9c80723c */ /* 0x084fe20000001814 */
[----:B------:R-:W-:Y:S03]  /*11a70*/  FADD.FTZ R251, R13, R251 ;  /* 0x000000fb0dfb7221 */ /* 0x000fe60000010000 */
[----:B------:R-:W-:Y:S02]  /*11a80*/  FADD.FTZ R202, R12, R202 ;  /* 0x000000ca0cca7221 */ /* 0x000fe40000010000 */
[----:B------:R-:W-:Y:S02]  /*11a90*/  FADD.FTZ R251, R15, R251 ;  /* 0x000000fb0ffb7221 */ /* 0x000fe40000010000 */
[C---:B------:R-:W-:Y:S01]  /*11aa0*/  HMMA.16816.F32 R124, R160.reuse, R108, R24 ;  /* 0x0000006ca07c723c */ /* 0x040fe20000001818 */
[----:B------:R-:W-:Y:S04]  /*11ab0*/  FADD.FTZ R202, R14, R202 ;  /* 0x000000ca0eca7221 */ /* 0x000fe80000010000 */
[----:B------:R-:W-:Y:S03]  /*11ac0*/  FADD.FTZ R202, R8, R202 ;  /* 0x000000ca08ca7221 */ /* 0x000fe60000010000 */
[-C--:B------:R-:W-:Y:S01]  /*11ad0*/  HMMA.16816.F32 R120, R160, R110.reuse, R28 ;  /* 0x0000006ea078723c */ /* 0x080fe2000000181c */
[----:B------:R-:W-:Y:S07]  /*11ae0*/  FADD.FTZ R236, R11, R202 ;  /* 0x000000ca0bec7221 */ /* 0x000fee0000010000 */
        /* <DEDUP_REMOVED lines=20> */
.L_x_510:
[----:B------:R-:W1:Y:S01]  /*11c30*/  SHFL.BFLY PT, R5, R238, 0x2, 0x1f ;  /* 0x0c401f00ee057f89 */ /* 0x000e6200000e0000 */
[----:B------:R-:W-:-:S03]  /*11c40*/  PLOP3.LUT P4, PT, PT, PT, PT, 0x8, 0x0 ;  /* 0x000000000000781c */ /* 0x000fc60003f8e170 */
[----:B------:R-:W2:Y:S04]  /*11c50*/  SHFL.BFLY PT, R6, R239, 0x2, 0x1f ;  /* 0x0c401f00ef067f89 */ /* 0x000ea800000e0000 */
[----:B------:R-:W3:Y:S01]  /*11c60*/  SHFL.BFLY PT, R4, R237, 0x2, 0x1f ;  /* 0x0c401f00ed047f89 */ /* 0x000ee200000e0000 */
[----:B-1----:R-:W-:-:S03]  /*11c70*/  FADD.FTZ R8, R5, R238 ;  /* 0x000000ee05087221 */ /* 0x002fc60000010000 */
[----:B------:R-:W1:Y:S01]  /*11c80*/  SHFL.BFLY PT, R5, R236, 0x2, 0x1f ;  /* 0x0c401f00ec057f89 */ /* 0x000e6200000e0000 */
[----:B--2---:R-:W-:-:S03]  /*11c90*/  FADD.FTZ R9, R6, R239 ;  /* 0x000000ef06097221 */ /* 0x004fc60000010000 */
[----:B------:R-:W2:Y:S01]  /*11ca0*/  SHFL.BFLY PT, R7, R8, 0x1, 0x1f ;  /* 0x0c201f0008077f89 */ /* 0x000ea200000e0000 */
[----:B---3--:R-:W-:-:S03]  /*11cb0*/  FADD.FTZ R11, R4, R237 ;  /* 0x000000ed040b7221 */ /* 0x008fc60000010000 */
[----:B------:R-:W3:Y:S04]  /*11cc0*/  SHFL.BFLY PT, R6, R9, 0x1, 0x1f ;  /* 0x0c201f0009067f89 */ /* 0x000ee800000e0000 */
[----:B------:R-:W4:Y:S01]  /*11cd0*/  SHFL.BFLY PT, R4, R11, 0x1, 0x1f ;  /* 0x0c201f000b047f89 */ /* 0x000f2200000e0000 */
[----:B-1----:R-:W-:Y:S02]  /*11ce0*/  FADD.FTZ R10, R5, R236 ;  /* 0x000000ec050a7221 */ /* 0x002fe40000010000 */
[----:B--2---:R-:W-:-:S03]  /*11cf0*/  FADD.FTZ R7, R8, R7 ;  /* 0x0000000708077221 */ /* 0x004fc60000010000 */
[----:B------:R-:W1:Y:S01]  /*11d00*/  SHFL.BFLY PT, R5, R10, 0x1, 0x1f ;  /* 0x0c201f000a057f89 */ /* 0x000e6200000e0000 */
[----:B------:R-:W-:Y:S01]  /*11d10*/  MOV R8, RZ ;  /* 0x000000ff00087202 */ /* 0x000fe20000000f00 */
[----:B---3--:R-:W-:Y:S01]  /*11d20*/  FADD.FTZ R6, R9, R6 ;  /* 0x0000000609067221 */ /* 0x008fe20000010000 */
[----:B------:R-:W-:Y:S02]  /*11d30*/  FSETP.NE.FTZ.AND P3, PT, R7, RZ, PT ;  /* 0x000000ff0700720b */ /* 0x000fe40003f75000 */
[----:B------:R-:W-:Y:S01]  /*11d40*/  MOV R9, RZ ;  /* 0x000000ff00097202 */ /* 0x000fe20000000f00 */
[----:B----4-:R-:W-:Y:S01]  /*11d50*/  FADD.FTZ R4, R4, R11 ;  /* 0x0000000b04047221 */ /* 0x010fe20000010000 */
[----:B------:R-:W-:-:S04]  /*11d60*/  FSETP.NE.FTZ.AND P2, PT, R6, RZ, PT ;  /* 0x000000ff0600720b */ /* 0x000fc80003f55000 */
[----:B------:R-:W-:-:S05]  /*11d70*/  FSETP.NE.FTZ.AND P0, PT, R4, RZ, PT ;  /* 0x000000ff0400720b */ /* 0x000fca0003f15000 */
[----:B------:R-:W2:Y:S01]  /*11d80*/  @P3 MUFU.RCP R8, R7 ;  /* 0x0000000700083308 */ /* 0x000ea20000001000 */
[----:B------:R-:W-:-:S03]  /*11d90*/  @P3 MOV R15, 0x3f317218 ;  /* 0x3f317218000f3802 */ /* 0x000fc60000000f00 */
[----:B------:R-:W-:Y:S02]  /*11da0*/  @P2 MOV R14, 0x3f317218 ;  /* 0x3f317218000e2802 */ /* 0x000fe40000000f00 */
[----:B------:R-:W-:Y:S02]  /*11db0*/  @P3 FMUL.FTZ R15, R15, c[0x0][0x2d0] ;  /* 0x0000b4000f0f3a20 */ /* 0x000fe40000410000 */
[----:B-1----:R-:W-:Y:S01]  /*11dc0*/  FADD.FTZ R5, R10, R5 ;  /* 0x000000050a057221 */ /* 0x002fe20000010000 */
[----:B------:R-:W-:Y:S01]  /*11dd0*/  MOV R10, RZ ;  /* 0x000000ff000a7202 */ /* 0x000fe20000000f00 */
[----:B------:R-:W-:Y:S01]  /*11de0*/  @P2 MUFU.RCP R9, R6 ;  /* 0x0000000600092308 */ /* 0x000fe20000001000 */
[----:B------:R-:W-:Y:S01]  /*11df0*/  @P0 MOV R12, 0x3f317218 ;  /* 0x3f317218000c0802 */ /* 0x000fe20000000f00 */
[----:B------:R-:W-:Y:S01]  /*11e00*/  @P2 FMUL.FTZ R14, R14, c[0x0][0x2d0] ;  /* 0x0000b4000e0e2a20 */ /* 0x000fe20000410000 */
[----:B------:R-:W-:Y:S01]  /*11e10*/  FSETP.NE.FTZ.AND P1, PT, R5, RZ, PT ;  /* 0x000000ff0500720b */ /* 0x000fe20003f35000 */
[----:B--2---:R-:W-:-:S02]  /*11e20*/  FMUL.FTZ R144, R8, R144 ;  /* 0x0000009008907220 */ /* 0x004fc40000410000 */
[C---:B------:R-:W-:Y:S02]  /*11e30*/  FMUL.FTZ R145, R8.reuse, R145 ;  /* 0x0000009108917220 */ /* 0x040fe40000410000 */
[----:B------:R-:W1:Y:S01]  /*11e40*/  @P3 MUFU.LG2 R7, R7 ;  /* 0x0000000700073308 */ /* 0x000e620000000c00 */
[C---:B------:R-:W-:Y:S02]  /*11e50*/  FMUL.FTZ R132, R8.reuse, R132 ;  /* 0x0000008408847220 */ /* 0x040fe40000410000 */
[C---:B------:R-:W-:Y:S02]  /*11e60*/  FMUL.FTZ R133, R8.reuse, R133 ;  /* 0x0000008508857220 */ /* 0x040fe40000410000 */
[C---:B------:R-:W-:Y:S02]  /*11e70*/  FMUL.FTZ R128, R8.reuse, R128 ;  /* 0x0000008008807220 */ /* 0x040fe40000410000 */
[C---:B------:R-:W-:Y:S01]  /*11e80*/  FMUL.FTZ R129, R8.reuse, R129 ;  /* 0x0000008108817220 */ /* 0x040fe20000410000 */
[----:B------:R-:W2:Y:S01]  /*11e90*/  @P2 MUFU.LG2 R6, R6 ;  /* 0x0000000600062308 */ /* 0x000ea20000000c00 */
[C---:B------:R-:W-:Y:S01]  /*11ea0*/  FMUL.FTZ R116, R8.reuse, R116 ;  /* 0x0000007408747220 */ /* 0x040fe20000410000 */
[----:B------:R-:W-:Y:S01]  /*11eb0*/  @P1 MOV R13, 0x3f317218 ;  /* 0x3f317218000d1802 */ /* 0x000fe20000000f00 */
[----:B------:R-:W-:-:S02]  /*11ec0*/  FMUL.FTZ R117, R8, R117 ;  /* 0x0000007508757220 */ /* 0x000fc40000410000 */
[C---:B------:R-:W-:Y:S02]  /*11ed0*/  FMUL.FTZ R112, R8.reuse, R112 ;  /* 0x0000007008707220 */ /* 0x040fe40000410000 */
[C---:B------:R-:W-:Y:S01]  /*11ee0*/  FMUL.FTZ R113, R8.reuse, R113 ;  /* 0x0000007108717220 */ /* 0x040fe20000410000 */
[----:B------:R-:W3:Y:S01]  /*11ef0*/  @P1 MUFU.LG2 R11, R5 ;  /* 0x00000005000b1308 */ /* 0x000ee20000000c00 */
[C---:B------:R-:W-:Y:S02]  /*11f00*/  FMUL.FTZ R100, R8.reuse, R100 ;  /* 0x0000006408647220 */ /* 0x040fe40000410000 */
[C---:B------:R-:W-:Y:S02]  /*11f10*/  FMUL.FTZ R101, R8.reuse, R101 ;  /* 0x0000006508657220 */ /* 0x040fe40000410000 */
[C---:B------:R-:W-:Y:S02]  /*11f20*/  FMUL.FTZ R52, R8.reuse, R52 ;  /* 0x0000003408347220 */ /* 0x040fe40000410000 */
[C---:B------:R-:W-:Y:S01]  /*11f30*/  FMUL.FTZ R53, R8.reuse, R53 ;  /* 0x0000003508357220 */ /* 0x040fe20000410000 */
[----:B------:R4:W-:Y:S01]  /*11f40*/  @P1 MUFU.RCP R10, R5 ;  /* 0x00000005000a1308 */ /* 0x0009e20000001000 */
[----:B------:R-:W-:-:S02]  /*11f50*/  FMUL.FTZ R64, R8, R64 ;  /* 0x0000004008407220 */ /* 0x000fc40000410000 */
[C---:B------:R-:W-:Y:S02]  /*11f60*/  FMUL.FTZ R65, R8.reuse, R65 ;  /* 0x0000004108417220 */ /* 0x040fe40000410000 */
[C---:B------:R-:W-:Y:S02]  /*11f70*/  FMUL.FTZ R68, R8.reuse, R68 ;  /* 0x0000004408447220 */ /* 0x040fe40000410000 */
[C---:B------:R-:W-:Y:S02]  /*11f80*/  FMUL.FTZ R69, R8.reuse, R69 ;  /* 0x0000004508457220 */ /* 0x040fe40000410000 */
[C---:B------:R-:W-:Y:S02]  /*11f90*/  FMUL.FTZ R80, R8.reuse, R80 ;  /* 0x0000005008507220 */ /* 0x040fe40000410000 */
[C---:B------:R-:W-:Y:S02]  /*11fa0*/  FMUL.FTZ R81, R8.reuse, R81 ;  /* 0x0000005108517220 */ /* 0x040fe40000410000 */
[----:B------:R-:W-:-:S02]  /*11fb0*/  FMUL.FTZ R84, R8, R84 ;  /* 0x0000005408547220 */ /* 0x000fc40000410000 */
[C---:B------:R-:W-:Y:S01]  /*11fc0*/  FMUL.FTZ R85, R8.reuse, R85 ;  /* 0x0000005508557220 */ /* 0x040fe20000410000 */
[----:B----4-:R-:W-:Y:S01]  /*11fd0*/  MOV R5, 0xff800000 ;  /* 0xff80000000057802 */ /* 0x010fe20000000f00 */
[C---:B------:R-:W-:Y:S02]  /*11fe0*/  FMUL.FTZ R96, R8.reuse, R96 ;  /* 0x0000006008607220 */ /* 0x040fe40000410000 */
[----:B------:R-:W-:Y:S01]  /*11ff0*/  FMUL.FTZ R97, R8, R97 ;  /* 0x0000006108617220 */ /* 0x000fe20000410000 */
[----:B------:R-:W-:Y:S01]  /*12000*/  MOV R8, RZ ;  /* 0x000000ff00087202 */ /* 0x000fe20000000f00 */
[----:B-1----:R-:W-:Y:S02]  /*12010*/  @P3 FMUL.FTZ R16, R7, 0.69314718246459960938 ;  /* 0x3f31721807103820 */ /* 0x002fe40000410000 */
[----:B--2---:R-:W-:Y:S02]  /*12020*/  @P2 FMUL.FTZ R7, R6, 0.69314718246459960938 ;  /* 0x3f31721806072820 */ /* 0x004fe40000410000 */
[----:B---3--:R-:W-:Y:S01]  /*12030*/  @P1 FMUL.FTZ R11, R11, 0.69314718246459960938 ;  /* 0x3f3172180b0b1820 */ /* 0x008fe20000410000 */
[----:B------:R-:W-:Y:S01]  /*12040*/  @P0 MUFU.RCP R8, R4 ;  /* 0x0000000400080308 */ /* 0x000fe20000001000 */
[----:B------:R-:W-:-:S02]  /*12050*/  @P1 FMUL.FTZ R13, R13, c[0x0][0x2d0] ;  /* 0x0000b4000d0d1a20 */ /* 0x000fc40000410000 */
[----:B------:R-:W-:Y:S02]  /*12060*/  @P0 FMUL.FTZ R12, R12, c[0x0][0x2d0] ;  /* 0x0000b4000c0c0a20 */ /* 0x000fe40000410000 */
[C---:B------:R-:W-:Y:S02]  /*12070*/  FMUL.FTZ R146, R9.reuse, R146 ;  /* 0x0000009209927220 */ /* 0x040fe40000410000 */
[C---:B------:R-:W-:Y:S01]  /*12080*/  FMUL.FTZ R147, R9.reuse, R147 ;  /* 0x0000009309937220 */ /* 0x040fe20000410000 */
[----:B------:R-:W1:Y:S01]  /*12090*/  @P0 MUFU.LG2 R4, R4 ;  /* 0x0000000400040308 */ /* 0x000e620000000c00 */
        /* <DEDUP_REMOVED lines=8> */
[----:B-1----:R-:W-:-:S02]  /*12120*/  @P0 FMUL.FTZ R17, R4, 0.69314718246459960938 ;  /* 0x3f31721804110820 */ /* 0x002fc40000410000 */
        /* <DEDUP_REMOVED lines=13> */
[----:B------:R-:W-:Y:S01]  /*12200*/  FMUL.FTZ R99, R9, R99 ;  /* 0x0000006309637220 */ /* 0x000fe20000410000 */
[----:B------:R-:W-:Y:S01]  /*12210*/  MOV R9, 0xff800000 ;  /* 0xff80000000097802 */ /* 0x000fe20000000f00 */
        /* <DEDUP_REMOVED lines=50> */
[----:B------:R-:W-:Y:S02]  /*12540*/  @P3 FFMA.FTZ R5, R15, R3, R16 ;  /* 0x000000030f053223 */ /* 0x000fe40000010010 */
[----:B------:R-:W-:Y:S02]  /*12550*/  @P2 FFMA.FTZ R8, R14, R2, R7 ;  /* 0x000000020e082223 */ /* 0x000fe40000010007 */
[----:B------:R-:W-:Y:S02]  /*12560*/  @P1 FFMA.FTZ R9, R13, R0, R11 ;  /* 0x000000000d091223 */ /* 0x000fe4000001000b */
[----:B------:R-:W-:-:S02]  /*12570*/  @P0 FFMA.FTZ R10, R12, R152, R17 ;  /* 0x000000980c0a0223 */ /* 0x000fc40000010011 */
.L_x_446:
[----:B------:R-:W-:Y:S05]  /*12580*/  @P4 BRA `(.L_x_532) ;  /* 0x00001ab000004947 */ /* 0x000fea0003800000 */
[----:B------:R-:W1:Y:S01]  /*12590*/  S2R R7, SR_TID.X ;  /* 0x0000000000077919 */ /* 0x000e620000002100 */
[----:B------:R-:W-:Y:S01]  /*125a0*/  IMAD R16, RZ, RZ, -UR8 ;  /* 0x80000008ff107e24 */ /* 0x000fe2000f8e02ff */
[----:B------:R-:W-:Y:S01]  /*125b0*/  USHF.R.S32.HI UR6, URZ, 0x1f, UR8 ;  /* 0x0000001f3f067899 */ /* 0x000fe20008011408 */
[----:B------:R-:W-:Y:S01]  /*125c0*/  IMAD.MOV.U32 R12, RZ, RZ, c[0x0][0x4e8] ;  /* 0x00013a00ff0c7624 */ /* 0x000fe200078e00ff */
[----:B------:R-:W2:Y:S01]  /*125d0*/  S2R R3, SR_CTAID.Y ;  /* 0x0000000000037919 */ /* 0x000ea20000002600 */
[----:B------:R-:W-:Y:S01]  /*125e0*/  ULDC.64 UR4, c[0x0][0x4d0] ;  /* 0x0001340000047ab9 */ /* 0x000fe20000000a00 */
[----:B------:R-:W-:Y:S01]  /*125f0*/  BSSY B0, `(.L_x_533) ;  /* 0x00000c5000007945 */ /* 0x000fe20003800000 */
[----:B------:R-:W-:Y:S01]  /*12600*/  UIMAD UR7, UR6, UR4, URZ ;  /* 0x00000004060772a4 */ /* 0x000fe2000f8e023f */
[----:B------:R-:W3:Y:S01]  /*12610*/  S2R R20, SR_CTAID.Z ;  /* 0x0000000000147919 */ /* 0x000ee20000002700 */
[----:B------:R-:W-:-:S03]  /*12620*/  UIMAD.WIDE.U32 UR10, UR8, UR4, URZ ;  /* 0x00000004080a72a5 */ /* 0x000fc6000f8e003f */
[----:B------:R-:W-:Y:S01]  /*12630*/  BAR.SYNC.DEFER_BLOCKING 0x1, 0x80 ;  /* 0x0042000000007b1d */ /* 0x000fe20000010000 */
[----:B------:R-:W-:Y:S01]  /*12640*/  UIMAD UR5, UR8, UR5, UR7 ;  /* 0x00000005080572a4 */ /* 0x000fe2000f8e0207 */
[C---:B------:R-:W-:Y:S01]  /*12650*/  ISETP.NE.AND P0, PT, R12.reuse, 0x1, PT ;  /* 0x000000010c00780c */ /* 0x040fe20003f05270 */
[----:B------:R-:W-:Y:S02]  /*12660*/  IMAD.U32 R23, RZ, RZ, UR11 ;  /* 0x0000000bff177e24 */ /* 0x000fe4000f8e00ff */
[----:B------:R-:W-:Y:S01]  /*12670*/  UIADD3 UR5, UR11, UR5, URZ ;  /* 0x000000050b057290 */ /* 0x000fe2000fffe03f */
[----:B------:R-:W4:Y:S01]  /*12680*/  S2R R13, SR_CTAID.X ;  /* 0x00000000000d7919 */ /* 0x000f220000002500 */
[----:B------:R-:W-:Y:S02]  /*12690*/  IMAD.U32 R22, RZ, RZ, UR10 ;  /* 0x0000000aff167e24 */ /* 0x000fe4000f8e00ff */
[----:B------:R-:W-:Y:S02]  /*126a0*/  IMAD R12, R12, c[0x0][0x388], RZ ;  /* 0x0000e2000c0c7a24 */ /* 0x000fe400078e02ff */
[----:B------:R-:W-:Y:S01]  /*126b0*/  IMAD.U32 R23, RZ, RZ, UR5 ;  /* 0x00000005ff177e24 */ /* 0x000fe2000f8e00ff */
[----:B-1----:R-:W-:Y:S01]  /*126c0*/  SHF.R.S32.HI R4, RZ, 0x1f, R7 ;  /* 0x0000001fff047819 */ /* 0x002fe20000011407 */
[----:B------:R-:W-:-:S02]  /*126d0*/  ULDC.64 UR4, c[0x0][0x438] ;  /* 0x00010e0000047ab9 */ /* 0x000fc40000000a00 */
[----:B------:R-:W-:Y:S01]  /*126e0*/  UIMAD UR6, UR6, UR4, URZ ;  /* 0x00000004060672a4 */ /* 0x000fe2000f8e023f */
[-C--:B------:R-:W-:Y:S01]  /*126f0*/  LEA.HI R0, R4, R7.reuse, RZ, 0x2 ;  /* 0x0000000704007211 */ /* 0x080fe200078f10ff */
[----:B--2---:R-:W-:Y:S01]  /*12700*/  IMAD R16, R16, c[0x0][0x550], R3 ;  /* 0x0001540010107a24 */ /* 0x004fe200078e0203 */
[-C--:B------:R-:W-:Y:S01]  /*12710*/  LEA.HI R4, R4, R7.reuse, RZ, 0x5 ;  /* 0x0000000704047211 */ /* 0x080fe200078f28ff */
[----:B------:R-:W-:Y:S01]  /*12720*/  UIMAD.WIDE.U32 UR10, UR8, UR4, URZ ;  /* 0x00000004080a72a5 */ /* 0x000fe2000f8e003f */
[----:B------:R-:W-:Y:S01]  /*12730*/  LOP3.LUT R0, R0, 0xfffffffc, RZ, 0xc0, !PT ;  /* 0xfffffffc00007812 */ /* 0x000fe200078ec0ff */
[----:B------:R-:W-:Y:S01]  /*12740*/  UIMAD UR4, UR8, UR5, UR6 ;  /* 0x00000005080472a4 */ /* 0x000fe2000f8e0206 */
[----:B------:R-:W-:Y:S01]  /*12750*/  LOP3.LUT R2, R4, 0xffffffe0, RZ, 0xc0, !PT ;  /* 0xffffffe004027812 */ /* 0x000fe200078ec0ff */
[----:B---3--:R-:W-:Y:S01]  /*12760*/  IMAD.WIDE.U32 R22, R20, c[0x0][0x4d8], R22 ;  /* 0x0001360014167a25 */ /* 0x008fe200078e0016 */
[----:B------:R-:W-:Y:S01]  /*12770*/  IADD3 R0, -R0, R7, RZ ;  /* 0x0000000700007210 */ /* 0x000fe20007ffe1ff */
[----:B------:R-:W-:Y:S01]  /*12780*/  UIADD3 UR4, UR11, UR4, URZ ;  /* 0x000000040b047290 */ /* 0x000fe2000fffe03f */
[----:B------:R-:W-:Y:S01]  /*12790*/  SHF.R.S32.HI R17, RZ, 0x5, R4 ;  /* 0x00000005ff117819 */ /* 0x000fe20000011404 */
[----:B------:R-:W-:Y:S01]  /*127a0*/  IMAD.IADD R2, R7, 0x1, -R2 ;  /* 0x0000000107027824 */ /* 0x000fe200078e0a02 */
[----:B------:R-:W-:Y:S01]  /*127b0*/  LEA.HI R3, R0, R0, RZ, 0x1 ;  /* 0x0000000000037211 */ /* 0x000fe200078f08ff */
[----:B------:R-:W-:Y:S01]  /*127c0*/  IMAD.U32 R15, RZ, RZ, UR11 ;  /* 0x0000000bff0f7e24 */ /* 0x000fe2000f8e00ff */
[----:B------:R-:W-:Y:S01]  /*127d0*/  SHF.R.S32.HI R4, RZ, 0x1f, R4 ;  /* 0x0000001fff047819 */ /* 0x000fe20000011404 */
[----:B------:R-:W-:Y:S01]  /*127e0*/  IMAD.U32 R15, RZ, RZ, UR4 ;  /* 0x00000004ff0f7e24 */ /* 0x000fe2000f8e00ff */
[----:B------:R-:W-:-:S02]  /*127f0*/  LOP3.LUT R7, R3, 0x1ffffffe, RZ, 0xc0, !PT ;  /* 0x1ffffffe03077812 */ /* 0x000fc400078ec0ff */
[----:B------:R-:W-:Y:S02]  /*12800*/  LEA.HI R4, R4, R17, RZ, 0x2 ;  /* 0x0000001104047211 */ /* 0x000fe400078f10ff */
[----:B------:R-:W-:Y:S01]  /*12810*/  SHF.R.S32.HI R11, RZ, 0x1f, R2 ;  /* 0x0000001fff0b7819 */ /* 0x000fe20000011402 */
[----:B------:R-:W-:Y:S01]  /*12820*/  IMAD.IADD R0, R0, 0x1, -R7 ;  /* 0x0000000100007824 */ /* 0x000fe200078e0a07 */
[----:B------:R-:W-:Y:S02]  /*12830*/  SHF.L.U32 R7, R3, 0x5, RZ ;  /* 0x0000000503077819 */ /* 0x000fe400000006ff */
[----:B------:R-:W-:Y:S02]  /*12840*/  LOP3.LUT R4, R4, 0xffffffc, RZ, 0xc0, !PT ;  /* 0x0ffffffc04047812 */ /* 0x000fe400078ec0ff */
[----:B------:R-:W-:Y:S02]  /*12850*/  LOP3.LUT R7, R7, 0xffffffc0, RZ, 0xc0, !PT ;  /* 0xffffffc007077812 */ /* 0x000fe400078ec0ff */
[----:B------:R-:W-:Y:S01]  /*12860*/  SHF.R.S32.HI R3, RZ, 0x1f, R20 ;  /* 0x0000001fff037819 */ /* 0x000fe20000011414 */
[----:B------:R-:W-:Y:S01]  /*12870*/  IMAD.IADD R17, R17, 0x1, -R4 ;  /* 0x0000000111117824 */ /* 0x000fe200078e0a04 */
[----:B------:R-:W-:Y:S01]  /*12880*/  MOV R14, UR10 ;  /* 0x0000000a000e7c02 */ /* 0x000fe20008000f00 */
[----:B------:R-:W-:Y:S01]  /*12890*/  IMAD R7, R0, 0x8, R7 ;  /* 0x0000000800077824 */ /* 0x000fe200078e0207 */
[----:B------:R-:W-:Y:S01]  /*128a0*/  LEA.HI R0, R11, R2, RZ, 0x2 ;  /* 0x000000020b007211 */ /* 0x000fe200078f10ff */
[----:B------:R-:W-:-:S02]  /*128b0*/  IMAD R11, R3, c[0x0][0x4d8], RZ ;  /* 0x00013600030b7a24 */ /* 0x000fc400078e02ff */
[----:B------:R-:W-:Y:S01]  /*128c0*/  IMAD R3, R3, c[0x0][0x440], RZ ;  /* 0x0001100003037a24 */ /* 0x000fe200078e02ff */
[----:B------:R-:W-:Y:S01]  /*128d0*/  SHF.R.S32.HI R6, RZ, 0x2, R0 ;  /* 0x00000002ff067819 */ /* 0x000fe20000011400 */
[C---:B------:R-:W-:Y:S02]  /*128e0*/  IMAD R11, R20.reuse, c[0x0][0x4dc], R11 ;  /* 0x00013700140b7a24 */ /* 0x040fe400078e020b */
[C---:B------:R-:W-:Y:S02]  /*128f0*/  IMAD R3, R20.reuse, c[0x0][0x444], R3 ;  /* 0x0001110014037a24 */ /* 0x040fe400078e0203 */
[----:B------:R-:W-:Y:S01]  /*12900*/  IMAD R6, R17, 0x10, R6 ;  /* 0x0000001011067824 */ /* 0x000fe200078e0206 */
[----:B------:R-:W-:Y:S01]  /*12910*/  IADD3 R23, R23, R11, RZ ;  /* 0x0000000b17177210 */ /* 0x000fe20007ffe0ff */
[----:B------:R-:W-:Y:S01]  /*12920*/  IMAD.WIDE.U32 R20, R20, c[0x0][0x440], R14 ;  /* 0x0001100014147a25 */ /* 0x000fe200078e000e */
[----:B------:R-:W-:-:S03]  /*12930*/  SHF.R.S32.HI R14, RZ, 0x1f, R16 ;  /* 0x0000001fff0e7819 */ /* 0x000fc60000011410 */
[----:B------:R-:W-:Y:S02]  /*12940*/  IMAD.IADD R4, R6, 0x1, R7 ;  /* 0x0000000106047824 */ /* 0x000fe400078e0207 */
[----:B------:R-:W-:Y:S02]  /*12950*/  IMAD.IADD R21, R21, 0x1, R3 ;  /* 0x0000000115157824 */ /* 0x000fe400078e0203 */
[C---:B----4-:R-:W-:Y:S01]  /*12960*/  IMAD R11, R13.reuse, 0x80, R4 ;  /* 0x000000800d0b7824 */ /* 0x050fe200078e0204 */
[----:B------:R-:W-:Y:S01]  /*12970*/  LEA R13, R13, R6, 0x7 ;  /* 0x000000060d0d7211 */ /* 0x000fe200078e38ff */
[----:B------:R-:W-:Y:S02]  /*12980*/  IMAD R15, R14, c[0x0][0x448], RZ ;  /* 0x000112000e0f7a24 */ /* 0x000fe400078e02ff */
[----:B------:R-:W-:Y:S01]  /*12990*/  @P0 IMAD.HI.U32 R17, R11, c[0x0][0x4ec], RZ ;  /* 0x00013b000b110a27 */ /* 0x000fe200078e00ff */
[----:B------:R-:W-:-:S03]  /*129a0*/  MOV R3, R11 ;  /* 0x0000000b00037202 */ /* 0x000fc60000000f00 */
[----:B------:R-:W-:Y:S01]  /*129b0*/  @P0 IMAD.HI.U32 R7, R11, c[0x0][0x4ec], RZ ;  /* 0x00013b000b070a27 */ /* 0x000fe200078e00ff */
[----:B------:R-:W-:-:S03]  /*129c0*/  @P0 SHF.R.U32.HI R3, RZ, c[0x0][0x4f0], R17 ;  /* 0x00013c00ff030a19 */ /* 0x000fc60000011611 */
[----:B------:R-:W-:Y:S01]  /*129d0*/  IMAD.MOV.U32 R4, RZ, RZ, R11 ;  /* 0x000000ffff047224 */ /* 0x000fe200078e000b */
[----:B------:R-:W-:Y:S01]  /*129e0*/  @P0 SHF.R.U32.HI R4, RZ, c[0x0][0x4f0], R7 ;  /* 0x00013c00ff040a19 */ /* 0x000fe20000011607 */
[----:B------:R-:W-:Y:S02]  /*129f0*/  IMAD R7, R14, c[0x0][0x4e0], RZ ;  /* 0x000138000e077a24 */ /* 0x000fe400078e02ff */
[----:B------:R-:W-:Y:S02]  /*12a00*/  IMAD.MOV R18, RZ, RZ, -R3 ;  /* 0x000000ffff127224 */ /* 0x000fe400078e0a03 */
[C---:B------:R-:W-:Y:S02]  /*12a10*/  IMAD R15, R16.reuse, c[0x0][0x44c], R15 ;  /* 0x00011300100f7a24 */ /* 0x040fe400078e020f */
[----:B------:R-:W-:-:S04]  /*12a20*/  IMAD.WIDE.U32 R20, R16, c[0x0][0x448], R20 ;  /* 0x0001120010147a25 */ /* 0x000fc800078e0014 */
[C---:B------:R-:W-:Y:S01]  /*12a30*/  IMAD R14, R16.reuse, c[0x0][0x4e4], R7 ;  /* 0x00013900100e7a24 */ /* 0x040fe200078e0207 */
[----:B------:R-:W-:Y:S01]  /*12a40*/  SHF.R.S32.HI R7, RZ, 0x1f, R4 ;  /* 0x0000001fff077819 */ /* 0x000fe20000011404 */
[----:B------:R-:W-:-:S04]  /*12a50*/  IMAD.WIDE.U32 R16, R16, c[0x0][0x4e0], R22 ;  /* 0x0001380010107a25 */ /* 0x000fc800078e0016 */
[----:B------:R-:W-:Y:S01]  /*12a60*/  IMAD R18, R18, c[0x0][0x4e8], R11 ;  /* 0x00013a0012127a24 */ /* 0x000fe200078e020b */
[----:B------:R-:W-:Y:S01]  /*12a70*/  IADD3 R16, P0, R3, R16, RZ ;  /* 0x0000001003107210 */ /* 0x000fe20007f1e0ff */
[----:B------:R-:W-:Y:S01]  /*12a80*/  IMAD.IADD R21, R21, 0x1, R15 ;  /* 0x0000000115157824 */ /* 0x000fe200078e020f */
[----:B------:R-:W-:Y:S01]  /*12a90*/  SHF.R.S32.HI R15, RZ, 0x1f, R3 ;  /* 0x0000001fff0f7819 */ /* 0x000fe20000011403 */
[----:B------:R-:W-:Y:S01]  /*12aa0*/  IMAD R7, R7, c[0x0][0x430], RZ ;  /* 0x00010c0007077a24 */ /* 0x000fe200078e02ff */
[----:B------:R-:W-:Y:S02]  /*12ab0*/  SHF.R.S32.HI R3, RZ, 0x1f, R18 ;  /* 0x0000001fff037819 */ /* 0x000fe40000011412 */
[----:B------:R-:W-:Y:S01]  /*12ac0*/  IADD3.X R17, R15, R17, R14, P0, !PT ;  /* 0x000000110f117210 */ /* 0x000fe200007fe40e */
[----:B------:R-:W-:-:S04]  /*12ad0*/  IMAD.WIDE.U32 R14, R4, c[0x0][0x430], R20 ;  /* 0x00010c00040e7a25 */ /* 0x000fc800078e0014 */
[----:B------:R-:W-:Y:S02]  /*12ae0*/  IMAD R3, R3, c[0x0][0x4c8], RZ ;  /* 0x0001320003037a24 */ /* 0x000fe400078e02ff */
[C---:B------:R-:W-:Y:S01]  /*12af0*/  IMAD R7, R4.reuse, c[0x0][0x434], R7 ;  /* 0x00010d0004077a24 */ /* 0x040fe200078e0207 */
[----:B------:R-:W-:Y:S01]  /*12b00*/  IADD3 R4, -R4, RZ, RZ ;  /* 0x000000ff04047210 */ /* 0x000fe20007ffe1ff */
[----:B------:R-:W-:-:S04]  /*12b10*/  IMAD.WIDE.U32 R16, R18, c[0x0][0x4c8], R16 ;  /* 0x0001320012107a25 */ /* 0x000fc800078e0010 */
[----:B------:R-:W-:Y:S01]  /*12b20*/  IMAD R3, R18, c[0x0][0x4cc], R3 ;  /* 0x0001330012037a24 */ /* 0x000fe200078e0203 */
[----:B------:R-:W-:Y:S01]  /*12b30*/  LEA R23, P0, R16, c[0x0][0x4a8], 0x2 ;  /* 0x00012a0010177a11 */ /* 0x000fe200078010ff */
[----:B------:R-:W-:Y:S02]  /*12b40*/  IMAD R4, R4, c[0x0][0x4e8], R11 ;  /* 0x00013a0004047a24 */ /* 0x000fe400078e020b */
[----:B------:R-:W-:Y:S02]  /*12b50*/  IMAD.IADD R11, R17, 0x1, R3 ;  /* 0x00000001110b7824 */ /* 0x000fe400078e0203 */
[----:B------:R-:W-:Y:S01]  /*12b60*/  SHFL.IDX PT, R20, R23, RZ, 0x1c1f ;  /* 0x001c1fff17147589 */ /* 0x000fe200000e0000 */
[----:B------:R-:W-:Y:S01]  /*12b70*/  IMAD.IADD R7, R15, 0x1, R7 ;  /* 0x000000010f077824 */ /* 0x000fe200078e0207 */
[----:B------:R-:W-:Y:S01]  /*12b80*/  SHF.R.S32.HI R3, RZ, 0x1f, R4 ;  /* 0x0000001fff037819 */ /* 0x000fe20000011404 */
[----:B------:R-:W-:Y:S01]  /*12b90*/  IMAD.MOV.U32 R6, RZ, RZ, R14 ;  /* 0x000000ffff067224 */ /* 0x000fe200078e000e */
[----:B------:R-:W-:Y:S01]  /*12ba0*/  LEA.HI.X R22, R16, c[0x0][0x4ac], R11, 0x2, P0 ;  /* 0x00012b0010167a11 */ /* 0x000fe200000f140b */
[----:B------:R-:W-:Y:S01]  /*12bb0*/  SHFL.IDX PT, R18, R23, 0x1, 0x1c1f ;  /* 0x003c1f0017127f89 */ /* 0x000fe200000e0000 */
[----:B------:R-:W-:Y:S01]  /*12bc0*/  LOP3.LUT P0, RZ, R2, 0x3, RZ, 0xc0, !PT ;  /* 0x0000000302ff7812 */ /* 0x000fe2000780c0ff */
[C---:B------:R-:W-:Y:S01]  /*12bd0*/  IMAD.WIDE.U32 R24, R4.reuse, c[0x0][0x428], R6 ;  /* 0x00010a0004187a25 */ /* 0x040fe200078e0006 */
[C---:B------:R-:W-:Y:S01]  /*12be0*/  IADD3 R11, R13.reuse, 0x8, RZ ;  /* 0x000000080d0b7810 */ /* 0x040fe20007ffe0ff */
[----:B------:R-:W1:Y:S01]  /*12bf0*/  SHFL.IDX PT, R21, R22, RZ, 0x1c1f ;  /* 0x001c1fff16157589 */ /* 0x000e6200000e0000 */
[----:B------:R-:W-:Y:S01]  /*12c00*/  IADD3 R7, R13, 0x40, RZ ;  /* 0x000000400d077810 */ /* 0x000fe20007ffe0ff */
[----:B------:R-:W-:Y:S01]  /*12c10*/  IMAD R3, R3, c[0x0][0x428], RZ ;  /* 0x00010a0003037a24 */ /* 0x000fe200078e02ff */
[C---:B------:R-:W-:Y:S01]  /*12c20*/  IADD3 R6, R13.reuse, 0x48, RZ ;  /* 0x000000480d067810 */ /* 0x040fe20007ffe0ff */
[----:B------:R-:W2:Y:S01]  /*12c30*/  SHFL.IDX PT, R19, R22, 0x1, 0x1c1f ;  /* 0x003c1f0016137f89 */ /* 0x000ea200000e0000 */
[-C--:B------:R-:W-:Y:S01]  /*12c40*/  ISETP.GE.OR P4, PT, R13, R12.reuse, P0 ;  /* 0x0000000c0d00720c */ /* 0x080fe20000786670 */
[----:B------:R-:W-:Y:S01]  /*12c50*/  IMAD R3, R4, c[0x0][0x42c], R3 ;  /* 0x00010b0004037a24 */ /* 0x000fe200078e0203 */
[-C--:B------:R-:W-:Y:S01]  /*12c60*/  ISETP.GE.OR P3, PT, R11, R12.reuse, P0 ;  /* 0x0000000c0b00720c */ /* 0x080fe20000766670 */
[----:B------:R-:W-:Y:S01]  /*12c70*/  SHFL.IDX PT, R16, R23, 0x2, 0x1c1f ;  /* 0x005c1f0017107f89 */ /* 0x000fe200000e0000 */
[-C--:B------:R-:W-:Y:S01]  /*12c80*/  ISETP.GE.OR P2, PT, R7, R12.reuse, P0 ;  /* 0x0000000c0700720c */ /* 0x080fe20000746670 */
[----:B------:R-:W-:Y:S01]  /*12c90*/  IMAD.IADD R3, R25, 0x1, R3 ;  /* 0x0000000119037824 */ /* 0x000fe200078e0203 */
[----:B------:R-:W-:Y:S01]  /*12ca0*/  ISETP.GE.OR P0, PT, R6, R12, P0 ;  /* 0x0000000c0600720c */ /* 0x000fe20000706670 */
[----:B------:R-:W3:Y:S01]  /*12cb0*/  SHFL.IDX PT, R17, R22, 0x2, 0x1c1f ;  /* 0x005c1f0016117f89 */ /* 0x000ee200000e0000 */
[----:B------:R-:W-:-:S02]  /*12cc0*/  LEA R4, P1, R24, c[0x0][0x400], 0x2 ;  /* 0x0001000018047a11 */ /* 0x000fc400078210ff */
[-C--:B------:R-:W-:Y:S01]  /*12cd0*/  ISETP.GE.AND P5, PT, R11, R12.reuse, PT ;  /* 0x0000000c0b00720c */ /* 0x080fe20003fa6270 */
[----:B------:R-:W-:Y:S01]  /*12ce0*/  SHFL.IDX PT, R14, R23, 0x3, 0x1c1f ;  /* 0x007c1f00170e7f89 */ /* 0x000fe200000e0000 */
[----:B------:R-:W-:Y:S02]  /*12cf0*/  LOP3.LUT R11, R0, 0x7ffffffc, RZ, 0xc0, !PT ;  /* 0x7ffffffc000b7812 */ /* 0x000fe400078ec0ff */
[----:B------:R-:W-:Y:S01]  /*12d00*/  LEA.HI.X R3, R24, c[0x0][0x404], R3, 0x2, P1 ;  /* 0x0001010018037a11 */ /* 0x000fe200008f1403 */
[----:B------:R-:W4:Y:S01]  /*12d10*/  SHFL.IDX PT, R15, R22, 0x3, 0x1c1f ;  /* 0x007c1f00160f7f89 */ /* 0x000f2200000e0000 */
[-C--:B------:R-:W-:Y:S02]  /*12d20*/  ISETP.GE.AND P1, PT, R6, R12.reuse, PT ;  /* 0x0000000c0600720c */ /* 0x080fe40003f26270 */
[-C--:B------:R-:W-:Y:S01]  /*12d30*/  ISETP.GE.AND P6, PT, R7, R12.reuse, PT ;  /* 0x0000000c0700720c */ /* 0x080fe20003fc6270 */
[----:B-1----:R1:W-:Y:S04]  /*12d40*/  @!P4 ST.E [R20.64], R5 ;  /* 0x000000051400c985 */ /* 0x0023e8000c10190c */
[----:B--2---:R2:W-:Y:S04]  /*12d50*/  @!P3 ST.E [R18.64], R8 ;  /* 0x000000081200b985 */ /* 0x0045e8000c10190c */
[----:B------:R2:W2:Y:S04]  /*12d60*/  SHFL.IDX PT, R22, R4, RZ, 0x1c1f ;  /* 0x001c1fff04167589 */ /* 0x0004a800000e0000 */
[----:B---3--:R3:W-:Y:S04]  /*12d70*/  @!P2 ST.E [R16.64], R9 ;  /* 0x000000091000a985 */ /* 0x0087e8000c10190c */
[----:B------:R3:W2:Y:S04]  /*12d80*/  SHFL.IDX PT, R23, R3, RZ, 0x1c1f ;  /* 0x001c1fff03177589 */ /* 0x0006a800000e0000 */
[----:B----4-:R3:W-:Y:S01]  /*12d90*/  @!P0 ST.E [R14.64], R10 ;  /* 0x0000000a0e008985 */ /* 0x0107e2000c10190c */
[----:B------:R-:W-:-:S02]  /*12da0*/  ISETP.GE.AND P0, PT, R13, R12, PT ;  /* 0x0000000c0d00720c */ /* 0x000fc40003f06270 */
[----:B-1----:R-:W-:Y:S02]  /*12db0*/  IADD3 R5, R2, -R11, RZ ;  /* 0x8000000b02057210 */ /* 0x002fe40007ffe0ff */
[----:B------:R-:W-:-:S03]  /*12dc0*/  P2R R2, PR, RZ, 0x2 ;  /* 0x00000002ff027803 */ /* 0x000fc60000000000 */
[----:B------:R-:W-:-:S06]  /*12dd0*/  IMAD.SHL.U32 R5, R5, 0x2, RZ ;  /* 0x0000000205057824 */ /* 0x000fcc00078e00ff */
[----:B------:R-:W-:Y:S05]  /*12de0*/  @P0 BRA `(.L_x_534) ;  /* 0x0000045000000947 */ /* 0x000fea0003800000 */
[C---:B---3--:R-:W-:Y:S02]  /*12df0*/  IADD3 R9, R5.reuse, 0x8, RZ ;  /* 0x0000000805097810 */ /* 0x048fe40007ffe0ff */
[C---:B------:R-:W-:Y:S02]  /*12e00*/  IADD3 R7, R5.reuse, 0x10, RZ ;  /* 0x0000001005077810 */ /* 0x040fe40007ffe0ff */
[----:B------:R-:W-:Y:S02]  /*12e10*/  IADD3 R0, R5, 0x18, RZ ;  /* 0x0000001805007810 */ /* 0x000fe40007ffe0ff */
[----:B------:R-:W-:Y:S02]  /*12e20*/  ISETP.GE.AND P1, PT, R9, c[0x0][0x3c8], PT ;  /* 0x0000f20009007a0c */ /* 0x000fe40003f26270 */
[----:B------:R-:W-:Y:S02]  /*12e30*/  ISETP.GE.AND P0, PT, R7, c[0x0][0x3c8], PT ;  /* 0x0000f20007007a0c */ /* 0x000fe40003f06270 */
[----:B------:R-:W-:-:S02]  /*12e40*/  ISETP.GE.AND P4, PT, R0, c[0x0][0x3c8], PT ;  /* 0x0000f20000007a0c */ /* 0x000fc40003f86270 */
[C---:B------:R-:W-:Y:S02]  /*12e50*/  ISETP.GE.AND P2, PT, R5.reuse, c[0x0][0x3c8], PT ;  /* 0x0000f20005007a0c */ /* 0x040fe40003f46270 */
[C---:B------:R-:W-:Y:S02]  /*12e60*/  IADD3 R14, R5.reuse, 0x28, RZ ;  /* 0x00000028050e7810 */ /* 0x040fe40007ffe0ff */
[C---:B------:R-:W-:Y:S02]  /*12e70*/  IADD3 R12, R5.reuse, 0x30, RZ ;  /* 0x00000030050c7810 */ /* 0x040fe40007ffe0ff */
[----:B------:R-:W-:Y:S02]  /*12e80*/  IADD3 R15, R5, 0x58, RZ ;  /* 0x00000058050f7810 */ /* 0x000fe40007ffe0ff */
[----:B------:R-:W-:Y:S02]  /*12e90*/  @!P1 LEA.HI R9, R9, R9, RZ, 0x1 ;  /* 0x0000000909099211 */ /* 0x000fe400078f08ff */
[----:B------:R-:W-:-:S02]  /*12ea0*/  @!P0 LEA.HI R7, R7, R7, RZ, 0x1 ;  /* 0x0000000707078211 */ /* 0x000fc400078f08ff */
[----:B------:R-:W-:Y:S01]  /*12eb0*/  @!P4 LEA.HI R0, R0, R0, RZ, 0x1 ;  /* 0x000000000000c211 */ /* 0x000fe200078f08ff */
[--C-:B--2---:R-:W-:Y:S01]  /*12ec0*/  @!P2 IMAD.WIDE R10, R5, 0x4, R22.reuse ;  /* 0x00000004050aa825 */ /* 0x104fe200078e0216 */
[----:B------:R-:W-:Y:S02]  /*12ed0*/  @!P1 LOP3.LUT R9, R9, 0xfffffffe, RZ, 0xc0, !PT ;  /* 0xfffffffe09099812 */ /* 0x000fe400078ec0ff */
[----:B------:R-:W-:Y:S02]  /*12ee0*/  @!P0 LOP3.LUT R7, R7, 0xfffffffe, RZ, 0xc0, !PT ;  /* 0xfffffffe07078812 */ /* 0x000fe400078ec0ff */
[----:B------:R-:W-:Y:S01]  /*12ef0*/  @!P4 LOP3.LUT R13, R0, 0xfffffffe, RZ, 0xc0, !PT ;  /* 0xfffffffe000dc812 */ /* 0x000fe200078ec0ff */
[--C-:B------:R-:W-:Y:S01]  /*12f00*/  @!P1 IMAD.WIDE R8, R9, 0x4, R22.reuse ;  /* 0x0000000409089825 */ /* 0x100fe200078e0216 */
[----:B------:R-:W-:Y:S01]  /*12f10*/  IADD3 R0, R5, 0x20, RZ ;  /* 0x0000002005007810 */ /* 0x000fe20007ffe0ff */
[----:B------:R1:W-:Y:S01]  /*12f20*/  @!P2 ST.E.64 [R10.64], R144 ;  /* 0x000000900a00a985 */ /* 0x0003e2000c101b0c */
[----:B------:R-:W-:Y:S01]  /*12f30*/  ISETP.GE.AND P2, PT, R14, c[0x0][0x3c8], PT ;  /* 0x0000f2000e007a0c */ /* 0x000fe20003f46270 */
[--C-:B------:R-:W-:Y:S01]  /*12f40*/  @!P0 IMAD.WIDE R6, R7, 0x4, R22.reuse ;  /* 0x0000000407068825 */ /* 0x100fe200078e0216 */
[----:B------:R-:W-:Y:S01]  /*12f50*/  ISETP.GE.AND P3, PT, R0, c[0x0][0x3c8], PT ;  /* 0x0000f20000007a0c */ /* 0x000fe20003f66270 */
[----:B------:R2:W-:Y:S01]  /*12f60*/  @!P1 ST.E.64 [R8.64], R132 ;  /* 0x0000008408009985 */ /* 0x0005e2000c101b0c */
[----:B------:R-:W-:Y:S01]  /*12f70*/  ISETP.GE.AND P1, PT, R12, c[0x0][0x3c8], PT ;  /* 0x0000f2000c007a0c */ /* 0x000fe20003f26270 */
[----:B------:R-:W-:Y:S01]  /*12f80*/  @!P4 IMAD.WIDE R16, R13, 0x4, R22 ;  /* 0x000000040d10c825 */ /* 0x000fe200078e0216 */
[----:B------:R-:W-:Y:S01]  /*12f90*/  IADD3 R13, R5, 0x38, RZ ;  /* 0x00000038050d7810 */ /* 0x000fe20007ffe0ff */
[----:B------:R3:W-:Y:S03]  /*12fa0*/  @!P0 ST.E.64 [R6.64], R128 ;  /* 0x0000008006008985 */ /* 0x0007e6000c101b0c */
[----:B------:R-:W-:Y:S01]  /*12fb0*/  ISETP.GE.AND P0, PT, R13, c[0x0][0x3c8], PT ;  /* 0x0000f2000d007a0c */ /* 0x000fe20003f06270 */
[----:B------:R4:W-:Y:S02]  /*12fc0*/  @!P4 ST.E.64 [R16.64], R116 ;  /* 0x000000741000c985 */ /* 0x0009e4000c101b0c */
[----:B------:R-:W-:-:S02]  /*12fd0*/  @!P2 LEA.HI R14, R14, R14, RZ, 0x1 ;  /* 0x0000000e0e0ea211 */ /* 0x000fc400078f08ff */
[----:B------:R-:W-:Y:S02]  /*12fe0*/  @!P3 LEA.HI R0, R0, R0, RZ, 0x1 ;  /* 0x000000000000b211 */ /* 0x000fe400078f08ff */
[----:B------:R-:W-:-:S06]  /*12ff0*/  @!P1 LEA.HI R12, R12, R12, RZ, 0x1 ;  /* 0x0000000c0c0c9211 */ /* 0x000fcc00078f08ff */
[----:B------:R-:W-:-:S04]  /*13000*/  @!P0 LEA.HI R13, R13, R13, RZ, 0x1 ;  /* 0x0000000d0d0d8211 */ /* 0x000fc800078f08ff */
[----:B------:R-:W-:Y:S02]  /*13010*/  @!P0 LOP3.LUT R13, R13, 0xfffffffe, RZ, 0xc0, !PT ;  /* 0xfffffffe0d0d8812 */ /* 0x000fe400078ec0ff */
[----:B-1----:R-:W-:Y:S02]  /*13020*/  @!P1 LOP3.LUT R11, R12, 0xfffffffe, RZ, 0xc0, !PT ;  /* 0xfffffffe0c0b9812 */ /* 0x002fe400078ec0ff */
[----:B--2---:R-:W-:Y:S01]  /*13030*/  @!P2 LOP3.LUT R9, R14, 0xfffffffe, RZ, 0xc0, !PT ;  /* 0xfffffffe0e09a812 */ /* 0x004fe200078ec0ff */
[--C-:B------:R-:W-:Y:S01]  /*13040*/  @!P0 IMAD.WIDE R12, R13, 0x4, R22.reuse ;  /* 0x000000040d0c8825 */ /* 0x100fe200078e0216 */
[----:B------:R-:W-:Y:S02]  /*13050*/  IADD3 R14, R5, 0x48, RZ ;  /* 0x00000048050e7810 */ /* 0x000fe40007ffe0ff */
[----:B---3--:R-:W-:Y:S01]  /*13060*/  @!P3 LOP3.LUT R7, R0, 0xfffffffe, RZ, 0xc0, !PT ;  /* 0xfffffffe0007b812 */ /* 0x008fe200078ec0ff */
[----:B------:R-:W-:Y:S01]  /*13070*/  @!P2 IMAD.WIDE R8, R9, 0x4, R22 ;  /* 0x000000040908a825 */ /* 0x000fe200078e0216 */
[----:B------:R-:W-:-:S02]  /*13080*/  IADD3 R0, R5, 0x40, RZ ;  /* 0x0000004005007810 */ /* 0x000fc40007ffe0ff */
[----:B----4-:R-:W-:Y:S01]  /*13090*/  IADD3 R16, R5, 0x50, RZ ;  /* 0x0000005005107810 */ /* 0x010fe20007ffe0ff */
[----:B------:R-:W-:-:S04]  /*130a0*/  @!P3 IMAD.WIDE R6, R7, 0x4, R22 ;  /* 0x000000040706b825 */ /* 0x000fc800078e0216 */
[----:B------:R-:W-:Y:S01]  /*130b0*/  @!P1 IMAD.WIDE R10, R11, 0x4, R22 ;  /* 0x000000040b0a9825 */ /* 0x000fe200078e0216 */
[----:B------:R1:W-:Y:S01]  /*130c0*/  @!P3 ST.E.64 [R6.64], R112 ;  /* 0x000000700600b985 */ /* 0x0003e2000c101b0c */
[----:B------:R-:W-:-:S03]  /*130d0*/  ISETP.GE.AND P3, PT, R0, c[0x0][0x3c8], PT ;  /* 0x0000f20000007a0c */ /* 0x000fc60003f66270 */
[----:B------:R2:W-:Y:S01]  /*130e0*/  @!P2 ST.E.64 [R8.64], R100 ;  /* 0x000000640800a985 */ /* 0x0005e2000c101b0c */
[----:B------:R-:W-:-:S03]  /*130f0*/  ISETP.GE.AND P2, PT, R14, c[0x0][0x3c8], PT ;  /* 0x0000f2000e007a0c */ /* 0x000fc60003f46270 */
[----:B------:R3:W-:Y:S01]  /*13100*/  @!P1 ST.E.64 [R10.64], R52 ;  /* 0x000000340a009985 */ /* 0x0007e2000c101b0c */
[----:B------:R-:W-:-:S03]  /*13110*/  ISETP.GE.AND P1, PT, R16, c[0x0][0x3c8], PT ;  /* 0x0000f20010007a0c */ /* 0x000fc60003f26270 */
[----:B------:R4:W-:Y:S01]  /*13120*/  @!P0 ST.E.64 [R12.64], R64 ;  /* 0x000000400c008985 */ /* 0x0009e2000c101b0c */
[----:B------:R-:W-:Y:S02]  /*13130*/  ISETP.GE.AND P0, PT, R15, c[0x0][0x3c8], PT ;  /* 0x0000f2000f007a0c */ /* 0x000fe40003f06270 */
[----:B------:R-:W-:-:S03]  /*13140*/  @!P3 LEA.HI R0, R0, R0, RZ, 0x1 ;  /* 0x000000000000b211 */ /* 0x000fc600078f08ff */
[----:B------:R-:W-:-:S04]  /*13150*/  @!P2 LEA.HI R14, R14, R14, RZ, 0x1 ;  /* 0x0000000e0e0ea211 */ /* 0x000fc800078f08ff */
[----:B------:R-:W-:-:S04]  /*13160*/  @!P1 LEA.HI R16, R16, R16, RZ, 0x1 ;  /* 0x0000001010109211 */ /* 0x000fc800078f08ff */
[----:B------:R-:W-:Y:S02]  /*13170*/  @!P0 LEA.HI R15, R15, R15, RZ, 0x1 ;  /* 0x0000000f0f0f8211 */ /* 0x000fe400078f08ff */
[----:B-1----:R-:W-:Y:S02]  /*13180*/  @!P3 LOP3.LUT R7, R0, 0xfffffffe, RZ, 0xc0, !PT ;  /* 0xfffffffe0007b812 */ /* 0x002fe400078ec0ff */
[----:B------:R-:W-:Y:S02]  /*13190*/  @!P0 LOP3.LUT R15, R15, 0xfffffffe, RZ, 0xc0, !PT ;  /* 0xfffffffe0f0f8812 */ /* 0x000fe400078ec0ff */
[----:B--2---:R-:W-:Y:S01]  /*131a0*/  @!P2 LOP3.LUT R9, R14, 0xfffffffe, RZ, 0xc0, !PT ;  /* 0xfffffffe0e09a812 */ /* 0x004fe200078ec0ff */
[----:B------:R-:W-:Y:S01]  /*131b0*/  @!P3 IMAD.WIDE R6, R7, 0x4, R22 ;  /* 0x000000040706b825 */ /* 0x000fe200078e0216 */
[----:B---3--:R-:W-:-:S03]  /*131c0*/  @!P1 LOP3.LUT R11, R16, 0xfffffffe, RZ, 0xc0, !PT ;  /* 0xfffffffe100b9812 */ /* 0x008fc600078ec0ff */
[--C-:B------:R-:W-:Y:S01]  /*131d0*/  @!P2 IMAD.WIDE R8, R9, 0x4, R22.reuse ;  /* 0x000000040908a825 */ /* 0x100fe200078e0216 */
[----:B------:R4:W-:Y:S03]  /*131e0*/  @!P3 ST.E.64 [R6.64], R68 ;  /* 0x000000440600b985 */ /* 0x0009e6000c101b0c */
[--C-:B------:R-:W-:Y:S01]  /*131f0*/  @!P1 IMAD.WIDE R10, R11, 0x4, R22.reuse ;  /* 0x000000040b0a9825 */ /* 0x100fe200078e0216 */
[----:B------:R4:W-:Y:S03]  /*13200*/  @!P2 ST.E.64 [R8.64], R80 ;  /* 0x000000500800a985 */ /* 0x0009e6000c101b0c */
[----:B------:R-:W-:Y:S01]  /*13210*/  @!P0 IMAD.WIDE R22, R15, 0x4, R22 ;  /* 0x000000040f168825 */ /* 0x000fe200078e0216 */
[----:B------:R4:W-:Y:S04]  /*13220*/  @!P1 ST.E.64 [R10.64], R84 ;  /* 0x000000540a009985 */ /* 0x0009e8000c101b0c */
[----:B------:R4:W-:Y:S02]  /*13230*/  @!P0 ST.E.64 [R22.64], R96 ;  /* 0x0000006016008985 */ /* 0x0009e4000c101b0c */
.L_x_534:
[----:B------:R-:W-:Y:S05]  /*13240*/  BSYNC B0 ;  /* 0x0000000000007941 */ /* 0x000fea0003800000 */
.L_x_533:
[----:B----4-:R1:W4:Y:S01]  /*13250*/  SHFL.IDX PT, R13, R3, 0x1, 0x1c1f ;  /* 0x003c1f00030d7f89 */ /* 0x01032200000e0000 */
[----:B------:R-:W-:Y:S03]  /*13260*/  BSSY B0, `(.L_x_535) ;  /* 0x0000048000007945 */ /* 0x000fe60003800000 */
[----:B------:R1:W3:Y:S01]  /*13270*/  SHFL.IDX PT, R12, R4, 0x1, 0x1c1f ;  /* 0x003c1f00040c7f89 */ /* 0x0002e200000e0000 */
[----:B------:R-:W-:Y:S05]  /*13280*/  @P5 BRA `(.L_x_536) ;  /* 0x0000045000005947 */ /* 0x000fea0003800000 */
[C---:B---3--:R-:W-:Y:S02]  /*13290*/  IADD3 R10, R5.reuse, 0x8, RZ ;  /* 0x00000008050a7810 */ /* 0x048fe40007ffe0ff */
[----:B------:R-:W-:-:S02]  /*132a0*/  ISETP.GE.AND P1, PT, R5, c[0x0][0x3c8], PT ;  /* 0x0000f20005007a0c */ /* 0x000fc40003f26270 */
[----:B------:R-:W-:Y:S02]  /*132b0*/  ISETP.GE.AND P0, PT, R10, c[0x0][0x3c8], PT ;  /* 0x0000f2000a007a0c */ /* 0x000fe40003f06270 */
[C---:B------:R-:W-:Y:S02]  /*132c0*/  IADD3 R9, R5.reuse, 0x10, RZ ;  /* 0x0000001005097810 */ /* 0x040fe40007ffe0ff */
[----:B--2---:R-:W-:Y:S02]  /*132d0*/  IADD3 R8, R5, 0x18, RZ ;  /* 0x0000001805087810 */ /* 0x004fe40007ffe0ff */
[----:B------:R-:W-:Y:S02]  /*132e0*/  ISETP.GE.AND P4, PT, R9, c[0x0][0x3c8], PT ;  /* 0x0000f20009007a0c */ /* 0x000fe40003f86270 */
[C---:B------:R-:W-:Y:S02]  /*132f0*/  IADD3 R7, R5.reuse, 0x20, RZ ;  /* 0x0000002005077810 */ /* 0x040fe40007ffe0ff */
[C---:B------:R-:W-:Y:S01]  /*13300*/  IADD3 R6, R5.reuse, 0x28, RZ ;  /* 0x0000002805067810 */ /* 0x040fe20007ffe0ff */
[C---:B----4-:R-:W-:Y:S01]  /*13310*/  @!P1 IMAD.WIDE R14, R5.reuse, 0x4, R12 ;  /* 0x00000004050e9825 */ /* 0x050fe200078e020c */
[----:B------:R-:W-:-:S02]  /*13320*/  IADD3 R0, R5, 0x30, RZ ;  /* 0x0000003005007810 */ /* 0x000fc40007ffe0ff */
[----:B------:R-:W-:Y:S02]  /*13330*/  @!P0 LEA.HI R10, R10, R10, RZ, 0x1 ;  /* 0x0000000a0a0a8211 */ /* 0x000fe400078f08ff */
[----:B------:R-:W-:Y:S01]  /*13340*/  ISETP.GE.AND P3, PT, R8, c[0x0][0x3c8], PT ;  /* 0x0000f20008007a0c */ /* 0x000fe20003f66270 */
[----:B------:R2:W-:Y:S01]  /*13350*/  @!P1 ST.E.64 [R14.64], R146 ;  /* 0x000000920e009985 */ /* 0x0005e2000c101b0c */
[----:B------:R-:W-:Y:S02]  /*13360*/  @!P0 LOP3.LUT R10, R10, 0xfffffffe, RZ, 0xc0, !PT ;  /* 0xfffffffe0a0a8812 */ /* 0x000fe400078ec0ff */
[----:B------:R-:W-:Y:S02]  /*13370*/  ISETP.GE.AND P2, PT, R7, c[0x0][0x3c8], PT ;  /* 0x0000f20007007a0c */ /* 0x000fe40003f46270 */
[----:B------:R-:W-:Y:S01]  /*13380*/  ISETP.GE.AND P1, PT, R6, c[0x0][0x3c8], PT ;  /* 0x0000f20006007a0c */ /* 0x000fe20003f26270 */
[----:B------:R-:W-:Y:S01]  /*13390*/  @!P0 IMAD.WIDE R10, R10, 0x4, R12 ;  /* 0x000000040a0a8825 */ /* 0x000fe200078e020c */
[----:B------:R-:W-:-:S02]  /*133a0*/  @!P4 LEA.HI R9, R9, R9, RZ, 0x1 ;  /* 0x000000090909c211 */ /* 0x000fc400078f08ff */
[----:B------:R-:W-:Y:S02]  /*133b0*/  IADD3 R18, R5, 0x40, RZ ;  /* 0x0000004005127810 */ /* 0x000fe40007ffe0ff */
[----:B------:R3:W-:Y:S01]  /*133c0*/  @!P0 ST.E.64 [R10.64], R134 ;  /* 0x000000860a008985 */ /* 0x0007e2000c101b0c */
[----:B------:R-:W-:Y:S02]  /*133d0*/  ISETP.GE.AND P0, PT, R0, c[0x0][0x3c8], PT ;  /* 0x0000f20000007a0c */ /* 0x000fe40003f06270 */
[----:B------:R-:W-:Y:S02]  /*133e0*/  @!P3 LEA.HI R8, R8, R8, RZ, 0x1 ;  /* 0x000000080808b211 */ /* 0x000fe400078f08ff */
[----:B------:R-:W-:Y:S02]  /*133f0*/  @!P4 LOP3.LUT R9, R9, 0xfffffffe, RZ, 0xc0, !PT ;  /* 0xfffffffe0909c812 */ /* 0x000fe400078ec0ff */
[----:B------:R-:W-:Y:S02]  /*13400*/  @!P2 LEA.HI R7, R7, R7, RZ, 0x1 ;  /* 0x000000070707a211 */ /* 0x000fe400078f08ff */
[----:B------:R-:W-:-:S02]  /*13410*/  @!P1 LEA.HI R6, R6, R6, RZ, 0x1 ;  /* 0x0000000606069211 */ /* 0x000fc400078f08ff */
[----:B------:R-:W-:Y:S02]  /*13420*/  @!P3 LOP3.LUT R17, R8, 0xfffffffe, RZ, 0xc0, !PT ;  /* 0xfffffffe0811b812 */ /* 0x000fe400078ec0ff */
[----:B------:R-:W-:Y:S02]  /*13430*/  @!P2 LOP3.LUT R7, R7, 0xfffffffe, RZ, 0xc0, !PT ;  /* 0xfffffffe0707a812 */ /* 0x000fe400078ec0ff */
[----:B------:R-:W-:Y:S01]  /*13440*/  @!P0 LEA.HI R0, R0, R0, RZ, 0x1 ;  /* 0x0000000000008211 */ /* 0x000fe200078f08ff */
[--C-:B------:R-:W-:Y:S01]  /*13450*/  @!P3 IMAD.WIDE R16, R17, 0x4, R12.reuse ;  /* 0x000000041110b825 */ /* 0x100fe200078e020c */
[C---:B------:R-:W-:Y:S02]  /*13460*/  IADD3 R20, R5.reuse, 0x48, RZ ;  /* 0x0000004805147810 */ /* 0x040fe40007ffe0ff */
[----:B------:R-:W-:Y:S01]  /*13470*/  IADD3 R19, R5, 0x50, RZ ;  /* 0x0000005005137810 */ /* 0x000fe20007ffe0ff */
[----:B--2---:R-:W-:Y:S01]  /*13480*/  @!P4 IMAD.WIDE R14, R9, 0x4, R12 ;  /* 0x00000004090ec825 */ /* 0x004fe200078e020c */
[----:B------:R-:W-:-:S03]  /*13490*/  @!P1 LOP3.LUT R9, R6, 0xfffffffe, RZ, 0xc0, !PT ;  /* 0xfffffffe06099812 */ /* 0x000fc600078ec0ff */
[--C-:B------:R-:W-:Y:S01]  /*134a0*/  @!P2 IMAD.WIDE R6, R7, 0x4, R12.reuse ;  /* 0x000000040706a825 */ /* 0x100fe200078e020c */
[----:B------:R2:W-:Y:S03]  /*134b0*/  @!P4 ST.E.64 [R14.64], R130 ;  /* 0x000000820e00c985 */ /* 0x0005e6000c101b0c */
[--C-:B------:R-:W-:Y:S01]  /*134c0*/  @!P1 IMAD.WIDE R8, R9, 0x4, R12.reuse ;  /* 0x0000000409089825 */ /* 0x100fe200078e020c */
[----:B---3--:R-:W-:Y:S01]  /*134d0*/  @!P0 LOP3.LUT R11, R0, 0xfffffffe, RZ, 0xc0, !PT ;  /* 0xfffffffe000b8812 */ /* 0x008fe200078ec0ff */
[----:B------:R-:W-:Y:S01]  /*134e0*/  @!P3 ST.E.64 [R16.64], R118 ;  /* 0x000000761000b985 */ /* 0x000fe2000c101b0c */
[----:B------:R-:W-:Y:S02]  /*134f0*/  IADD3 R0, R5, 0x38, RZ ;  /* 0x0000003805007810 */ /* 0x000fe40007ffe0ff */
[----:B------:R-:W-:Y:S01]  /*13500*/  ISETP.GE.AND P3, PT, R18, c[0x0][0x3c8], PT ;  /* 0x0000f20012007a0c */ /* 0x000fe20003f66270 */
[----:B------:R-:W-:Y:S01]  /*13510*/  @!P0 IMAD.WIDE R10, R11, 0x4, R12 ;  /* 0x000000040b0a8825 */ /* 0x000fe200078e020c */
[----:B------:R-:W-:Y:S01]  /*13520*/  ISETP.GE.AND P4, PT, R0, c[0x0][0x3c8], PT ;  /* 0x0000f20000007a0c */ /* 0x000fe20003f86270 */
[----:B------:R3:W-:Y:S01]  /*13530*/  @!P2 ST.E.64 [R6.64], R114 ;  /* 0x000000720600a985 */ /* 0x0007e2000c101b0c */
[----:B------:R-:W-:-:S03]  /*13540*/  ISETP.GE.AND P2, PT, R20, c[0x0][0x3c8], PT ;  /* 0x0000f20014007a0c */ /* 0x000fc60003f46270 */
[----:B------:R4:W-:Y:S01]  /*13550*/  @!P1 ST.E.64 [R8.64], R102 ;  /* 0x0000006608009985 */ /* 0x0009e2000c101b0c */
[----:B------:R-:W-:-:S03]  /*13560*/  ISETP.GE.AND P1, PT, R19, c[0x0][0x3c8], PT ;  /* 0x0000f20013007a0c */ /* 0x000fc60003f26270 */
[----:B------:R1:W-:Y:S02]  /*13570*/  @!P0 ST.E.64 [R10.64], R54 ;  /* 0x000000360a008985 */ /* 0x0003e4000c101b0c */
[----:B------:R-:W-:Y:S02]  /*13580*/  @!P3 LEA.HI R18, R18, R18, RZ, 0x1 ;  /* 0x000000121212b211 */ /* 0x000fe400078f08ff */
[----:B------:R-:W-:Y:S02]  /*13590*/  @!P4 LEA.HI R0, R0, R0, RZ, 0x1 ;  /* 0x000000000000c211 */ /* 0x000fe400078f08ff */
[----:B------:R-:W-:Y:S02]  /*135a0*/  @!P2 LEA.HI R20, R20, R20, RZ, 0x1 ;  /* 0x000000141414a211 */ /* 0x000fe400078f08ff */
[----:B--2---:R-:W-:Y:S02]  /*135b0*/  IADD3 R14, R5, 0x58, RZ ;  /* 0x00000058050e7810 */ /* 0x004fe40007ffe0ff */
[----:B------:R-:W-:-:S02]  /*135c0*/  @!P1 LEA.HI R19, R19, R19, RZ, 0x1 ;  /* 0x0000001313139211 */ /* 0x000fc400078f08ff */
[----:B------:R-:W-:Y:S02]  /*135d0*/  ISETP.GE.AND P0, PT, R14, c[0x0][0x3c8], PT ;  /* 0x0000f2000e007a0c */ /* 0x000fe40003f06270 */
[----:B------:R-:W-:Y:S02]  /*135e0*/  @!P1 LOP3.LUT R19, R19, 0xfffffffe, RZ, 0xc0, !PT ;  /* 0xfffffffe13139812 */ /* 0x000fe400078ec0ff */
[----:B---3--:R-:W-:-:S03]  /*135f0*/  @!P4 LOP3.LUT R7, R0, 0xfffffffe, RZ, 0xc0, !PT ;  /* 0xfffffffe0007c812 */ /* 0x008fc600078ec0ff */
[----:B------:R-:W-:Y:S01]  /*13600*/  @!P1 IMAD.WIDE R16, R19, 0x4, R12 ;  /* 0x0000000413109825 */ /* 0x000fe200078e020c */
[----:B----4-:R-:W-:-:S03]  /*13610*/  @!P3 LOP3.LUT R9, R18, 0xfffffffe, RZ, 0xc0, !PT ;  /* 0xfffffffe1209b812 */ /* 0x010fc600078ec0ff */
[--C-:B------:R-:W-:Y:S02]  /*13620*/  @!P4 IMAD.WIDE R6, R7, 0x4, R12.reuse ;  /* 0x000000040706c825 */ /* 0x100fe400078e020c */
[----:B------:R-:W-:Y:S02]  /*13630*/  @!P0 LEA.HI R14, R14, R14, RZ, 0x1 ;  /* 0x0000000e0e0e8211 */ /* 0x000fe400078f08ff */
[----:B-1----:R-:W-:Y:S01]  /*13640*/  @!P2 LOP3.LUT R11, R20, 0xfffffffe, RZ, 0xc0, !PT ;  /* 0xfffffffe140ba812 */ /* 0x002fe200078ec0ff */
[--C-:B------:R-:W-:Y:S01]  /*13650*/  @!P3 IMAD.WIDE R8, R9, 0x4, R12.reuse ;  /* 0x000000040908b825 */ /* 0x100fe200078e020c */
[----:B------:R-:W-:Y:S01]  /*13660*/  @!P0 LOP3.LUT R15, R14, 0xfffffffe, RZ, 0xc0, !PT ;  /* 0xfffffffe0e0f8812 */ /* 0x000fe200078ec0ff */
[----:B------:R1:W-:Y:S02]  /*13670*/  @!P4 ST.E.64 [R6.64], R66 ;  /* 0x000000420600c985 */ /* 0x0003e4000c101b0c */
[--C-:B------:R-:W-:Y:S02]  /*13680*/  @!P2 IMAD.WIDE R10, R11, 0x4, R12.reuse ;  /* 0x000000040b0aa825 */ /* 0x100fe400078e020c */
[----:B------:R1:W-:Y:S02]  /*13690*/  @!P3 ST.E.64 [R8.64], R70 ;  /* 0x000000460800b985 */ /* 0x0003e4000c101b0c */
[----:B------:R-:W-:-:S02]  /*136a0*/  @!P0 IMAD.WIDE R12, R15, 0x4, R12 ;  /* 0x000000040f0c8825 */ /* 0x000fc400078e020c */
[----:B------:R1:W-:Y:S04]  /*136b0*/  @!P2 ST.E.64 [R10.64], R82 ;  /* 0x000000520a00a985 */ /* 0x0003e8000c101b0c */
[----:B------:R1:W-:Y:S04]  /*136c0*/  @!P1 ST.E.64 [R16.64], R86 ;  /* 0x0000005610009985 */ /* 0x0003e8000c101b0c */
[----:B------:R1:W-:Y:S02]  /*136d0*/  @!P0 ST.E.64 [R12.64], R98 ;  /* 0x000000620c008985 */ /* 0x0003e4000c101b0c */
.L_x_536:
[----:B------:R-:W-:Y:S05]  /*136e0*/  BSYNC B0 ;  /* 0x0000000000007941 */ /* 0x000fea0003800000 */
.L_x_535:
[----:B-1----:R1:W4:Y:S01]  /*136f0*/  SHFL.IDX PT, R11, R3, 0x2, 0x1c1f ;  /* 0x005c1f00030b7f89 */ /* 0x00232200000e0000 */
[----:B------:R-:W-:Y:S03]  /*13700*/  BSSY B0, `(.L_x_537) ;  /* 0x0000048000007945 */ /* 0x000fe60003800000 */
[----:B---3--:R1:W3:Y:S01]  /*13710*/  SHFL.IDX PT, R10, R4, 0x2, 0x1c1f ;  /* 0x005c1f00040a7f89 */ /* 0x0082e200000e0000 */
[----:B------:R-:W-:Y:S05]  /*13720*/  @P6 BRA `(.L_x_538) ;  /* 0x0000045000006947 */ /* 0x000fea0003800000 */
[C---:B------:R-:W-:Y:S02]  /*13730*/  IADD3 R9, R5.reuse, 0x8, RZ ;  /* 0x0000000805097810 */ /* 0x040fe40007ffe0ff */
[----:B--2---:R-:W-:-:S02]  /*13740*/  IADD3 R8, R5, 0x10, RZ ;  /* 0x0000001005087810 */ /* 0x004fc40007ffe0ff */
[----:B------:R-:W-:Y:S02]  /*13750*/  ISETP.GE.AND P4, PT, R9, c[0x0][0x3c8], PT ;  /* 0x0000f20009007a0c */ /* 0x000fe40003f86270 */
[C---:B------:R-:W-:Y:S02]  /*13760*/  IADD3 R7, R5.reuse, 0x18, RZ ;  /* 0x0000001805077810 */ /* 0x040fe40007ffe0ff */
[C---:B------:R-:W-:Y:S02]  /*13770*/  IADD3 R6, R5.reuse, 0x20, RZ ;  /* 0x0000002005067810 */ /* 0x040fe40007ffe0ff */
[C---:B------:R-:W-:Y:S02]  /*13780*/  IADD3 R0, R5.reuse, 0x28, RZ ;  /* 0x0000002805007810 */ /* 0x040fe40007ffe0ff */
[----:B------:R-:W-:Y:S02]  /*13790*/  ISETP.GE.AND P3, PT, R8, c[0x0][0x3c8], PT ;  /* 0x0000f20008007a0c */ /* 0x000fe40003f66270 */
[----:B------:R-:W-:-:S02]  /*137a0*/  ISETP.GE.AND P5, PT, R5, c[0x0][0x3c8], PT ;  /* 0x0000f20005007a0c */ /* 0x000fc40003fa6270 */
[----:B------:R-:W-:Y:S02]  /*137b0*/  ISETP.GE.AND P2, PT, R7, c[0x0][0x3c8], PT ;  /* 0x0000f20007007a0c */ /* 0x000fe40003f46270 */
[----:B------:R-:W-:Y:S02]  /*137c0*/  ISETP.GE.AND P1, PT, R6, c[0x0][0x3c8], PT ;  /* 0x0000f20006007a0c */ /* 0x000fe40003f26270 */
[----:B------:R-:W-:Y:S02]  /*137d0*/  ISETP.GE.AND P0, PT, R0, c[0x0][0x3c8], PT ;  /* 0x0000f20000007a0c */ /* 0x000fe40003f06270 */
[----:B------:R-:W-:Y:S02]  /*137e0*/  @!P4 LEA.HI R9, R9, R9, RZ, 0x1 ;  /* 0x000000090909c211 */ /* 0x000fe400078f08ff */
[C---:B------:R-:W-:Y:S02]  /*137f0*/  IADD3 R18, R5.reuse, 0x38, RZ ;  /* 0x0000003805127810 */ /* 0x040fe40007ffe0ff */
[----:B------:R-:W-:Y:S01]  /*13800*/  @!P3 LEA.HI R8, R8, R8, RZ, 0x1 ;  /* 0x000000080808b211 */ /* 0x000fe200078f08ff */
[----:B---34-:R-:W-:Y:S01]  /*13810*/  @!P5 IMAD.WIDE R12, R5, 0x4, R10 ;  /* 0x00000004050cd825 */ /* 0x018fe200078e020a */
[----:B------:R-:W-:-:S02]  /*13820*/  @!P4 LOP3.LUT R9, R9, 0xfffffffe, RZ, 0xc0, !PT ;  /* 0xfffffffe0909c812 */ /* 0x000fc400078ec0ff */
[----:B------:R-:W-:Y:S02]  /*13830*/  @!P2 LEA.HI R7, R7, R7, RZ, 0x1 ;  /* 0x000000070707a211 */ /* 0x000fe400078f08ff */
[----:B------:R-:W-:Y:S01]  /*13840*/  @!P1 LEA.HI R6, R6, R6, RZ, 0x1 ;  /* 0x0000000606069211 */ /* 0x000fe200078f08ff */
[--C-:B------:R-:W-:Y:S01]  /*13850*/  @!P4 IMAD.WIDE R16, R9, 0x4, R10.reuse ;  /* 0x000000040910c825 */ /* 0x100fe200078e020a */
[----:B------:R-:W-:Y:S01]  /*13860*/  @!P0 LEA.HI R0, R0, R0, RZ, 0x1 ;  /* 0x0000000000008211 */ /* 0x000fe200078f08ff */
[----:B------:R2:W-:Y:S01]  /*13870*/  @!P5 ST.E.64 [R12.64], R140 ;  /* 0x0000008c0c00d985 */ /* 0x0005e2000c101b0c */
[----:B------:R-:W-:Y:S02]  /*13880*/  @!P3 LOP3.LUT R15, R8, 0xfffffffe, RZ, 0xc0, !PT ;  /* 0xfffffffe080fb812 */ /* 0x000fe400078ec0ff */
[----:B------:R-:W-:Y:S01]  /*13890*/  @!P2 LOP3.LUT R7, R7, 0xfffffffe, RZ, 0xc0, !PT ;  /* 0xfffffffe0707a812 */ /* 0x000fe200078ec0ff */
[----:B------:R3:W-:Y:S01]  /*138a0*/  @!P4 ST.E.64 [R16.64], R136 ;  /* 0x000000881000c985 */ /* 0x0007e2000c101b0c */
[----:B------:R-:W-:Y:S01]  /*138b0*/  @!P1 LOP3.LUT R9, R6, 0xfffffffe, RZ, 0xc0, !PT ;  /* 0xfffffffe06099812 */ /* 0x000fe200078ec0ff */
[----:B------:R-:W-:Y:S01]  /*138c0*/  @!P3 IMAD.WIDE R14, R15, 0x4, R10 ;  /* 0x000000040f0eb825 */ /* 0x000fe200078e020a */
[----:B------:R-:W-:-:S02]  /*138d0*/  IADD3 R20, R5, 0x40, RZ ;  /* 0x0000004005147810 */ /* 0x000fc40007ffe0ff */
[----:B------:R-:W-:Y:S01]  /*138e0*/  IADD3 R19, R5, 0x48, RZ ;  /* 0x0000004805137810 */ /* 0x000fe20007ffe0ff */
[--C-:B------:R-:W-:Y:S01]  /*138f0*/  @!P2 IMAD.WIDE R6, R7, 0x4, R10.reuse ;  /* 0x000000040706a825 */ /* 0x100fe200078e020a */
[----:B------:R-:W-:Y:S01]  /*13900*/  @!P3 ST.E.64 [R14.64], R124 ;  /* 0x0000007c0e00b985 */ /* 0x000fe2000c101b0c */
[----:B------:R-:W-:Y:S02]  /*13910*/  ISETP.GE.AND P4, PT, R18, c[0x0][0x3c8], PT ;  /* 0x0000f20012007a0c */ /* 0x000fe40003f86270 */
[----:B------:R-:W-:Y:S01]  /*13920*/  @!P1 IMAD.WIDE R8, R9, 0x4, R10 ;  /* 0x0000000409089825 */ /* 0x000fe200078e020a */
[----:B------:R-:W-:Y:S01]  /*13930*/  @!P2 ST.E.64 [R6.64], R120 ;  /* 0x000000780600a985 */ /* 0x000fe2000c101b0c */
[----:B------:R-:W-:Y:S02]  /*13940*/  ISETP.GE.AND P3, PT, R20, c[0x0][0x3c8], PT ;  /* 0x0000f20014007a0c */ /* 0x000fe40003f66270 */
[----:B------:R-:W-:Y:S01]  /*13950*/  ISETP.GE.AND P2, PT, R19, c[0x0][0x3c8], PT ;  /* 0x0000f20013007a0c */ /* 0x000fe20003f46270 */
[----:B------:R4:W-:Y:S06]  /*13960*/  @!P1 ST.E.64 [R8.64], R108 ;  /* 0x0000006c08009985 */ /* 0x0009ec000c101b0c */
[----:B------:R-:W-:-:S02]  /*13970*/  @!P4 LEA.HI R18, R18, R18, RZ, 0x1 ;  /* 0x000000121212c211 */ /* 0x000fc400078f08ff */
[----:B--2---:R-:W-:Y:S02]  /*13980*/  @!P0 LOP3.LUT R13, R0, 0xfffffffe, RZ, 0xc0, !PT ;  /* 0xfffffffe000d8812 */ /* 0x004fe400078ec0ff */
[C---:B------:R-:W-:Y:S02]  /*13990*/  IADD3 R0, R5.reuse, 0x30, RZ ;  /* 0x0000003005007810 */ /* 0x040fe40007ffe0ff */
[----:B---3--:R-:W-:Y:S01]  /*139a0*/  IADD3 R17, R5, 0x50, RZ ;  /* 0x0000005005117810 */ /* 0x008fe20007ffe0ff */
[----:B------:R-:W-:Y:S01]  /*139b0*/  @!P0 IMAD.WIDE R12, R13, 0x4, R10 ;  /* 0x000000040d0c8825 */ /* 0x000fe200078e020a */
[----:B------:R-:W-:Y:S02]  /*139c0*/  ISETP.GE.AND P5, PT, R0, c[0x0][0x3c8], PT ;  /* 0x0000f20000007a0c */ /* 0x000fe40003fa6270 */
[----:B------:R-:W-:Y:S02]  /*139d0*/  IADD3 R16, R5, 0x58, RZ ;  /* 0x0000005805107810 */ /* 0x000fe40007ffe0ff */
[----:B------:R2:W-:Y:S01]  /*139e0*/  @!P0 ST.E.64 [R12.64], R104 ;  /* 0x000000680c008985 */ /* 0x0005e2000c101b0c */
[----:B------:R-:W-:-:S02]  /*139f0*/  ISETP.GE.AND P1, PT, R17, c[0x0][0x3c8], PT ;  /* 0x0000f20011007a0c */ /* 0x000fc40003f26270 */
[----:B------:R-:W-:Y:S02]  /*13a00*/  ISETP.GE.AND P0, PT, R16, c[0x0][0x3c8], PT ;  /* 0x0000f20010007a0c */ /* 0x000fe40003f06270 */
[----:B------:R-:W-:Y:S02]  /*13a10*/  @!P3 LEA.HI R20, R20, R20, RZ, 0x1 ;  /* 0x000000141414b211 */ /* 0x000fe400078f08ff */
[----:B------:R-:W-:Y:S02]  /*13a20*/  @!P2 LEA.HI R19, R19, R19, RZ, 0x1 ;  /* 0x000000131313a211 */ /* 0x000fe400078f08ff */
[----:B------:R-:W-:Y:S02]  /*13a30*/  @!P5 LEA.HI R0, R0, R0, RZ, 0x1 ;  /* 0x000000000000d211 */ /* 0x000fe400078f08ff */
[----:B----4-:R-:W-:Y:S02]  /*13a40*/  @!P4 LOP3.LUT R9, R18, 0xfffffffe, RZ, 0xc0, !PT ;  /* 0xfffffffe1209c812 */ /* 0x010fe400078ec0ff */
[----:B------:R-:W-:-:S02]  /*13a50*/  @!P5 LOP3.LUT R7, R0, 0xfffffffe, RZ, 0xc0, !PT ;  /* 0xfffffffe0007d812 */ /* 0x000fc400078ec0ff */
[----:B------:R-:W-:Y:S01]  /*13a60*/  @!P1 LEA.HI R17, R17, R17, RZ, 0x1 ;  /* 0x0000001111119211 */ /* 0x000fe200078f08ff */
[--C-:B------:R-:W-:Y:S01]  /*13a70*/  @!P4 IMAD.WIDE R8, R9, 0x4, R10.reuse ;  /* 0x000000040908c825 */ /* 0x100fe200078e020a */
[----:B------:R-:W-:Y:S02]  /*13a80*/  @!P0 LEA.HI R16, R16, R16, RZ, 0x1 ;  /* 0x0000001010108211 */ /* 0x000fe400078f08ff */
[----:B------:R-:W-:Y:S01]  /*13a90*/  @!P2 LOP3.LUT R19, R19, 0xfffffffe, RZ, 0xc0, !PT ;  /* 0xfffffffe1313a812 */ /* 0x000fe200078ec0ff */
[--C-:B------:R-:W-:Y:S01]  /*13aa0*/  @!P5 IMAD.WIDE R6, R7, 0x4, R10.reuse ;  /* 0x000000040706d825 */ /* 0x100fe200078e020a */
[----:B------:R-:W-:Y:S02]  /*13ab0*/  @!P1 LOP3.LUT R17, R17, 0xfffffffe, RZ, 0xc0, !PT ;  /* 0xfffffffe11119812 */ /* 0x000fe400078ec0ff */
[----:B------:R-:W-:Y:S01]  /*13ac0*/  @!P0 LOP3.LUT R15, R16, 0xfffffffe, RZ, 0xc0, !PT ;  /* 0xfffffffe100f8812 */ /* 0x000fe200078ec0ff */
[--C-:B------:R-:W-:Y:S01]  /*13ad0*/  @!P2 IMAD.WIDE R18, R19, 0x4, R10.reuse ;  /* 0x000000041312a825 */ /* 0x100fe200078e020a */
[----:B------:R3:W-:Y:S03]  /*13ae0*/  @!P5 ST.E.64 [R6.64], R56 ;  /* 0x000000380600d985 */ /* 0x0007e6000c101b0c */
[--C-:B------:R-:W-:Y:S01]  /*13af0*/  @!P1 IMAD.WIDE R16, R17, 0x4, R10.reuse ;  /* 0x0000000411109825 */ /* 0x100fe200078e020a */
[----:B--2---:R-:W-:Y:S01]  /*13b00*/  @!P3 LOP3.LUT R13, R20, 0xfffffffe, RZ, 0xc0, !PT ;  /* 0xfffffffe140db812 */ /* 0x004fe200078ec0ff */
[----:B------:R3:W-:Y:S04]  /*13b10*/  @!P4 ST.E.64 [R8.64], R60 ;  /* 0x0000003c0800c985 */ /* 0x0007e8000c101b0c */
[----:B------:R-:W-:-:S04]  /*13b20*/  @!P3 IMAD.WIDE R12, R13, 0x4, R10 ;  /* 0x000000040d0cb825 */ /* 0x000fc800078e020a */
[----:B------:R-:W-:Y:S01]  /*13b30*/  @!P0 IMAD.WIDE R10, R15, 0x4, R10 ;  /* 0x000000040f0a8825 */ /* 0x000fe200078e020a */
[----:B------:R3:W-:Y:S04]  /*13b40*/  @!P3 ST.E.64 [R12.64], R72 ;  /* 0x000000480c00b985 */ /* 0x0007e8000c101b0c */
[----:B------:R3:W-:Y:S04]  /*13b50*/  @!P2 ST.E.64 [R18.64], R76 ;  /* 0x0000004c1200a985 */ /* 0x0007e8000c101b0c */
[----:B------:R3:W-:Y:S04]  /*13b60*/  @!P1 ST.E.64 [R16.64], R88 ;  /* 0x0000005810009985 */ /* 0x0007e8000c101b0c */
[----:B------:R3:W-:Y:S02]  /*13b70*/  @!P0 ST.E.64 [R10.64], R92 ;  /* 0x0000005c0a008985 */ /* 0x0007e4000c101b0c */
.L_x_538:
[----:B------:R-:W-:Y:S05]  /*13b80*/  BSYNC B0 ;  /* 0x0000000000007941 */ /* 0x000fea0003800000 */
.L_x_537:
[----:B------:R-:W-:Y:S01]  /*13b90*/  ISETP.NE.AND P0, PT, R2, RZ, PT ;  /* 0x000000ff0200720c */ /* 0x000fe20003f05270 */
[----:B---3--:R3:W1:Y:S04]  /*13ba0*/  SHFL.IDX PT, R9, R3, 0x3, 0x1c1f ;  /* 0x007c1f0003097f89 */ /* 0x00866800000e0000 */
[----:B--2---:R3:W2:Y:S08]  /*13bb0*/  SHFL.IDX PT, R8, R4, 0x3, 0x1c1f ;  /* 0x007c1f0004087f89 */ /* 0x0046b000000e0000 */
[----:B------:R-:W-:Y:S05]  /*13bc0*/  @P0 EXIT ;  /* 0x000000000000094d */ /* 0x000fea0003800000 */
[C---:B------:R-:W-:Y:S02]  /*13bd0*/  IADD3 R6, R5.reuse, 0x8, RZ ;  /* 0x0000000805067810 */ /* 0x040fe40007ffe0ff */
[----:B-1-3--:R-:W-:-:S02]  /*13be0*/  IADD3 R4, R5, 0x10, RZ ;  /* 0x0000001005047810 */ /* 0x00afc40007ffe0ff */
        /* <DEDUP_REMOVED lines=11> */
[----:B--2-4-:R-:W-:Y:S01]  /*13ca0*/  @!P3 IMAD.WIDE R10, R5, 0x4, R8 ;  /* 0x00000004050ab825 */ /* 0x014fe200078e0208 */
[----:B------:R-:W-:-:S02]  /*13cb0*/  @!P2 LOP3.LUT R6, R6, 0xfffffffe, RZ, 0xc0, !PT ;  /* 0xfffffffe0606a812 */ /* 0x000fc400078ec0ff */
[----:B------:R-:W-:Y:S02]  /*13cc0*/  @!P1 LOP3.LUT R4, R4, 0xfffffffe, RZ, 0xc0, !PT ;  /* 0xfffffffe04049812 */ /* 0x000fe400078ec0ff */
[----:B------:R-:W-:Y:S01]  /*13cd0*/  @!P0 LOP3.LUT R3, R3, 0xfffffffe, RZ, 0xc0, !PT ;  /* 0xfffffffe03038812 */ /* 0x000fe200078ec0ff */
[--C-:B------:R-:W-:Y:S01]  /*13ce0*/  @!P2 IMAD.WIDE R6, R6, 0x4, R8.reuse ;  /* 0x000000040606a825 */ /* 0x100fe200078e0208 */
[----:B------:R-:W-:Y:S01]  /*13cf0*/  ISETP.GE.AND P5, PT, R0, c[0x0][0x3c8], PT ;  /* 0x0000f20000007a0c */ /* 0x000fe20003fa6270 */
[----:B------:R1:W-:Y:S01]  /*13d00*/  @!P3 ST.E.64 [R10.64], R142 ;  /* 0x0000008e0a00b985 */ /* 0x0003e2000c101b0c */
[C---:B------:R-:W-:Y:S01]  /*13d10*/  IADD3 R18, R5.reuse, 0x30, RZ ;  /* 0x0000003005127810 */ /* 0x040fe20007ffe0ff */
[--C-:B------:R-:W-:Y:S01]  /*13d20*/  @!P1 IMAD.WIDE R12, R4, 0x4, R8.reuse ;  /* 0x00000004040c9825 */ /* 0x100fe200078e0208 */
[C---:B------:R-:W-:Y:S01]  /*13d30*/  IADD3 R17, R5.reuse, 0x38, RZ ;  /* 0x0000003805117810 */ /* 0x040fe20007ffe0ff */
[----:B------:R2:W-:Y:S01]  /*13d40*/  @!P2 ST.E.64 [R6.64], R138 ;  /* 0x0000008a0600a985 */ /* 0x0005e2000c101b0c */
[----:B------:R-:W-:Y:S01]  /*13d50*/  IADD3 R16, R5, 0x40, RZ ;  /* 0x0000004005107810 */ /* 0x000fe20007ffe0ff */
[----:B------:R-:W-:Y:S01]  /*13d60*/  @!P0 IMAD.WIDE R14, R3, 0x4, R8 ;  /* 0x00000004030e8825 */ /* 0x000fe200078e0208 */
[C---:B------:R-:W-:Y:S01]  /*13d70*/  IADD3 R4, R5.reuse, 0x48, RZ ;  /* 0x0000004805047810 */ /* 0x040fe20007ffe0ff */
[----:B------:R3:W-:Y:S01]  /*13d80*/  @!P1 ST.E.64 [R12.64], R126 ;  /* 0x0000007e0c009985 */ /* 0x0007e2000c101b0c */
[----:B------:R-:W-:-:S02]  /*13d90*/  IADD3 R3, R5, 0x50, RZ ;  /* 0x0000005005037810 */ /* 0x000fc40007ffe0ff */
[----:B------:R-:W-:Y:S01]  /*13da0*/  ISETP.GE.AND P4, PT, R18, c[0x0][0x3c8], PT ;  /* 0x0000f20012007a0c */ /* 0x000fe20003f86270 */
[----:B------:R4:W-:Y:S01]  /*13db0*/  @!P0 ST.E.64 [R14.64], R122 ;  /* 0x0000007a0e008985 */ /* 0x0009e2000c101b0c */
[----:B------:R-:W-:Y:S02]  /*13dc0*/  ISETP.GE.AND P3, PT, R17, c[0x0][0x3c8], PT ;  /* 0x0000f20011007a0c */ /* 0x000fe40003f66270 */
[----:B------:R-:W-:Y:S02]  /*13dd0*/  ISETP.GE.AND P2, PT, R16, c[0x0][0x3c8], PT ;  /* 0x0000f20010007a0c */ /* 0x000fe40003f46270 */
[----:B------:R-:W-:Y:S02]  /*13de0*/  ISETP.GE.AND P1, PT, R4, c[0x0][0x3c8], PT ;  /* 0x0000f20004007a0c */ /* 0x000fe40003f26270 */
[----:B------:R-:W-:Y:S02]  /*13df0*/  ISETP.GE.AND P0, PT, R3, c[0x0][0x3c8], PT ;  /* 0x0000f20003007a0c */ /* 0x000fe40003f06270 */
[----:B------:R-:W-:-:S02]  /*13e00*/  @!P6 LEA.HI R2, R2, R2, RZ, 0x1 ;  /* 0x000000020202e211 */ /* 0x000fc400078f08ff */
[----:B------:R-:W-:Y:S02]  /*13e10*/  @!P5 LEA.HI R0, R0, R0, RZ, 0x1 ;  /* 0x000000000000d211 */ /* 0x000fe400078f08ff */
[----:B------:R-:W-:Y:S02]  /*13e20*/  @!P4 LEA.HI R18, R18, R18, RZ, 0x1 ;  /* 0x000000121212c211 */ /* 0x000fe400078f08ff */
[----:B------:R-:W-:Y:S02]  /*13e30*/  @!P3 LEA.HI R17, R17, R17, RZ, 0x1 ;  /* 0x000000111111b211 */ /* 0x000fe400078f08ff */
[----:B-1----:R-:W-:Y:S02]  /*13e40*/  @!P5 LOP3.LUT R11, R0, 0xfffffffe, RZ, 0xc0, !PT ;  /* 0xfffffffe000bd812 */ /* 0x002fe400078ec0ff */
[----:B------:R-:W-:Y:S02]  /*13e50*/  @!P2 LEA.HI R16, R16, R16, RZ, 0x1 ;  /* 0x000000101010a211 */ /* 0x000fe400078f08ff */
[----:B--2---:R-:W-:Y:S01]  /*13e60*/  @!P6 LOP3.LUT R7, R2, 0xfffffffe, RZ, 0xc0, !PT ;  /* 0xfffffffe0207e812 */ /* 0x004fe200078ec0ff */
[----:B------:R-:W-:Y:S01]  /*13e70*/  @!P5 IMAD.WIDE R10, R11, 0x4, R8 ;  /* 0x000000040b0ad825 */ /* 0x000fe200078e0208 */
[----:B------:R-:W-:-:S02]  /*13e80*/  @!P1 LEA.HI R4, R4, R4, RZ, 0x1 ;  /* 0x0000000404049211 */ /* 0x000fc400078f08ff */
[----:B------:R-:W-:Y:S01]  /*13e90*/  @!P0 LEA.HI R3, R3, R3, RZ, 0x1 ;  /* 0x0000000303038211 */ /* 0x000fe200078f08ff */
[----:B------:R-:W-:Y:S01]  /*13ea0*/  @!P6 IMAD.WIDE R6, R7, 0x4, R8 ;  /* 0x000000040706e825 */ /* 0x000fe200078e0208 */
[----:B---3--:R-:W-:Y:S02]  /*13eb0*/  @!P4 LOP3.LUT R13, R18, 0xfffffffe, RZ, 0xc0, !PT ;  /* 0xfffffffe120dc812 */ /* 0x008fe400078ec0ff */
[----:B------:R-:W-:Y:S02]  /*13ec0*/  @!P3 LOP3.LUT R17, R17, 0xfffffffe, RZ, 0xc0, !PT ;  /* 0xfffffffe1111b812 */ /* 0x000fe400078ec0ff */
[----:B----4-:R-:W-:Y:S01]  /*13ed0*/  @!P2 LOP3.LUT R15, R16, 0xfffffffe, RZ, 0xc0, !PT ;  /* 0xfffffffe100fa812 */ /* 0x010fe200078ec0ff */
[----:B------:R1:W-:Y:S01]  /*13ee0*/  @!P6 ST.E.64 [R6.64], R110 ;  /* 0x0000006e0600e985 */ /* 0x0003e2000c101b0c */
[----:B------:R-:W-:Y:S02]  /*13ef0*/  @!P1 LOP3.LUT R19, R4, 0xfffffffe, RZ, 0xc0, !PT ;  /* 0xfffffffe04139812 */ /* 0x000fe400078ec0ff */
[----:B------:R-:W-:Y:S01]  /*13f00*/  @!P0 LOP3.LUT R3, R3, 0xfffffffe, RZ, 0xc0, !PT ;  /* 0xfffffffe03038812 */ /* 0x000fe200078ec0ff */
[----:B------:R2:W-:Y:S01]  /*13f10*/  @!P5 ST.E.64 [R10.64], R106 ;  /* 0x0000006a0a00d985 */ /* 0x0005e2000c101b0c */
[----:B------:R-:W-:-:S03]  /*13f20*/  IADD3 R5, R5, 0x58, RZ ;  /* 0x0000005805057810 */ /* 0x000fc60007ffe0ff */
[----:B------:R-:W-:-:S04]  /*13f30*/  @!P0 IMAD.WIDE R2, R3, 0x4, R8 ;  /* 0x0000000403028825 */ /* 0x000fc800078e0208 */
[----:B-1----:R-:W-:-:S04]  /*13f40*/  @!P4 IMAD.WIDE R6, R13, 0x4, R8 ;  /* 0x000000040d06c825 */ /* 0x002fc800078e0208 */
[--C-:B--2---:R-:W-:Y:S01]  /*13f50*/  @!P3 IMAD.WIDE R10, R17, 0x4, R8.reuse ;  /* 0x00000004110ab825 */ /* 0x104fe200078e0208 */
[----:B------:R1:W-:Y:S03]  /*13f60*/  @!P4 ST.E.64 [R6.64], R58 ;  /* 0x0000003a0600c985 */ /* 0x0003e6000c101b0c */
[--C-:B------:R-:W-:Y:S01]  /*13f70*/  @!P2 IMAD.WIDE R12, R15, 0x4, R8.reuse ;  /* 0x000000040f0ca825 */ /* 0x100fe200078e0208 */
[----:B------:R1:W-:Y:S03]  /*13f80*/  @!P3 ST.E.64 [R10.64], R62 ;  /* 0x0000003e0a00b985 */ /* 0x0003e6000c101b0c */
[----:B------:R-:W-:Y:S01]  /*13f90*/  @!P1 IMAD.WIDE R14, R19, 0x4, R8 ;  /* 0x00000004130e9825 */ /* 0x000fe200078e0208 */
[----:B------:R1:W-:Y:S04]  /*13fa0*/  @!P2 ST.E.64 [R12.64], R74 ;  /* 0x0000004a0c00a985 */ /* 0x0003e8000c101b0c */
[----:B------:R1:W-:Y:S04]  /*13fb0*/  @!P1 ST.E.64 [R14.64], R78 ;  /* 0x0000004e0e009985 */ /* 0x0003e8000c101b0c */
[----:B------:R1:W-:Y:S01]  /*13fc0*/  @!P0 ST.E.64 [R2.64], R90 ;  /* 0x0000005a02008985 */ /* 0x0003e2000c101b0c */
[----:B------:R-:W-:-:S13]  /*13fd0*/  ISETP.GE.AND P0, PT, R5, c[0x0][0x3c8], PT ;  /* 0x0000f20005007a0c */ /* 0x000fda0003f06270 */
[----:B------:R-:W-:Y:S05]  /*13fe0*/  @P0 EXIT ;  /* 0x000000000000094d */ /* 0x000fea0003800000 */
[----:B-1----:R-:W-:-:S04]  /*13ff0*/  LEA.HI R3, R5, R5, RZ, 0x1 ;  /* 0x0000000505037211 */ /* 0x002fc800078f08ff */
[----:B------:R-:W-:-:S05]  /*14000*/  LOP3.LUT R3, R3, 0xfffffffe, RZ, 0xc0, !PT ;  /* 0xfffffffe03037812 */ /* 0x000fca00078ec0ff */
[----:B------:R-:W-:-:S05]  /*14010*/  IMAD.WIDE R8, R3, 0x4, R8 ;  /* 0x0000000403087825 */ /* 0x000fca00078e0208 */
[----:B------:R-:W-:Y:S01]  /*14020*/  ST.E.64 [R8.64], R94 ;  /* 0x0000005e08007985 */ /* 0x000fe2000c101b0c */
[----:B------:R-:W-:Y:S05]  /*14030*/  EXIT ;  /* 0x000000000000794d */ /* 0x000fea0003800000 */
.L_x_532:
[----:B------:R-:W1:Y:S02]  /*14040*/  S2R R4, SR_TID.X ;  /* 0x0000000000047919 */ /* 0x000e640000002100 */
[----:B-1----:R-:W-:-:S13]  /*14050*/  ISETP.GT.AND P0, PT, R4, 0x7f, PT ;  /* 0x0000007f0400780c */ /* 0x002fda0003f04270 */
[----:B------:R-:W-:Y:S05]  /*14060*/  @P0 EXIT ;  /* 0x000000000000094d */ /* 0x000fea0003800000 */
[----:B------:R-:W1:Y:S01]  /*14070*/  S2R R7, SR_CTAID.X ;  /* 0x0000000000077919 */ /* 0x000e620000002500 */
[----:B------:R-:W-:-:S05]  /*14080*/  MOV R0, c[0x0][0x4e8] ;  /* 0x00013a0000007a02 */ /* 0x000fca0000000f00 */
[----:B------:R-:W-:Y:S01]  /*14090*/  IMAD R2, R0, c[0x0][0x388], RZ ;  /* 0x0000e20000027a24 */ /* 0x000fe200078e02ff */
[----:B-1----:R-:W-:-:S04]  /*140a0*/  LEA R7, R7, R4, 0x7 ;  /* 0x0000000407077211 */ /* 0x002fc800078e38ff */
[----:B------:R-:W-:-:S13]  /*140b0*/  ISETP.GE.AND P0, PT, R7, R2, PT ;  /* 0x000000020700720c */ /* 0x000fda0003f06270 */
[----:B------:R-:W-:Y:S05]  /*140c0*/  @P0 EXIT ;  /* 0x000000000000094d */ /* 0x000fea0003800000 */
[----:B------:R-:W1:Y:S01]  /*140d0*/  S2R R5, SR_CTAID.Z ;  /* 0x0000000000057919 */ /* 0x000e620000002700 */
[----:B------:R-:W-:Y:S01]  /*140e0*/  USHF.R.S32.HI UR6, URZ, 0x1f, UR8 ;  /* 0x0000001f3f067899 */ /* 0x000fe20008011408 */
[----:B------:R-:W-:Y:S01]  /*140f0*/  ISETP.NE.AND P0, PT, R0, 0x1, PT ;  /* 0x000000010000780c */ /* 0x000fe20003f05270 */
[----:B------:R-:W-:Y:S01]  /*14100*/  ULDC.64 UR4, c[0x0][0x4d0] ;  /* 0x0001340000047ab9 */ /* 0x000fe20000000a00 */
[----:B------:R-:W2:Y:S01]  /*14110*/  S2R R3, SR_CTAID.Y ;  /* 0x0000000000037919 */ /* 0x000ea20000002600 */
[----:B------:R-:W-:Y:S01]  /*14120*/  UIMAD UR6, UR6, UR4, URZ ;  /* 0x00000004060672a4 */ /* 0x000fe2000f8e023f */
[----:B------:R-:W-:Y:S01]  /*14130*/  IADD3 R2, RZ, -UR8, RZ ;  /* 0x80000008ff027c10 */ /* 0x000fe2000fffe0ff */
[----:B------:R-:W-:Y:S01]  /*14140*/  UIMAD.WIDE.U32 UR10, UR8, UR4, URZ ;  /* 0x00000004080a72a5 */ /* 0x000fe2000f8e003f */
[----:B------:R-:W-:Y:S01]  /*14150*/  MOV R6, R7 ;  /* 0x0000000700067202 */ /* 0x000fe20000000f00 */
[----:B------:R-:W-:-:S04]  /*14160*/  UIMAD UR4, UR8, UR5, UR6 ;  /* 0x00000005080472a4 */ /* 0x000fc8000f8e0206 */
[----:B------:R-:W-:Y:S01]  /*14170*/  UIADD3 UR4, UR11, UR4, URZ ;  /* 0x000000040b047290 */ /* 0x000fe2000fffe03f */
[----:B------:R-:W-:Y:S01]  /*14180*/  MOV R9, UR11 ;  /* 0x0000000b00097c02 */ /* 0x000fe20008000f00 */
[----:B------:R-:W-:-:S04]  /*14190*/  @P0 IMAD.HI.U32 R4, R7, c[0x0][0x4ec], RZ ;  /* 0x00013b0007040a27 */ /* 0x000fc800078e00ff */
[----:B------:R-:W-:Y:S01]  /*141a0*/  IMAD.U32 R8, RZ, RZ, UR10 ;  /* 0x0000000aff087e24 */ /* 0x000fe2000f8e00ff */
[----:B------:R-:W-:Y:S01]  /*141b0*/  @P0 SHF.R.U32.HI R6, RZ, c[0x0][0x4f0], R4 ;  /* 0x00013c00ff060a19 */ /* 0x000fe20000011604 */
[----:B------:R-:W-:Y:S01]  /*141c0*/  IMAD.U32 R9, RZ, RZ, UR4 ;  /* 0x00000004ff097e24 */ /* 0x000fe2000f8e00ff */
[----:B-1----:R-:W-:-:S03]  /*141d0*/  SHF.R.S32.HI R0, RZ, 0x1f, R5 ;  /* 0x0000001fff007819 */ /* 0x002fc60000011405 */
[----:B------:R-:W-:Y:S01]  /*141e0*/  IMAD.WIDE.U32 R8, R5, c[0x0][0x4d8], R8 ;  /* 0x0001360005087a25 */ /* 0x000fe200078e0008 */
[----:B------:R-:W-:-:S03]  /*141f0*/  IADD3 R4, -R6, RZ, RZ ;  /* 0x000000ff06047210 */ /* 0x000fc60007ffe1ff */
[----:B------:R-:W-:Y:S02]  /*14200*/  IMAD R0, R0, c[0x0][0x4d8], RZ ;  /* 0x0001360000007a24 */ /* 0x000fe400078e02ff */
[----:B--2---:R-:W-:Y:S02]  /*14210*/  IMAD R2, R2, c[0x0][0x550], R3 ;  /* 0x0001540002027a24 */ /* 0x004fe400078e0203 */
[----:B------:R-:W-:Y:S02]  /*14220*/  IMAD R0, R5, c[0x0][0x4dc], R0 ;  /* 0x0001370005007a24 */ /* 0x000fe400078e0200 */
[----:B------:R-:W-:Y:S01]  /*14230*/  IMAD R4, R4, c[0x0][0x4e8], R7 ;  /* 0x00013a0004047a24 */ /* 0x000fe200078e0207 */
[----:B------:R-:W-:Y:S01]  /*14240*/  SHF.R.S32.HI R3, RZ, 0x1f, R2 ;  /* 0x0000001fff037819 */ /* 0x000fe20000011402 */
[----:B------:R-:W-:Y:S01]  /*14250*/  IMAD.IADD R9, R0, 0x1, R9 ;  /* 0x0000000100097824 */ /* 0x000fe200078e0209 */
[----:B------:R-:W-:-:S03]  /*14260*/  SHF.R.S32.HI R0, RZ, 0x1f, R6 ;  /* 0x0000001fff007819 */ /* 0x000fc60000011406 */
[----:B------:R-:W-:Y:S02]  /*14270*/  IMAD R3, R3, c[0x0][0x4e0], RZ ;  /* 0x0001380003037a24 */ /* 0x000fe400078e02ff */
[----:B------:R-:W-:-:S04]  /*14280*/  IMAD.WIDE.U32 R8, R2, c[0x0][0x4e0], R8 ;  /* 0x0001380002087a25 */ /* 0x000fc800078e0008 */
[----:B------:R-:W-:Y:S01]  /*14290*/  IMAD R3, R2, c[0x0][0x4e4], R3 ;  /* 0x0001390002037a24 */ /* 0x000fe200078e0203 */
[----:B------:R-:W-:Y:S02]  /*142a0*/  SHF.R.S32.HI R2, RZ, 0x1f, R4 ;  /* 0x0000001fff027819 */ /* 0x000fe40000011404 */
[----:B------:R-:W-:-:S03]  /*142b0*/  IADD3 R6, P0, R6, R8, RZ ;  /* 0x0000000806067210 */ /* 0x000fc60007f1e0ff */
[----:B------:R-:W-:Y:S01]  /*142c0*/  IMAD R5, R2, c[0x0][0x4c8], RZ ;  /* 0x0001320002057a24 */ /* 0x000fe200078e02ff */
[----:B------:R-:W-:-:S03]  /*142d0*/  IADD3.X R7, R0, R9, R3, P0, !PT ;  /* 0x0000000900077210 */ /* 0x000fc600007fe403 */
[C---:B------:R-:W-:Y:S02]  /*142e0*/  IMAD R5, R4.reuse, c[0x0][0x4cc], R5 ;  /* 0x0001330004057a24 */ /* 0x040fe400078e0205 */
[----:B------:R-:W-:-:S05]  /*142f0*/  IMAD.WIDE.U32 R6, R4, c[0x0][0x4c8], R6 ;  /* 0x0001320004067a25 */ /* 0x000fca00078e0006 */
[----:B------:R-:W-:Y:S02]  /*14300*/  IADD3 R5, R7, R5, RZ ;  /* 0x0000000507057210 */ /* 0x000fe40007ffe0ff */
[----:B------:R-:W-:-:S04]  /*14310*/  LEA R2, P0, R6, c[0x0][0x4a8], 0x2 ;  /* 0x00012a0006027a11 */ /* 0x000fc800078010ff */
[----:B------:R-:W-:Y:S02]  /*14320*/  LEA.HI.X R3, R6, c[0x0][0x4ac], R5, 0x2, P0 ;  /* 0x00012b0006037a11 */ /* 0x000fe400000f1405 */
[----:B------:R-:W-:-:S05]  /*14330*/  MOV R5, 0xff800000 ;  /* 0xff80000000057802 */ /* 0x000fca0000000f00 */
[----:B------:R-:W-:Y:S01]  /*14340*/  STG.E [R2.64], R5 ;  /* 0x0000000502007986 */ /* 0x000fe2000c10190c */
[----:B------:R-:W-:Y:S05]  /*14350*/  EXIT ;  /* 0x000000000000794d */ /* 0x000fea0003800000 */
.L_x_455:
[----:B------:R-:W-:Y:S01]  /*14360*/  IMAD.MOV.U32 R7, RZ, RZ, 0x1 ;  /* 0x00000001ff077424 */ /* 0x000fe200078e00ff */
[----:B------:R-:W-:Y:S02]  /*14370*/  MOV R10, 0x1c1f ;  /* 0x00001c1f000a7802 */ /* 0x000fe40000000f00 */
[----:B------:R-:W-:Y:S02]  /*14380*/  MOV R8, 0x143a0 ;  /* 0x000143a000087802 */ /* 0x000fe40000000f00 */
[----:B-1----:R-:W-:Y:S05]  /*14390*/  CALL.REL.NOINC `($__internal_8_$__cuda_sm70_shflsync_idx_p) ;  /* 0x0000028000007944 */ /* 0x002fea0003c00000 */
[----:B--2---:R-:W-:Y:S01]  /*143a0*/  IMAD.MOV.U32 R14, RZ, RZ, R7 ;  /* 0x000000ffff0e7224 */ /* 0x004fe200078e0007 */
[----:B------:R-:W-:Y:S01]  /*143b0*/  MOV R7, 0x1 ;  /* 0x0000000100077802 */ /* 0x000fe20000000f00 */
[----:B-1----:R-:W-:Y:S01]  /*143c0*/  IMAD.MOV.U32 R12, RZ, RZ, R11 ;  /* 0x000000ffff0c7224 */ /* 0x002fe200078e000b */
[----:B------:R-:W-:Y:S02]  /*143d0*/  MOV R10, 0x1c1f ;  /* 0x00001c1f000a7802 */ /* 0x000fe40000000f00 */
[----:B------:R-:W-:Y:S02]  /*143e0*/  MOV R8, 0x14400 ;  /* 0x0001440000087802 */ /* 0x000fe40000000f00 */
[----:B------:R-:W-:Y:S05]  /*143f0*/  CALL.REL.NOINC `($__internal_8_$__cuda_sm70_shflsync_idx_p) ;  /* 0x0000022000007944 */ /* 0x000fea0003c00000 */
[----:B-12---:R-:W-:Y:S05]  /*14400*/  BRA `(.L_x_539) ;  /* 0xfffedf4000007947 */ /* 0x006fea000383ffff */
.L_x_482:
[----:B----4-:R-:W-:Y:S01]  /*14410*/  MOV R10, 0x1c1f ;  /* 0x00001c1f000a7802 */ /* 0x010fe20000000f00 */
[----:B------:R-:W-:Y:S01]  /*14420*/  IMAD.MOV.U32 R7, RZ, RZ, 0x1 ;  /* 0x00000001ff077424 */ /* 0x000fe200078e00ff */
[----:B------:R-:W-:Y:S02]  /*14430*/  MOV R8, 0x14450 ;  /* 0x0001445000087802 */ /* 0x000fe40000000f00 */
[----:B-123--:R-:W-:Y:S05]  /*14440*/  CALL.REL.NOINC `($__internal_8_$__cuda_sm70_shflsync_idx_p) ;  /* 0x000001d000007944 */ /* 0x00efea0003c00000 */
[----:B-1----:R-:W-:Y:S01]  /*14450*/  MOV R10, 0x1c1f ;  /* 0x00001c1f000a7802 */ /* 0x002fe20000000f00 */
[----:B--2---:R-:W-:Y:S01]  /*14460*/  IMAD.MOV.U32 R3, RZ, RZ, R7 ;  /* 0x000000ffff037224 */ /* 0x004fe200078e0007 */
[----:B------:R-:W-:Y:S01]  /*14470*/  MOV R7, 0x1 ;  /* 0x0000000100077802 */ /* 0x000fe20000000f00 */
[----:B------:R-:W-:Y:S01]  /*14480*/  IMAD.MOV.U32 R12, RZ, RZ, R0 ;  /* 0x000000ffff0c7224 */ /* 0x000fe200078e0000 */
[----:B------:R-:W-:Y:S02]  /*14490*/  MOV R8, 0x144b0 ;  /* 0x000144b000087802 */ /* 0x000fe40000000f00 */
[----:B------:R-:W-:Y:S05]  /*144a0*/  CALL.REL.NOINC `($__internal_8_$__cuda_sm70_shflsync_idx_p) ;  /* 0x0000017000007944 */ /* 0x000fea0003c00000 */
[----:B-12---:R-:W-:-:S05]  /*144b0*/  BRA `(.L_x_540) ;  /* 0xffff1e9000007947 */ /* 0x006fca000383ffff */
.L_x_507:
        /* <DEDUP_REMOVED lines=11> */
.L_x_513:
[----:B--2---:R-:W-:Y:S01]  /*14570*/  MOV R10, 0x1c1f ;  /* 0x00001c1f000a7802 */ /* 0x004fe20000000f00 */
[----:B------:R-:W-:Y:S01]  /*14580*/  IMAD.MOV.U32 R7, RZ, RZ, 0x1 ;  /* 0x00000001ff077424 */ /* 0x000fe200078e00ff */
[----:B------:R-:W-:Y:S02]  /*14590*/  MOV R8, 0x145b0 ;  /* 0x000145b000087802 */ /* 0x000fe40000000f00 */
[----:B-1-3--:R-:W-:Y:S05]  /*145a0*/  CALL.REL.NOINC `($__internal_8_$__cuda_sm70_shflsync_idx_p) ;  /* 0x0000007000007944 */ /* 0x00afea0003c00000 */
[----:B-1----:R-:W-:Y:S01]  /*145b0*/  MOV R10, 0x1c1f ;  /* 0x00001c1f000a7802 */ /* 0x002fe20000000f00 */
[----:B--2---:R-:W-:Y:S01]  /*145c0*/  IMAD.MOV.U32 R6, RZ, RZ, R7 ;  /* 0x000000ffff067224 */ /* 0x004fe200078e0007 */
[----:B------:R-:W-:Y:S01]  /*145d0*/  MOV R7, 0x1 ;  /* 0x0000000100077802 */ /* 0x000fe20000000f00 */
[----:B------:R-:W-:Y:S01]  /*145e0*/  IMAD.MOV.U32 R12, RZ, RZ, R4 ;  /* 0x000000ffff0c7224 */ /* 0x000fe200078e0004 */
[----:B------:R-:W-:Y:S02]  /*145f0*/  MOV R8, 0x14610 ;  /* 0x0001461000087802 */ /* 0x000fe40000000f00 */
[----:B------:R-:W-:Y:S05]  /*14600*/  CALL.REL.NOINC `($__internal_8_$__cuda_sm70_shflsync_idx_p) ;  /* 0x0000001000007944 */ /* 0x000fea0003c00000 */
[----:B-12---:R-:W-:-:S05]  /*14610*/  BRA `(.L_x_542) ;  /* 0xffff952000007947 */ /* 0x006fca000383ffff */
        .weak           $__internal_8_$__cuda_sm70_shflsync_idx_p
        .type           $__internal_8_$__cuda_sm70_shflsync_idx_p,@function
        .size           $__internal_8_$__cuda_sm70_shflsync_idx_p,(.L_x_1825 - $__internal_8_$__cuda_sm70_shflsync_idx_p)
$__internal_8_$__cuda_sm70_shflsync_idx_p:
[----:B------:R-:W-:Y:S01]  /*14620*/  MOV R9, 0x0 ;  /* 0x0000000000097802 */ /* 0x000fe20000000f00 */
[----:B------:R-:W-:Y:S04]  /*14630*/  WARPSYNC R223 ;  /* 0x000000df00007348 */ /* 0x000fe80003800000 */
[----:B------:R1:W2:Y:S01]  /*14640*/  SHFL.IDX PT, R7, R12, R7, R10 ;  /* 0x000000070c077389 */ /* 0x0002a200000e000a */
[----:B------:R-:W-:Y:S05]  /*14650*/  RET.REL.NODEC R8 `(_ZN7cutlass13device_kernelIN5flash19enable_sm80_to_sm89INS1_16FlashAttnFwdSm80INS1_25CollectiveMainloopFwdSm80ILi4ELi1ELb0EN4cute5tupleIJNS5_1CILi128EEENS7_ILi48EEENS7_ILi96EEEEEELi96ENS_6half_tEfNS_4arch4Sm80ELb0ELb1ELb1ELb0ELb1ELb0ELb1ELb1EEENS1_21CollectiveEpilogueFwdINS6_IJS8_SA_S9_EEENS6_IJNS7_ILi1EEESI_SI_EEESC_SE_Li128ELb0ELb1ELb1ELb0EEENS1_19SingleTileSchedulerILb0ELb1ELb1ELi128EEEEEEEEEvNT_6ParamsE) ;  /* 0xfffeb9a008007950 */ /* 0x000fea0003c3ffff */
.L_x_543:
        /* <DEDUP_REMOVED lines=10> */
.L_x_1825:


//--------------------- .text._ZN7cutlass13device_kernelIN5flash19enable_sm80_to_sm89INS1_16FlashAttnFwdSm80INS1_25CollectiveMainloopFwdSm80ILi4ELi1ELb0EN4cute5tupleIJNS5_1CILi128EEENS7_ILi48EEENS7_ILi96EEEEEELi96ENS_6half_tEfNS_4arch4Sm80ELb0ELb1ELb1ELb1ELb1ELb0ELb1ELb1EEENS1_21CollectiveEpilogueFwdINS6_IJS8_SA_S9_EEENS6_IJNS7_ILi1EEESI_SI_EEESC_SE_Li128ELb1ELb1ELb1ELb0EEENS1_36VarlenDynamicPersistentTileSchedulerILi128ELi48ELi128ELi128ELb1ELb1ELb0ELb1ELb0ELb1EEEEEEEEEvNT_6ParamsE --------------------------
	.section	.text._ZN7cutlass13device_kernelIN5flash19enable_sm80_to_sm89INS1_16FlashAttnFwdSm80INS1_25CollectiveMainloopFwdSm80ILi4ELi1ELb0EN4cute5tupleIJNS5_1CILi128EEENS7_ILi48EEENS7_ILi96EEEEEELi96ENS_6half_tEfNS_4arch4Sm80ELb0ELb1ELb1ELb1ELb1ELb0ELb1ELb1EEENS1_21CollectiveEpilogueFwdINS6_IJS8_SA_S9_EEENS6_IJNS7_ILi1EEESI_SI_EEESC_SE_Li128ELb1ELb1ELb1ELb0EEENS1_36VarlenDynamicPersistentTileSchedulerILi128ELi48ELi128ELi128ELb1ELb1ELb0ELb1ELb0ELb1EEEEEEEEEvNT_6ParamsE,"ax",@progbits
	.sectioninfo	@"SHI_REGISTERS=255"
	.align	128
.text._ZN7cutlass13device_kernelIN5flash19enable_sm80_to_sm89INS1_16FlashAttnFwdSm80INS1_25CollectiveMainloopFwdSm80ILi4ELi1ELb0EN4cute5tupleIJNS5_1CILi128EEENS7_ILi48EEENS7_ILi96EEEEEELi96ENS_6half_tEfNS_4arch4Sm80ELb0ELb1ELb1ELb1ELb1ELb0ELb1ELb1EEENS1_21CollectiveEpilogueFwdINS6_IJS8_SA_S9_EEENS6_IJNS7_ILi1EEESI_SI_EEESC_SE_Li128ELb1ELb1ELb1ELb0EEENS1_36VarlenDynamicPersistentTileSchedulerILi128ELi48ELi128ELi128ELb1ELb1ELb0ELb1ELb0ELb1EEEEEEEEEvNT_6ParamsE:
        .type           _ZN7cutlass13device_kernelIN5flash19enable_sm80_to_sm89INS1_16FlashAttnFwdSm80INS1_25CollectiveMainloopFwdSm80ILi4ELi1ELb0EN4cute5tupleIJNS5_1CILi128EEENS7_ILi48EEENS7_ILi96EEEEEELi96ENS_6half_tEfNS_4arch4Sm80ELb0ELb1ELb1ELb1ELb1ELb0ELb1ELb1EEENS1_21CollectiveEpilogueFwdINS6_IJS8_SA_S9_EEENS6_IJNS7_ILi1EEESI_SI_EEESC_SE_Li128ELb1ELb1ELb1ELb0EEENS1_36VarlenDynamicPersistentTileSchedulerILi128ELi48ELi128ELi128ELb1ELb1ELb0ELb1ELb0ELb1EEEEEEEEEvNT_6ParamsE,@function
        .size           _ZN7cutlass13device_kernelIN5flash19enable_sm80_to_sm89INS1_16FlashAttnFwdSm80INS1_25CollectiveMainloopFwdSm80ILi4ELi1ELb0EN4cute5tupleIJNS5_1CILi128EEENS7_ILi48EEENS7_ILi96EEEEEELi96ENS_6half_tEfNS_4arch4Sm80ELb0ELb1ELb1ELb1ELb1ELb0ELb1ELb1EEENS1_21CollectiveEpilogueFwdINS6_IJS8_SA_S9_EEENS6_IJNS7_ILi1EEESI_SI_EEESC_SE_Li128ELb1ELb1ELb1ELb0EEENS1_36VarlenDynamicPersistentTileSchedulerILi128ELi48ELi128ELi128ELb1ELb1ELb0ELb1ELb0ELb1EEEEEEEEEvNT_6ParamsE,(.L_x_1827 - _ZN7cutlass13device_kernelIN5flash19enable_sm80_to_sm89INS1_16FlashAttnFwdSm80INS1_25CollectiveMainloopFwdSm80ILi4ELi1ELb0EN4cute5tupleIJNS5_1CILi128EEENS7_ILi48EEENS7_ILi96EEEEEELi96ENS_6half_tEfNS_4arch4Sm80ELb0ELb1ELb1ELb1ELb1ELb0ELb1ELb1EEENS1_21CollectiveEpilogueFwdINS6_IJS8_SA_S9_EEENS6_IJNS7_ILi1EEESI_SI_EEESC_SE_Li128ELb1ELb1ELb1ELb0EEENS1_36VarlenDynamicPersistentTileSchedulerILi128ELi48ELi128ELi128ELb1ELb1ELb0ELb1ELb0ELb1EEEEEEEEEvNT_6ParamsE)
        .other          _ZN7cutlass13device_kernelIN5flash19enable_sm80_to_sm89INS1_16FlashAttnFwdSm80INS1_25CollectiveMainloopFwdSm80ILi4ELi1ELb0EN4cute5tupleIJNS5_1CILi128EEENS7_ILi48EEENS7_ILi96EEEEEELi96ENS_6half_tEfNS_4arch4Sm80ELb0ELb1ELb1ELb1ELb1ELb0ELb1ELb1EEENS1_21CollectiveEpilogueFwdINS6_IJS8_SA_S9_EEENS6_IJNS7_ILi1EEESI_SI_EEESC_SE_Li128ELb1ELb1ELb1ELb0EEENS1_36VarlenDynamicPersistentTileSchedulerILi128ELi48ELi128ELi128ELb1ELb1ELb0ELb1ELb0ELb1EEEEEEEEEvNT_6ParamsE,@"STO_CUDA_ENTRY STV_DEFAULT"
_ZN7cutlass13device_kernelIN5flash19enable_sm80_to_sm89INS1_16FlashAttnFwdSm80INS1_25CollectiveMainloopFwdSm80ILi4ELi1ELb0EN4cute5tupleIJNS5_1CILi128EEENS7_ILi48EEENS7_ILi96EEEEEELi96ENS_6half_tEfNS_4arch4Sm80ELb0ELb1ELb1ELb1ELb1ELb0ELb1ELb1EEENS1_21CollectiveEpilogueFwdINS6_IJS8_SA_S9_EEENS6_IJNS7_ILi1EEESI_SI_EEESC_SE_Li128ELb1ELb1ELb1ELb0EEENS1_36VarlenDynamicPersistentTileSchedulerILi128ELi48ELi128ELi128ELb1ELb1ELb0ELb1ELb0ELb1EEEEEEEEEvNT_6ParamsE:
        /* <DEDUP_REMOVED lines=15> */
[----:B------:R-:W-:-:S03]  /*00f0*/  CS2R R8, SRZ ;  /* 0x0000000000087805 */ /* 0x000fc6000001ff00 */
[----:B------:R-:W-:-:S04]  /*0100*/  ISETP.NE.AND P6, PT, R13, 0x1f, PT ;  /* 0x0000001f0d00780c */ /* 0x000fc80003fc5270 */
[----:B------:R-:W-:-:S13]  /*0110*/  ISETP.GE.OR P0, PT, R13, c[0x0][0x53c], !P6 ;  /* 0x00014f000d007a0c */ /* 0x000fda0007706670 */
[----:B-1----:R-:W-:Y:S02]  /*0120*/  @!P0 IMAD.MOV.U32 R4, RZ, RZ, 0x4 ;  /* 0x00000004ff048424 */ /* 0x002fe400078e00ff */
[----:B------:R-:W-:Y:S02]  /*0130*/  @!P0 IMAD.MOV.U32 R2, RZ, RZ, 0x4 ;  /* 0x00000004ff028424 */ /* 0x000fe400078e00ff */
[----:B------:R-:W-:-:S04]  /*0140*/  @!P0 IMAD.WIDE.U32 R4, R13, R4, c[0x0][0x580] ;  /* 0x000160000d048625 */ /* 0x000fc800078e0004 */
[C---:B------:R-:W-:Y:S01]  /*0150*/  @!P0 IMAD.WIDE.U32 R2, R13.reuse, R2, c[0x0][0x578] ;  /* 0x00015e000d028625 */ /* 0x040fe200078e0002 */
[----:B------:R-:W2:Y:S04]  /*0160*/  @!P0 LDG.E R9, [R4.64] ;  /* 0x0000000604098981 */ /* 0x000ea8000c1e1900 */
[----:B------:R-:W2:Y:S01]  /*0170*/  @!P0 LDG.E R8, [R2.64] ;  /* 0x0000000602088981 */ /* 0x000ea2000c1e1900 */
[C---:B------:R-:W-:Y:S01]  /*0180*/  ISETP.NE.AND P5, PT, R13.reuse, RZ, PT ;  /* 0x000000ff0d00720c */ /* 0x040fe20003fa5270 */
[----:B------:R-:W1:Y:S01]  /*0190*/  S2UR UR4, SR_CTAID.X ;  /* 0x00000000000479c3 */ /* 0x000e620000002500 */
[C---:B------:R-:W-:Y:S01]  /*01a0*/  ISETP.GE.U32.AND P4, PT, R13.reuse, 0x2, PT ;  /* 0x000000020d00780c */ /* 0x040fe20003f86070 */
[----:B------:R-:W-:Y:S01]  /*01b0*/  IMAD.MOV.U32 R6, RZ, RZ, RZ ;  /* 0x000000ffff067224 */ /* 0x000fe200078e00ff */
        /* <DEDUP_REMOVED lines=26> */
.L_x_549:
[----:B------:R-:W-:-:S04]  /*0360*/  IADD3 R0, R6, 0x1f, RZ ;  /* 0x0000001f06007810 */ /* 0x000fc80007ffe0ff */
[----:B------:R-:W-:-:S13]  /*0370*/  ISETP.GE.AND P0, PT, R0, c[0x0][0x53c], PT ;  /* 0x00014f0000007a0c */ /* 0x000fda0003f06270 */
[----:B------:R-:W-:Y:S05]  /*0380*/  @P0 BRA `(.L_x_546) ;  /* 0x00000c4000000947 */ /* 0x000fea0003800000 */
[----:B------:R-:W-:Y:S01]  /*0390*/  MOV R6, R0 ;  /* 0x0000000000067202 */ /* 0x000fe20000000f00 */
[----:B------:R-:W-:-:S03]  /*03a0*/  CS2R R8, SRZ ;  /* 0x0000000000087805 */ /* 0x000fc6000001ff00 */
[----:B------:R-:W-:-:S04]  /*03b0*/  IADD3 R0, R13, R6, RZ ;  /* 0x000000060d007210 */ /* 0x000fc80007ffe0ff */
[----:B------:R-:W-:-:S13]  /*03c0*/  ISETP.GE.OR P0, PT, R0, c[0x0][0x53c], !P6 ;  /* 0x00014f0000007a0c */ /* 0x000fda0007706670 */
[----:B------:R-:W-:Y:S02]  /*03d0*/  @!P0 MOV R2, 0x4 ;  /* 0x0000000400028802 */ /* 0x000fe40000000f00 */
[----:B------:R-:W-:-:S03]  /*03e0*/  @!P0 MOV R3, 0x4 ;  /* 0x0000000400038802 */ /* 0x000fc60000000f00 */
[----:B------:R-:W-:-:S04]  /*03f0*/  @!P0 IMAD.WIDE R4, R0, R2, c[0x0][0x580] ;  /* 0x0001600000048625 */ /* 0x000fc800078e0202 */
[----:B------:R-:W-:Y:S01]  /*0400*/  @!P0 IMAD.WIDE R2, R0, R3, c[0x0][0x578] ;  /* 0x00015e0000028625 */ /* 0x000fe200078e0203 */
[----:B------:R-:W2:Y:S04]  /*0410*/  @!P0 LDG.E R9, [R4.64] ;  /* 0x0000000604098981 */ /* 0x000ea8000c1e1900 */
[----:B------:R-:W2:Y:S02]  /*0420*/  @!P0 LDG.E R8, [R2.64] ;  /* 0x0000000602088981 */ /* 0x000ea4000c1e1900 */
[----:B--2---:R-:W-:Y:S01]  /*0430*/  IMAD R5, R9, R8, RZ ;  /* 0x0000000809057224 */ /* 0x004fe200078e02ff */
[----:B------:R-:W-:Y:S05]  /*0440*/  BRA.DIV ~URZ, `(.L_x_547) ;  /* 0x00018cb27f007947 */ /* 0x000fea000b800000 */
[----:B------:R1:W2:Y:S02]  /*0450*/  SHFL.UP PT, R0, R5, 0x1, RZ ;  /* 0x0420000005007989 */ /* 0x0002a400000e00ff */
.L_x_776:
        /* <DEDUP_REMOVED lines=16> */
.L_x_777:
[----:B--2---:R-:W-:-:S05]  /*0560*/  IMAD R0, R0, c[0x0][0x538], RZ ;  /* 0x00014e0000007a24 */ /* 0x004fca00078e02ff */
[----:B------:R-:W-:-:S04]  /*0570*/  IADD3 R7, R0, R7, RZ ;  /* 0x0000000700077210 */ /* 0x000fc80007ffe0ff */
[----:B------:R-:W-:-:S13]  /*0580*/  ISETP.GT.AND P0, PT, R7, UR4, PT ;  /* 0x0000000407007c0c */ /* 0x000fda000bf04270 */
[----:B-1----:R-:W-:Y:S05]  /*0590*/  @!P0 BRA `(.L_x_549) ;  /* 0xfffffdc000008947 */ /* 0x002fea000383ffff */
.L_x_545:
[----:B------:R-:W-:-:S05]  /*05a0*/  IADD3 R10, -R0, R7, RZ ;  /* 0x00000007000a7210 */ /* 0x000fca0007ffe1ff */
[----:B------:R-:W-:-:S05]  /*05b0*/  IMAD R0, R4, c[0x0][0x538], R10 ;  /* 0x00014e0004007a24 */ /* 0x000fca00078e020a */
[----:B------:R-:W-:Y:S01]  /*05c0*/  ISETP.GT.AND P0, PT, R0, UR4, PT ;  /* 0x0000000400007c0c */ /* 0x000fe2000bf04270 */
[----:B------:R-:W-:-:S12]  /*05d0*/  BRA.DIV ~URZ, `(.L_x_550) ;  /* 0x00018d427f007947 */ /* 0x000fd8000b800000 */
[----:B------:R-:W-:-:S04]  /*05e0*/  VOTE.ANY R7, PT, !P0 ;  /* 0x0000000000077806 */ /* 0x000fc800040e0100 */
.L_x_778:
[----:B------:R-:W1:Y:S02]  /*05f0*/  POPC R0, R7 ;  /* 0x0000000700007309 */ /* 0x000e640000000000 */
[----:B-1----:R-:W-:-:S05]  /*0600*/  IADD3 R2, R0, R6, RZ ;  /* 0x0000000600027210 */ /* 0x002fca0007ffe0ff */
[----:B------:R1:W-:Y:S01]  /*0610*/  STL [R1+0xc], R2 ;  /* 0x00000c0201007387 */ /* 0x0003e20000100800 */
[----:B------:R-:W-:Y:S05]  /*0620*/  BRA.DIV ~URZ, `(.L_x_551) ;  /* 0x00018d427f007947 */ /* 0x000fea000b800000 */
[----:B------:R2:W3:Y:S01]  /*0630*/  SHFL.IDX PT, R12, R9, R0, 0x1f ;  /* 0x00001f00090c7589 */ /* 0x0004e200000e0000 */
[----:B------:R-:W-:-:S03]  /*0640*/  MOV R6, RZ ;  /* 0x000000ff00067202 */ /* 0x000fc60000000f00 */
[----:B------:R2:W4:Y:S04]  /*0650*/  SHFL.IDX PT, R9, R8, R0, 0x1f ;  /* 0x00001f0008097589 */ /* 0x00052800000e0000 */
.L_x_779:
[----:B------:R-:W-:Y:S01]  /*0660*/  ISETP.NE.AND P0, PT, R7, RZ, PT ;  /* 0x000000ff0700720c */ /* 0x000fe20003f05270 */
[----:B------:R-:W-:-:S12]  /*0670*/  BSSY B0, `(.L_x_552) ;  /* 0x0000005000007945 */ /* 0x000fd80003800000 */
[----:B------:R-:W-:Y:S05]  /*0680*/  @!P0 BRA `(.L_x_553) ;  /* 0x0000003000008947 */ /* 0x000fea0003800000 */
[----:B--2---:R-:W-:Y:S01]  /*0690*/  IADD3 R0, R0, -0x1, RZ ;  /* 0xffffffff00007810 */ /* 0x004fe20007ffe0ff */
[----:B------:R-:W-:Y:S05]  /*06a0*/  BRA.DIV ~URZ, `(.L_x_554) ;  /* 0x00018da27f007947 */ /* 0x000fea000b800000 */
[----:B------:R2:W1:Y:S02]  /*06b0*/  SHFL.IDX PT, R6, R4, R0, 0x1f ;  /* 0x00001f0004067589 */ /* 0x00046400000e0000 */
.L_x_553:
[----:B------:R-:W-:Y:S05]  /*06c0*/  BSYNC B0 ;  /* 0x0000000000007941 */ /* 0x000fea0003800000 */
.L_x_552:
[----:B-12---:R-:W-:Y:S01]  /*06d0*/  IMAD R0, R6, c[0x0][0x538], R10 ;  /* 0x00014e0006007a24 */ /* 0x006fe200078e020a */
[----:B----4-:R-:W-:Y:S01]  /*06e0*/  ISETP.NE.AND P0, PT, R9, 0x1, PT ;  /* 0x000000010900780c */ /* 0x010fe20003f05270 */
[----:B------:R-:W-:Y:S03]  /*06f0*/  BSSY B0, `(.L_x_555) ;  /* 0x0000089000007945 */ /* 0x000fe60003800000 */
[----:B------:R1:W-:Y:S01]  /*0700*/  STL [R1], R0 ;  /* 0x0000000001007387 */ /* 0x0003e20000100800 */
[----:B------:R-:W-:-:S08]  /*0710*/  IADD3 R11, -R0, UR4, RZ ;  /* 0x00000004000b7c10 */ /* 0x000fd0000fffe1ff */
[----:B------:R-:W-:Y:S05]  /*0720*/  @!P0 BRA `(.L_x_556) ;  /* 0x000003f000008947 */ /* 0x000fea0003800000 */
[-C--:B-1-3--:R-:W-:Y:S02]  /*0730*/  IABS R0, R12.reuse ;  /* 0x0000000c00007213 */ /* 0x08afe40000000000 */
[----:B------:R-:W-:-:S03]  /*0740*/  IABS R6, R12 ;  /* 0x0000000c00067213 */ /* 0x000fc60000000000 */
[----:B------:R-:W-:Y:S01]  /*0750*/  IMAD.MOV.U32 R5, RZ, RZ, R0 ;  /* 0x000000ffff057224 */ /* 0x000fe200078e0000 */
[----:B------:R-:W-:-:S03]  /*0760*/  IABS R0, R9 ;  /* 0x0000000900007213 */ /* 0x000fc60000000000 */
[----:B------:R-:W1:Y:S02]  /*0770*/  I2F.RP R2, R5 ;  /* 0x0000000500027306 */ /* 0x000e640000209400 */
[----:B------:R-:W-:Y:S01]  /*0780*/  IMAD.MOV.U32 R8, RZ, RZ, R0 ;  /* 0x000000ffff087224 */ /* 0x000fe200078e0000 */
[----:B------:R-:W-:-:S05]  /*0790*/  IABS R0, R11 ;  /* 0x0000000b00007213 */ /* 0x000fca0000000000 */
[----:B------:R-:W-:Y:S08]  /*07a0*/  I2F.RP R7, R8 ;  /* 0x0000000800077306 */ /* 0x000ff00000209400 */
[----:B-1----:R-:W1:Y:S02]  /*07b0*/  MUFU.RCP R2, R2 ;  /* 0x0000000200027308 */ /* 0x002e640000001000 */
[----:B-1----:R-:W-:-:S06]  /*07c0*/  IADD3 R2, R2, 0xffffffe, RZ ;  /* 0x0ffffffe02027810 */ /* 0x002fcc0007ffe0ff */
[----:B------:R-:W1:Y:S02]  /*07d0*/  F2I.FTZ.U32.TRUNC.NTZ R3, R2 ;  /* 0x0000000200037305 */ /* 0x000e64000021f000 */
[----:B-1----:R-:W-:-:S04]  /*07e0*/  IMAD.MOV R2, RZ, RZ, -R3 ;  /* 0x000000ffff027224 */ /* 0x002fc800078e0a03 */
[----:B------:R-:W-:Y:S02]  /*07f0*/  IMAD R4, R2, R5, RZ ;  /* 0x0000000502047224 */ /* 0x000fe400078e02ff */
[----:B------:R-:W-:-:S04]  /*0800*/  IMAD.MOV.U32 R2, RZ, RZ, RZ ;  /* 0x000000ffff027224 */ /* 0x000fc800078e00ff */
[----:B------:R-:W-:Y:S01]  /*0810*/  IMAD.HI.U32 R2, R3, R4, R2 ;  /* 0x0000000403027227 */ /* 0x000fe200078e0002 */
[----:B------:R-:W-:-:S03]  /*0820*/  MOV R3, R0 ;  /* 0x0000000000037202 */ /* 0x000fc60000000f00 */
[----:B------:R-:W-:Y:S02]  /*0830*/  IMAD.MOV R0, RZ, RZ, -R6 ;  /* 0x000000ffff007224 */ /* 0x000fe400078e0a06 */
        /* <DEDUP_REMOVED lines=28> */
[----:B------:R-:W-:-:S03]  /*0a00*/  IMAD.MOV R5, RZ, RZ, -R4 ;  /* 0x000000ffff057224 */ /* 0x000fc600078e0a04 */
        /* <DEDUP_REMOVED lines=10> */
[----:B------:R-:W-:-:S04]  /*0ab0*/  IMAD.MOV R2, RZ, RZ, -R0 ;  /* 0x000000ffff027224 */ /* 0x000fc800078e0a00 */
[C---:B------:R-:W-:Y:S01]  /*0ac0*/  IMAD R3, R9.reuse, R2, R4 ;  /* 0x0000000209037224 */ /* 0x040fe200078e0204 */
[----:B------:R-:W-:Y:S01]  /*0ad0*/  LEA R2, R9, R0, 0x18 ;  /* 0x0000000009027211 */ /* 0x000fe200078ec0ff */
[----:B------:R-:W-:-:S04]  /*0ae0*/  IMAD R0, R12, R5, R11 ;  /* 0x000000050c007224 */ /* 0x000fc800078e020b */
[----:B------:R-:W-:-:S05]  /*0af0*/  IMAD R2, R3, 0x10000, R2 ;  /* 0x0001000003027824 */ /* 0x000fca00078e0202 */
[----:B------:R1:W-:Y:S01]  /*0b00*/  STL [R1+0x8], R2 ;  /* 0x0000080201007387 */ /* 0x0003e20000100800 */
[----:B------:R-:W-:Y:S05]  /*0b10*/  BRA `(.L_x_557) ;  /* 0x0000046000007947 */ /* 0x000fea0003800000 */
.L_x_556:
[----:B------:R-:W2:Y:S01]  /*0b20*/  LDL R3, [R1+0xc] ;  /* 0x00000c0001037983 */ /* 0x000ea20000100800 */
[----:B------:R-:W-:-:S04]  /*0b30*/  IMAD.MOV.U32 R2, RZ, RZ, 0x4 ;  /* 0x00000004ff027424 */ /* 0x000fc800078e00ff */
[----:B--2---:R-:W-:-:S05]  /*0b40*/  IMAD.WIDE R2, R3, R2, c[0x0][0x590] ;  /* 0x0001640003027625 */ /* 0x004fca00078e0202 */
[----:B------:R-:W2:Y:S02]  /*0b50*/  LDG.E R7, [R2.64] ;  /* 0x0000000602077981 */ /* 0x000ea4000c1e1900 */
[----:B--23--:R-:W-:-:S05]  /*0b60*/  IMAD R9, R7, R12, RZ ;  /* 0x0000000c07097224 */ /* 0x00cfca00078e02ff */
[-C--:B-1----:R-:W-:Y:S02]  /*0b70*/  IABS R0, R9.reuse ;  /* 0x0000000900007213 */ /* 0x082fe40000000000 */
[----:B------:R-:W-:-:S03]  /*0b80*/  IABS R8, R9 ;  /* 0x0000000900087213 */ /* 0x000fc60000000000 */
[----:B------:R-:W-:-:S04]  /*0b90*/  IMAD.MOV.U32 R6, RZ, RZ, R0 ;  /* 0x000000ffff067224 */ /* 0x000fc800078e0000 */
[----:B------:R-:W1:Y:S08]  /*0ba0*/  I2F.RP R2, R6 ;  /* 0x0000000600027306 */ /* 0x000e700000209400 */
[----:B-1----:R-:W1:Y:S02]  /*0bb0*/  MUFU.RCP R2, R2 ;  /* 0x0000000200027308 */ /* 0x002e640000001000 */
[----:B-1----:R-:W-:-:S06]  /*0bc0*/  IADD3 R2, R2, 0xffffffe, RZ ;  /* 0x0ffffffe02027810 */ /* 0x002fcc0007ffe0ff */
[----:B------:R-:W1:Y:S02]  /*0bd0*/  F2I.FTZ.U32.TRUNC.NTZ R3, R2 ;  /* 0x0000000200037305 */ /* 0x000e64000021f000 */
[----:B-1----:R-:W-:-:S04]  /*0be0*/  IMAD.MOV R0, RZ, RZ, -R3 ;  /* 0x000000ffff007224 */ /* 0x002fc800078e0a03 */
[----:B------:R-:W-:Y:S01]  /*0bf0*/  IMAD.MOV.U32 R2, RZ, RZ, R0 ;  /* 0x000000ffff027224 */ /* 0x000fe200078e0000 */
[----:B------:R-:W-:-:S03]  /*0c00*/  IABS R0, R11 ;  /* 0x0000000b00007213 */ /* 0x000fc60000000000 */
[----:B------:R-:W-:Y:S01]  /*0c10*/  IMAD R4, R2, R6, RZ ;  /* 0x0000000602047224 */ /* 0x000fe200078e02ff */
[----:B------:R-:W-:Y:S01]  /*0c20*/  MOV R5, R0 ;  /* 0x0000000000057202 */ /* 0x000fe20000000f00 */
[----:B------:R-:W-:-:S04]  /*0c30*/  IMAD.MOV.U32 R2, RZ, RZ, RZ ;  /* 0x000000ffff027224 */ /* 0x000fc800078e00ff */
[----:B------:R-:W-:-:S04]  /*0c40*/  IMAD.HI.U32 R0, R3, R4, R2 ;  /* 0x0000000403007227 */ /* 0x000fc800078e0002 */
[----:B------:R-:W-:Y:S02]  /*0c50*/  IMAD.MOV R2, RZ, RZ, -R8 ;  /* 0x000000ffff027224 */ /* 0x000fe400078e0a08 */
        /* <DEDUP_REMOVED lines=9> */
[----:B------:R-:W-:-:S04]  /*0cf0*/  @P2 IADD3 R0, R0, 0x1, RZ ;  /* 0x0000000100002810 */ /* 0x000fc80007ffe0ff */
[----:B------:R-:W-:-:S05]  /*0d00*/  MOV R4, R0 ;  /* 0x0000000000047202 */ /* 0x000fca0000000f00 */
[----:B------:R-:W-:Y:S01]  /*0d10*/  @!P1 IMAD.MOV R4, RZ, RZ, -R4 ;  /* 0x000000ffff049224 */ /* 0x000fe200078e0a04 */
[----:B------:R-:W-:-:S05]  /*0d20*/  @!P0 LOP3.LUT R4, RZ, R9, RZ, 0x33, !PT ;  /* 0x00000009ff048212 */ /* 0x000fca00078e33ff */
[----:B------:R-:W-:-:S05]  /*0d30*/  IMAD R10, R7, R4, RZ ;  /* 0x00000004070a7224 */ /* 0x000fca00078e02ff */
[----:B------:R-:W-:-:S04]  /*0d40*/  IADD3 R0, -R10, c[0x0][0x538], RZ ;  /* 0x00014e000a007a10 */ /* 0x000fc80007ffe1ff */
[----:B------:R-:W-:-:S04]  /*0d50*/  IMNMX R6, R7, R0, PT ;  /* 0x0000000007067217 */ /* 0x000fc80003800200 */
[----:B------:R-:W-:-:S05]  /*0d60*/  IABS R0, R6 ;  /* 0x0000000600007213 */ /* 0x000fca0000000000 */
[----:B------:R-:W-:-:S04]  /*0d70*/  IMAD.MOV.U32 R5, RZ, RZ, R0 ;  /* 0x000000ffff057224 */ /* 0x000fc800078e0000 */
[----:B------:R-:W1:Y:S08]  /*0d80*/  I2F.RP R2, R5 ;  /* 0x0000000500027306 */ /* 0x000e700000209400 */
[----:B-1----:R-:W1:Y:S02]  /*0d90*/  MUFU.RCP R2, R2 ;  /* 0x0000000200027308 */ /* 0x002e640000001000 */
[----:B-1----:R-:W-:-:S06]  /*0da0*/  IADD3 R2, R2, 0xffffffe, RZ ;  /* 0x0ffffffe02027810 */ /* 0x002fcc0007ffe0ff */
[----:B------:R1:W2:Y:S02]  /*0db0*/  F2I.FTZ.U32.TRUNC.NTZ R3, R2 ;  /* 0x0000000200037305 */ /* 0x0002a4000021f000 */
[----:B-1----:R-:W-:Y:S01]  /*0dc0*/  IMAD.MOV R2, RZ, RZ, -R4 ;  /* 0x000000ffff027224 */ /* 0x002fe200078e0a04 */
[----:B--2---:R-:W-:-:S03]  /*0dd0*/  IADD3 R0, RZ, -R3, RZ ;  /* 0x80000003ff007210 */ /* 0x004fc60007ffe0ff */
[----:B------:R-:W-:Y:S01]  /*0de0*/  IMAD R8, R9, R2, R11 ;  /* 0x0000000209087224 */ /* 0x000fe200078e020b */
[----:B------:R-:W-:Y:S01]  /*0df0*/  IABS R9, R6 ;  /* 0x0000000600097213 */ /* 0x000fe20000000000 */
[----:B------:R-:W-:-:S03]  /*0e00*/  IMAD.MOV.U32 R2, RZ, RZ, R0 ;  /* 0x000000ffff027224 */ /* 0x000fc600078e0000 */
[----:B------:R-:W-:Y:S01]  /*0e10*/  IABS R0, R8 ;  /* 0x0000000800007213 */ /* 0x000fe20000000000 */
[----:B------:R-:W-:Y:S02]  /*0e20*/  IMAD R7, R2, R5, RZ ;  /* 0x0000000502077224 */ /* 0x000fe400078e02ff */
[----:B------:R-:W-:Y:S02]  /*0e30*/  IMAD.MOV.U32 R2, RZ, RZ, RZ ;  /* 0x000000ffff027224 */ /* 0x000fe400078e00ff */
[----:B------:R-:W-:Y:S01]  /*0e40*/  IMAD.MOV.U32 R4, RZ, RZ, R0 ;  /* 0x000000ffff047224 */ /* 0x000fe200078e0000 */
[----:B------:R-:W-:Y:S01]  /*0e50*/  IADD3 R0, RZ, -R9, RZ ;  /* 0x80000009ff007210 */ /* 0x000fe20007ffe0ff */
[----:B------:R-:W-:-:S04]  /*0e60*/  IMAD.HI.U32 R3, R3, R7, R2 ;  /* 0x0000000703037227 */ /* 0x000fc800078e0002 */
[----:B------:R-:W-:Y:S02]  /*0e70*/  IMAD.MOV.U32 R2, RZ, RZ, R0 ;  /* 0x000000ffff027224 */ /* 0x000fe400078e0000 */
[----:B------:R-:W-:Y:S01]  /*0e80*/  IMAD.HI.U32 R0, R3, R4, RZ ;  /* 0x0000000403007227 */ /* 0x000fe200078e00ff */
[----:B------:R-:W-:-:S03]  /*0e90*/  IADD3 R3, R10, 0x1000000, R8 ;  /* 0x010000000a037810 */ /* 0x000fc60007ffe008 */
[----:B------:R-:W-:-:S05]  /*0ea0*/  IMAD R2, R0, R2, R4 ;  /* 0x0000000200027224 */ /* 0x000fca00078e0204 */
[----:B------:R-:W-:-:S13]  /*0eb0*/  ISETP.GT.U32.AND P0, PT, R5, R2, PT ;  /* 0x000000020500720c */ /* 0x000fda0003f04070 */
[----:B------:R-:W-:Y:S01]  /*0ec0*/  @!P0 IMAD.IADD R2, R2, 0x1, -R5 ;  /* 0x0000000102028824 */ /* 0x000fe200078e0a05 */
[----:B------:R-:W-:Y:S02]  /*0ed0*/  @!P0 IADD3 R0, R0, 0x1, RZ ;  /* 0x0000000100008810 */ /* 0x000fe40007ffe0ff */
[----:B------:R-:W-:Y:S02]  /*0ee0*/  ISETP.NE.AND P0, PT, R6, RZ, PT ;  /* 0x000000ff0600720c */ /* 0x000fe40003f05270 */
[----:B------:R-:W-:Y:S02]  /*0ef0*/  ISETP.GE.U32.AND P2, PT, R2, R5, PT ;  /* 0x000000050200720c */ /* 0x000fe40003f46070 */
[----:B------:R-:W-:-:S04]  /*0f00*/  LOP3.LUT R2, R8, R6, RZ, 0x3c, !PT ;  /* 0x0000000608027212 */ /* 0x000fc800078e3cff */
[----:B------:R-:W-:Y:S01]  /*0f10*/  ISETP.GE.AND P1, PT, R2, RZ, PT ;  /* 0x000000ff0200720c */ /* 0x000fe20003f26270 */
[----:B------:R-:W-:-:S06]  /*0f20*/  IMAD.MOV R2, RZ, RZ, -R6 ;  /* 0x000000ffff027224 */ /* 0x000fcc00078e0a06 */
[----:B------:R-:W-:-:S06]  /*0f30*/  @P2 IADD3 R0, R0, 0x1, RZ ;  /* 0x0000000100002810 */ /* 0x000fcc0007ffe0ff */
[----:B------:R-:W-:Y:S02]  /*0f40*/  @!P1 IADD3 R0, -R0, RZ, RZ ;  /* 0x000000ff00009210 */ /* 0x000fe40007ffe1ff */
[----:B------:R-:W-:-:S05]  /*0f50*/  @!P0 LOP3.LUT R0, RZ, R6, RZ, 0x33, !PT ;  /* 0x00000006ff008212 */ /* 0x000fca00078e33ff */
[----:B------:R-:W-:-:S05]  /*0f60*/  IMAD R2, R0, R2, R3 ;  /* 0x0000000200027224 */ /* 0x000fca00078e0203 */
[----:B------:R1:W-:Y:S02]  /*0f70*/  STL [R1+0x8], R2 ;  /* 0x0000080201007387 */ /* 0x0003e40000100800 */
.L_x_557:
[----:B------:R-:W-:Y:S05]  /*0f80*/  BSYNC B0 ;  /* 0x0000000000007941 */ /* 0x000fea0003800000 */
.L_x_555:
[----:B------:R-:W-:-:S04]  /*0f90*/  LOP3.LUT R0, RZ, R0, RZ, 0x33, !PT ;  /* 0x00000000ff007212 */ /* 0x000fc800078e33ff */
[----:B------:R-:W-:-:S05]  /*0fa0*/  IADD3 R0, R0, R12, RZ ;  /* 0x0000000c00007210 */ /* 0x000fca0007ffe0ff */
[----:B------:R2:W-:Y:S01]  /*0fb0*/  STL [R1+0x4], R0 ;  /* 0x0000040001007387 */ /* 0x0005e20000100800 */
[----:B------:R-:W-:Y:S05]  /*0fc0*/  BRA `(.L_x_558) ;  /* 0x0000006000007947 */ /* 0x000fea0003800000 */
.L_x_546:
[----:B------:R-:W-:Y:S01]  /*0fd0*/  MOV R0, UR4 ;  /* 0x0000000400007c02 */ /* 0x000fe20008000f00 */
[----:B------:R-:W-:Y:S04]  /*0fe0*/  STL [R1+0x4], RZ ;  /* 0x000004ff01007387 */ /* 0x000fe80000100800 */
[----:B------:R1:W-:Y:S04]  /*0ff0*/  STL [R1], R0 ;  /* 0x0000000001007387 */ /* 0x0003e80000100800 */
[----:B------:R2:W-:Y:S01]  /*1000*/  STL [R1+0x8], RZ ;  /* 0x000008ff01007387 */ /* 0x0005e20000100800 */
[----:B-1----:R-:W-:-:S05]  /*1010*/  MOV R0, c[0x0][0x53c] ;  /* 0x00014f0000007a02 */ /* 0x002fca0000000f00 */
[----:B------:R2:W-:Y:S02]  /*1020*/  STL [R1+0xc], R0 ;  /* 0x00000c0001007387 */ /* 0x0005e40000100800 */
.L_x_558:
[----:B------:R-:W3:Y:S04]  /*1030*/  LDL R4, [R1] ;  /* 0x0000000001047983 */ /* 0x000ee80000100800 */
[----:B------:R-:W3:Y:S04]  /*1040*/  LDL R5, [R1+0x4] ;  /* 0x0000040001057983 */ /* 0x000ee80000100800 */
[----:B------:R-:W3:Y:S04]  /*1050*/  LDL R6, [R1+0x8] ;  /* 0x0000080001067983 */ /* 0x000ee80000100800 */
[----:B------:R-:W3:Y:S01]  /*1060*/  LDL R7, [R1+0xc] ;  /* 0x00000c0001077983 */ /* 0x000ee20000100800 */
[----:B------:R-:W-:Y:S01]  /*1070*/  ISETP.NE.AND P0, PT, R13, RZ, PT ;  /* 0x000000ff0d00720c */ /* 0x000fe20003f05270 */
[----:B------:R-:W-:-:S12]  /*1080*/  WARPSYNC 0xffffffff ;  /* 0xffffffff00007948 */ /* 0x000fd80003800000 */
[----:B---3--:R3:W-:Y:S04]  /*1090*/  @!P0 STS.128 [0xc080], R4 ;  /* 0x00c08004ff008388 */ /* 0x0087e80000000c00 */
[----:B------:R-:W-:Y:S06]  /*10a0*/  BAR.ARV 0x5, 0x80 ;  /* 0x0142000000007b1d */ /* 0x000fec0000002000 */
.L_x_544:
[----:B--2---:R-:W2:Y:S02]  /*10b0*/  LDL R0, [R1+0xc] ;  /* 0x00000c0001007983 */ /* 0x004ea40000100800 */
[----:B--2---:R-:W-:-:S13]  /*10c0*/  ISETP.GE.AND P0, PT, R0, c[0x0][0x53c], PT ;  /* 0x00014f0000007a0c */ /* 0x004fda0003f06270 */
[----:B------:R-:W-:Y:S05]  /*10d0*/  @P0 EXIT ;  /* 0x000000000000094d */ /* 0x000fea0003800000 */
[----:B------:R-:W2:Y:S01]  /*10e0*/  S2R R17, SR_TID.X ;  /* 0x0000000000117919 */ /* 0x000ea20000002100 */
[----:B------:R-:W-:Y:S02]  /*10f0*/  ULDC UR5, c[0x0][0x2ac] ;  /* 0x0000ab0000057ab9 */ /* 0x000fe40000000800 */
[----:B------:R-:W-:Y:S02]  /*1100*/  ULDC UR4, c[0x0][0x1d0] ;  /* 0x0000740000047ab9 */ /* 0x000fe40000000800 */
[----:B------:R-:W-:Y:S01]  /*1110*/  UIMAD UR5, UR5, UR4, URZ ;  /* 0x00000004050572a4 */ /* 0x000fe2000f8e023f */
[----:B-123--:R-:W-:-:S04]  /*1120*/  SHF.R.S32.HI R6, RZ, 0x1f, R17 ;  /* 0x0000001fff067819 */ /* 0x00efc80000011411 */
[CC--:B------:R-:W-:Y:S02]  /*1130*/  LEA.HI R16, R6.reuse, R17.reuse, RZ, 0x3 ;  /* 0x0000001106107211 */ /* 0x0c0fe400078f18ff */
[-C--:B------:R-:W-:Y:S02]  /*1140*/  LEA.HI R8, R6, R17.reuse, RZ, 0x2 ;  /* 0x0000001106087211 */ /* 0x080fe400078f10ff */
[----:B------:R-:W-:Y:S02]  /*1150*/  SHF.R.S32.HI R0, RZ, 0x3, R16 ;  /* 0x00000003ff007819 */ /* 0x000fe40000011410 */
[----:B------:R-:W-:Y:S02]  /*1160*/  LOP3.LUT R2, R8, 0xfffffffc, RZ, 0xc0, !PT ;  /* 0xfffffffc08027812 */ /* 0x000fe400078ec0ff */
[----:B------:R-:W-:Y:S01]  /*1170*/  LEA.HI R4, R6, R17, RZ, 0x4 ;  /* 0x0000001106047211 */ /* 0x000fe200078f20ff */
[----:B------:R-:W-:Y:S01]  /*1180*/  IMAD.SHL.U32 R0, R0, 0x40, RZ ;  /* 0x0000004000007824 */ /* 0x000fe200078e00ff */
[----:B------:R-:W-:Y:S01]  /*1190*/  SHF.R.S32.HI R239, RZ, 0x2, R8 ;  /* 0x00000002ffef7819 */ /* 0x000fe20000011408 */
[----:B------:R-:W-:Y:S01]  /*11a0*/  IMAD.IADD R238, R17, 0x1, -R2 ;  /* 0x0000000111ee7824 */ /* 0x000fe200078e0a02 */
[----:B------:R-:W-:-:S02]  /*11b0*/  SHF.R.S32.HI R5, RZ, 0x4, R4 ;  /* 0x00000004ff057819 */ /* 0x000fc40000011404 */
[----:B------:R-:W-:Y:S01]  /*11c0*/  LOP3.LUT R0, R0, 0xc0, RZ, 0xc0, !PT ;  /* 0x000000c000007812 */ /* 0x000fe200078ec0ff */
[----:B------:R-:W-:Y:S01]  /*11d0*/  IMAD.SHL.U32 R210, R238, 0x8, RZ ;  /* 0x00000008eed27824 */ /* 0x000fe200078e00ff */
[----:B------:R-:W-:Y:S02]  /*11e0*/  LEA.HI R3, R4, R5, RZ, 0x1 ;  /* 0x0000000504037211 */ /* 0x000fe400078f08ff */
[----:B------:R-:W-:Y:S02]  /*11f0*/  SHF.R.U32.HI R2, RZ, 0x3, R0 ;  /* 0x00000003ff027819 */ /* 0x000fe40000011600 */
[----:B------:R-:W-:Y:S02]  /*1200*/  LOP3.LUT R0, R0, 0x18, R210, 0xf8, !PT ;  /* 0x0000001800007812 */ /* 0x000fe400078ef8d2 */
[----:B------:R-:W-:Y:S02]  /*1210*/  LOP3.LUT R3, R3, 0xfffffffe, RZ, 0xc0, !PT ;  /* 0xfffffffe03037812 */ /* 0x000fe400078ec0ff */
[----:B------:R-:W-:-:S02]  /*1220*/  LOP3.LUT R7, R0, R2, RZ, 0x3c, !PT ;  /* 0x0000000200077212 */ /* 0x000fc400078e3cff */
[----:B------:R-:W-:Y:S01]  /*1230*/  LOP3.LUT R0, R4, 0xfffffff0, RZ, 0xc0, !PT ;  /* 0xfffffff004007812 */ /* 0x000fe200078ec0ff */
[----:B------:R-:W-:Y:S01]  /*1240*/  IMAD.IADD R12, R5, 0x1, -R3 ;  /* 0x00000001050c7824 */ /* 0x000fe200078e0a03 */
[----:B------:R-:W-:Y:S02]  /*1250*/  LOP3.LUT R3, R16, 0xfffffff8, RZ, 0xc0, !PT ;  /* 0xfffffff810037812 */ /* 0x000fe400078ec0ff */
[----:B------:R-:W-:Y:S01]  /*1260*/  LEA.HI R2, R8, R239, RZ, 0x1 ;  /* 0x000000ef08027211 */ /* 0x000fe200078f08ff */
[C---:B------:R-:W-:Y:S01]  /*1270*/  IMAD.IADD R0, R17.reuse, 0x1, -R0 ;  /* 0x0000000111007824 */ /* 0x040fe200078e0a00 */
[----:B------:R-:W-:Y:S01]  /*1280*/  LEA.HI R11, R6, R17, RZ, 0x5 ;  /* 0x00000011060b7211 */ /* 0x000fe200078f28ff */
[----:B------:R-:W-:Y:S01]  /*1290*/  IMAD.IADD R3, R17, 0x1, -R3 ;  /* 0x0000000111037824 */ /* 0x000fe200078e0a03 */
[----:B------:R-:W-:Y:S02]  /*12a0*/  LOP3.LUT R2, R2, 0x7fffffe, RZ, 0xc0, !PT ;  /* 0x07fffffe02027812 */ /* 0x000fe400078ec0ff */
[----:B------:R-:W-:-:S02]  /*12b0*/  LEA.HI R6, R0, R0, RZ, 0x1 ;  /* 0x0000000000067211 */ /* 0x000fc400078f08ff */
[----:B------:R-:W-:Y:S01]  /*12c0*/  SHF.R.S32.HI R5, RZ, 0x1f, R0 ;  /* 0x0000001fff057819 */ /* 0x000fe20000011400 */
[----:B------:R-:W-:Y:S01]  /*12d0*/  IMAD.IADD R2, R239, 0x1, -R2 ;  /* 0x00000001ef027824 */ /* 0x000fe200078e0a02 */
[----:B------:R-:W-:Y:S02]  /*12e0*/  LEA.HI R9, R3, R3, RZ, 0x1 ;  /* 0x0000000303097211 */ /* 0x000fe400078f08ff */
[----:B------:R-:W-:Y:S02]  /*12f0*/  SHF.R.S32.HI R10, RZ, 0x5, R11 ;  /* 0x00000005ff0a7819 */ /* 0x000fe4000001140b */
[----:B------:R-:W-:Y:S02]  /*1300*/  LOP3.LUT R4, R6, 0x7fffffe, RZ, 0xc0, !PT ;  /* 0x07fffffe06047812 */ /* 0x000fe400078ec0ff */
[----:B------:R-:W-:Y:S01]  /*1310*/  LEA.HI R15, R5, R0, RZ, 0x3 ;  /* 0x00000000050f7211 */ /* 0x000fe200078f18ff */
[----:B------:R-:W-:Y:S01]  /*1320*/  IMAD R2, R10, 0x8, R2 ;  /* 0x000000080a027824 */ /* 0x000fe200078e0202 */
[----:B------:R-:W-:Y:S01]  /*1330*/  LOP3.LUT R5, R9, 0x3fffffe, RZ, 0xc0, !PT ;  /* 0x03fffffe09057812 */ /* 0x000fe200078ec0ff */
[----:B------:R-:W-:Y:S01]  /*1340*/  IMAD.IADD R13, R0, 0x1, -R4 ;  /* 0x00000001000d7824 */ /* 0x000fe200078e0a04 */
[----:B------:R-:W-:-:S02]  /*1350*/  LEA.HI R0, R238, R238, RZ, 0x1 ;  /* 0x000000eeee007211 */ /* 0x000fc400078f08ff */
[----:B------:R-:W-:Y:S01]  /*1360*/  SHF.R.S32.HI R4, RZ, 0x1f, R11 ;  /* 0x0000001fff047819 */ /* 0x000fe2000001140b */
[----:B------:R-:W-:Y:S01]  /*1370*/  IMAD.IADD R14, R3, 0x1, -R5 ;  /* 0x00000001030e7824 */ /* 0x000fe200078e0a05 */
[----:B------:R-:W-:Y:S01]  /*1380*/  SHF.R.S32.HI R5, RZ, 0x1f, R8 ;  /* 0x0000001fff057819 */ /* 0x000fe20000011408 */
[----:B------:R-:W-:Y:S01]  /*1390*/  IMAD.U32 R3, R2, 0x20, R7 ;  /* 0x0000002002037824 */ /* 0x000fe200078e0007 */
[C---:B------:R-:W-:Y:S01]  /*13a0*/  LOP3.LUT R2, R0.reuse, 0x1ffffffe, RZ, 0xc0, !PT ;  /* 0x1ffffffe00027812 */ /* 0x040fe200078ec0ff */
[----:B------:R-:W-:Y:S01]  /*13b0*/  IMAD.SHL.U32 R0, R0, 0x20, RZ ;  /* 0x0000002000007824 */ /* 0x000fe200078e00ff */
[----:B------:R-:W-:Y:S02]  /*13c0*/  LOP3.LUT R7, R11, 0xffffffe0, RZ, 0xc0, !PT ;  /* 0xffffffe00b077812 */ /* 0x000fe400078ec0ff */
[----:B------:R1:W-:Y:S01]  /*13d0*/  STL [R1+0x28], R3 ;  /* 0x0000280301007387 */ /* 0x0003e20000100800 */
[----:B------:R-:W-:Y:S02]  /*13e0*/  LEA.HI R4, R4, R10, RZ, 0x2 ;  /* 0x0000000a04047211 */ /* 0x000fe400078f10ff */
[----:B------:R-:W-:Y:S01]  /*13f0*/  LOP3.LUT R0, R0, 0xffffffc0, RZ, 0xc0, !PT ;  /* 0xffffffc000007812 */ /* 0x000fe200078ec0ff */
[----:B------:R-:W-:Y:S01]  /*1400*/  IMAD.IADD R20, R17, 0x1, -R7 ;  /* 0x0000000111147824 */ /* 0x000fe200078e0a07 */
[----:B------:R-:W-:-:S02]  /*1410*/  SHF.R.S32.HI R8, RZ, 0x1, R6 ;  /* 0x00000001ff087819 */ /* 0x000fc40000011406 */
[----:B------:R-:W-:Y:S02]  /*1420*/  SHF.R.S32.HI R7, RZ, 0x1f, R6 ;  /* 0x0000001fff077819 */ /* 0x000fe40000011406 */
[C---:B------:R-:W-:Y:S02]  /*1430*/  IADD3 R235, R210.reuse, 0x20, RZ ;  /* 0x00000020d2eb7810 */ /* 0x040fe40007ffe0ff */
[----:B------:R-:W-:Y:S01]  /*1440*/  IADD3 R236, R210, 0x40, RZ ;  /* 0x00000040d2ec7810 */ /* 0x000fe20007ffe0ff */
[----:B-1----:R-:W-:Y:S01]  /*1450*/  IMAD.IADD R3, R238, 0x1, -R2 ;  /* 0x00000001ee037824 */ /* 0x002fe200078e0a02 */
[----:B------:R-:W-:-:S03]  /*1460*/  LEA.HI R2, R5, R239, RZ, 0x3 ;  /* 0x000000ef05027211 */ /* 0x000fc600078f18ff */
[----:B------:R-:W-:Y:S01]  /*1470*/  IMAD R251, R3, 0x8, R0 ;  /* 0x0000000803fb7824 */ /* 0x000fe200078e0200 */
[----:B------:R-:W-:Y:S02]  /*1480*/  LOP3.LUT R0, R2, 0xfffffff8, RZ, 0xc0, !PT ;  /* 0xfffffff802007812 */ /* 0x000fe400078ec0ff */
[----:B------:R-:W-:Y:S02]  /*1490*/  LOP3.LUT R3, R4, 0xffffffc, RZ, 0xc0, !PT ;  /* 0x0ffffffc04037812 */ /* 0x000fe400078ec0ff */
[----:B------:R-:W-:Y:S01]  /*14a0*/  SHF.R.S32.HI R2, RZ, 0x1f, R20 ;  /* 0x0000001fff027819 */ /* 0x000fe20000011414 */
[----:B------:R-:W-:Y:S01]  /*14b0*/  IMAD.IADD R4, R239, 0x1, -R0 ;  /* 0x00000001ef047824 */ /* 0x000fe200078e0a00 */
[----:B------:R-:W-:Y:S01]  /*14c0*/  SHF.R.S32.HI R0, RZ, 0x1, R9 ;  /* 0x00000001ff007819 */ /* 0x000fe20000011409 */
[----:B------:R-:W-:Y:S01]  /*14d0*/  IMAD.IADD R3, R10, 0x1, -R3 ;  /* 0x000000010a037824 */ /* 0x000fe200078e0a03 */
[----:B------:R-:W-:Y:S02]  /*14e0*/  LEA.HI R11, R2, R20, RZ, 0x2 ;  /* 0x00000014020b7211 */ /* 0x000fe400078f10ff */
[----:B------:R-:W-:-:S02]  /*14f0*/  LEA.HI R6, R4, R4, RZ, 0x1 ;  /* 0x0000000404067211 */ /* 0x000fc400078f08ff */
[C---:B------:R-:W-:Y:S01]  /*1500*/  LOP3.LUT P2, RZ, R0.reuse, 0x2, RZ, 0xc0, !PT ;  /* 0x0000000200ff7812 */ /* 0x040fe2000784c0ff */
[----:B------:R-:W-:Y:S01]  /*1510*/  IMAD.SHL.U32 R0, R0, 0x40, RZ ;  /* 0x0000004000007824 */ /* 0x000fe200078e00ff */
[----:B------:R-:W-:Y:S02]  /*1520*/  SHF.R.S32.HI R2, RZ, 0x2, R11 ;  /* 0x00000002ff027819 */ /* 0x000fe4000001140b */
[----:B------:R-:W-:Y:S02]  /*1530*/  LOP3.LUT R5, R6, 0x3fffffe, RZ, 0xc0, !PT ;  /* 0x03fffffe06057812 */ /* 0x000fe400078ec0ff */
[----:B------:R-:W-:Y:S01]  /*1540*/  LOP3.LUT R0, R0, 0xc0, RZ, 0xc0, !PT ;  /* 0x000000c000007812 */ /* 0x000fe200078ec0ff */
[----:B------:R-:W-:Y:S01]  /*1550*/  IMAD R19, R3, 0x10, R2 ;  /* 0x0000001003137824 */ /* 0x000fe200078e0202 */
[----:B------:R-:W-:Y:S01]  /*1560*/  LEA.HI R2, R7, R8, RZ, 0x2 ;  /* 0x0000000807027211 */ /* 0x000fe200078f10ff */
[----:B------:R-:W-:Y:S01]  /*1570*/  IMAD.IADD R5, R4, 0x1, -R5 ;  /* 0x0000000104057824 */ /* 0x000fe200078e0a05 */
[----:B------:R-:W-:Y:S01]  /*1580*/  LOP3.LUT R4, R0, 0x8, R16, 0xf8, !PT ;  /* 0x0000000800047812 */ /* 0x000fe200078ef810 */
[----:B------:R-:W-:Y:S01]  /*1590*/  IMAD.SHL.U32 R7, R10, 0x200, RZ ;  /* 0x000002000a077824 */ /* 0x000fe200078e00ff */
[----:B------:R-:W-:Y:S01]  /*15a0*/  SHF.R.U32.HI R3, RZ, 0x3, R0 ;  /* 0x00000003ff037819 */ /* 0x000fe20000011600 */
[----:B------:R1:W-:Y:S01]  /*15b0*/  STL [R1+0x34], R19 ;  /* 0x0000341301007387 */ /* 0x0003e20000100800 */
[----:B------:R-:W-:Y:S01]  /*15c0*/  SHF.R.S32.HI R0, RZ, 0x1, R6 ;  /* 0x00000001ff007819 */ /* 0x000fe20000011406 */
[----:B------:R-:W-:Y:S01]  /*15d0*/  IMAD R9, R238, 0x2, R7 ;  /* 0x00000002ee097824 */ /* 0x000fe200078e0207 */
[----:B------:R-:W-:Y:S01]  /*15e0*/  LOP3.LUT R10, R4, R3, RZ, 0x3c, !PT ;  /* 0x00000003040a7212 */ /* 0x000fe200078e3cff */
[----:B------:R-:W-:Y:S01]  /*15f0*/  IMAD.IADD R251, R19, 0x1, R251 ;  /* 0x0000000113fb7824 */ /* 0x000fe200078e02fb */
[----:B------:R-:W-:Y:S01]  /*1600*/  LOP3.LUT R2, R2, 0xfffffffc, RZ, 0xc0, !PT ;  /* 0xfffffffc02027812 */ /* 0x000fe200078ec0ff */
[C---:B------:R-:W-:Y:S01]  /*1610*/  IMAD.SHL.U32 R3, R0.reuse, 0x40, RZ ;  /* 0x0000004000037824 */ /* 0x040fe200078e00ff */
[C---:B------:R-:W-:Y:S01]  /*1620*/  LOP3.LUT R4, R0.reuse, 0x1, RZ, 0xc0, !PT ;  /* 0x0000000100047812 */ /* 0x040fe200078ec0ff */
[----:B------:R-:W-:Y:S01]  /*1630*/  IMAD R6, R5, 0x20, R9 ;  /* 0x0000002005067824 */ /* 0x000fe200078e0209 */
[----:B------:R-:W-:Y:S01]  /*1640*/  LOP3.LUT P0, RZ, R0, 0x2, RZ, 0xc0, !PT ;  /* 0x0000000200ff7812 */ /* 0x000fe2000780c0ff */
[----:B------:R-:W-:Y:S01]  /*1650*/  IMAD.IADD R2, R8, 0x1, -R2 ;  /* 0x0000000108027824 */ /* 0x000fe200078e0a02 */
[----:B------:R-:W-:Y:S01]  /*1660*/  LOP3.LUT R3, R3, 0xc0, RZ, 0xc0, !PT ;  /* 0x000000c003037812 */ /* 0x000fe200078ec0ff */
[----:B------:R-:W-:Y:S01]  /*1670*/  IMAD.SHL.U32 R5, R15, 0x20, RZ ;  /* 0x000000200f057824 */ /* 0x000fe200078e00ff */
[----:B------:R-:W-:Y:S01]  /*1680*/  ISETP.NE.U32.AND P1, PT, R4, 0x1, PT ;  /* 0x000000010400780c */ /* 0x000fe20003f25070 */
[C---:B------:R-:W-:Y:S01]  /*1690*/  IMAD.SHL.U32 R8, R12.reuse, 0x8, RZ ;  /* 0x000000080c087824 */ /* 0x040fe200078e00ff */
[----:B------:R-:W-:Y:S01]  /*16a0*/  LEA.HI R3, R3, R3, RZ, 0x1d ;  /* 0x0000000303037211 */ /* 0x000fe200078fe8ff */
[----:B------:R-:W-:Y:S01]  /*16b0*/  IMAD R9, R12, 0x8, R14 ;  /* 0x000000080c097824 */ /* 0x000fe200078e020e */
[C---:B------:R-:W-:Y:S01]  /*16c0*/  LOP3.LUT P3, RZ, R2.reuse, 0x2, RZ, 0xc0, !PT ;  /* 0x0000000202ff7812 */ /* 0x040fe2000786c0ff */
[----:B------:R-:W-:Y:S01]  /*16d0*/  IMAD.SHL.U32 R2, R2, 0x40, RZ ;  /* 0x0000004002027824 */ /* 0x000fe200078e00ff */
[----:B------:R-:W-:Y:S01]  /*16e0*/  LOP3.LUT R0, R5, 0xffffff00, RZ, 0xc0, !PT ;  /* 0xffffff0005007812 */ /* 0x000fe200078ec0ff */
[----:B------:R-:W-:-:S02]  /*16f0*/  IMAD.IADD R3, R3, 0x1, R6 ;  /* 0x0000000103037824 */ /* 0x000fc400078e0206 */
[----:B------:R-:W-:Y:S01]  /*1700*/  IMAD R238, R238, 0x20, R239 ;  /* 0x00000020eeee7824 */ /* 0x000fe200078e02ef */
[----:B------:R-:W-:Y:S01]  /*1710*/  LOP3.LUT R2, R2, 0xc0, RZ, 0xc0, !PT ;  /* 0x000000c002027812 */ /* 0x000fe200078ec0ff */
[----:B------:R-:W-:Y:S02]  /*1720*/  IMAD.IADD R4, R0, 0x1, R7 ;  /* 0x0000000100047824 */ /* 0x000fe400078e0207 */
[----:B------:R-:W-:Y:S01]  /*1730*/  IMAD.SHL.U32 R18, R3, 0x2, RZ ;  /* 0x0000000203127824 */ /* 0x000fe200078e00ff */
[----:B------:R-:W-:Y:S01]  /*1740*/  LOP3.LUT R6, R2, 0x8, R8, 0xf8, !PT ;  /* 0x0000000802067812 */ /* 0x000fe200078ef808 */
[C---:B------:R-:W-:Y:S01]  /*1750*/  IMAD R7, R13.reuse, 0x20, R0 ;  /* 0x000000200d077824 */ /* 0x040fe200078e0200 */
[----:B------:R-:W-:Y:S01]  /*1760*/  SHF.R.U32.HI R5, RZ, 0x3, R2 ;  /* 0x00000003ff057819 */ /* 0x000fe20000011602 */
[----:B------:R-:W-:Y:S01]  /*1770*/  IMAD R2, R13, 0x20, R4 ;  /* 0x000000200d027824 */ /* 0x000fe200078e0204 */
[C---:B------:R-:W-:Y:S01]  /*1780*/  IADD3 R4, R18.reuse, 0x80, RZ ;  /* 0x0000008012047810 */ /* 0x040fe20007ffe0ff */
[----:B------:R-:W-:Y:S01]  /*1790*/  IMAD.U32 R0, R9, 0x20, R10 ;  /* 0x0000002009007824 */ /* 0x000fe200078e000a */
[----:B------:R-:W-:Y:S01]  /*17a0*/  IADD3 R17, R18, 0x70, RZ ;  /* 0x0000007012117810 */ /* 0x000fe20007ffe0ff */
[----:B------:R-:W-:Y:S01]  /*17b0*/  STL [R1+0x10], R18 ;  /* 0x0000101201007387 */ /* 0x000fe20000100800 */
[----:B------:R-:W-:-:S02]  /*17c0*/  @P1 IADD3 R17, R4, 0x10, RZ ;  /* 0x0000001004111810 */ /* 0x000fc40007ffe0ff */
[----:B------:R-:W-:Y:S02]  /*17d0*/  LOP3.LUT R4, R11, 0x7ffffffc, RZ, 0xc0, !PT ;  /* 0x7ffffffc0b047812 */ /* 0x000fe400078ec0ff */
[----:B------:R-:W-:Y:S01]  /*17e0*/  LOP3.LUT R3, R6, R5, RZ, 0x3c, !PT ;  /* 0x0000000506037212 */ /* 0x000fe200078e3cff */
[----:B------:R-:W-:Y:S01]  /*17f0*/  IMAD.MOV.U32 R6, RZ, RZ, 0x20 ;  /* 0x00000020ff067424 */ /* 0x000fe200078e00ff */
[----:B------:R-:W-:Y:S01]  /*1800*/  SHF.R.S32.HI R5, RZ, 0x1f, R235 ;  /* 0x0000001fff057819 */ /* 0x000fe200000114eb */
[----:B------:R-:W-:Y:S01]  /*1810*/  IMAD.IADD R4, R20, 0x1, -R4 ;  /* 0x0000000114047824 */ /* 0x000fe200078e0a04 */
[----:B------:R-:W-:Y:S01]  /*1820*/  LEA R180, R0, 0x3c80, 0x1 ;  /* 0x00003c8000b47811 */ /* 0x000fe200078e08ff */
[----:B------:R-:W-:Y:S01]  /*1830*/  STL [R1+0x14], R17 ;  /* 0x0000141101007387 */ /* 0x000fe20000100800 */
[----:B------:R-:W-:Y:S01]  /*1840*/  SEL R5, R6, 0xffffffe0, !P0 ;  /* 0xffffffe006057807 */ /* 0x000fe20004000000 */
[----:B------:R-:W-:Y:S01]  /*1850*/  IMAD.SHL.U32 R234, R4, 0x2, RZ ;  /* 0x0000000204ea7824 */ /* 0x000fe200078e00ff */
[----:B------:R-:W-:Y:S01]  /*1860*/  SHF.R.S32.HI R4, RZ, 0x1f, R236 ;  /* 0x0000001fff047819 */ /* 0x000fe200000114ec */
[C---:B------:R-:W-:Y:S01]  /*1870*/  IMAD.IADD R2, R3.reuse, 0x1, R2 ;  /* 0x0000000103027824 */ /* 0x040fe200078e0202 */
[----:B------:R-:W-:Y:S01]  /*1880*/  IADD3 R185, R180, 0x20, RZ ;  /* 0x00000020b4b97810 */ /* 0x000fe20007ffe0ff */
[----:B------:R-:W-:Y:S01]  /*1890*/  IMAD.IADD R3, R3, 0x1, R7 ;  /* 0x0000000103037824 */ /* 0x000fe200078e0207 */
[----:B------:R-:W-:-:S02]  /*18a0*/  IADD3 R10, R234, 0x40, RZ ;  /* 0x00000040ea0a7810 */ /* 0x000fc40007ffe0ff */
[----:B------:R-:W-:Y:S02]  /*18b0*/  IADD3 R8, R234, 0x50, RZ ;  /* 0x00000050ea087810 */ /* 0x000fe40007ffe0ff */
[----:B------:R-:W-:Y:S02]  /*18c0*/  SHF.R.S32.HI R0, RZ, 0x1f, R10 ;  /* 0x0000001fff007819 */ /* 0x000fe4000001140a */
[----:B------:R-:W-:Y:S01]  /*18d0*/  SHF.R.S32.HI R0, RZ, 0x1f, R8 ;  /* 0x0000001fff007819 */ /* 0x000fe20000011408 */
[----:B------:R-:W-:Y:S01]  /*18e0*/  IMAD.IADD R0, R18, 0x1, R5 ;  /* 0x0000000112007824 */ /* 0x000fe200078e0205 */
[C---:B------:R-:W-:Y:S02]  /*18f0*/  IADD3 R16, R234.reuse, 0x10, RZ ;  /* 0x00000010ea107810 */ /* 0x040fe40007ffe0ff */
[----:B------:R-:W-:Y:S02]  /*1900*/  SHF.R.S32.HI R4, RZ, 0x1f, R234 ;  /* 0x0000001fff047819 */ /* 0x000fe400000114ea */
[----:B------:R2:W-:Y:S01]  /*1910*/  STL [R1+0x1c], R0 ;  /* 0x00001c0001007387 */ /* 0x0005e20000100800 */
[----:B------:R-:W-:-:S02]  /*1920*/  IADD3 R13, R234, 0x28, RZ ;  /* 0x00000028ea0d7810 */ /* 0x000fc40007ffe0ff */
[----:B------:R-:W-:Y:S02]  /*1930*/  SHF.R.S32.HI R7, RZ, 0x1f, R210 ;  /* 0x0000001fff077819 */ /* 0x000fe400000114d2 */
[----:B------:R-:W-:Y:S02]  /*1940*/  IADD3 R11, R234, 0x38, RZ ;  /* 0x00000038ea0b7810 */ /* 0x000fe40007ffe0ff */
[----:B------:R-:W-:Y:S02]  /*1950*/  SEL R4, R6, 0xffffffe0, !P3 ;  /* 0xffffffe006047807 */ /* 0x000fe40005800000 */
[----:B------:R-:W-:Y:S02]  /*1960*/  LEA R183, R2, 0x6080, 0x1 ;  /* 0x0000608002b77811 */ /* 0x000fe400078e08ff */
[----:B------:R-:W-:Y:S02]  /*1970*/  LEA R181, R3, 0x1880, 0x1 ;  /* 0x0000188003b57811 */ /* 0x000fe400078e08ff */
[C---:B-1----:R-:W-:Y:S01]  /*1980*/  IADD3 R19, R234.reuse, 0x8, RZ ;  /* 0x00000008ea137810 */ /* 0x042fe20007ffe0ff */
[----:B------:R-:W-:Y:S01]  /*1990*/  IMAD.IADD R184, R183, 0x1, R4 ;  /* 0x00000001b7b87824 */ /* 0x000fe200078e0204 */
[----:B------:R-:W-:Y:S01]  /*19a0*/  IADD3 R15, R234, 0x18, RZ ;  /* 0x00000018ea0f7810 */ /* 0x000fe20007ffe0ff */
[----:B------:R-:W-:Y:S01]  /*19b0*/  IMAD.IADD R182, R4, 0x1, R181 ;  /* 0x0000000104b67824 */ /* 0x000fe200078e02b5 */
[----:B------:R-:W-:-:S02]  /*19c0*/  IADD3 R14, R234, 0x20, RZ ;  /* 0x00000020ea0e7810 */ /* 0x000fc40007ffe0ff */
[C---:B------:R-:W-:Y:S02]  /*19d0*/  IADD3 R12, R234.reuse, 0x30, RZ ;  /* 0x00000030ea0c7810 */ /* 0x040fe40007ffe0ff */
[C---:B------:R-:W-:Y:S02]  /*19e0*/  IADD3 R9, R234.reuse, 0x48, RZ ;  /* 0x00000048ea097810 */ /* 0x040fe40007ffe0ff */
[----:B------:R-:W-:Y:S01]  /*19f0*/  IADD3 R7, R234, 0x58, RZ ;  /* 0x00000058ea077810 */ /* 0x000fe20007ffe0ff */
[----:B--2---:R-:W-:Y:S01]  /*1a00*/  IMAD.IADD R0, R5, 0x1, R17 ;  /* 0x0000000105007824 */ /* 0x004fe200078e0211 */
[----:B------:R-:W-:Y:S02]  /*1a10*/  @P2 IADD3 R185, R180, -0x20, RZ ;  /* 0xffffffe0b4b92810 */ /* 0x000fe40007ffe0ff */
[----:B------:R-:W-:Y:S02]  /*1a20*/  SHF.R.S32.HI R6, RZ, 0x1f, R16 ;  /* 0x0000001fff067819 */ /* 0x000fe40000011410 */
[----:B------:R1:W-:Y:S01]  /*1a30*/  STL [R1+0x18], R0 ;  /* 0x0000180001007387 */ /* 0x0003e20000100800 */
[----:B------:R-:W-:-:S02]  /*1a40*/  SHF.R.S32.HI R6, RZ, 0x1f, R13 ;  /* 0x0000001fff067819 */ /* 0x000fc4000001140d */
[----:B------:R-:W-:Y:S02]  /*1a50*/  SHF.R.S32.HI R6, RZ, 0x1f, R11 ;  /* 0x0000001fff067819 */ /* 0x000fe4000001140b */
[----:B------:R-:W-:Y:S02]  /*1a60*/  SHF.R.S32.HI R19, RZ, 0x1f, R19 ;  /* 0x0000001fff137819 */ /* 0x000fe40000011413 */
[----:B------:R-:W-:Y:S02]  /*1a70*/  SHF.R.S32.HI R15, RZ, 0x1f, R15 ;  /* 0x0000001fff0f7819 */ /* 0x000fe4000001140f */
[----:B------:R-:W-:Y:S02]  /*1a80*/  SHF.R.S32.HI R14, RZ, 0x1f, R14 ;  /* 0x0000001fff0e7819 */ /* 0x000fe4000001140e */
[----:B------:R-:W-:Y:S02]  /*1a90*/  SHF.R.S32.HI R12, RZ, 0x1f, R12 ;  /* 0x0000001fff0c7819 */ /* 0x000fe4000001140c */
[----:B------:R-:W-:-:S02]  /*1aa0*/  SHF.R.S32.HI R9, RZ, 0x1f, R9 ;  /* 0x0000001fff097819 */ /* 0x000fc40000011409 */
[----:B------:R-:W-:Y:S02]  /*1ab0*/  SHF.R.S32.HI R6, RZ, 0x1f, R7 ;  /* 0x0000001fff067819 */ /* 0x000fe40000011407 */
[C---:B------:R-:W-:Y:S02]  /*1ac0*/  IADD3 R193, R185.reuse, 0x400, RZ ;  /* 0x00000400b9c17810 */ /* 0x040fe40007ffe0ff */
[C---:B------:R-:W-:Y:S02]  /*1ad0*/  IADD3 R192, R185.reuse, 0x800, RZ ;  /* 0x00000800b9c07810 */ /* 0x040fe40007ffe0ff */
[C---:B------:R-:W-:Y:S02]  /*1ae0*/  IADD3 R191, R185.reuse, 0xc00, RZ ;  /* 0x00000c00b9bf7810 */ /* 0x040fe40007ffe0ff */
[C---:B------:R-:W-:Y:S02]  /*1af0*/  IADD3 R190, R185.reuse, 0x1000, RZ ;  /* 0x00001000b9be7810 */ /* 0x040fe40007ffe0ff */
[----:B------:R-:W-:-:S02]  /*1b00*/  IADD3 R189, R185, 0x1400, RZ ;  /* 0x00001400b9bd7810 */ /* 0x000fc40007ffe0ff */
[C---:B------:R-:W-:Y:S02]  /*1b10*/  IADD3 R188, R185.reuse, 0x1800, RZ ;  /* 0x00001800b9bc7810 */ /* 0x040fe40007ffe0ff */
[C---:B------:R-:W-:Y:S02]  /*1b20*/  IADD3 R187, R185.reuse, 0x1c00, RZ ;  /* 0x00001c00b9bb7810 */ /* 0x040fe40007ffe0ff */
[----:B-1----:R-:W-:Y:S02]  /*1b30*/  IADD3 R186, R185, 0x2000, RZ ;  /* 0x00002000b9ba7810 */ /* 0x002fe40007ffe0ff */
.L_x_775:
[----:B------:R-:W2:Y:S01]  /*1b40*/  LDL R16, [R1+0xc] ;  /* 0x00000c0001107983 */ /* 0x000ea20000100800 */
[----:B------:R-:W-:Y:S01]  /*1b50*/  ISETP.NE.U32.AND P0, PT, RZ, c[0x0][0x370], PT ;  /* 0x0000dc00ff007a0c */ /* 0x000fe20003f05070 */
[----:B------:R-:W-:Y:S01]  /*1b60*/  IMAD.MOV.U32 R13, RZ, RZ, 0x4 ;  /* 0x00000004ff0d7424 */ /* 0x000fe200078e00ff */
[----:B------:R-:W-:Y:S01]  /*1b70*/  ISETP.NE.U32.AND P2, PT, RZ, c[0x0][0x360], PT ;  /* 0x0000d800ff007a0c */ /* 0x000fe20003f45070 */
[----:B------:R-:W-:Y:S01]  /*1b80*/  IMAD.MOV.U32 R240, RZ, RZ, RZ ;  /* 0x000000fffff07224 */ /* 0x000fe200078e00ff */
[----:B------:R-:W-:Y:S01]  /*1b90*/  ISETP.NE.AND.EX P1, PT, RZ, c[0x0][0x374], PT, P0 ;  /* 0x0000dd00ff007a0c */ /* 0x000fe20003f25300 */
[----:B------:R-:W-:Y:S01]  /*1ba0*/  IMAD.MOV.U32 R12, RZ, RZ, RZ ;  /* 0x000000ffff0c7224 */ /* 0x000fe200078e00ff */
[----:B------:R-:W-:-:S02]  /*1bb0*/  ISETP.NE.AND.EX P0, PT, RZ, c[0x0][0x364], PT, P2 ;  /* 0x0000d900ff007a0c */ /* 0x000fc40003f05320 */
[----:B------:R-:W-:-:S04]  /*1bc0*/  ISETP.NE.U32.AND P3, PT, RZ, c[0x0][0x348], PT ;  /* 0x0000d200ff007a0c */ /* 0x000fc80003f65070 */
[----:B------:R-:W-:Y:S01]  /*1bd0*/  ISETP.NE.AND.EX P3, PT, RZ, c[0x0][0x34c], PT, P3 ;  /* 0x0000d300ff007a0c */ /* 0x000fe20003f65330 */
[----:B--2---:R-:W-:-:S04]  /*1be0*/  IMAD.WIDE R2, R16, R13, c[0x0][0x348] ;  /* 0x0000d20010027625 */ /* 0x004fc800078e020d */
[----:B------:R-:W-:-:S08]  /*1bf0*/  @P1 IMAD.WIDE R6, R16, R13, c[0x0][0x370] ;  /* 0x0000dc0010061625 */ /* 0x000fd000078e020d */
[----:B------:R1:W5:Y:S01]  /*1c00*/  @P3 LDG.E R12, [R2.64] ;  /* 0x00000006020c3981 */ /* 0x000362000c1e1900 */
[----:B------:R-:W-:-:S03]  /*1c10*/  @P0 IMAD.WIDE R4, R16, R13, c[0x0][0x360] ;  /* 0x0000d80010040625 */ /* 0x000fc600078e020d */
[----:B------:R1:W5:Y:S04]  /*1c20*/  @P1 LDG.E R240, [R6.64] ;  /* 0x0000000606f01981 */ /* 0x000368000c1e1900 */
[----:B------:R1:W5:Y:S01]  /*1c30*/  @P0 LDG.E R232, [R4.64] ;  /* 0x0000000604e80981 */ /* 0x000362000c1e1900 */
[----:B------:R-:W-:Y:S01]  /*1c40*/  YIELD ;  /* 0x0000000000007946 */ /* 0x000fe20003800000 */
[----:B------:R-:W-:Y:S05]  /*1c50*/  @P0 BRA `(.L_x_559) ;  /* 0x0000005000000947 */ /* 0x000fea0003800000 */
[----:B-----5:R-:W-:Y:S01]  /*1c60*/  MOV R232, c[0x0][0x168] ;  /* 0x00005a0000e87a02 */ /* 0x020fe20000000f00 */
[----:B------:R-:W-:Y:S05]  /*1c70*/  @!P3 BRA `(.L_x_559) ;  /* 0x000000300000b947 */ /* 0x000fea0003800000 */
[----:B------:R2:W3:Y:S04]  /*1c80*/  LDG.E R0, [R2.64] ;  /* 0x0000000602007981 */ /* 0x0004e8000c1e1900 */
[----:B-12---:R-:W3:Y:S02]  /*1c90*/  LDG.E R2, [R2.64+0x4] ;  /* 0x0000040602027981 */ /* 0x006ee4000c1e1900 */
[----:B---3--:R-:W-:-:S02]  /*1ca0*/  IADD3 R232, -R0, R2, RZ ;  /* 0x0000000200e87210 */ /* 0x008fc40007ffe1ff */
.L_x_559:
[----:B------:R-:W-:-:S04]  /*1cb0*/  ISETP.NE.U32.AND P0, PT, RZ, c[0x0][0x368], PT ;  /* 0x0000da00ff007a0c */ /* 0x000fc80003f05070 */
[----:B------:R-:W-:-:S13]  /*1cc0*/  ISETP.NE.AND.EX P0, PT, RZ, c[0x0][0x36c], PT, P0 ;  /* 0x0000db00ff007a0c */ /* 0x000fda0003f05300 */
[----:B------:R-:W-:Y:S05]  /*1cd0*/  @!P0 BRA `(.L_x_560) ;  /* 0x0000003000008947 */ /* 0x000fea0003800000 */
[----:B-1----:R-:W-:-:S05]  /*1ce0*/  IMAD.WIDE R2, R16, R13, c[0x0][0x368] ;  /* 0x0000da0010027625 */ /* 0x002fca00078e020d */
[----:B------:R1:W5:Y:S01]  /*1cf0*/  LDG.E R0, [R2.64] ;  /* 0x0000000602007981 */ /* 0x000362000c1e1900 */
[----:B------:R-:W-:Y:S05]  /*1d00*/  BRA `(.L_x_561) ;  /* 0x0000008000007947 */ /* 0x000fea0003800000 */
.L_x_560:
[----:B------:R-:W-:Y:S01]  /*1d10*/  ISETP.NE.U32.AND P0, PT, RZ, c[0x0][0x350], PT ;  /* 0x0000d400ff007a0c */ /* 0x000fe20003f05070 */
[----:B------:R-:W-:-:S03]  /*1d20*/  IMAD.U32 R0, RZ, RZ, UR5 ;  /* 0x00000005ff007e24 */ /* 0x000fc6000f8e00ff */
[----:B------:R-:W-:-:S13]  /*1d30*/  ISETP.NE.AND.EX P0, PT, RZ, c[0x0][0x354], PT, P0 ;  /* 0x0000d500ff007a0c */ /* 0x000fda0003f05300 */
[----:B------:R-:W-:Y:S05]  /*1d40*/  @!P0 BRA `(.L_x_561) ;  /* 0x0000004000008947 */ /* 0x000fea0003800000 */
[----:B-1----:R-:W-:-:S05]  /*1d50*/  IMAD.WIDE R2, R16, R13, c[0x0][0x350] ;  /* 0x0000d40010027625 */ /* 0x002fca00078e020d */
[----:B------:R-:W2:Y:S04]  /*1d60*/  LDG.E R4, [R2.64] ;  /* 0x0000000602047981 */ /* 0x000ea8000c1e1900 */
[----:B------:R-:W2:Y:S02]  /*1d70*/  LDG.E R0, [R2.64+0x4] ;  /* 0x0000040602007981 */ /* 0x000ea4000c1e1900 */
[----:B--2---:R-:W-:Y:S02]  /*1d80*/  IADD3 R0, -R4, R0, RZ ;  /* 0x0000000004007210 */ /* 0x004fe40007ffe1ff */
.L_x_561:
[----:B-1----:R-:W2:Y:S01]  /*1d90*/  LDL.LU R2, [R1+0x4] ;  /* 0x0000040001027983 */ /* 0x002ea20000300800 */
[----:B------:R-:W-:Y:S01]  /*1da0*/  IMAD.MOV.U32 R3, RZ, RZ, c[0x0][0x2c4] ;  /* 0x0000b100ff037624 */ /* 0x000fe200078e00ff */
[----:B------:R-:W-:Y:S01]  /*1db0*/  LOP3.LUT R194, R194, 0xfffffdff, RZ, 0xc0, !PT ;  /* 0xfffffdffc2c27812 */ /* 0x000fe200078ec0ff */
[----:B------:R-:W-:Y:S02]  /*1dc0*/  IMAD.MOV.U32 R6, RZ, RZ, c[0x0][0x32c] ;  /* 0x0000cb00ff067624 */ /* 0x000fe400078e00ff */
[----:B-----5:R-:W-:Y:S01]  /*1dd0*/  IMAD.IADD R233, R0, 0x1, -R240 ;  /* 0x0000000100e97824 */ /* 0x020fe200078e0af0 */
[----:B------:R-:W-:-:S02]  /*1de0*/  ISETP.NE.AND P4, PT, R3, 0x1, PT ;  /* 0x000000010300780c */ /* 0x000fc40003f85270 */
[----:B------:R-:W-:-:S11]  /*1df0*/  ISETP.GE.AND P1, PT, R6, 0x1, PT ;  /* 0x000000010600780c */ /* 0x000fd60003f26270 */
[----:B------:R-:W-:-:S04]  /*1e00*/  @P4 LOP3.LUT R194, R194, 0x200, RZ, 0xfc, !PT ;  /* 0x00000200c2c24812 */ /* 0x000fc800078efcff */
[----:B------:R-:W-:-:S04]  /*1e10*/  LOP3.LUT R194, R194, 0xffffff7f, RZ, 0xc0, !PT ;  /* 0xffffff7fc2c27812 */ /* 0x000fc800078ec0ff */
[----:B------:R-:W-:Y:S01]  /*1e20*/  @P1 LOP3.LUT R194, R194, 0x80, RZ, 0xfc, !PT ;  /* 0x00000080c2c21812 */ /* 0x000fe200078efcff */
[----:B--2---:R-:W-:-:S05]  /*1e30*/  IMAD.SHL.U32 R250, R2, 0x80, RZ ;  /* 0x0000008002fa7824 */ /* 0x004fca00078e00ff */
[----:B------:R-:W-:-:S05]  /*1e40*/  IADD3 R2, R250, 0x7f, RZ ;  /* 0x0000007ffa027810 */ /* 0x000fca0007ffe0ff */
[----:B------:R-:W-:-:S04]  /*1e50*/  @P4 IMAD.HI.U32 R3, R2, c[0x0][0x2c8], RZ ;  /* 0x0000b20002034a27 */ /* 0x000fc800078e00ff */
[----:B------:R-:W-:Y:S01]  /*1e60*/  IMAD.MOV.U32 R0, RZ, RZ, R2 ;  /* 0x000000ffff007224 */ /* 0x000fe200078e0002 */
[----:B------:R-:W-:Y:S02]  /*1e70*/  IADD3 R2, R233, 0x1, -R232 ;  /* 0x00000001e9027810 */ /* 0x000fe40007ffe8e8 */
[----:B------:R-:W-:-:S05]  /*1e80*/  @P4 SHF.R.U32.HI R0, RZ, c[0x0][0x2cc], R3 ;  /* 0x0000b300ff004a19 */ /* 0x000fca0000011603 */
[----:B------:R-:W-:-:S05]  /*1e90*/  IMAD.IADD R0, R2, 0x1, R0 ;  /* 0x0000000102007824 */ /* 0x000fca00078e0200 */
[----:B------:R-:W-:Y:S01]  /*1ea0*/  IADD3 R3, R0, c[0x0][0x328], RZ ;  /* 0x0000ca0000037a10 */ /* 0x000fe20007ffe0ff */
[----:B------:R-:W-:Y:S05]  /*1eb0*/  @!P1 BRA `(.L_x_562) ;  /* 0x0000010000009947 */ /* 0x000fea0003800000 */
[C---:B------:R-:W-:Y:S01]  /*1ec0*/  ISETP.GT.AND P0, PT, R0.reuse, RZ, PT ;  /* 0x000000ff0000720c */ /* 0x040fe20003f04270 */
[----:B------:R-:W-:Y:S01]  /*1ed0*/  BSSY B0, `(.L_x_563) ;  /* 0x000000c000007945 */ /* 0x000fe20003800000 */
[----:B------:R-:W-:-:S11]  /*1ee0*/  IADD3 R2, R0, -0x1, RZ ;  /* 0xffffffff00027810 */ /* 0x000fd60007ffe0ff */
[----:B------:R-:W-:Y:S05]  /*1ef0*/  @P0 BRA `(.L_x_564) ;  /* 0x0000006000000947 */ /* 0x000fea0003800000 */
[----:B------:R-:W-:Y:S01]  /*1f00*/  ISETP.NE.AND P0, PT, R6, 0x1, PT ;  /* 0x000000010600780c */ /* 0x000fe20003f05270 */
[----:B------:R-:W-:-:S12]  /*1f10*/  IMAD.MOV R0, RZ, RZ, -R0 ;  /* 0x000000ffff007224 */ /* 0x000fd800078e0a00 */
[----:B------:R-:W-:-:S05]  /*1f20*/  @P0 IMAD.HI.U32 R2, R0, c[0x0][0x330], RZ ;  /* 0x0000cc0000020a27 */ /* 0x000fca00078e00ff */
[----:B------:R-:W-:-:S04]  /*1f30*/  @P0 SHF.R.U32.HI R0, RZ, c[0x0][0x334], R2 ;  /* 0x0000cd00ff000a19 */ /* 0x000fc80000011602 */
[----:B------:R-:W-:Y:S01]  /*1f40*/  LOP3.LUT R2, RZ, R0, RZ, 0x33, !PT ;  /* 0x00000000ff027212 */ /* 0x000fe200078e33ff */
[----:B------:R-:W-:Y:S05]  /*1f50*/  BRA `(.L_x_565) ;  /* 0x0000003000007947 */ /* 0x000fea0003800000 */
.L_x_564:
[----:B------:R-:W-:-:S13]  /*1f60*/  ISETP.NE.AND P0, PT, R6, 0x1, PT ;  /* 0x000000010600780c */ /* 0x000fda0003f05270 */
[----:B------:R-:W-:-:S05]  /*1f70*/  @P0 IMAD.HI.U32 R0, R2, c[0x0][0x330], RZ ;  /* 0x0000cc0002000a27 */ /* 0x000fca00078e00ff */
[----:B------:R-:W-:Y:S02]  /*1f80*/  @P0 SHF.R.U32.HI R2, RZ, c[0x0][0x334], R0 ;  /* 0x0000cd00ff020a19 */ /* 0x000fe40000011600 */
.L_x_565:
[----:B------:R-:W-:Y:S05]  /*1f90*/  BSYNC B0 ;  /* 0x0000000000007941 */ /* 0x000fea0003800000 */
.L_x_563:
[----:B------:R-:W-:-:S05]  /*1fa0*/  IMAD R2, R2, R6, c[0x0][0x32c] ;  /* 0x0000cb0002027624 */ /* 0x000fca00078e0206 */
[----:B------:R-:W-:-:S03]  /*1fb0*/  IMNMX R3, R3, R2, PT ;  /* 0x0000000203037217 */ /* 0x000fc60003800200 */
.L_x_562:
[----:B------:R-:W-:Y:S01]  /*1fc0*/  IMAD.IADD R7, R233, 0x1, -R232 ;  /* 0x00000001e9077824 */ /* 0x000fe200078e0ae8 */
[----:B------:R-:W-:Y:S01]  /*1fd0*/  IADD3 R3, R3, 0x2f, RZ ;  /* 0x0000002f03037810 */ /* 0x000fe20007ffe0ff */
[----:B------:R-:W-:Y:S01]  /*1fe0*/  @P4 IMAD.HI.U32 R4, R250, c[0x0][0x2c8], RZ ;  /* 0x0000b200fa044a27 */ /* 0x000fe200078e00ff */
[----:B------:R-:W-:Y:S02]  /*1ff0*/  IADD3 R2, R233, 0x2f, RZ ;  /* 0x0000002fe9027810 */ /* 0x000fe40007ffe0ff */
[----:B------:R1:W-:Y:S01]  /*2000*/  STL [R1+0x20], R7 ;  /* 0x0000200701007387 */ /* 0x0003e20000100800 */
[----:B------:R-:W-:-:S04]  /*2010*/  IMAD.HI R5, R3, 0x2aaaaaab, RZ ;  /* 0x2aaaaaab03057827 */ /* 0x000fc800078e02ff */
[----:B------:R-:W-:-:S04]  /*2020*/  IMAD.HI R2, R2, 0x2aaaaaab, RZ ;  /* 0x2aaaaaab02027827 */ /* 0x000fc800078e02ff */
[----:B------:R-:W-:Y:S01]  /*2030*/  IMAD.MOV.U32 R0, RZ, RZ, R250 ;  /* 0x000000ffff007224 */ /* 0x000fe200078e00fa */
[----:B------:R-:W-:Y:S02]  /*2040*/  @P4 SHF.R.U32.HI R0, RZ, c[0x0][0x2cc], R4 ;  /* 0x0000b300ff004a19 */ /* 0x000fe40000011604 */
[----:B------:R-:W-:Y:S02]  /*2050*/  SHF.R.U32.HI R4, RZ, 0x1f, R5 ;  /* 0x0000001fff047819 */ /* 0x000fe40000011605 */
[----:B------:R-:W-:Y:S01]  /*2060*/  SHF.R.U32.HI R3, RZ, 0x1f, R2 ;  /* 0x0000001fff037819 */ /* 0x000fe20000011602 */
[----:B------:R-:W-:Y:S01]  /*2070*/  IMAD.IADD R0, R7, 0x1, R0 ;  /* 0x0000000107007824 */ /* 0x000fe200078e0200 */
[----:B------:R-:W-:Y:S02]  /*2080*/  LEA.HI.SX32 R4, R5, R4, 0x1d ;  /* 0x0000000405047211 */ /* 0x000fe400078feaff */
[----:B------:R-:W-:Y:S02]  /*2090*/  LEA.HI.SX32 R3, R2, R3, 0x1d ;  /* 0x0000000302037211 */ /* 0x000fe400078feaff */
[----:B------:R-:W-:-:S02]  /*20a0*/  IADD3 R2, R0, -c[0x0][0x324], RZ ;  /* 0x8000c90000027a10 */ /* 0x000fc40007ffe0ff */
[----:B------:R-:W-:Y:S01]  /*20b0*/  IMNMX R10, R3, R4, PT ;  /* 0x00000004030a7217 */ /* 0x000fe20003800200 */
[----:B------:R-:W-:Y:S05]  /*20c0*/  @!P1 BRA `(.L_x_566) ;  /* 0x000000f000009947 */ /* 0x000fea0003800000 */
[----:B------:R-:W-:Y:S01]  /*20d0*/  ISETP.GT.AND P0, PT, R0, -0x1, PT ;  /* 0xffffffff0000780c */ /* 0x000fe20003f04270 */
[----:B------:R-:W-:-:S12]  /*20e0*/  BSSY B0, `(.L_x_567) ;  /* 0x000000b000007945 */ /* 0x000fd80003800000 */
[----:B------:R-:W-:Y:S05]  /*20f0*/  @P0 BRA `(.L_x_568) ;  /* 0x0000006000000947 */ /* 0x000fea0003800000 */
[----:B------:R-:W-:Y:S02]  /*2100*/  ISETP.NE.AND P0, PT, R6, 0x1, PT ;  /* 0x000000010600780c */ /* 0x000fe40003f05270 */
[----:B------:R-:W-:-:S11]  /*2110*/  LOP3.LUT R0, RZ, R0, RZ, 0x33, !PT ;  /* 0x00000000ff007212 */ /* 0x000fd600078e33ff */
[----:B------:R-:W-:-:S05]  /*2120*/  @P0 IMAD.HI.U32 R3, R0, c[0x0][0x330], RZ ;  /* 0x0000cc0000030a27 */ /* 0x000fca00078e00ff */
[----:B------:R-:W-:-:S04]  /*2130*/  @P0 SHF.R.U32.HI R0, RZ, c[0x0][0x334], R3 ;  /* 0x0000cd00ff000a19 */ /* 0x000fc80000011603 */
[----:B------:R-:W-:Y:S01]  /*2140*/  LOP3.LUT R0, RZ, R0, RZ, 0x33, !PT ;  /* 0x00000000ff007212 */ /* 0x000fe200078e33ff */
[----:B------:R-:W-:Y:S05]  /*2150*/  BRA `(.L_x_569) ;  /* 0x0000003000007947 */ /* 0x000fea0003800000 */
.L_x_568:
[----:B------:R-:W-:-:S13]  /*2160*/  ISETP.NE.AND P0, PT, R6, 0x1, PT ;  /* 0x000000010600780c */ /* 0x000fda0003f05270 */
[----:B------:R-:W-:-:S05]  /*2170*/  @P0 IMAD.HI.U32 R3, R0, c[0x0][0x330], RZ ;  /* 0x0000cc0000030a27 */ /* 0x000fca00078e00ff */
[----:B------:R-:W-:Y:S02]  /*2180*/  @P0 SHF.R.U32.HI R0, RZ, c[0x0][0x334], R3 ;  /* 0x0000cd00ff000a19 */ /* 0x000fe40000011603 */
.L_x_569:
[----:B------:R-:W-:Y:S05]  /*2190*/  BSYNC B0 ;  /* 0x0000000000007941 */ /* 0x000fea0003800000 */
.L_x_567:
[----:B------:R-:W-:-:S05]  /*21a0*/  IMAD R0, R0, c[0x0][0x32c], RZ ;  /* 0x0000cb0000007a24 */ /* 0x000fca00078e02ff */
[----:B------:R-:W-:-:S04]  /*21b0*/  IMNMX R2, R2, R0, !PT ;  /* 0x0000000002027217 */ /* 0x000fc80007800200 */
.L_x_566:
[----:B------:R-:W2:Y:S01]  /*21c0*/  LDL R15, [R1+0x8] ;  /* 0x00000800010f7983 */ /* 0x000ea20000100800 */
[----:B------:R-:W-:Y:S01]  /*21d0*/  IMAD.HI R2, R2, 0x2aaaaaab, RZ ;  /* 0x2aaaaaab02027827 */ /* 0x000fe200078e02ff */
[----:B------:R-:W-:Y:S04]  /*21e0*/  BSSY B0, `(.L_x_570) ;  /* 0x000002e000007945 */ /* 0x000fe80003800000 */
[----:B------:R-:W-:-:S04]  /*21f0*/  SHF.R.U32.HI R0, RZ, 0x1f, R2 ;  /* 0x0000001fff007819 */ /* 0x000fc80000011602 */
[----:B------:R-:W-:-:S04]  /*2200*/  LEA.HI.SX32 R2, R2, R0, 0x1d ;  /* 0x0000000002027211 */ /* 0x000fc800078feaff */
[----:B------:R-:W-:Y:S01]  /*2210*/  IMNMX R6, RZ, R2, !PT ;  /* 0x00000002ff067217 */ /* 0x000fe20007800200 */
[----:B------:R-:W-:-:S03]  /*2220*/  IMAD.MOV.U32 R2, RZ, RZ, RZ ;  /* 0x000000ffff027224 */ /* 0x000fc600078e00ff */
[----:B------:R-:W-:Y:S02]  /*2230*/  ISETP.GT.AND P0, PT, R10, R6, PT ;  /* 0x000000060a00720c */ /* 0x000fe40003f04270 */
        /* <DEDUP_REMOVED lines=9> */
[----:B------:R-:W-:-:S04]  /*22d0*/  ISETP.NE.AND P0, PT, R5, RZ, PT ;  /* 0x000000ff0500720c */ /* 0x000fc80003f05270 */
[----:B------:R-:W-:-:S04]  /*22e0*/  SEL R0, R5, c[0x0][0x338], P0 ;  /* 0x0000ce0005007a07 */ /* 0x000fc80000000000 */
[----:B------:R-:W-:Y:S02]  /*22f0*/  IABS R3, R0 ;  /* 0x0000000000037213 */ /* 0x000fe40000000000 */
[----:B-1----:R-:W-:Y:S02]  /*2300*/  IADD3 R7, R0, -0x1, R10 ;  /* 0xffffffff00077810 */ /* 0x002fe40007ffe00a */
[----:B------:R-:W1:Y:S03]  /*2310*/  I2F.RP R2, R3 ;  /* 0x0000000300027306 */ /* 0x000e660000209400 */
[----:B------:R-:W-:-:S05]  /*2320*/  IMAD.IADD R7, R7, 0x1, -R6 ;  /* 0x0000000107077824 */ /* 0x000fca00078e0a06 */
[----:B------:R-:W-:Y:S01]  /*2330*/  IABS R11, R7 ;  /* 0x00000007000b7213 */ /* 0x000fe20000000000 */
[----:B-1----:R-:W1:Y:S02]  /*2340*/  MUFU.RCP R2, R2 ;  /* 0x0000000200027308 */ /* 0x002e640000001000 */
[----:B-1----:R-:W-:-:S06]  /*2350*/  IADD3 R2, R2, 0xffffffe, RZ ;  /* 0x0ffffffe02027810 */ /* 0x002fcc0007ffe0ff */
[----:B--2---:R-:W1:Y:S02]  /*2360*/  F2I.FTZ.U32.TRUNC.NTZ R5, R2 ;  /* 0x0000000200057305 */ /* 0x004e64000021f000 */
        /* <DEDUP_REMOVED lines=21> */
.L_x_571:
[----:B------:R-:W-:Y:S05]  /*24c0*/  BSYNC B0 ;  /* 0x0000000000007941 */ /* 0x000fea0003800000 */
.L_x_570:
[----:B------:R-:W-:Y:S01]  /*24d0*/  IMAD R237, R14, R2, R6 ;  /* 0x000000020eed7224 */ /* 0x000fe200078e0206 */
[----:B------:R-:W-:Y:S01]  /*24e0*/  PRMT R0, RZ, 0x7610, R0 ;  /* 0x00007610ff007816 */ /* 0x000fe20000000000 */
[----:B------:R-:W-:Y:S01]  /*24f0*/  CS2R R22, SRZ ;  /* 0x0000000000167805 */ /* 0x000fe2000001ff00 */
[----:B------:R-:W-:Y:S01]  /*2500*/  CS2R R24, SRZ ;  /* 0x0000000000187805 */ /* 0x000fe2000001ff00 */
        /* <DEDUP_REMOVED lines=52> */
[----:B------:R-:W-:-:S04]  /*2850*/  ISETP.NE.U32.AND P0, PT, RZ, c[0x0][0x340], PT ;  /* 0x0000d000ff007a0c */ /* 0x000fc80003f05070 */
[----:B------:R-:W-:-:S13]  /*2860*/  ISETP.NE.AND.EX P1, PT, RZ, c[0x0][0x344], PT, P0 ;  /* 0x0000d100ff007a0c */ /* 0x000fda0003f25300 */
[----:B------:R-:W-:-:S05]  /*2870*/  @P1 IMAD.WIDE R2, R16, R13, c[0x0][0x340] ;  /* 0x0000d00010021625 */ /* 0x000fca00078e020d */
[----:B--2---:R2:W5:Y:S01]  /*2880*/  @P1 LDG.E R14, [R2.64] ;  /* 0x00000006020e1981 */ /* 0x004562000c1e1900 */
[----:B------:R-:W-:Y:S01]  /*2890*/  SHF.R.S32.HI R0, RZ, 0x1f, R12 ;  /* 0x0000001fff007819 */ /* 0x000fe2000001140c */
[----:B------:R-:W-:Y:S01]  /*28a0*/  IMAD.IADD R5, R238, 0x1, R250 ;  /* 0x00000001ee057824 */ /* 0x000fe200078e02fa */
[----:B------:R-:W-:Y:S02]  /*28b0*/  LOP3.LUT R15, R15, 0xffff, RZ, 0xc0, !PT ;  /* 0x0000ffff0f0f7812 */ /* 0x000fe400078ec0ff */
[----:B------:R-:W-:Y:S01]  /*28c0*/  SEL R4, R16, RZ, !P3 ;  /* 0x000000ff10047207 */ /* 0x000fe20005800000 */
[----:B------:R-:W-:Y:S01]  /*28d0*/  IMAD R0, R0, c[0x0][0x178], RZ ;  /* 0x00005e0000007a24 */ /* 0x000fe200078e02ff */
[----:B------:R-:W-:Y:S01]  /*28e0*/  ISETP.GE.AND P2, PT, R236, c[0x0][0x198], PT ;  /* 0x00006600ec007a0c */ /* 0x000fe20003f46270 */
[----:B-1----:R-:W-:Y:S01]  /*28f0*/  @P4 IMAD.HI.U32 R7, R5, c[0x0][0x2c8], RZ ;  /* 0x0000b20005074a27 */ /* 0x002fe200078e00ff */
[----:B------:R-:W-:-:S03]  /*2900*/  IADD3 R137, R208, -0x1, RZ ;  /* 0xffffffffd0897810 */ /* 0x000fc60007ffe0ff */
[C---:B------:R-:W-:Y:S02]  /*2910*/  IMAD R0, R12.reuse, c[0x0][0x17c], R0 ;  /* 0x00005f000c007a24 */ /* 0x040fe400078e0200 */
[----:B--2---:R-:W-:-:S05]  /*2920*/  IMAD.WIDE.U32 R2, R12, c[0x0][0x178], RZ ;  /* 0x00005e000c027a25 */ /* 0x004fca00078e00ff */
[----:B------:R-:W-:Y:S02]  /*2930*/  IADD3 R3, R3, R0, RZ ;  /* 0x0000000003037210 */ /* 0x000fe40007ffe0ff */
[----:B------:R-:W-:-:S03]  /*2940*/  SHF.R.S32.HI R0, RZ, 0x1f, R16 ;  /* 0x0000001fff007819 */ /* 0x000fc60000011410 */
[C---:B------:R-:W-:Y:S01]  /*2950*/  IMAD.WIDE.U32 R2, R15.reuse, c[0x0][0x1b8], R2 ;  /* 0x00006e000f027a25 */ /* 0x040fe200078e0002 */
[----:B------:R-:W-:Y:S02]  /*2960*/  SEL R6, R0, RZ, !P3 ;  /* 0x000000ff00067207 */ /* 0x000fe40005800000 */
[----:B------:R-:W-:Y:S01]  /*2970*/  MOV R0, R5 ;  /* 0x0000000500007202 */ /* 0x000fe20000000f00 */
[----:B------:R-:W-:Y:S01]  /*2980*/  IMAD R3, R15, c[0x0][0x1bc], R3 ;  /* 0x00006f000f037a24 */ /* 0x000fe200078e0203 */
[----:B------:R-:W-:Y:S01]  /*2990*/  @P4 SHF.R.U32.HI R0, RZ, c[0x0][0x2cc], R7 ;  /* 0x0000b300ff004a19 */ /* 0x000fe20000011607 */
[----:B------:R-:W-:Y:S01]  /*29a0*/  IMAD R6, R6, c[0x0][0x1c0], RZ ;  /* 0x0000700006067a24 */ /* 0x000fe200078e02ff */
[----:B------:R-:W-:Y:S01]  /*29b0*/  ISETP.GE.AND P4, PT, R210, c[0x0][0x198], PT ;  /* 0x00006600d2007a0c */ /* 0x000fe20003f86270 */
[C---:B------:R-:W-:Y:S01]  /*29c0*/  IMAD.WIDE.U32 R2, R4.reuse, c[0x0][0x1c0], R2 ;  /* 0x0000700004027a25 */ /* 0x040fe200078e0002 */
[----:B------:R-:W-:Y:S02]  /*29d0*/  SHF.R.S32.HI R7, RZ, 0x1f, R0 ;  /* 0x0000001fff077819 */ /* 0x000fe40000011400 */
[----:B------:R-:W-:Y:S01]  /*29e0*/  ISETP.GE.AND P3, PT, R235, c[0x0][0x198], PT ;  /* 0x00006600eb007a0c */ /* 0x000fe20003f66270 */
[----:B------:R-:W-:-:S02]  /*29f0*/  IMAD R6, R4, c[0x0][0x1c4], R6 ;  /* 0x0000710004067a24 */ /* 0x000fc400078e0206 */
[----:B------:R-:W-:-:S03]  /*2a00*/  IMAD.MOV R4, RZ, RZ, -R0 ;  /* 0x000000ffff047224 */ /* 0x000fc600078e0a00 */
[----:B------:R-:W-:Y:S01]  /*2a10*/  IADD3 R3, R3, R6, RZ ;  /* 0x0000000603037210 */ /* 0x000fe20007ffe0ff */
[----:B------:R-:W-:Y:S02]  /*2a20*/  IMAD R4, R4, c[0x0][0x2c4], R5 ;  /* 0x0000b10004047a24 */ /* 0x000fe400078e0205 */
[----:B------:R-:W-:Y:S02]  /*2a30*/  IMAD R5, R7, c[0x0][0x1b0], RZ ;  /* 0x00006c0007057a24 */ /* 0x000fe400078e02ff */
[----:B------:R-:W-:-:S04]  /*2a40*/  IMAD.WIDE.U32 R2, R0, c[0x0][0x1b0], R2 ;  /* 0x00006c0000027a25 */ /* 0x000fc800078e0002 */
[----:B------:R-:W-:Y:S01]  /*2a50*/  IMAD R6, R0, c[0x0][0x1b4], R5 ;  /* 0x00006d0000067a24 */ /* 0x000fe200078e0205 */
[----:B------:R-:W-:-:S03]  /*2a60*/  SHF.R.S32.HI R5, RZ, 0x1f, R4 ;  /* 0x0000001fff057819 */ /* 0x000fc60000011404 */
[----:B------:R-:W-:Y:S02]  /*2a70*/  IMAD.IADD R3, R3, 0x1, R6 ;  /* 0x0000000103037824 */ /* 0x000fe400078e0206 */
[----:B------:R-:W-:Y:S02]  /*2a80*/  IMAD R0, R5, c[0x0][0x1a8], RZ ;  /* 0x00006a0005007a24 */ /* 0x000fe400078e02ff */
[----:B------:R-:W-:-:S04]  /*2a90*/  IMAD.WIDE.U32 R2, R4, c[0x0][0x1a8], R2 ;  /* 0x00006a0004027a25 */ /* 0x000fc800078e0002 */
[----:B------:R-:W-:Y:S01]  /*2aa0*/  IMAD R0, R4, c[0x0][0x1ac], R0 ;  /* 0x00006b0004007a24 */ /* 0x000fe200078e0200 */
[----:B------:R-:W-:-:S04]  /*2ab0*/  LEA R13, P0, R2, c[0x0][0x160], 0x1 ;  /* 0x00005800020d7a11 */ /* 0x000fc800078008ff */
[----:B------:R-:W-:-:S04]  /*2ac0*/  IADD3 R0, R3, R0, RZ ;  /* 0x0000000003007210 */ /* 0x000fc80007ffe0ff */
[----:B------:R-:W-:Y:S02]  /*2ad0*/  LEA.HI.X R10, R2, c[0x0][0x164], R0, 0x1, P0 ;  /* 0x00005900020a7a11 */ /* 0x000fe400000f0c00 */
[----:B------:R-:W-:Y:S01]  /*2ae0*/  @!P1 MOV R14, R16 ;  /* 0x00000010000e9202 */ /* 0x000fe20000000f00 */
[----:B------:R-:W-:Y:S05]  /*2af0*/  BRA.DIV ~URZ, `(.L_x_573) ;  /* 0x000169c27f007947 */ /* 0x000fea000b800000 */
[----:B------:R1:W2:Y:S02]  /*2b00*/  SHFL.IDX PT, R4, R10, RZ, 0x1c1f ;  /* 0x001c1fff0a047589 */ /* 0x0002a400000e0000 */
.L_x_780:
[----:B------:R-:W-:Y:S05]  /*2b10*/  BRA.DIV ~URZ, `(.L_x_574) ;  /* 0x00016a127f007947 */ /* 0x000fea000b800000 */
[----:B------:R3:W4:Y:S02]  /*2b20*/  SHFL.IDX PT, R0, R13, RZ, 0x1c1f ;  /* 0x001c1fff0d007589 */ /* 0x00072400000e0000 */
.L_x_781:
[----:B------:R-:W-:Y:S01]  /*2b30*/  IMAD R12, R232, c[0x0][0x2c4], RZ ;  /* 0x0000b100e80c7a24 */ /* 0x000fe200078e02ff */
[----:B------:R-:W-:Y:S01]  /*2b40*/  IADD3 R11, R239, R250, RZ ;  /* 0x000000faef0b7210 */ /* 0x000fe20007ffe0ff */
[----:B------:R-:W-:Y:S03]  /*2b50*/  BSSY B0, `(.L_x_575) ;  /* 0x0000014000007945 */ /* 0x000fe60003800000 */
[----:B------:R-:W-:-:S13]  /*2b60*/  ISETP.GE.AND P0, PT, R11, R12, PT ;  /* 0x0000000c0b00720c */ /* 0x000fda0003f06270 */
[----:B------:R-:W-:Y:S05]  /*2b70*/  @P0 BRA `(.L_x_576) ;  /* 0x0000011000000947 */ /* 0x000fea0003800000 */
[----:B---3--:R-:W3:Y:S01]  /*2b80*/  LDL R5, [R1+0x28] ;  /* 0x0000280001057983 */ /* 0x008ee20000100800 */
[CC--:B----4-:R-:W-:Y:S02]  /*2b90*/  LEA R8, P0, R210.reuse, R0.reuse, 0x1 ;  /* 0x00000000d2087211 */ /* 0x0d0fe400078008ff */
[----:B------:R-:W-:Y:S02]  /*2ba0*/  SHF.R.S32.HI R2, RZ, 0x1f, R210 ;  /* 0x0000001fff027819 */ /* 0x000fe400000114d2 */
[----:B------:R-:W-:Y:S02]  /*2bb0*/  LEA R6, P1, R235, R0, 0x1 ;  /* 0x00000000eb067211 */ /* 0x000fe400078208ff */
[----:B------:R-:W-:Y:S02]  /*2bc0*/  SHF.R.S32.HI R17, RZ, 0x1f, R235 ;  /* 0x0000001fff117819 */ /* 0x000fe400000114eb */
[----:B--2---:R-:W-:Y:S02]  /*2bd0*/  LEA.HI.X R9, R210, R4, R2, 0x1, P0 ;  /* 0x00000004d2097211 */ /* 0x004fe400000f0c02 */
[----:B------:R-:W-:-:S02]  /*2be0*/  SHF.R.S32.HI R16, RZ, 0x1f, R236 ;  /* 0x0000001fff107819 */ /* 0x000fc400000114ec */
[C---:B------:R-:W-:Y:S02]  /*2bf0*/  LEA R2, P0, R236.reuse, R0, 0x1 ;  /* 0x00000000ec027211 */ /* 0x040fe400078008ff */
        /* <DEDUP_REMOVED lines=9> */
.L_x_576:
[----:B------:R-:W-:Y:S05]  /*2c90*/  BSYNC B0 ;  /* 0x0000000000007941 */ /* 0x000fea0003800000 */
.L_x_575:
[----:B------:R-:W-:Y:S05]  /*2ca0*/  BRA.DIV ~URZ, `(.L_x_577) ;  /* 0x000168f27f007947 */ /* 0x000fea000b800000 */
[----:B--2---:R2:W1:Y:S04]  /*2cb0*/  SHFL.IDX PT, R4, R10, 0x1, 0x1c1f ;  /* 0x003c1f000a047f89 */ /* 0x00446800000e0000 */
[----:B----4-:R2:W4:Y:S02]  /*2cc0*/  SHFL.IDX PT, R0, R13, 0x1, 0x1c1f ;  /* 0x003c1f000d007f89 */ /* 0x01052400000e0000 */
.L_x_782:
[----:B------:R-:W-:Y:S01]  /*2cd0*/  IADD3 R2, R11, 0x20, RZ ;  /* 0x000000200b027810 */ /* 0x000fe20007ffe0ff */
[----:B------:R-:W-:Y:S03]  /*2ce0*/  BSSY B0, `(.L_x_578) ;  /* 0x0000014000007945 */ /* 0x000fe60003800000 */
[----:B------:R-:W-:-:S13]  /*2cf0*/  ISETP.GE.AND P0, PT, R2, R12, PT ;  /* 0x0000000c0200720c */ /* 0x000fda0003f06270 */
[----:B------:R-:W-:Y:S05]  /*2d00*/  @P0 BRA `(.L_x_579) ;  /* 0x0000011000000947 */ /* 0x000fea0003800000 */
[----:B--2---:R-:W2:Y:S01]  /*2d10*/  LDL R5, [R1+0x28] ;  /* 0x0000280001057983 */ /* 0x004ea20000100800 */
[CC--:B----4-:R-:W-:Y:S02]  /*2d20*/  LEA R8, P0, R210.reuse, R0.reuse, 0x1 ;  /* 0x00000000d2087211 */ /* 0x0d0fe400078008ff */
[----:B------:R-:W-:Y:S02]  /*2d30*/  SHF.R.S32.HI R3, RZ, 0x1f, R210 ;  /* 0x0000001fff037819 */ /* 0x000fe400000114d2 */
[----:B------:R-:W-:Y:S02]  /*2d40*/  LEA R6, P1, R235, R0, 0x1 ;  /* 0x00000000eb067211 */ /* 0x000fe400078208ff */
[----:B------:R-:W-:Y:S02]  /*2d50*/  SHF.R.S32.HI R17, RZ, 0x1f, R235 ;  /* 0x0000001fff117819 */ /* 0x000fe400000114eb */
[----:B-1----:R-:W-:Y:S02]  /*2d60*/  LEA.HI.X R9, R210, R4, R3, 0x1, P0 ;  /* 0x00000004d2097211 */ /* 0x002fe400000f0c03 */
[----:B------:R-:W-:-:S02]  /*2d70*/  SHF.R.S32.HI R16, RZ, 0x1f, R236 ;  /* 0x0000001fff107819 */ /* 0x000fc400000114ec */
[C---:B------:R-:W-:Y:S02]  /*2d80*/  LEA R2, P0, R236.reuse, R0, 0x1 ;  /* 0x00000000ec027211 */ /* 0x040fe400078008ff */
        /* <DEDUP_REMOVED lines=9> */
.L_x_579:
[----:B------:R-:W-:Y:S05]  /*2e20*/  BSYNC B0 ;  /* 0x0000000000007941 */ /* 0x000fea0003800000 */
.L_x_578:
[----:B------:R-:W-:Y:S05]  /*2e30*/  BRA.DIV ~URZ, `(.L_x_580) ;  /* 0x000168327f007947 */ /* 0x000fea000b800000 */
[----:B-1----:R1:W2:Y:S02]  /*2e40*/  SHFL.IDX PT, R4, R10, 0x2, 0x1c1f ;  /* 0x005c1f000a047f89 */ /* 0x0022a400000e0000 */
.L_x_783:
[----:B------:R-:W-:Y:S05]  /*2e50*/  BRA.DIV ~URZ, `(.L_x_581) ;  /* 0x000168827f007947 */ /* 0x000fea000b800000 */
[----:B----4-:R4:W1:Y:S02]  /*2e60*/  SHFL.IDX PT, R0, R13, 0x2, 0x1c1f ;  /* 0x005c1f000d007f89 */ /* 0x01086400000e0000 */
.L_x_784:
[----:B------:R-:W-:Y:S01]  /*2e70*/  IADD3 R2, R11, 0x40, RZ ;  /* 0x000000400b027810 */ /* 0x000fe20007ffe0ff */
[----:B------:R-:W-:Y:S03]  /*2e80*/  BSSY B0, `(.L_x_582) ;  /* 0x0000014000007945 */ /* 0x000fe60003800000 */
[----:B------:R-:W-:-:S13]  /*2e90*/  ISETP.GE.AND P0, PT, R2, R12, PT ;  /* 0x0000000c0200720c */ /* 0x000fda0003f06270 */
[----:B------:R-:W-:Y:S05]  /*2ea0*/  @P0 BRA `(.L_x_583) ;  /* 0x0000011000000947 */ /* 0x000fea0003800000 */
[----:B---3--:R-:W3:Y:S01]  /*2eb0*/  LDL R5, [R1+0x28] ;  /* 0x0000280001057983 */ /* 0x008ee20000100800 */
[CC--:B-1----:R-:W-:Y:S02]  /*2ec0*/  LEA R8, P0, R210.reuse, R0.reuse, 0x1 ;  /* 0x00000000d2087211 */ /* 0x0c2fe400078008ff */
        /* <DEDUP_REMOVED lines=15> */
.L_x_583:
[----:B------:R-:W-:Y:S05]  /*2fc0*/  BSYNC B0 ;  /* 0x0000000000007941 */ /* 0x000fea0003800000 */
.L_x_582:
[----:B------:R-:W-:Y:S05]  /*2fd0*/  BRA.DIV ~URZ, `(.L_x_584) ;  /* 0x000167727f007947 */ /* 0x000fea000b800000 */
[----:B--2---:R2:W3:Y:S04]  /*2fe0*/  SHFL.IDX PT, R4, R10, 0x3, 0x1c1f ;  /* 0x007c1f000a047f89 */ /* 0x0044e800000e0000 */
[----:B-1----:R2:W1:Y:S02]  /*2ff0*/  SHFL.IDX PT, R0, R13, 0x3, 0x1c1f ;  /* 0x007c1f000d007f89 */ /* 0x00246400000e0000 */
.L_x_785:
[----:B--2---:R-:W2:Y:S01]  /*3000*/  LDL R20, [R1+0x28] ;  /* 0x0000280001147983 */ /* 0x004ea20000100800 */
[----:B------:R-:W-:Y:S01]  /*3010*/  IADD3 R2, R11, 0x60, RZ ;  /* 0x000000600b027810 */ /* 0x000fe20007ffe0ff */
[----:B-----5:R-:W-:Y:S01]  /*3020*/  IMAD.WIDE.U32 R244, R14, c[0x0][0x2b0], RZ ;  /* 0x0000ac000ef47a25 */ /* 0x020fe200078e00ff */
[----:B---34-:R-:W-:-:S02]  /*3030*/  SHF.R.S32.HI R13, RZ, 0x1f, R210 ;  /* 0x0000001fff0d7819 */ /* 0x018fc400000114d2 */
[----:B------:R-:W-:Y:S02]  /*3040*/  ISETP.GE.AND P0, PT, R2, R12, PT ;  /* 0x0000000c0200720c */ /* 0x000fe40003f06270 */
[----:B------:R-:W-:Y:S02]  /*3050*/  SHF.R.S32.HI R19, RZ, 0x1f, R235 ;  /* 0x0000001fff137819 */ /* 0x000fe400000114eb */
[----:B------:R-:W-:-:S09]  /*3060*/  SHF.R.S32.HI R18, RZ, 0x1f, R236 ;  /* 0x0000001fff127819 */ /* 0x000fd200000114ec */
[----:B-1----:R-:W-:-:S04]  /*3070*/  @!P0 LEA R8, P1, R210, R0, 0x1 ;  /* 0x00000000d2088211 */ /* 0x002fc800078208ff */
[----:B------:R-:W-:Y:S02]  /*3080*/  @!P0 LEA.HI.X R9, R210, R4, R13, 0x1, P1 ;  /* 0x00000004d2098211 */ /* 0x000fe400008f0c0d */
[----:B------:R-:W-:-:S04]  /*3090*/  @!P0 LEA R6, P1, R235, R0, 0x1 ;  /* 0x00000000eb068211 */ /* 0x000fc800078208ff */
[----:B------:R-:W-:Y:S02]  /*30a0*/  @!P0 LEA.HI.X R7, R235, R4, R19, 0x1, P1 ;  /* 0x00000004eb078211 */ /* 0x000fe400008f0c13 */
[C---:B------:R-:W-:Y:S02]  /*30b0*/  @!P0 LEA R2, P1, R236.reuse, R0, 0x1 ;  /* 0x00000000ec028211 */ /* 0x040fe400078208ff */
[----:B------:R-:W-:Y:S02]  /*30c0*/  SHF.R.S32.HI R0, RZ, 0x1f, R14 ;  /* 0x0000001fff007819 */ /* 0x000fe4000001140e */
[----:B------:R-:W-:-:S03]  /*30d0*/  @!P0 LEA.HI.X R3, R236, R4, R18, 0x1, P1 ;  /* 0x00000004ec038211 */ /* 0x000fc600008f0c12 */
[----:B------:R-:W-:-:S04]  /*30e0*/  IMAD R0, R0, c[0x0][0x2b0], RZ ;  /* 0x0000ac0000007a24 */ /* 0x000fc800078e02ff */
[----:B------:R-:W-:-:S04]  /*30f0*/  IMAD R0, R14, c[0x0][0x2b4], R0 ;  /* 0x0000ad000e007a24 */ /* 0x000fc800078e0200 */
[----:B------:R-:W-:Y:S02]  /*3100*/  IMAD.IADD R248, R245, 0x1, R0 ;  /* 0x00000001f5f87824 */ /* 0x000fe400078e0200 */
[----:B--2---:R-:W-:-:S05]  /*3110*/  IMAD.SHL.U32 R195, R20, 0x2, RZ ;  /* 0x0000000214c37824 */ /* 0x004fca00078e00ff */
[----:B------:R-:W-:Y:S01]  /*3120*/  @!PT LDS RZ, [RZ] ;  /* 0x00000000fffff984 */ /* 0x000fe20000000800 */
[----:B------:R-:W-:Y:S01]  /*3130*/  @!PT LDS RZ, [RZ] ;  /* 0x00000000fffff984 */ /* 0x000fe20000000800 */
[----:B------:R-:W-:Y:S01]  /*3140*/  @!PT LDS RZ, [RZ] ;  /* 0x00000000fffff984 */ /* 0x000fe20000000800 */
[----:B------:R1:W-:Y:S04]  /*3150*/  @!P0 LDGSTS.E.BYPASS.LTC128B.128 [R195+0x7880], [R8.64], !P4 ;  /* 0x0788000008c38fae */ /* 0x0003e8000e101d46 */
[----:B------:R1:W-:Y:S04]  /*3160*/  @!P0 LDGSTS.E.BYPASS.LTC128B.128 [R195+0x9880], [R6.64], !P3 ;  /* 0x0988000006c38fae */ /* 0x0003e8000d901d46 */
[----:B------:R1:W-:Y:S04]  /*3170*/  @!P0 LDGSTS.E.BYPASS.LTC128B.128 [R195+0xb880], [R2.64], !P2 ;  /* 0x0b88000002c38fae */ /* 0x0003e8000d101d46 */
[----:B------:R-:W0:Y:S01]  /*3180*/  LDGDEPBAR ;  /* 0x00000000000079af */ /* 0x000e220000000000 */
[----:B------:R-:W-:Y:S02]  /*3190*/  WARPSYNC 0xffffffff ;  /* 0xffffffff00007948 */ /* 0x000fe40003800000 */
[----:B------:R-:W-:Y:S01]  /*31a0*/  IMAD.MOV.U32 R40, RZ, RZ, 0x30 ;  /* 0x00000030ff287424 */ /* 0x000fe200078e00ff */
[----:B------:R-:W-:Y:S01]  /*31b0*/  BAR.SYNC.DEFER_BLOCKING 0x0 ;  /* 0x0000000000007b1d */ /* 0x000fe20000010000 */
[----:B------:R-:W-:Y:S01]  /*31c0*/  IMAD.MOV.U32 R0, RZ, RZ, c[0x0][0x2b8] ;  /* 0x0000ae00ff007624 */ /* 0x000fe200078e00ff */
[----:B------:R-:W-:Y:S01]  /*31d0*/  LOP3.LUT R194, R194, 0xfffffeff, RZ, 0xc0, !PT ;  /* 0xfffffeffc2c27812 */ /* 0x000fe200078ec0ff */
[----:B------:R-:W-:-:S02]  /*31e0*/  IMAD R136, R208, R40, -0x30 ;  /* 0xffffffd0d0887424 */ /* 0x000fc400078e0228 */
[----:B------:R-:W-:Y:S01]  /*31f0*/  IMAD.MOV.U32 R207, RZ, RZ, RZ ;  /* 0x000000ffffcf7224 */ /* 0x000fe200078e00ff */
[----:B------:R-:W-:Y:S01]  /*3200*/  ISETP.NE.AND P1, PT, R0, 0x1, PT ;  /* 0x000000010000780c */ /* 0x000fe20003f25270 */
[----:B-1----:R-:W-:-:S05]  /*3210*/  IMAD.IADD R2, R238, 0x1, R136 ;  /* 0x00000001ee027824 */ /* 0x002fca00078e0288 */
[C---:B------:R-:W-:Y:S01]  /*3220*/  ISETP.GE.AND P0, PT, R2.reuse, R233, PT ;  /* 0x000000e90200720c */ /* 0x040fe20003f06270 */
[----:B------:R-:W-:-:S03]  /*3230*/  IMAD.IADD R2, R2, 0x1, R240 ;  /* 0x0000000102027824 */ /* 0x000fc600078e02f0 */
[----:B------:R-:W-:Y:S01]  /*3240*/  ISETP.GT.OR P0, PT, R238, 0x2f, P0 ;  /* 0x0000002fee00780c */ /* 0x000fe20000704670 */
[----:B------:R-:W-:Y:S02]  /*3250*/  IMAD.MOV.U32 R0, RZ, RZ, R2 ;  /* 0x000000ffff007224 */ /* 0x000fe400078e0002 */
[----:B------:R-:W-:Y:S01]  /*3260*/  @P1 IMAD.HI.U32 R3, R2, c[0x0][0x2bc], RZ ;  /* 0x0000af0002031a27 */ /* 0x000fe200078e00ff */
[----:B------:R-:W-:-:S04]  /*3270*/  @P1 LOP3.LUT R194, R194, 0x100, RZ, 0xfc, !PT ;  /* 0x00000100c2c21812 */ /* 0x000fc800078efcff */
[----:B------:R-:W-:-:S05]  /*3280*/  @P1 SHF.R.U32.HI R0, RZ, c[0x0][0x2c0], R3 ;  /* 0x0000b000ff001a19 */ /* 0x000fca0000011603 */
[----:B------:R-:W-:-:S04]  /*3290*/  @!P0 IADD3 R3, P1, R0, R244, RZ ;  /* 0x000000f400038210 */ /* 0x000fc80007f3e0ff */
[----:B------:R-:W-:Y:S02]  /*32a0*/  @!P0 LEA.HI.X.SX32 R5, R0, R248, 0x1, P1 ;  /* 0x000000f800058211 */ /* 0x000fe400008f0eff */
[----:B------:R-:W-:-:S04]  /*32b0*/  @!P0 LEA R4, P1, R3, c[0x0][0x2a0], 0x2 ;  /* 0x0000a80003048a11 */ /* 0x000fc800078210ff */
[----:B------:R-:W-:-:S05]  /*32c0*/  @!P0 LEA.HI.X R5, R3, c[0x0][0x2a4], R5, 0x2, P1 ;  /* 0x0000a90003058a11 */ /* 0x000fca00008f1405 */
[----:B------:R1:W2:Y:S01]  /*32d0*/  @!P0 LDG.E R207, [R4.64] ;  /* 0x0000000604cf8981 */ /* 0x0002a2000c1e1900 */
[----:B------:R-:W-:Y:S01]  /*32e0*/  IMAD.MOV R0, RZ, RZ, -R0 ;  /* 0x000000ffff007224 */ /* 0x000fe200078e0a00 */
[----:B------:R-:W-:Y:S01]  /*32f0*/  SHF.L.U64.HI R217, R210, 0x1, R13 ;  /* 0x00000001d2d97819 */ /* 0x000fe2000001020d */
[----:B------:R-:W-:Y:S01]  /*3300*/  IMAD.WIDE.U32 R242, R15, c[0x0][0x1e8], RZ ;  /* 0x00007a000ff27a25 */ /* 0x000fe200078e00ff */
[----:B------:R-:W-:Y:S01]  /*3310*/  SHF.L.U64.HI R215, R235, 0x1, R19 ;  /* 0x00000001ebd77819 */ /* 0x000fe20000010213 */
[----:B------:R-:W-:Y:S01]  /*3320*/  BSSY B0, `(.L_x_585) ;  /* 0x0000085000007945 */ /* 0x000fe20003800000 */
[----:B------:R-:W-:Y:S01]  /*3330*/  SHF.L.U64.HI R216, R236, 0x1, R18 ;  /* 0x00000001ecd87819 */ /* 0x000fe20000010212 */
[----:B------:R-:W-:Y:S01]  /*3340*/  IMAD R209, R0, c[0x0][0x2b8], R2 ;  /* 0x0000ae0000d17a24 */ /* 0x000fe200078e0202 */
[----:B------:R-:W-:Y:S01]  /*3350*/  LOP3.LUT R194, R194, 0xfffffbff, RZ, 0xc0, !PT ;  /* 0xfffffbffc2c27812 */ /* 0x000fe200078ec0ff */
[----:B------:R-:W-:Y:S02]  /*3360*/  IMAD R40, R208, -0x30, R40 ;  /* 0xffffffd0d0287824 */ /* 0x000fe400078e0228 */
[----:B------:R-:W-:Y:S01]  /*3370*/  IMAD.WIDE.U32 R2, R209, c[0x0][0x1e0], RZ ;  /* 0x00007800d1027a25 */ /* 0x000fe200078e00ff */
[----:B------:R-:W-:-:S03]  /*3380*/  LOP3.LUT R194, R194, 0xffffffbf, RZ, 0xc0, !PT ;  /* 0xffffffbfc2c27812 */ /* 0x000fc600078ec0ff */
[----:B------:R-:W-:Y:S02]  /*3390*/  IMAD R241, R15, c[0x0][0x1ec], R243 ;  /* 0x00007b000ff17a24 */ /* 0x000fe400078e02f3 */
[----:B------:R-:W-:Y:S02]  /*33a0*/  IMAD.IADD R41, R233, 0x1, R40 ;  /* 0x00000001e9297824 */ /* 0x000fe400078e0228 */
[----:B------:R-:W-:-:S03]  /*33b0*/  IMAD.WIDE.U32 R246, R15, c[0x0][0x210], RZ ;  /* 0x000084000ff67a25 */ /* 0x000fc600078e00ff */
[----:B------:R-:W-:Y:S01]  /*33c0*/  IMNMX R7, R41, 0x30, PT ;  /* 0x0000003029077817 */ /* 0x000fe20003800200 */
[----:B------:R-:W-:Y:S01]  /*33d0*/  IMAD R249, R15, c[0x0][0x214], R247 ;  /* 0x000085000ff97a24 */ /* 0x000fe200078e02f7 */
[----:B-1----:R-:W-:-:S03]  /*33e0*/  SHF.R.S32.HI R4, RZ, 0x1f, R209 ;  /* 0x0000001fff047819 */ /* 0x002fc600000114d1 */
[----:B------:R-:W-:Y:S02]  /*33f0*/  IMAD.IADD R7, R7, 0x1, -R239 ;  /* 0x0000000107077824 */ /* 0x000fe400078e0aef */
[----:B------:R-:W-:-:S03]  /*3400*/  IMAD R0, R4, c[0x0][0x1e0], RZ ;  /* 0x0000780004007a24 */ /* 0x000fc600078e02ff */
[----:B------:R-:W-:Y:S01]  /*3410*/  ISETP.GE.AND P1, PT, R7, 0x1, PT ;  /* 0x000000010700780c */ /* 0x000fe20003f26270 */
[----:B------:R-:W-:-:S04]  /*3420*/  IMAD R0, R209, c[0x0][0x1e4], R0 ;  /* 0x00007900d1007a24 */ /* 0x000fc800078e0200 */
[----:B------:R-:W-:-:S08]  /*3430*/  IMAD.IADD R3, R3, 0x1, R0 ;  /* 0x0000000103037824 */ /* 0x000fd000078e0200 */
[----:B------:R-:W-:Y:S01]  /*3440*/  @P1 ISETP.GE.AND P3, PT, R210, c[0x0][0x1d4], PT ;  /* 0x00007500d2001a0c */ /* 0x000fe20003f66270 */
[----:B------:R-:W-:Y:S01]  /*3450*/  @P1 IMAD.SHL.U32 R9, R20, 0x2, RZ ;  /* 0x0000000214091824 */ /* 0x000fe200078e00ff */
[----:B------:R-:W-:Y:S02]  /*3460*/  @P1 ISETP.GE.AND P4, PT, R235, c[0x0][0x1d4], PT ;  /* 0x00007500eb001a0c */ /* 0x000fe40003f86270 */
[----:B--2---:R-:W-:Y:S01]  /*3470*/  SHF.R.S32.HI R12, RZ, 0x1f, R207 ;  /* 0x0000001fff0c7819 */ /* 0x004fe200000114cf */
[----:B------:R-:W-:-:S04]  /*3480*/  IMAD.WIDE.U32 R2, R207, c[0x0][0x1f0], R2 ;  /* 0x00007c00cf027a25 */ /* 0x000fc800078e0002 */
[----:B------:R-:W-:-:S04]  /*3490*/  IMAD R0, R12, c[0x0][0x1f0], RZ ;  /* 0x00007c000c007a24 */ /* 0x000fc800078e02ff */
[----:B------:R-:W-:Y:S01]  /*34a0*/  IMAD R5, R207, c[0x0][0x1f4], R0 ;  /* 0x00007d00cf057a24 */ /* 0x000fe200078e0200 */
[----:B------:R-:W-:-:S04]  /*34b0*/  IADD3 R0, P0, R2, R242, RZ ;  /* 0x000000f202007210 */ /* 0x000fc80007f1e0ff */
[----:B------:R-:W-:Y:S01]  /*34c0*/  IADD3.X R3, R241, R3, R5, P0, !PT ;  /* 0x00000003f1037210 */ /* 0x000fe200007fe405 */
[----:B------:R-:W-:Y:S01]  /*34d0*/  IMAD R5, R4, c[0x0][0x208], RZ ;  /* 0x0000820004057a24 */ /* 0x000fe200078e02ff */
[----:B------:R-:W-:-:S03]  /*34e0*/  LEA R2, P0, R0, c[0x0][0x1c8], 0x1 ;  /* 0x0000720000027a11 */ /* 0x000fc600078008ff */
[C---:B------:R-:W-:Y:S01]  /*34f0*/  IMAD R6, R209.reuse, c[0x0][0x20c], R5 ;  /* 0x00008300d1067a24 */ /* 0x040fe200078e0205 */
[----:B------:R-:W-:Y:S01]  /*3500*/  LEA.HI.X R11, R0, c[0x0][0x1cc], R3, 0x1, P0 ;  /* 0x00007300000b7a11 */ /* 0x000fe200000f0c03 */
[----:B------:R-:W-:Y:S04]  /*3510*/  SHFL.IDX PT, R10, R2, 0x1, 0x1c1f ;  /* 0x003c1f00020a7f89 */ /* 0x000fe800000e0000 */
[----:B------:R1:W2:Y:S04]  /*3520*/  SHFL.IDX PT, R0, R2, RZ, 0x1c1f ;  /* 0x001c1fff02007589 */ /* 0x0002a800000e0000 */
[----:B------:R-:W3:Y:S04]  /*3530*/  SHFL.IDX PT, R8, R11, RZ, 0x1c1f ;  /* 0x001c1fff0b087589 */ /* 0x000ee800000e0000 */
[----:B------:R-:W4:Y:S01]  /*3540*/  SHFL.IDX PT, R11, R11, 0x1, 0x1c1f ;  /* 0x003c1f000b0b7f89 */ /* 0x000f2200000e0000 */
[----:B-1----:R-:W-:Y:S01]  /*3550*/  IMAD.WIDE.U32 R2, R209, c[0x0][0x208], RZ ;  /* 0x00008200d1027a25 */ /* 0x002fe200078e00ff */
[----:B--2---:R-:W-:-:S03]  /*3560*/  @P1 LEA R4, P0, R210, R0, 0x1 ;  /* 0x00000000d2041211 */ /* 0x004fc600078008ff */
[----:B------:R-:W-:Y:S01]  /*3570*/  IMAD.IADD R3, R3, 0x1, R6 ;  /* 0x0000000103037824 */ /* 0x000fe200078e0206 */
[----:B---3--:R-:W-:Y:S02]  /*3580*/  @P1 LEA.HI.X R5, R210, R8, R13, 0x1, P0 ;  /* 0x00000008d2051211 */ /* 0x008fe400000f0c0d */
[----:B------:R-:W-:Y:S01]  /*3590*/  @P1 LEA R6, P2, R235, R0, 0x1 ;  /* 0x00000000eb061211 */ /* 0x000fe200078408ff */
[----:B------:R-:W-:Y:S01]  /*35a0*/  IMAD.WIDE.U32 R2, R207, c[0x0][0x218], R2 ;  /* 0x00008600cf027a25 */ /* 0x000fe200078e0002 */
[----:B------:R-:W-:Y:S01]  /*35b0*/  ISETP.GE.AND P0, PT, R7, 0x21, PT ;  /* 0x000000210700780c */ /* 0x000fe20003f06270 */
[----:B------:R1:W-:Y:S01]  /*35c0*/  @P1 LDGSTS.E.BYPASS.LTC128B.128 [R9+0x3c80], [R4.64], !P3 ;  /* 0x03c8000004091fae */ /* 0x0003e2000d901d46 */
[----:B------:R-:W-:-:S05]  /*35d0*/  @P1 LEA.HI.X R7, R235, R8, R19, 0x1, P2 ;  /* 0x00000008eb071211 */ /* 0x000fca00010f0c13 */
[----:B------:R2:W-:Y:S01]  /*35e0*/  @P1 LDGSTS.E.BYPASS.LTC128B.128 [R9+0x4880], [R6.64], !P4 ;  /* 0x0488000006091fae */ /* 0x0005e2000e101d46 */
[----:B------:R-:W-:Y:S01]  /*35f0*/  ISETP.GE.AND P4, PT, R235, c[0x0][0x1d4], PT ;  /* 0x00007500eb007a0c */ /* 0x000fe20003f86270 */
[----:B-1----:R-:W-:Y:S01]  /*3600*/  IMAD R5, R12, c[0x0][0x218], RZ ;  /* 0x000086000c057a24 */ /* 0x002fe200078e02ff */
[----:B------:R-:W-:Y:S02]  /*3610*/  @P1 LEA R4, P2, R236, R0, 0x1 ;  /* 0x00000000ec041211 */ /* 0x000fe400078408ff */
[----:B------:R-:W-:Y:S01]  /*3620*/  IADD3 R0, P3, R2, R246, RZ ;  /* 0x000000f602007210 */ /* 0x000fe20007f7e0ff */
[----:B--2---:R-:W-:Y:S01]  /*3630*/  IMAD R6, R207, c[0x0][0x21c], R5 ;  /* 0x00008700cf067a24 */ /* 0x004fe200078e0205 */
[----:B------:R-:W-:Y:S01]  /*3640*/  @P1 LEA.HI.X R5, R236, R8, R18, 0x1, P2 ;  /* 0x00000008ec051211 */ /* 0x000fe200010f0c12 */
[C---:B------:R-:W-:Y:S01]  /*3650*/  IMAD.SHL.U32 R8, R210.reuse, 0x2, RZ ;  /* 0x00000002d2087824 */ /* 0x040fe200078e00ff */
[----:B------:R-:W-:Y:S02]  /*3660*/  @P0 LEA R2, P2, R210, R10, 0x1 ;  /* 0x0000000ad2020211 */ /* 0x000fe400078408ff */
[----:B------:R-:W-:-:S02]  /*3670*/  IADD3.X R6, R249, R3, R6, P3, !PT ;  /* 0x00000003f9067210 */ /* 0x000fc40001ffe406 */
[----:B------:R-:W-:Y:S02]  /*3680*/  @P1 ISETP.GE.AND P3, PT, R236, c[0x0][0x1d4], PT ;  /* 0x00007500ec001a0c */ /* 0x000fe40003f66270 */
[----:B----4-:R-:W-:Y:S02]  /*3690*/  @P0 LEA.HI.X R3, R210, R11, R13, 0x1, P2 ;  /* 0x0000000bd2030211 */ /* 0x010fe400010f0c0d */
[----:B------:R-:W-:-:S04]  /*36a0*/  LEA R17, P2, R0, c[0x0][0x1f8], 0x1 ;  /* 0x00007e0000117a11 */ /* 0x000fc800078408ff */
[----:B------:R-:W-:Y:S01]  /*36b0*/  LEA.HI.X R16, R0, c[0x0][0x1fc], R6, 0x1, P2 ;  /* 0x00007f0000107a11 */ /* 0x000fe200010f0c06 */
[----:B------:R-:W-:Y:S01]  /*36c0*/  @P0 IMAD.SHL.U32 R0, R20, 0x2, RZ ;  /* 0x0000000214000824 */ /* 0x000fe200078e00ff */
[----:B------:R-:W-:Y:S01]  /*36d0*/  @P0 ISETP.GE.AND P2, PT, R210, c[0x0][0x1d4], PT ;  /* 0x00007500d2000a0c */ /* 0x000fe20003f46270 */
[----:B------:R-:W1:Y:S04]  /*36e0*/  SHFL.IDX PT, R7, R17, RZ, 0x1c1f ;  /* 0x001c1fff11077589 */ /* 0x000e6800000e0000 */
[----:B------:R2:W-:Y:S01]  /*36f0*/  @P1 LDGSTS.E.BYPASS.LTC128B.128 [R9+0x5480], [R4.64], !P3 ;  /* 0x0548000004091fae */ /* 0x0005e2000d901d46 */
[----:B------:R-:W-:-:S03]  /*3700*/  @P0 ISETP.GE.AND P3, PT, R235, c[0x0][0x1d4], PT ;  /* 0x00007500eb000a0c */ /* 0x000fc60003f66270 */
[----:B------:R-:W3:Y:S04]  /*3710*/  SHFL.IDX PT, R6, R16, RZ, 0x1c1f ;  /* 0x001c1fff10067589 */ /* 0x000ee800000e0000 */
[----:B------:R4:W-:Y:S01]  /*3720*/  @P0 LDGSTS.E.BYPASS.LTC128B.128 [R0+0x4480], [R2.64], !P2 ;  /* 0x0448000002000fae */ /* 0x0009e2000d101d46 */
[----:B--2---:R-:W-:-:S04]  /*3730*/  @P0 LEA R4, P1, R235, R10, 0x1 ;  /* 0x0000000aeb040211 */ /* 0x004fc800078208ff */
[-C--:B------:R-:W-:Y:S02]  /*3740*/  @P0 LEA.HI.X R5, R235, R11.reuse, R19, 0x1, P1 ;  /* 0x0000000beb050211 */ /* 0x080fe400008f0c13 */
[C---:B------:R-:W-:Y:S02]  /*3750*/  @P0 ISETP.GE.AND P1, PT, R236.reuse, c[0x0][0x1d4], PT ;  /* 0x00007500ec000a0c */ /* 0x040fe40003f26270 */
[----:B----4-:R-:W-:Y:S01]  /*3760*/  @P0 LEA R2, P2, R236, R10, 0x1 ;  /* 0x0000000aec020211 */ /* 0x010fe200078408ff */
[----:B------:R2:W-:Y:S01]  /*3770*/  @P0 LDGSTS.E.BYPASS.LTC128B.128 [R0+0x5080], [R4.64], !P3 ;  /* 0x0508000004000fae */ /* 0x0005e2000d901d46 */
[----:B------:R-:W-:Y:S02]  /*3780*/  ISETP.GE.AND P3, PT, R210, c[0x0][0x1d4], PT ;  /* 0x00007500d2007a0c */ /* 0x000fe40003f66270 */
[C---:B------:R-:W-:Y:S02]  /*3790*/  @P0 LEA.HI.X R3, R236.reuse, R11, R18, 0x1, P2 ;  /* 0x0000000bec030211 */ /* 0x040fe400010f0c12 */
[----:B------:R-:W4:Y:S01]  /*37a0*/  S2R R18, SR_TID.X ;  /* 0x0000000000127919 */ /* 0x000f220000002100 */
[----:B------:R-:W-:-:S04]  /*37b0*/  ISETP.GE.AND P2, PT, R236, c[0x0][0x1d4], PT ;  /* 0x00007500ec007a0c */ /* 0x000fc80003f46270 */
[----:B------:R1:W-:Y:S04]  /*37c0*/  @P0 LDGSTS.E.BYPASS.LTC128B.128 [R0+0x5c80], [R2.64], !P1 ;  /* 0x05c8000002000fae */ /* 0x0003e8000c901d46 */
[----:B------:R-:W0:Y:S01]  /*37d0*/  LDGDEPBAR ;  /* 0x00000000000079af */ /* 0x000e220000000000 */
[----:B--2---:R-:W-:Y:S01]  /*37e0*/  IMAD.SHL.U32 R4, R235, 0x2, RZ ;  /* 0x00000002eb047824 */ /* 0x004fe200078e00ff */
[----:B-1----:R-:W-:Y:S01]  /*37f0*/  IADD3 R2, P0, R7, R8, RZ ;  /* 0x0000000807027210 */ /* 0x002fe20007f1e0ff */
[----:B------:R-:W-:-:S04]  /*3800*/  DEPBAR.LE SB0, 0x1 ;  /* 0x000080400000791a */ /* 0x000fc80000000000 */
[----:B------:R-:W-:-:S04]  /*3810*/  DEPBAR.LE SB0, 0x0 ;  /* 0x000080000000791a */ /* 0x000fc80000000000 */
[----:B------:R-:W-:Y:S01]  /*3820*/  BAR.SYNC.DEFER_BLOCKING 0x0 ;  /* 0x0000000000007b1d */ /* 0x000fe20000010000 */
[----:B------:R-:W-:Y:S02]  /*3830*/  IMAD.IADD R0, R41, 0x1, -R239 ;  /* 0x0000000129007824 */ /* 0x000fe400078e0aef */
[----:B---3--:R-:W-:-:S03]  /*3840*/  IMAD.X R3, R6, 0x1, R217, P0 ;  /* 0x0000000106037824 */ /* 0x008fc600000e06d9 */
[C---:B------:R-:W-:Y:S02]  /*3850*/  ISETP.LT.OR P0, PT, R0.reuse, 0x1, P3 ;  /* 0x000000010000780c */ /* 0x040fe40001f01670 */
[----:B------:R-:W-:Y:S01]  /*3860*/  ISETP.LT.OR P1, PT, R0, 0x1, P4 ;  /* 0x000000010000780c */ /* 0x000fe20002721670 */
[----:B------:R1:W2:Y:S04]  /*3870*/  LDSM.16.M88.4 R12, [R183] ;  /* 0x00000000b70c783b */ /* 0x0002a80000000200 */
[----:B------:R1:W3:Y:S04]  /*3880*/  LDSM.16.M88.4 R8, [R183+0x1000] ;  /* 0x00100000b708783b */ /* 0x0002e80000000200 */
[----:B------:R1:W1:Y:S04]  /*3890*/  LDSM.16.M88.4 R20, [R180] ;  /* 0x00000000b414783b */ /* 0x0002680000000200 */
        /* <DEDUP_REMOVED lines=11> */
[----:B------:R-:W-:-:S05]  /*3950*/  IADD3 R4, P0, R7, R4, RZ ;  /* 0x0000000407047210 */ /* 0x000fca0007f1e0ff */
[----:B------:R-:W-:-:S05]  /*3960*/  IMAD.X R5, R6, 0x1, R215, P0 ;  /* 0x0000000106057824 */ /* 0x000fca00000e06d7 */
[----:B------:R1:W-:Y:S01]  /*3970*/  LDGSTS.E.BYPASS.LTC128B.128 [R195+0x2480], [R4.64], !P1 ;  /* 0x0248000004c37fae */ /* 0x0003e2000c901d46 */
[----:B------:R-:W-:-:S13]  /*3980*/  ISETP.GT.AND P1, PT, R238, 0x2f, PT ;  /* 0x0000002fee00780c */ /* 0x000fda0003f24270 */
[----:B------:R-:W-:Y:S01]  /*3990*/  @P1 LOP3.LUT R194, R194, 0x40, RZ, 0xfc, !PT ;  /* 0x00000040c2c21812 */ /* 0x000fe200078efcff */
[----:B-----5:R-:W-:-:S05]  /*39a0*/  IMAD.SHL.U32 R2, R236, 0x2, RZ ;  /* 0x00000002ec027824 */ /* 0x020fca00078e00ff */
[----:B------:R-:W-:-:S05]  /*39b0*/  IADD3 R2, P0, R7, R2, RZ ;  /* 0x0000000207027210 */ /* 0x000fca0007f1e0ff */
[----:B------:R-:W-:Y:S01]  /*39c0*/  IMAD.X R3, R6, 0x1, R216, P0 ;  /* 0x0000000106037824 */ /* 0x000fe200000e06d8 */
[----:B------:R-:W-:-:S13]  /*39d0*/  ISETP.LT.OR P0, PT, R0, 0x1, P2 ;  /* 0x000000010000780c */ /* 0x000fda0001701670 */
[----:B------:R1:W-:Y:S01]  /*39e0*/  LDGSTS.E.BYPASS.LTC128B.128 [R195+0x3080], [R2.64], !P0 ;  /* 0x0308000002c37fae */ /* 0x0003e2000c101d46 */
[----:B----4-:R-:W-:-:S13]  /*39f0*/  ISETP.GT.AND P0, PT, R18, 0x3f, PT ;  /* 0x0000003f1200780c */ /* 0x010fda0003f04270 */
[----:B------:R-:W-:Y:S01]  /*3a00*/  @P0 LOP3.LUT R194, R194, 0x400, RZ, 0xfc, !PT ;  /* 0x00000400c2c20812 */ /* 0x000fe200078efcff */
[----:B------:R-:W-:Y:S05]  /*3a10*/  @P0 BRA `(.L_x_586) ;  /* 0x0000015000000947 */ /* 0x000fea0003800000 */
[----:B--23--:R-:W-:Y:S05]  /*3a20*/  BRA.DIV ~URZ, `(.L_x_587) ;  /* 0x00015df27f007947 */ /* 0x00cfea000b800000 */
[----:B-1----:R1:W2:Y:S04]  /*3a30*/  SHFL.IDX PT, R4, R16, 0x1, 0x1c1f ;  /* 0x003c1f0010047f89 */ /* 0x0022a800000e0000 */
[----:B------:R1:W3:Y:S02]  /*3a40*/  SHFL.IDX PT, R2, R17, 0x1, 0x1c1f ;  /* 0x003c1f0011027f89 */ /* 0x0002e400000e0000 */
.L_x_786:
[----:B------:R-:W-:Y:S01]  /*3a50*/  IMAD.SHL.U32 R3, R210, 0x2, RZ ;  /* 0x00000002d2037824 */ /* 0x000fe200078e00ff */
[----:B------:R-:W-:Y:S01]  /*3a60*/  ISETP.LT.OR P1, PT, R0, 0x21, P4 ;  /* 0x000000210000780c */ /* 0x000fe20002721670 */
[----:B------:R-:W-:-:S03]  /*3a70*/  IMAD.SHL.U32 R5, R235, 0x2, RZ ;  /* 0x00000002eb057824 */ /* 0x000fc600078e00ff */
[----:B-1-3--:R-:W-:Y:S01]  /*3a80*/  IADD3 R16, P0, R2, R3, RZ ;  /* 0x0000000302107210 */ /* 0x00afe20007f1e0ff */
[----:B------:R-:W-:-:S04]  /*3a90*/  IMAD.SHL.U32 R3, R236, 0x2, RZ ;  /* 0x00000002ec037824 */ /* 0x000fc800078e00ff */
[----:B--2---:R-:W-:Y:S01]  /*3aa0*/  IMAD.X R17, R4, 0x1, R217, P0 ;  /* 0x0000000104117824 */ /* 0x004fe200000e06d9 */
[----:B------:R-:W-:-:S05]  /*3ab0*/  IADD3 R6, P0, R2, R5, RZ ;  /* 0x0000000502067210 */ /* 0x000fca0007f1e0ff */
[----:B------:R-:W-:Y:S01]  /*3ac0*/  IMAD.X R7, R4, 0x1, R215, P0 ;  /* 0x0000000104077824 */ /* 0x000fe200000e06d7 */
[----:B------:R-:W-:-:S05]  /*3ad0*/  IADD3 R2, P0, R2, R3, RZ ;  /* 0x0000000302027210 */ /* 0x000fca0007f1e0ff */
[----:B------:R-:W-:Y:S01]  /*3ae0*/  IMAD.X R3, R4, 0x1, R216, P0 ;  /* 0x0000000104037824 */ /* 0x000fe200000e06d8 */
[----:B------:R-:W-:-:S13]  /*3af0*/  ISETP.LT.OR P0, PT, R0, 0x21, P3 ;  /* 0x000000210000780c */ /* 0x000fda0001f01670 */
[----:B------:R-:W-:Y:S01]  /*3b00*/  @!PT LDS RZ, [RZ] ;  /* 0x00000000fffff984 */ /* 0x000fe20000000800 */
[----:B------:R-:W-:Y:S01]  /*3b10*/  @!PT LDS RZ, [RZ] ;  /* 0x00000000fffff984 */ /* 0x000fe20000000800 */
[----:B------:R-:W-:Y:S01]  /*3b20*/  @!PT LDS RZ, [RZ] ;  /* 0x00000000fffff984 */ /* 0x000fe20000000800 */
[----:B------:R1:W-:Y:S01]  /*3b30*/  LDGSTS.E.BYPASS.LTC128B.128 [R195+0x2080], [R16.64], !P0 ;  /* 0x0208000010c37fae */ /* 0x0003e2000c101d46 */
[----:B------:R-:W-:-:S03]  /*3b40*/  ISETP.LT.OR P0, PT, R0, 0x21, P2 ;  /* 0x000000210000780c */ /* 0x000fc60001701670 */
[----:B------:R1:W-:Y:S10]  /*3b50*/  LDGSTS.E.BYPASS.LTC128B.128 [R195+0x2c80], [R6.64], !P1 ;  /* 0x02c8000006c37fae */ /* 0x0003f4000c901d46 */
[----:B------:R1:W-:Y:S02]  /*3b60*/  LDGSTS.E.BYPASS.LTC128B.128 [R195+0x3880], [R2.64], !P0 ;  /* 0x0388000002c37fae */ /* 0x0003e4000c101d46 */
.L_x_586:
[----:B--23--:R-:W-:Y:S05]  /*3b70*/  BSYNC B0 ;  /* 0x0000000000007941 */ /* 0x00cfea0003800000 */
.L_x_585:
[----:B------:R-:W0:Y:S01]  /*3b80*/  LDGDEPBAR ;  /* 0x00000000000079af */ /* 0x000e220000000000 */
[----:B------:R-:W-:Y:S01]  /*3b90*/  WARPSYNC 0xffffffff ;  /* 0xffffffff00007948 */ /* 0x000fe20003800000 */
[-C--:B-1----:R-:W-:Y:S01]  /*3ba0*/  HMMA.16816.F32 R4, R12, R20.reuse, RZ ;  /* 0x000000140c04723c */ /* 0x082fe200000018ff */
[----:B------:R-:W-:Y:S01]  /*3bb0*/  ISETP.GT.AND P0, PT, R137, R237, PT ;  /* 0x000000ed8900720c */ /* 0x000fe20003f04270 */
[----:B------:R-:W-:Y:S01]  /*3bc0*/  LDSM.16.M88.4 R64, [R180+0xc00] ;  /* 0x000c0000b440783b */ /* 0x000fe20000000200 */
[----:B------:R-:W-:Y:S03]  /*3bd0*/  BSSY B1, `(.L_x_588) ;  /* 0x000010d000017945 */ /* 0x000fe60003800000 */
[----:B------:R-:W1:Y:S02]  /*3be0*/  LDSM.16.M88.4 R36, [R183+0x2000] ;  /* 0x00200000b724783b */ /* 0x000e640000000200 */
[C---:B------:R-:W-:Y:S02]  /*3bf0*/  HMMA.16816.F32 R16, R8.reuse, R20, RZ ;  /* 0x000000140810723c */ /* 0x040fe400000018ff */
[----:B------:R-:W2:Y:S04]  /*3c00*/  LDSM.16.M88.4 R32, [R183+0x3000] ;  /* 0x00300000b720783b */ /* 0x000ea80000000200 */
[----:B------:R-:W-:Y:S02]  /*3c10*/  LDSM.16.M88.4 R56, [R191] ;  /* 0x00000000bf38783b */ /* 0x000fe40000000200 */
[----:B------:R-:W-:Y:S08]  /*3c20*/  HMMA.16816.F32 R84, R8, R28, RZ ;  /* 0x0000001c0854723c */ /* 0x000ff000000018ff */
[----:B------:R-:W-:Y:S08]  /*3c30*/  HMMA.16816.F32 R4, R44, R52, R4 ;  /* 0x000000342c04723c */ /* 0x000ff00000001804 */
[----:B------:R-:W-:Y:S08]  /*3c40*/  HMMA.16816.F32 R80, R8, R30, RZ ;  /* 0x0000001e0850723c */ /* 0x000ff000000018ff */
[C---:B------:R-:W-:Y:S08]  /*3c50*/  HMMA.16816.F32 R108, R12.reuse, R28, RZ ;  /* 0x0000001c0c6c723c */ /* 0x040ff000000018ff */
[C---:B------:R-:W-:Y:S08]  /*3c60*/  HMMA.16816.F32 R60, R12.reuse, R22, RZ ;  /* 0x000000160c3c723c */ /* 0x040ff000000018ff */
[----:B------:R-:W-:Y:S01]  /*3c70*/  HMMA.16816.F32 R120, R12, R30, RZ ;  /* 0x0000001e0c78723c */ /* 0x000fe200000018ff */
[----:B------:R-:W3:Y:S07]  /*3c80*/  LDSM.16.M88.4 R28, [R184+0x2000] ;  /* 0x00200000b81c783b */ /* 0x000eee0000000200 */
[C---:B------:R-:W-:Y:S08]  /*3c90*/  HMMA.16816.F32 R72, R8.reuse, R48, RZ ;  /* 0x000000300848723c */ /* 0x040ff000000018ff */
[C---:B------:R-:W-:Y:S01]  /*3ca0*/  HMMA.16816.F32 R68, R8.reuse, R22, RZ ;  /* 0x000000160844723c */ /* 0x040fe200000018ff */
[----:B------:R-:W4:Y:S07]  /*3cb0*/  LDSM.16.M88.4 R20, [R184+0x3000] ;  /* 0x00300000b814783b */ /* 0x000f2e0000000200 */
[----:B------:R-:W-:Y:S08]  /*3cc0*/  HMMA.16816.F32 R88, R8, R50, RZ ;  /* 0x000000320858723c */ /* 0x000ff000000018ff */
[----:B------:R-:W-:Y:S01]  /*3cd0*/  HMMA.16816.F32 R8, R24, R52, R16 ;  /* 0x000000341808723c */ /* 0x000fe20000001810 */
[----:B------:R-:W-:Y:S07]  /*3ce0*/  LDSM.16.M88.4 R16, [R183+0x4000] ;  /* 0x00400000b710783b */ /* 0x000fee0000000200 */
[----:B-1----:R-:W-:Y:S08]  /*3cf0*/  HMMA.16816.F32 R4, R36, R64, R4 ;  /* 0x000000402404723c */ /* 0x002ff00000001804 */
[-C--:B------:R-:W-:Y:S01]  /*3d00*/  HMMA.16816.F32 R76, R44, R54.reuse, R60 ;  /* 0x000000362c4c723c */ /* 0x080fe2000000183c */
[----:B------:R-:W1:Y:S07]  /*3d10*/  LDSM.16.M88.4 R60, [R180+0x1800] ;  /* 0x00180000b43c783b */ /* 0x000e6e0000000200 */
[----:B------:R-:W-:Y:S08]  /*3d20*/  HMMA.16816.F32 R100, R24, R54, R68 ;  /* 0x000000361864723c */ /* 0x000ff00000001844 */
[----:B--2---:R-:W-:Y:S01]  /*3d30*/  HMMA.16816.F32 R52, R32, R64, R8 ;  /* 0x000000402034723c */ /* 0x004fe20000001808 */
[----:B------:R-:W-:Y:S07]  /*3d40*/  LDSM.16.M88.4 R8, [R184+0x4000] ;  /* 0x00400000b808783b */ /* 0x000fee0000000200 */
[C---:B------:R-:W-:Y:S08]  /*3d50*/  HMMA.16816.F32 R112, R12.reuse, R48, RZ ;  /* 0x000000300c70723c */ /* 0x040ff000000018ff */
[----:B------:R-:W-:Y:S01]  /*3d60*/  HMMA.16816.F32 R116, R12, R50, RZ ;  /* 0x000000320c74723c */ /* 0x000fe200000018ff */
[----:B------:R-:W2:Y:S04]  /*3d70*/  LDSM.16.M88.4 R12, [R183+0x5000] ;  /* 0x00500000b70c783b */ /* 0x000ea80000000200 */
[----:B------:R-:W5:Y:S03]  /*3d80*/  LDSM.16.M88.4 R48, [R188] ;  /* 0x00000000bc30783b */ /* 0x000f660000000200 */
[----:B---3--:R-:W-:Y:S01]  /*3d90*/  HMMA.16816.F32 R68, R28, R56, R4 ;  /* 0x000000381c44723c */ /* 0x008fe20000001804 */
[----:B------:R-:W-:Y:S07]  /*3da0*/  LDSM.16.M88.4 R4, [R184+0x5000] ;  /* 0x00500000b804783b */ /* 0x000fee0000000200 */
[C---:B------:R-:W-:Y:S08]  /*3db0*/  HMMA.16816.F32 R104, R24.reuse, R92, R84 ;  /* 0x0000005c1868723c */ /* 0x040ff00000001854 */
[C---:B------:R-:W-:Y:S08]  /*3dc0*/  HMMA.16816.F32 R128, R24.reuse, R96, R72 ;  /* 0x000000601880723c */ /* 0x040ff00000001848 */
[C---:B------:R-:W-:Y:S08]  /*3dd0*/  HMMA.16816.F32 R124, R24.reuse, R94, R80 ;  /* 0x0000005e187c723c */ /* 0x040ff00000001850 */
[----:B------:R-:W-:Y:S08]  /*3de0*/  HMMA.16816.F32 R132, R24, R98, R88 ;  /* 0x000000621884723c */ /* 0x000ff00000001858 */
[----:B----4-:R-:W-:Y:S01]  /*3df0*/  HMMA.16816.F32 R24, R20, R56, R52 ;  /* 0x000000381418723c */ /* 0x010fe20000001834 */
[----:B------:R-:W3:Y:S07]  /*3e00*/  LDSM.16.M88.4 R52, [R180+0x1000] ;  /* 0x00100000b434783b */ /* 0x000eee0000000200 */
[-C--:B------:R-:W-:Y:S08]  /*3e10*/  HMMA.16816.F32 R76, R36, R66.reuse, R76 ;  /* 0x00000042244c723c */ /* 0x080ff0000000184c */
[----:B------:R-:W-:Y:S01]  /*3e20*/  HMMA.16816.F32 R80, R32, R66, R100 ;  /* 0x000000422050723c */ /* 0x000fe20000001864 */
[----:B------:R-:W4:Y:S07]  /*3e30*/  LDSM.16.M88.4 R64, [R190] ;  /* 0x00000000be40783b */ /* 0x000f2e0000000200 */
[----:B-1----:R-:W-:Y:S08]  /*3e40*/  HMMA.16816.F32 R72, R16, R60, R68 ;  /* 0x0000003c1048723c */ /* 0x002ff00000001844 */
[----:B------:R-:W-:Y:S08]  /*3e50*/  HMMA.16816.F32 R88, R44, R92, R108 ;  /* 0x0000005c2c58723c */ /* 0x000ff0000000186c */
[----:B--2---:R-:W-:Y:S08]  /*3e60*/  HMMA.16816.F32 R24, R12, R60, R24 ;  /* 0x0000003c0c18723c */ /* 0x004ff00000001818 */
[-C--:B------:R-:W-:Y:S08]  /*3e70*/  HMMA.16816.F32 R68, R28, R58.reuse, R76 ;  /* 0x0000003a1c44723c */ /* 0x080ff0000000184c */
[----:B------:R-:W-:Y:S08]  /*3e80*/  HMMA.16816.F32 R76, R20, R58, R80 ;  /* 0x0000003a144c723c */ /* 0x000ff00000001850 */
[----:B-----5:R-:W-:Y:S08]  /*3e90*/  HMMA.16816.F32 R84, R8, R48, R72 ;  /* 0x000000300854723c */ /* 0x020ff00000001848 */
[----:B---3--:R-:W-:Y:S08]  /*3ea0*/  HMMA.16816.F32 R72, R36, R52, R88 ;  /* 0x000000342448723c */ /* 0x008ff00000001858 */
[----:B------:R-:W-:Y:S01]  /*3eb0*/  HMMA.16816.F32 R80, R4, R48, R24 ;  /* 0x000000300450723c */ /* 0x000fe20000001818 */
[----:B------:R-:W1:Y:S07]  /*3ec0*/  LDSM.16.M88.4 R24, [R180+0x1c00] ;  /* 0x001c0000b418783b */ /* 0x000e6e0000000200 */
[----:B------:R-:W-:Y:S01]  /*3ed0*/  HMMA.16816.F32 R56, R16, R62, R68 ;  /* 0x0000003e1038723c */ /* 0x000fe20000001844 */
[----:B------:R-:W-:-:S04]  /*3ee0*/  FMUL.FTZ R0, R84, c[0x0][0x320] ;  /* 0x0000c80054007a20 */ /* 0x000fc80000410000 */
[----:B------:R2:W3:Y:S03]  /*3ef0*/  MUFU.TANH R108, R0 ;  /* 0x00000000006c7308 */ /* 0x0004e60000002400 */
[C---:B------:R-:W-:Y:S08]  /*3f00*/  HMMA.16816.F32 R112, R44.reuse, R96, R112 ;  /* 0x000000602c70723c */ /* 0x040ff00000001870 */
[----:B------:R-:W-:Y:S01]  /*3f10*/  HMMA.16816.F32 R92, R44, R94, R120 ;  /* 0x0000005e2c5c723c */ /* 0x000fe20000001878 */
[----:B--2---:R-:W-:-:S07]  /*3f20*/  FMUL.FTZ R0, R85, c[0x0][0x320] ;  /* 0x0000c80055007a20 */ /* 0x004fce0000410000 */
[----:B------:R-:W-:Y:S01]  /*3f30*/  HMMA.16816.F32 R116, R44, R98, R116 ;  /* 0x000000622c74723c */ /* 0x000fe20000001874 */
[----:B------:R2:W1:Y:S07]  /*3f40*/  MUFU.TANH R101, R0 ;  /* 0x0000000000657308 */ /* 0x00046e0000002400 */
[----:B------:R-:W-:Y:S01]  /*3f50*/  HMMA.16816.F32 R68, R12, R62, R76 ;  /* 0x0000003e0c44723c */ /* 0x000fe2000000184c */
[----:B------:R-:W5:Y:S07]  /*3f60*/  LDSM.16.M88.4 R60, [R187] ;  /* 0x00000000bb3c783b */ /* 0x000f6e0000000200 */
[----:B------:R-:W-:Y:S01]  /*3f70*/  HMMA.16816.F32 R44, R32, R52, R104 ;  /* 0x00000034202c723c */ /* 0x000fe20000001868 */
[----:B--2---:R-:W-:-:S04]  /*3f80*/  FMUL.FTZ R0, R86, c[0x0][0x320] ;  /* 0x0000c80056007a20 */ /* 0x004fc80000410000 */
[----:B------:R2:W1:Y:S03]  /*3f90*/  MUFU.TANH R105, R0 ;  /* 0x0000000000697308 */ /* 0x0004660000002400 */
[----:B----4-:R-:W-:Y:S08]  /*3fa0*/  HMMA.16816.F32 R72, R28, R64, R72 ;  /* 0x000000401c48723c */ /* 0x010ff00000001848 */
[----:B------:R-:W-:Y:S01]  /*3fb0*/  HMMA.16816.F32 R76, R8, R50, R56 ;  /* 0x00000032084c723c */ /* 0x000fe20000001838 */
[----:B------:R-:W4:Y:S01]  /*3fc0*/  LDSM.16.M88.4 R56, [R180+0x1400] ;  /* 0x00140000b438783b */ /* 0x000f220000000200 */
[----:B--2---:R-:W-:-:S06]  /*3fd0*/  FMUL.FTZ R0, R87, c[0x0][0x320] ;  /* 0x0000c80057007a20 */ /* 0x004fcc0000410000 */
[----:B------:R-:W-:Y:S01]  /*3fe0*/  HMMA.16816.F32 R84, R4, R50, R68 ;  /* 0x000000320454723c */ /* 0x000fe20000001844 */
[----:B------:R2:W1:Y:S07]  /*3ff0*/  MUFU.TANH R102, R0 ;  /* 0x0000000000667308 */ /* 0x00046e0000002400 */
[----:B------:R-:W-:Y:S08]  /*4000*/  HMMA.16816.F32 R44, R20, R64, R44 ;  /* 0x00000040142c723c */ /* 0x000ff0000000182c */
[----:B------:R-:W-:Y:S01]  /*4010*/  HMMA.16816.F32 R48, R36, R54, R92 ;  /* 0x000000362430723c */ /* 0x000fe2000000185c */
[----:B--2---:R-:W-:-:S04]  /*4020*/  FMUL.FTZ R0, R80, c[0x0][0x320] ;  /* 0x0000c80050007a20 */ /* 0x004fc80000410000 */
[----:B------:R2:W2:Y:S03]  /*4030*/  MUFU.TANH R106, R0 ;  /* 0x00000000006a7308 */ /* 0x0004a60000002400 */
[----:B-1----:R-:W-:Y:S08]  /*4040*/  HMMA.16816.F32 R68, R16, R24, R72 ;  /* 0x000000181044723c */ /* 0x002ff00000001848 */
[----:B------:R-:W-:Y:S01]  /*4050*/  HMMA.16816.F32 R72, R32, R54, R124 ;  /* 0x000000362048723c */ /* 0x000fe2000000187c */
[----:B--2---:R-:W-:-:S07]  /*4060*/  FMUL.FTZ R0, R81, c[0x0][0x320] ;  /* 0x0000c80051007a20 */ /* 0x004fce0000410000 */
[----:B------:R-:W-:Y:S01]  /*4070*/  HMMA.16816.F32 R44, R12, R24, R44 ;  /* 0x000000180c2c723c */ /* 0x000fe2000000182c */
[----:B------:R1:W2:Y:S07]  /*4080*/  MUFU.TANH R103, R0 ;  /* 0x0000000000677308 */ /* 0x0002ae0000002400 */
[----:B------:R-:W-:Y:S01]  /*4090*/  HMMA.16816.F32 R52, R28, R66, R48 ;  /* 0x000000421c34723c */ /* 0x000fe20000001830 */
[----:B------:R-:W2:Y:S01]  /*40a0*/  LDSM.16.M88.4 R48, [R189] ;  /* 0x00000000bd30783b */ /* 0x000ea20000000200 */
[----:B-1----:R-:W-:-:S04]  /*40b0*/  FMUL.FTZ R0, R82, c[0x0][0x320] ;  /* 0x0000c80052007a20 */ /* 0x002fc80000410000 */
[----:B------:R1:W1:Y:S10]  /*40c0*/  MUFU.TANH R109, R0 ;  /* 0x00000000006d7308 */ /* 0x0002740000002400 */
[----:B-----5:R-:W-:Y:S01]  /*40d0*/  HMMA.16816.F32 R88, R4, R60, R44 ;  /* 0x0000003c0458723c */ /* 0x020fe2000000182c */
[----:B------:R-:W5:Y:S07]  /*40e0*/  LDSM.16.M88.4 R44, [R180+0x2000] ;  /* 0x00200000b42c783b */ /* 0x000f6e0000000200 */
[----:B------:R-:W-:Y:S01]  /*40f0*/  HMMA.16816.F32 R52, R16, R26, R52 ;  /* 0x0000001a1034723c */ /* 0x000fe20000001834 */
[----:B-1----:R-:W-:-:S07]  /*4100*/  FMUL.FTZ R0, R83, c[0x0][0x320] ;  /* 0x0000c80053007a20 */ /* 0x002fce0000410000 */
[----:B------:R-:W-:Y:S01]  /*4110*/  HMMA.16816.F32 R80, R8, R60, R68 ;  /* 0x0000003c0850723c */ /* 0x000fe20000001844 */
[----:B------:R1:W1:Y:S07]  /*4120*/  MUFU.TANH R104, R0 ;  /* 0x0000000000687308 */ /* 0x00026e0000002400 */
[----:B------:R-:W-:Y:S08]  /*4130*/  HMMA.16816.F32 R68, R20, R66, R72 ;  /* 0x000000421444723c */ /* 0x000ff00000001848 */
[----:B----4-:R-:W-:Y:S01]  /*4140*/  HMMA.16816.F32 R64, R36, R56, R112 ;  /* 0x000000382440723c */ /* 0x010fe20000001870 */
[----:B-1----:R-:W-:-:S04]  /*4150*/  FMUL.FTZ R0, R76, c[0x0][0x320] ;  /* 0x0000c8004c007a20 */ /* 0x002fc80000410000 */
[----:B------:R1:W4:Y:S03]  /*4160*/  MUFU.TANH R94, R0 ;  /* 0x00000000005e7308 */ /* 0x0003260000002400 */
[----:B------:R-:W-:Y:S08]  /*4170*/  HMMA.16816.F32 R36, R36, R58, R116 ;  /* 0x0000003a2424723c */ /* 0x000ff00000001874 */
[----:B------:R-:W-:Y:S01]  /*4180*/  HMMA.16816.F32 R72, R12, R26, R68 ;  /* 0x0000001a0c48723c */ /* 0x000fe20000001844 */
[----:B------:R-:W3:Y:S01]  /*4190*/  LDSM.16.M88.4 R24, [R186] ;  /* 0x00000000ba18783b */ /* 0x000ee20000000200 */
[----:B------:R-:W-:-:S04]  /*41a0*/  DEPBAR.LE SB0, 0x0 ;  /* 0x000080000000791a */ /* 0x000fc80000000000 */
[----:B-1----:R-:W-:Y:S02]  /*41b0*/  FMUL.FTZ R0, R77, c[0x0][0x320] ;  /* 0x0000c8004d007a20 */ /* 0x002fe40000410000 */
[C---:B--2---:R-:W-:Y:S02]  /*41c0*/  HMMA.16816.F32 R64, R28.reuse, R48, R64 ;  /* 0x000000301c40723c */ /* 0x044fe40000001840 */
[----:B------:R1:W2:Y:S06]  /*41d0*/  MUFU.TANH R93, R0 ;  /* 0x00000000005d7308 */ /* 0x0002ac0000002400 */
[----:B------:R-:W-:Y:S08]  /*41e0*/  HMMA.16816.F32 R28, R28, R50, R36 ;  /* 0x000000321c1c723c */ /* 0x000ff00000001824 */
[----:B------:R-:W-:Y:S01]  /*41f0*/  HMMA.16816.F32 R72, R4, R62, R72 ;  /* 0x0000003e0448723c */ /* 0x000fe20000001848 */
[----:B-1----:R-:W-:-:S04]  /*4200*/  FMUL.FTZ R0, R78, c[0x0][0x320] ;  /* 0x0000c8004e007a20 */ /* 0x002fc80000410000 */
[----:B------:R1:W1:Y:S02]  /*4210*/  MUFU.TANH R96, R0 ;  /* 0x0000000000607308 */ /* 0x0002640000002400 */
[----:B-1----:R-:W-:Y:S02]  /*4220*/  FMUL.FTZ R0, R79, c[0x0][0x320] ;  /* 0x0000c8004f007a20 */ /* 0x002fe40000410000 */
[C---:B------:R-:W-:Y:S04]  /*4230*/  HMMA.16816.F32 R76, R32.reuse, R56, R128 ;  /* 0x00000038204c723c */ /* 0x040fe80000001880 */
[----:B------:R1:W1:Y:S04]  /*4240*/  MUFU.TANH R95, R0 ;  /* 0x00000000005f7308 */ /* 0x0002680000002400 */
[----:B------:R-:W-:Y:S01]  /*4250*/  HMMA.16816.F32 R32, R32, R58, R132 ;  /* 0x0000003a2020723c */ /* 0x000fe20000001884 */
[----:B-1----:R-:W-:-:S04]  /*4260*/  FMUL.FTZ R0, R84, c[0x0][0x320] ;  /* 0x0000c80054007a20 */ /* 0x002fc80000410000 */
[----:B------:R1:W1:Y:S11]  /*4270*/  MUFU.TANH R98, R0 ;  /* 0x0000000000627308 */ /* 0x0002760000002400 */
[C---:B------:R-:W-:Y:S08]  /*4280*/  HMMA.16816.F32 R68, R20.reuse, R48, R76 ;  /* 0x000000301444723c */ /* 0x040ff0000000184c */
[----:B------:R-:W-:Y:S01]  /*4290*/  HMMA.16816.F32 R48, R20, R50, R32 ;  /* 0x000000321430723c */ /* 0x000fe20000001820 */
[----:B-1----:R-:W-:-:S04]  /*42a0*/  FMUL.FTZ R0, R85, c[0x0][0x320] ;  /* 0x0000c80055007a20 */ /* 0x002fc80000410000 */
[----:B------:R1:W1:Y:S11]  /*42b0*/  MUFU.TANH R97, R0 ;  /* 0x0000000000617308 */ /* 0x0002760000002400 */
[C---:B-----5:R-:W-:Y:S08]  /*42c0*/  HMMA.16816.F32 R36, R12.reuse, R44, R68 ;  /* 0x0000002c0c24723c */ /* 0x060ff00000001844 */
[----:B------:R-:W-:Y:S01]  /*42d0*/  HMMA.16816.F32 R12, R12, R46, R48 ;  /* 0x0000002e0c0c723c */ /* 0x000fe20000001830 */
[----:B-1----:R-:W-:-:S04]  /*42e0*/  FMUL.FTZ R0, R86, c[0x0][0x320] ;  /* 0x0000c80056007a20 */ /* 0x002fc80000410000 */
[----:B------:R1:W1:Y:S11]  /*42f0*/  MUFU.TANH R100, R0 ;  /* 0x0000000000647308 */ /* 0x0002760000002400 */
[----:B---3--:R-:W-:Y:S01]  /*4300*/  HMMA.16816.F32 R20, R4, R24, R36 ;  /* 0x000000180414723c */ /* 0x008fe20000001824 */
[----:B-1----:R-:W-:-:S07]  /*4310*/  FMUL.FTZ R0, R87, c[0x0][0x320] ;  /* 0x0000c80057007a20 */ /* 0x002fce0000410000 */
[----:B------:R-:W-:Y:S01]  /*4320*/  HMMA.16816.F32 R4, R4, R26, R12 ;  /* 0x0000001a0404723c */ /* 0x000fe2000000180c */
[----:B------:R1:W3:Y:S02]  /*4330*/  MUFU.TANH R99, R0 ;  /* 0x0000000000637308 */ /* 0x0002e40000002400 */
        /* <DEDUP_REMOVED lines=71> */
[----:B--234-:R-:W-:Y:S01]  /*47b0*/  IMAD.MOV.U32 R2, RZ, RZ, c[0x0][0x2b8] ;  /* 0x0000ae00ff027624 */ /* 0x01cfe200078e00ff */
[----:B------:R-:W-:Y:S01]  /*47c0*/  ISETP.GT.AND P1, PT, R238, 0x2f, PT ;  /* 0x0000002fee00780c */ /* 0x000fe20003f24270 */
[----:B------:R-:W-:-:S03]  /*47d0*/  IMAD.MOV.U32 R207, RZ, RZ, RZ ;  /* 0x000000ffffcf7224 */ /* 0x000fc600078e00ff */
[----:B------:R-:W-:Y:S02]  /*47e0*/  ISETP.NE.AND P2, PT, R2, 0x1, PT ;  /* 0x000000010200780c */ /* 0x000fe40003f45270 */
[----:B------:R-:W-:-:S04]  /*47f0*/  IADD3 R2, R238, R136, R240 ;  /* 0x00000088ee027210 */ /* 0x000fc80007ffe0f0 */
[----:B------:R-:W-:-:S05]  /*4800*/  IADD3 R2, R2, -0x30, RZ ;  /* 0xffffffd002027810 */ /* 0x000fca0007ffe0ff */
[----:B-1----:R-:W-:Y:S02]  /*4810*/  IMAD.MOV.U32 R0, RZ, RZ, R2 ;  /* 0x000000ffff007224 */ /* 0x002fe400078e0002 */
        /* <DEDUP_REMOVED lines=18> */
[----:B------:R-:W-:-:S04]  /*4940*/  IMAD R0, R0, c[0x0][0x1f0], RZ ;  /* 0x00007c0000007a24 */ /* 0x000fc800078e02ff */
[----:B------:R-:W-:Y:S01]  /*4950*/  IMAD R4, R207, c[0x0][0x1f4], R0 ;  /* 0x00007d00cf047a24 */ /* 0x000fe200078e0200 */
[----:B------:R-:W-:-:S04]  /*4960*/  IADD3 R0, P0, R242, R2, RZ ;  /* 0x00000002f2007210 */ /* 0x000fc80007f1e0ff */
[----:B------:R-:W-:Y:S02]  /*4970*/  IADD3.X R2, R241, R3, R4, P0, !PT ;  /* 0x00000003f1027210 */ /* 0x000fe400007fe404 */
[----:B------:R-:W-:-:S04]  /*4980*/  LEA R9, P0, R0, c[0x0][0x1c8], 0x1 ;  /* 0x0000720000097a11 */ /* 0x000fc800078008ff */
[----:B------:R-:W-:Y:S01]  /*4990*/  LEA.HI.X R8, R0, c[0x0][0x1cc], R2, 0x1, P0 ;  /* 0x0000730000087a11 */ /* 0x000fe200000f0c02 */
[----:B------:R-:W-:Y:S06]  /*49a0*/  BRA.DIV ~URZ, `(.L_x_590) ;  /* 0x00014f427f007947 */ /* 0x000fec000b800000 */
[----:B------:R1:W2:Y:S02]  /*49b0*/  SHFL.IDX PT, R4, R8, RZ, 0x1c1f ;  /* 0x001c1fff08047589 */ /* 0x0002a400000e0000 */
.L_x_787:
[----:B------:R-:W-:Y:S05]  /*49c0*/  BRA.DIV ~URZ, `(.L_x_591) ;  /* 0x00014f927f007947 */ /* 0x000fea000b800000 */
[----:B------:R3:W4:Y:S02]  /*49d0*/  SHFL.IDX PT, R0, R9, RZ, 0x1c1f ;  /* 0x001c1fff09007589 */ /* 0x00072400000e0000 */
.L_x_788:
[----:B------:R-:W-:Y:S01]  /*49e0*/  BSSY B0, `(.L_x_592) ;  /* 0x0000014000007945 */ /* 0x000fe20003800000 */
[----:B------:R-:W-:Y:S05]  /*49f0*/  @!P1 BRA `(.L_x_593) ;  /* 0x0000012000009947 */ /* 0x000fea0003800000 */
[C---:B------:R-:W-:Y:S01]  /*4a00*/  IMAD.SHL.U32 R2, R210.reuse, 0x2, RZ ;  /* 0x00000002d2027824 */ /* 0x040fe200078e00ff */
[----:B------:R-:W-:Y:S01]  /*4a10*/  ISETP.GE.AND P0, PT, R210, c[0x0][0x1d4], PT ;  /* 0x00007500d2007a0c */ /* 0x000fe20003f06270 */
[----:B------:R-:W-:Y:S02]  /*4a20*/  IMAD.SHL.U32 R6, R235, 0x2, RZ ;  /* 0x00000002eb067824 */ /* 0x000fe400078e00ff */
[----:B------:R-:W-:Y:S01]  /*4a30*/  IMAD.SHL.U32 R5, R236, 0x2, RZ ;  /* 0x00000002ec057824 */ /* 0x000fe200078e00ff */
[----:B----4-:R-:W-:-:S05]  /*4a40*/  IADD3 R2, P1, R0, R2, RZ ;  /* 0x0000000200027210 */ /* 0x010fca0007f3e0ff */
[----:B--2---:R-:W-:Y:S01]  /*4a50*/  IMAD.X R3, R4, 0x1, R217, P1 ;  /* 0x0000000104037824 */ /* 0x004fe200008e06d9 */
[----:B------:R-:W-:-:S04]  /*4a60*/  IADD3 R6, P1, R0, R6, RZ ;  /* 0x0000000600067210 */ /* 0x000fc80007f3e0ff */
[----:B------:R-:W-:Y:S01]  /*4a70*/  @!PT LDS RZ, [RZ] ;  /* 0x00000000fffff984 */ /* 0x000fe20000000800 */
[----:B------:R-:W-:Y:S01]  /*4a80*/  @!PT LDS RZ, [RZ] ;  /* 0x00000000fffff984 */ /* 0x000fe20000000800 */
[----:B------:R-:W-:Y:S01]  /*4a90*/  @!PT LDS RZ, [RZ] ;  /* 0x00000000fffff984 */ /* 0x000fe20000000800 */
[----:B------:R2:W-:Y:S01]  /*4aa0*/  LDGSTS.E.BYPASS.LTC128B.128 [R195+0x3c80], [R2.64], !P0 ;  /* 0x03c8000002c37fae */ /* 0x0005e2000c101d46 */
[----:B------:R-:W-:Y:S01]  /*4ab0*/  IMAD.X R7, R4, 0x1, R215, P1 ;  /* 0x0000000104077824 */ /* 0x000fe200008e06d7 */
[----:B------:R-:W-:-:S13]  /*4ac0*/  ISETP.GE.AND P1, PT, R235, c[0x0][0x1d4], PT ;  /* 0x00007500eb007a0c */ /* 0x000fda0003f26270 */
[----:B------:R4:W-:Y:S01]  /*4ad0*/  LDGSTS.E.BYPASS.LTC128B.128 [R195+0x4880], [R6.64], !P1 ;  /* 0x0488000006c37fae */ /* 0x0009e2000c901d46 */
[----:B--2---:R-:W-:-:S05]  /*4ae0*/  IADD3 R2, P0, R0, R5, RZ ;  /* 0x0000000500027210 */ /* 0x004fca0007f1e0ff */
[----:B------:R-:W-:Y:S01]  /*4af0*/  IMAD.X R3, R4, 0x1, R216, P0 ;  /* 0x0000000104037824 */ /* 0x000fe200000e06d8 */
[----:B------:R-:W-:-:S13]  /*4b00*/  ISETP.GE.AND P0, PT, R236, c[0x0][0x1d4], PT ;  /* 0x00007500ec007a0c */ /* 0x000fda0003f06270 */
[----:B------:R4:W-:Y:S02]  /*4b10*/  LDGSTS.E.BYPASS.LTC128B.128 [R195+0x5480], [R2.64], !P0 ;  /* 0x0548000002c37fae */ /* 0x0009e4000c101d46 */
.L_x_593:
[----:B------:R-:W-:Y:S05]  /*4b20*/  BSYNC B0 ;  /* 0x0000000000007941 */ /* 0x000fea0003800000 */
.L_x_592:
[----:B------:R-:W-:Y:S01]  /*4b30*/  ISETP.GE.AND P0, PT, R10, 0x21, PT ;  /* 0x000000210a00780c */ /* 0x000fe20003f06270 */
[----:B------:R-:W-:Y:S06]  /*4b40*/  BRA.DIV ~URZ, `(.L_x_594) ;  /* 0x00014e827f007947 */ /* 0x000fec000b800000 */
[----:B--2---:R2:W1:Y:S04]  /*4b50*/  SHFL.IDX PT, R4, R8, 0x1, 0x1c1f ;  /* 0x003c1f0008047f89 */ /* 0x00446800000e0000 */
[----:B----4-:R2:W4:Y:S02]  /*4b60*/  SHFL.IDX PT, R0, R9, 0x1, 0x1c1f ;  /* 0x003c1f0009007f89 */ /* 0x01052400000e0000 */
.L_x_789:
[----:B------:R-:W-:Y:S05]  /*4b70*/  @!P0 BRA `(.L_x_589) ;  /* 0x0000012000008947 */ /* 0x000fea0003800000 */
[C---:B------:R-:W-:Y:S01]  /*4b80*/  IMAD.SHL.U32 R2, R210.reuse, 0x2, RZ ;  /* 0x00000002d2027824 */ /* 0x040fe200078e00ff */
[----:B------:R-:W-:Y:S01]  /*4b90*/  ISETP.GE.AND P0, PT, R210, c[0x0][0x1d4], PT ;  /* 0x00007500d2007a0c */ /* 0x000fe20003f06270 */
[----:B------:R-:W-:Y:S02]  /*4ba0*/  IMAD.SHL.U32 R6, R235, 0x2, RZ ;  /* 0x00000002eb067824 */ /* 0x000fe400078e00ff */
[----:B------:R-:W-:Y:S01]  /*4bb0*/  IMAD.SHL.U32 R5, R236, 0x2, RZ ;  /* 0x00000002ec057824 */ /* 0x000fe200078e00ff */
[----:B----4-:R-:W-:-:S05]  /*4bc0*/  IADD3 R2, P1, R0, R2, RZ ;  /* 0x0000000200027210 */ /* 0x010fca0007f3e0ff */
[----:B-1----:R-:W-:Y:S01]  /*4bd0*/  IMAD.X R3, R4, 0x1, R217, P1 ;  /* 0x0000000104037824 */ /* 0x002fe200008e06d9 */
        /* <DEDUP_REMOVED lines=8> */
[----:B-1----:R-:W-:-:S05]  /*4c60*/  IADD3 R2, P0, R0, R5, RZ ;  /* 0x0000000500027210 */ /* 0x002fca0007f1e0ff */
[----:B------:R-:W-:Y:S01]  /*4c70*/  IMAD.X R3, R4, 0x1, R216, P0 ;  /* 0x0000000104037824 */ /* 0x000fe200000e06d8 */
[----:B------:R-:W-:-:S13]  /*4c80*/  ISETP.GE.AND P0, PT, R236, c[0x0][0x1d4], PT ;  /* 0x00007500ec007a0c */ /* 0x000fda0003f06270 */
[----:B------:R4:W-:Y:S02]  /*4c90*/  LDGSTS.E.BYPASS.LTC128B.128 [R195+0x5c80], [R2.64], !P0 ;  /* 0x05c8000002c37fae */ /* 0x0009e4000c101d46 */
.L_x_589:
[----:B--234-:R-:W-:Y:S05]  /*4ca0*/  BSYNC B1 ;  /* 0x0000000000017941 */ /* 0x01cfea0003800000 */
.L_x_588:
[----:B-1----:R-:W-:Y:S01]  /*4cb0*/  IMAD.MOV.U32 R0, RZ, RZ, c[0x0][0x2c4] ;  /* 0x0000b100ff007624 */ /* 0x002fe200078e00ff */
[----:B------:R-:W-:Y:S01]  /*4cc0*/  ULDC UR4, c[0x0][0x324] ;  /* 0x0000c90000047ab9 */ /* 0x000fe20000000800 */
[----:B------:R-:W-:Y:S01]  /*4cd0*/  IADD3 R2, -R234, 0x1, R41 ;  /* 0x00000001ea027810 */ /* 0x000fe20007ffe129 */
[----:B------:R-:W-:Y:S01]  /*4ce0*/  ULOP3.LUT UR4, URZ, UR4, URZ, 0x33, !UPT ;  /* 0x000000043f047292 */ /* 0x000fe2000f8e333f */
[----:B------:R-:W0:Y:S01]  /*4cf0*/  LDGDEPBAR ;  /* 0x00000000000079af */ /* 0x000e220000000000 */
[----:B------:R-:W-:Y:S01]  /*4d00*/  ISETP.NE.AND P0, PT, R0, 0x1, PT ;  /* 0x000000010000780c */ /* 0x000fe20003f05270 */
[----:B------:R-:W-:Y:S01]  /*4d10*/  IMAD.IADD R0, R251, 0x1, R250 ;  /* 0x00000001fb007824 */ /* 0x000fe200078e02fa */
[----:B------:R-:W-:Y:S01]  /*4d20*/  IADD3 R8, -R234, R40, RZ ;  /* 0x00000028ea087210 */ /* 0x000fe20007ffe1ff */
[----:B------:R-:W-:Y:S02]  /*4d30*/  IMAD.IADD R7, R41, 0x1, -R234 ;  /* 0x0000000129077824 */ /* 0x000fe400078e0aea */
[----:B------:R-:W-:-:S08]  /*4d40*/  IMAD.MOV.U32 R5, RZ, RZ, R0 ;  /* 0x000000ffff057224 */ /* 0x000fd000078e0000 */
[----:B------:R-:W-:Y:S01]  /*4d50*/  @P0 IMAD.HI.U32 R3, R0, c[0x0][0x2c8], RZ ;  /* 0x0000b20000030a27 */ /* 0x000fe200078e00ff */
[----:B------:R-:W-:-:S04]  /*4d60*/  IADD3 R0, R2, -R232, RZ ;  /* 0x800000e802007210 */ /* 0x000fc80007ffe0ff */
[C---:B------:R-:W-:Y:S02]  /*4d70*/  IADD3 R6, R0.reuse, UR4, RZ ;  /* 0x0000000400067c10 */ /* 0x040fe4000fffe0ff */
[----:B------:R-:W-:Y:S02]  /*4d80*/  @P0 SHF.R.U32.HI R5, RZ, c[0x0][0x2cc], R3 ;  /* 0x0000b300ff050a19 */ /* 0x000fe40000011603 */
[----:B------:R-:W-:Y:S01]  /*4d90*/  IADD3 R4, R0, c[0x0][0x328], RZ ;  /* 0x0000ca0000047a10 */ /* 0x000fe20007ffe0ff */
[----:B------:R-:W-:Y:S05]  /*4da0*/  BRA.DIV ~URZ, `(.L_x_595) ;  /* 0x00014cf27f007947 */ /* 0x000fea000b800000 */
[----:B------:R1:W2:Y:S02]  /*4db0*/  SHFL.IDX PT, R3, R5, RZ, 0x1c1f ;  /* 0x001c1fff05037589 */ /* 0x0002a400000e0000 */
.L_x_790:
[----:B------:R-:W-:Y:S01]  /*4dc0*/  IMAD.MOV.U32 R0, RZ, RZ, c[0x0][0x32c] ;  /* 0x0000cb00ff007624 */ /* 0x000fe200078e00ff */
[----:B--2---:R-:W-:-:S04]  /*4dd0*/  IADD3 R2, R4, R3, RZ ;  /* 0x0000000304027210 */ /* 0x004fc80007ffe0ff */
[----:B------:R-:W-:Y:S01]  /*4de0*/  ISETP.GE.AND P0, PT, R0, 0x1, PT ;  /* 0x000000010000780c */ /* 0x000fe20003f06270 */
[----:B------:R-:W-:Y:S01]  /*4df0*/  IMAD.IADD R0, R6, 0x1, R3 ;  /* 0x0000000106007824 */ /* 0x000fe200078e0203 */
[----:B------:R-:W-:-:S11]  /*4e00*/  IMNMX R2, R7, R2, PT ;  /* 0x0000000207027217 */ /* 0x000fd60003800200 */
[----:B------:R-:W-:Y:S05]  /*4e10*/  @!P0 BRA `(.L_x_596) ;  /* 0x0000014000008947 */ /* 0x000fea0003800000 */
[----:B------:R-:W-:Y:S01]  /*4e20*/  IADD3 R3, -R232, R233, R3 ;  /* 0x000000e9e8037210 */ /* 0x000fe20007ffe103 */
[----:B------:R-:W-:Y:S03]  /*4e30*/  BSSY B0, `(.L_x_597) ;  /* 0x000000e000007945 */ /* 0x000fe60003800000 */
        /* <DEDUP_REMOVED lines=9> */
.L_x_598:
[----:B------:R-:W-:-:S04]  /*4ed0*/  MOV R9, 0x1 ;  /* 0x0000000100097802 */ /* 0x000fc80000000f00 */
[----:B------:R-:W-:-:S13]  /*4ee0*/  ISETP.NE.AND P0, PT, R9, c[0x0][0x32c], PT ;  /* 0x0000cb0009007a0c */ /* 0x000fda0003f05270 */
[----:B------:R-:W-:-:S05]  /*4ef0*/  @P0 IMAD.HI.U32 R9, R3, c[0x0][0x330], RZ ;  /* 0x0000cc0003090a27 */ /* 0x000fca00078e00ff */
[----:B------:R-:W-:Y:S02]  /*4f00*/  @P0 SHF.R.U32.HI R3, RZ, c[0x0][0x334], R9 ;  /* 0x0000cd00ff030a19 */ /* 0x000fe40000011609 */
.L_x_599:
[----:B------:R-:W-:Y:S05]  /*4f10*/  BSYNC B0 ;  /* 0x0000000000007941 */ /* 0x000fea0003800000 */
.L_x_597:
[----:B------:R-:W-:-:S05]  /*4f20*/  IMAD R3, R3, c[0x0][0x32c], R8 ;  /* 0x0000cb0003037a24 */ /* 0x000fca00078e0208 */
[----:B------:R-:W-:Y:S02]  /*4f30*/  IADD3 R9, R3, c[0x0][0x32c], RZ ;  /* 0x0000cb0003097a10 */ /* 0x000fe40007ffe0ff */
[----:B------:R-:W-:Y:S02]  /*4f40*/  IMNMX R0, R0, R3, !PT ;  /* 0x0000000300007217 */ /* 0x000fe40007800200 */
[----:B------:R-:W-:Y:S02]  /*4f50*/  IMNMX R2, R2, R9, PT ;  /* 0x0000000902027217 */ /* 0x000fe40003800200 */
.L_x_596:
[----:B------:R-:W-:Y:S02]  /*4f60*/  ISETP.GE.AND P0, PT, R40, 0x2, PT ;  /* 0x000000022800780c */ /* 0x000fe40003f06270 */
[----:B------:R-:W-:Y:S02]  /*4f70*/  LOP3.LUT R194, R194, 0xfffffff7, RZ, 0xc0, !PT ;  /* 0xfffffff7c2c27812 */ /* 0x000fe400078ec0ff */
[C---:B------:R-:W-:Y:S02]  /*4f80*/  ISETP.GE.AND P1, PT, R40.reuse, 0x9, PT ;  /* 0x000000092800780c */ /* 0x040fe40003f26270 */
[----:B------:R-:W-:-:S02]  /*4f90*/  ISETP.GE.AND P6, PT, R40, 0x12, PT ;  /* 0x000000122800780c */ /* 0x000fc40003fc6270 */
[C---:B------:R-:W-:Y:S02]  /*4fa0*/  ISETP.GE.AND P5, PT, R40.reuse, 0x19, PT ;  /* 0x000000192800780c */ /* 0x040fe40003fa6270 */
[C---:B------:R-:W-:Y:S02]  /*4fb0*/  ISETP.GE.AND P4, PT, R40.reuse, 0x1a, PT ;  /* 0x0000001a2800780c */ /* 0x040fe40003f86270 */
[----:B------:R-:W-:Y:S02]  /*4fc0*/  ISETP.GE.AND P3, PT, R40, 0x21, PT ;  /* 0x000000212800780c */ /* 0x000fe40003f66270 */
[----:B------:R-:W-:Y:S02]  /*4fd0*/  @P0 LOP3.LUT R194, R194, 0x8, RZ, 0xfc, !PT ;  /* 0x00000008c2c20812 */ /* 0x000fe400078efcff */
[----:B------:R-:W-:Y:S02]  /*4fe0*/  ISETP.GT.AND P0, PT, R0, 0x1, !P0 ;  /* 0x000000010000780c */ /* 0x000fe40004704270 */
[----:B------:R-:W-:-:S02]  /*4ff0*/  LOP3.LUT R194, R194, 0xfffffffb, RZ, 0xc0, !PT ;  /* 0xfffffffbc2c27812 */ /* 0x000fc400078ec0ff */
[----:B------:R-:W-:Y:S02]  /*5000*/  ISETP.LT.OR P0, PT, R2, 0x2, P0 ;  /* 0x000000020200780c */ /* 0x000fe40000701670 */
[----:B------:R-:W-:Y:S02]  /*5010*/  @P1 LOP3.LUT R194, R194, 0x4, RZ, 0xfc, !PT ;  /* 0x00000004c2c21812 */ /* 0x000fe400078efcff */
[----:B------:R-:W-:Y:S02]  /*5020*/  FSEL R19, R101, -INF , !P0 ;  /* 0xff80000065137808 */ /* 0x000fe40004000000 */
[----:B------:R-:W-:Y:S02]  /*5030*/  ISETP.GT.AND P0, PT, R0, 0x8, !P1 ;  /* 0x000000080000780c */ /* 0x000fe40004f04270 */
[----:B------:R-:W-:Y:S02]  /*5040*/  ISETP.GE.AND P1, PT, R40, 0xa, PT ;  /* 0x0000000a2800780c */ /* 0x000fe40003f26270 */
[----:B------:R-:W-:-:S02]  /*5050*/  ISETP.LT.OR P0, PT, R2, 0x9, P0 ;  /* 0x000000090200780c */ /* 0x000fc40000701670 */
[----:B------:R-:W-:Y:S02]  /*5060*/  LOP3.LUT R194, R194, 0xfffffffd, RZ, 0xc0, !PT ;  /* 0xfffffffdc2c27812 */ /* 0x000fe400078ec0ff */
[----:B------:R-:W-:Y:S02]  /*5070*/  FSEL R27, R94, -INF , !P0 ;  /* 0xff8000005e1b7808 */ /* 0x000fe40004000000 */
[----:B------:R-:W-:Y:S02]  /*5080*/  ISETP.GT.AND P0, PT, R0, 0x9, !P1 ;  /* 0x000000090000780c */ /* 0x000fe40004f04270 */
[----:B------:R-:W-:Y:S02]  /*5090*/  ISETP.GE.AND P2, PT, R40, 0x22, PT ;  /* 0x000000222800780c */ /* 0x000fe40003f46270 */
[----:B------:R-:W-:Y:S02]  /*50a0*/  ISETP.LT.OR P0, PT, R2, 0xa, P0 ;  /* 0x0000000a0200780c */ /* 0x000fe40000701670 */
[----:B------:R-:W-:-:S02]  /*50b0*/  @P1 LOP3.LUT R194, R194, 0x2, RZ, 0xfc, !PT ;  /* 0x00000002c2c21812 */ /* 0x000fc400078efcff */
[----:B------:R-:W-:Y:S02]  /*50c0*/  ISETP.GE.AND P1, PT, R40, 0x11, PT ;  /* 0x000000112800780c */ /* 0x000fe40003f26270 */
[----:B------:R-:W-:Y:S02]  /*50d0*/  FSEL R30, R93, -INF , !P0 ;  /* 0xff8000005d1e7808 */ /* 0x000fe40004000000 */
[----:B------:R-:W-:Y:S02]  /*50e0*/  ISETP.GT.AND P0, PT, R0, 0x10, !P1 ;  /* 0x000000100000780c */ /* 0x000fe40004f04270 */
[----:B------:R-:W-:Y:S02]  /*50f0*/  LOP3.LUT R194, R194, 0xfffffffe, RZ, 0xc0, !PT ;  /* 0xfffffffec2c27812 */ /* 0x000fe400078ec0ff */
[----:B------:R-:W-:-:S04]  /*5100*/  ISETP.LT.OR P0, PT, R2, 0x11, P0 ;  /* 0x000000110200780c */ /* 0x000fc80000701670 */
[----:B------:R-:W-:Y:S02]  /*5110*/  FSEL R33, R85, -INF , !P0 ;  /* 0xff80000055217808 */ /* 0x000fe40004000000 */
[----:B------:R-:W-:Y:S02]  /*5120*/  ISETP.GT.AND P0, PT, R0, 0x11, !P6 ;  /* 0x000000110000780c */ /* 0x000fe40007704270 */
[----:B------:R-:W-:Y:S02]  /*5130*/  @P1 LOP3.LUT R194, R194, 0x1, RZ, 0xfc, !PT ;  /* 0x00000001c2c21812 */ /* 0x000fe400078efcff */
[----:B------:R-:W-:Y:S02]  /*5140*/  ISETP.LT.OR P0, PT, R2, 0x12, P0 ;  /* 0x000000120200780c */ /* 0x000fe40000701670 */
[----:B------:R-:W-:Y:S02]  /*5150*/  ISETP.GE.AND P1, PT, R40, 0x29, PT ;  /* 0x000000292800780c */ /* 0x000fe40003f26270 */
[----:B------:R-:W-:-:S02]  /*5160*/  FSEL R34, R84, -INF , !P0 ;  /* 0xff80000054227808 */ /* 0x000fc40004000000 */
[----:B------:R-:W-:Y:S02]  /*5170*/  ISETP.GT.AND P0, PT, R0, 0x18, !P5 ;  /* 0x000000180000780c */ /* 0x000fe40006f04270 */
[----:B------:R-:W-:Y:S02]  /*5180*/  LOP3.LUT R194, R194, 0xffffffef, RZ, 0xc0, !PT ;  /* 0xffffffefc2c27812 */ /* 0x000fe400078ec0ff */
[----:B------:R-:W-:-:S04]  /*5190*/  ISETP.LT.OR P0, PT, R2, 0x19, P0 ;  /* 0x000000190200780c */ /* 0x000fc80000701670 */
[----:B------:R-:W-:Y:S02]  /*51a0*/  FSEL R39, R60, -INF , !P0 ;  /* 0xff8000003c277808 */ /* 0x000fe40004000000 */
[----:B------:R-:W-:Y:S02]  /*51b0*/  ISETP.GT.AND P0, PT, R0, 0x19, !P4 ;  /* 0x000000190000780c */ /* 0x000fe40006704270 */
[----:B------:R-:W-:Y:S02]  /*51c0*/  @P1 LOP3.LUT R194, R194, 0x10, RZ, 0xfc, !PT ;  /* 0x00000010c2c21812 */ /* 0x000fe400078efcff */
[----:B------:R-:W-:Y:S02]  /*51d0*/  ISETP.LT.OR P0, PT, R2, 0x1a, P0 ;  /* 0x0000001a0200780c */ /* 0x000fe40000701670 */
[----:B------:R-:W-:Y:S02]  /*51e0*/  LOP3.LUT R194, R194, 0xffffffdf, RZ, 0xc0, !PT ;  /* 0xffffffdfc2c27812 */ /* 0x000fe400078ec0ff */
[----:B------:R-:W-:-:S02]  /*51f0*/  FSEL R41, R57, -INF , !P0 ;  /* 0xff80000039297808 */ /* 0x000fc40004000000 */
[----:B------:R-:W-:-:S04]  /*5200*/  ISETP.GT.AND P0, PT, R0, 0x20, !P3 ;  /* 0x000000200000780c */ /* 0x000fc80005f04270 */
[----:B------:R-:W-:-:S04]  /*5210*/  ISETP.LT.OR P0, PT, R2, 0x21, P0 ;  /* 0x000000210200780c */ /* 0x000fc80000701670 */
[----:B------:R-:W-:Y:S02]  /*5220*/  FSEL R139, R25, -INF , !P0 ;  /* 0xff800000198b7808 */ /* 0x000fe40004000000 */
[----:B------:R-:W-:-:S04]  /*5230*/  ISETP.GT.AND P0, PT, R0, 0x21, !P2 ;  /* 0x000000210000780c */ /* 0x000fc80005704270 */
[----:B------:R-:W-:-:S04]  /*5240*/  ISETP.LT.OR P0, PT, R2, 0x22, P0 ;  /* 0x000000220200780c */ /* 0x000fc80000701670 */
[----:B------:R-:W-:Y:S02]  /*5250*/  FSEL R138, R24, -INF , !P0 ;  /* 0xff800000188a7808 */ /* 0x000fe40004000000 */
[----:B------:R-:W-:Y:S02]  /*5260*/  ISETP.GT.AND P0, PT, R0, 0x28, !P1 ;  /* 0x000000280000780c */ /* 0x000fe40004f04270 */
[----:B------:R-:W-:Y:S02]  /*5270*/  ISETP.GE.AND P1, PT, R40, 0x1, PT ;  /* 0x000000012800780c */ /* 0x000fe40003f26270 */
[----:B------:R-:W-:-:S04]  /*5280*/  ISETP.LT.OR P0, PT, R2, 0x29, P0 ;  /* 0x000000290200780c */ /* 0x000fc80000701670 */
[----:B------:R-:W-:Y:S02]  /*5290*/  FSEL R137, R13, -INF , !P0 ;  /* 0xff8000000d897808 */ /* 0x000fe40004000000 */
[----:B------:R-:W-:-:S04]  /*52a0*/  ISETP.GT.AND P0, PT, R0, RZ, !P1 ;  /* 0x000000ff0000720c */ /* 0x000fc80004f04270 */
[----:B------:R-:W-:-:S04]  /*52b0*/  ISETP.LT.OR P0, PT, R2, 0x1, P0 ;  /* 0x000000010200780c */ /* 0x000fc80000701670 */
[----:B------:R-:W-:Y:S02]  /*52c0*/  FSEL R18, R108, -INF , !P0 ;  /* 0xff8000006c127808 */ /* 0x000fe40004000000 */
[----:B------:R-:W-:-:S13]  /*52d0*/  ISETP.GE.AND P0, PT, R40, 0x2a, PT ;  /* 0x0000002a2800780c */ /* 0x000fda0003f06270 */
[----:B------:R-:W-:Y:S02]  /*52e0*/  @P0 LOP3.LUT R194, R194, 0x20, RZ, 0xfc, !PT ;  /* 0x00000020c2c20812 */ /* 0x000fe400078efcff */
[----:B------:R-:W-:-:S04]  /*52f0*/  ISETP.GT.AND P0, PT, R0, 0x29, !P0 ;  /* 0x000000290000780c */ /* 0x000fc80004704270 */
[----:B------:R-:W-:-:S04]  /*5300*/  ISETP.LT.OR P0, PT, R2, 0x2a, P0 ;  /* 0x0000002a0200780c */ /* 0x000fc80000701670 */
[----:B------:R-:W-:Y:S01]  /*5310*/  FSEL R136, R12, -INF , !P0 ;  /* 0xff8000000c887808 */ /* 0x000fe20004000000 */
[----:B------:R-:W-:Y:S06]  /*5320*/  BRA.DIV ~URZ, `(.L_x_600) ;  /* 0x000147d27f007947 */ /* 0x000fec000b800000 */
[----:B------:R2:W3:Y:S02]  /*5330*/  SHFL.IDX PT, R3, R5, 0x1, 0x1c1f ;  /* 0x003c1f0005037f89 */ /* 0x0004e400000e0000 */
.L_x_791:
[----:B------:R-:W-:Y:S01]  /*5340*/  IMAD.MOV.U32 R0, RZ, RZ, c[0x0][0x32c] ;  /* 0x0000cb00ff007624 */ /* 0x000fe200078e00ff */
[----:B---3--:R-:W-:-:S04]  /*5350*/  IADD3 R2, R4, R3, RZ ;  /* 0x0000000304027210 */ /* 0x008fc80007ffe0ff */
        /* <DEDUP_REMOVED lines=15> */
.L_x_603:
[----:B------:R-:W-:-:S04]  /*5450*/  MOV R9, 0x1 ;  /* 0x0000000100097802 */ /* 0x000fc80000000f00 */
[----:B------:R-:W-:-:S13]  /*5460*/  ISETP.NE.AND P0, PT, R9, c[0x0][0x32c], PT ;  /* 0x0000cb0009007a0c */ /* 0x000fda0003f05270 */
[----:B------:R-:W-:-:S05]  /*5470*/  @P0 IMAD.HI.U32 R9, R3, c[0x0][0x330], RZ ;  /* 0x0000cc0003090a27 */ /* 0x000fca00078e00ff */
[----:B------:R-:W-:Y:S02]  /*5480*/  @P0 SHF.R.U32.HI R3, RZ, c[0x0][0x334], R9 ;  /* 0x0000cd00ff030a19 */ /* 0x000fe40000011609 */
.L_x_604:
[----:B------:R-:W-:Y:S05]  /*5490*/  BSYNC B0 ;  /* 0x0000000000007941 */ /* 0x000fea0003800000 */
.L_x_602:
[----:B------:R-:W-:-:S05]  /*54a0*/  IMAD R3, R3, c[0x0][0x32c], R8 ;  /* 0x0000cb0003037a24 */ /* 0x000fca00078e0208 */
[----:B------:R-:W-:Y:S02]  /*54b0*/  IADD3 R9, R3, c[0x0][0x32c], RZ ;  /* 0x0000cb0003097a10 */ /* 0x000fe40007ffe0ff */
[----:B------:R-:W-:Y:S02]  /*54c0*/  IMNMX R0, R0, R3, !PT ;  /* 0x0000000300007217 */ /* 0x000fe40007800200 */
[----:B------:R-:W-:Y:S02]  /*54d0*/  IMNMX R2, R2, R9, PT ;  /* 0x0000000902027217 */ /* 0x000fe40003800200 */
.L_x_601:
[----:B------:R-:W-:-:S04]  /*54e0*/  LOP3.LUT P0, RZ, R194, 0x8, RZ, 0xc0, !PT ;  /* 0x00000008c2ff7812 */ /* 0x000fc8000780c0ff */
[----:B------:R-:W-:-:S04]  /*54f0*/  ISETP.GT.AND P0, PT, R0, 0x1, !P0 ;  /* 0x000000010000780c */ /* 0x000fc80004704270 */
[----:B------:R-:W-:-:S04]  /*5500*/  ISETP.LT.OR P0, PT, R2, 0x2, P0 ;  /* 0x000000020200780c */ /* 0x000fc80000701670 */
[----:B------:R-:W-:Y:S02]  /*5510*/  FSEL R17, R102, -INF , !P0 ;  /* 0xff80000066117808 */ /* 0x000fe40004000000 */
        /* <DEDUP_REMOVED lines=27> */
[----:B------:R-:W-:-:S04]  /*56d0*/  LOP3.LUT P0, RZ, R194, 0x10, RZ, 0xc0, !PT ;  /* 0x00000010c2ff7812 */ /* 0x000fc8000780c0ff */
[----:B------:R-:W-:-:S04]  /*56e0*/  ISETP.GT.AND P0, PT, R0, 0x28, !P0 ;  /* 0x000000280000780c */ /* 0x000fc80004704270 */
[----:B------:R-:W-:-:S04]  /*56f0*/  ISETP.LT.OR P0, PT, R2, 0x29, P0 ;  /* 0x000000290200780c */ /* 0x000fc80000701670 */
[----:B------:R-:W-:Y:S02]  /*5700*/  FSEL R125, R14, -INF , !P0 ;  /* 0xff8000000e7d7808 */ /* 0x000fe40004000000 */
[----:B------:R-:W-:-:S04]  /*5710*/  ISETP.GT.AND P0, PT, R0, RZ, !P1 ;  /* 0x000000ff0000720c */ /* 0x000fc80004f04270 */
[----:B------:R-:W-:-:S04]  /*5720*/  ISETP.LT.OR P0, PT, R2, 0x1, P0 ;  /* 0x000000010200780c */ /* 0x000fc80000701670 */
[----:B------:R-:W-:Y:S02]  /*5730*/  FSEL R15, R105, -INF , !P0 ;  /* 0xff800000690f7808 */ /* 0x000fe40004000000 */
[----:B------:R-:W-:-:S04]  /*5740*/  LOP3.LUT P0, RZ, R194, 0x20, RZ, 0xc0, !PT ;  /* 0x00000020c2ff7812 */ /* 0x000fc8000780c0ff */
[----:B------:R-:W-:-:S04]  /*5750*/  ISETP.GT.AND P0, PT, R0, 0x29, !P0 ;  /* 0x000000290000780c */ /* 0x000fc80004704270 */
[----:B------:R-:W-:-:S04]  /*5760*/  ISETP.LT.OR P0, PT, R2, 0x2a, P0 ;  /* 0x0000002a0200780c */ /* 0x000fc80000701670 */
[----:B------:R-:W-:Y:S01]  /*5770*/  FSEL R124, R11, -INF , !P0 ;  /* 0xff8000000b7c7808 */ /* 0x000fe20004000000 */
[----:B------:R-:W-:Y:S06]  /*5780*/  BRA.DIV ~URZ, `(.L_x_605) ;  /* 0x000143d27f007947 */ /* 0x000fec000b800000 */
[----:B------:R3:W4:Y:S02]  /*5790*/  SHFL.IDX PT, R3, R5, 0x2, 0x1c1f ;  /* 0x005c1f0005037f89 */ /* 0x00072400000e0000 */
.L_x_792:
[----:B------:R-:W-:Y:S01]  /*57a0*/  IMAD.MOV.U32 R0, RZ, RZ, c[0x0][0x32c] ;  /* 0x0000cb00ff007624 */ /* 0x000fe200078e00ff */
[----:B----4-:R-:W-:-:S04]  /*57b0*/  IADD3 R2, R4, R3, RZ ;  /* 0x0000000304027210 */ /* 0x010fc80007ffe0ff */
        /* <DEDUP_REMOVED lines=15> */
.L_x_608:
[----:B------:R-:W-:-:S04]  /*58b0*/  MOV R9, 0x1 ;  /* 0x0000000100097802 */ /* 0x000fc80000000f00 */
[----:B------:R-:W-:-:S13]  /*58c0*/  ISETP.NE.AND P0, PT, R9, c[0x0][0x32c], PT ;  /* 0x0000cb0009007a0c */ /* 0x000fda0003f05270 */
[----:B------:R-:W-:-:S05]  /*58d0*/  @P0 IMAD.HI.U32 R9, R3, c[0x0][0x330], RZ ;  /* 0x0000cc0003090a27 */ /* 0x000fca00078e00ff */
[----:B------:R-:W-:Y:S02]  /*58e0*/  @P0 SHF.R.U32.HI R3, RZ, c[0x0][0x334], R9 ;  /* 0x0000cd00ff030a19 */ /* 0x000fe40000011609 */
.L_x_609:
[----:B------:R-:W-:Y:S05]  /*58f0*/  BSYNC B0 ;  /* 0x0000000000007941 */ /* 0x000fea0003800000 */
.L_x_607:
[----:B------:R-:W-:-:S05]  /*5900*/  IMAD R3, R3, c[0x0][0x32c], R8 ;  /* 0x0000cb0003037a24 */ /* 0x000fca00078e0208 */
[----:B------:R-:W-:Y:S02]  /*5910*/  IADD3 R9, R3, c[0x0][0x32c], RZ ;  /* 0x0000cb0003097a10 */ /* 0x000fe40007ffe0ff */
[----:B------:R-:W-:Y:S02]  /*5920*/  IMNMX R0, R0, R3, !PT ;  /* 0x0000000300007217 */ /* 0x000fe40007800200 */
[----:B------:R-:W-:Y:S02]  /*5930*/  IMNMX R2, R2, R9, PT ;  /* 0x0000000902027217 */ /* 0x000fe40003800200 */
.L_x_606:
        /* <DEDUP_REMOVED lines=43> */
[----:B------:R4:W1:Y:S02]  /*5bf0*/  SHFL.IDX PT, R3, R5, 0x3, 0x1c1f ;  /* 0x007c1f0005037f89 */ /* 0x00086400000e0000 */
.L_x_793:
[----:B------:R-:W-:Y:S01]  /*5c00*/  IMAD.MOV.U32 R0, RZ, RZ, c[0x0][0x32c] ;  /* 0x0000cb00ff007624 */ /* 0x000fe200078e00ff */
[----:B-1----:R-:W-:-:S04]  /*5c10*/  IADD3 R2, R4, R3, RZ ;  /* 0x0000000304027210 */ /* 0x002fc80007ffe0ff */
        /* <DEDUP_REMOVED lines=15> */
.L_x_613:
[----:B------:R-:W-:-:S04]  /*5d10*/  MOV R4, 0x1 ;  /* 0x0000000100047802 */ /* 0x000fc80000000f00 */
[----:B------:R-:W-:-:S13]  /*5d20*/  ISETP.NE.AND P0, PT, R4, c[0x0][0x32c], PT ;  /* 0x0000cb0004007a0c */ /* 0x000fda0003f05270 */
[----:B------:R-:W-:-:S05]  /*5d30*/  @P0 IMAD.HI.U32 R4, R3, c[0x0][0x330], RZ ;  /* 0x0000cc0003040a27 */ /* 0x000fca00078e00ff */
[----:B------:R-:W-:Y:S02]  /*5d40*/  @P0 SHF.R.U32.HI R3, RZ, c[0x0][0x334], R4 ;  /* 0x0000cd00ff030a19 */ /* 0x000fe40000011604 */
.L_x_614:
[----:B------:R-:W-:Y:S05]  /*5d50*/  BSYNC B0 ;  /* 0x0000000000007941 */ /* 0x000fea0003800000 */
.L_x_612:
[----:B------:R-:W-:-:S05]  /*5d60*/  IMAD R3, R3, c[0x0][0x32c], R8 ;  /* 0x0000cb0003037a24 */ /* 0x000fca00078e0208 */
[----:B------:R-:W-:Y:S02]  /*5d70*/  IADD3 R4, R3, c[0x0][0x32c], RZ ;  /* 0x0000cb0003047a10 */ /* 0x000fe40007ffe0ff */
[----:B------:R-:W-:Y:S02]  /*5d80*/  IMNMX R0, R0, R3, !PT ;  /* 0x0000000300007217 */ /* 0x000fe40007800200 */
[----:B------:R-:W-:Y:S02]  /*5d90*/  IMNMX R2, R2, R4, PT ;  /* 0x0000000402027217 */ /* 0x000fe40003800200 */
.L_x_611:
[----:B------:R-:W-:Y:S02]  /*5da0*/  LOP3.LUT P0, RZ, R194, 0x8, RZ, 0xc0, !PT ;  /* 0x00000008c2ff7812 */ /* 0x000fe4000780c0ff */
[----:B------:R-:W-:Y:S02]  /*5db0*/  FMNMX.FTZ R3, R14, R16, !PT ;  /* 0x000000100e037209 */ /* 0x000fe40007810000 */
        /* <DEDUP_REMOVED lines=15> */
[----:B------:R-:W-:Y:S02]  /*5eb0*/  ISETP.GT.AND P0, PT, R0, 0x11, !P6 ;  /* 0x000000110000780c */ /* 0x000fe40007704270 */
[----:B------:R-:W-:Y:S02]  /*5ec0*/  LOP3.LUT P6, RZ, R194, 0x20, RZ, 0xc0, !PT ;  /* 0x00000020c2ff7812 */ /* 0x000fe400078cc0ff */
[----:B------:R-:W-:-:S04]  /*5ed0*/  ISETP.LT.OR P0, PT, R2, 0x12, P0 ;  /* 0x000000120200780c */ /* 0x000fc80000701670 */
[----:B------:R-:W-:Y:S02]  /*5ee0*/  FSEL R21, R76, -INF , !P0 ;  /* 0xff8000004c157808 */ /* 0x000fe40004000000 */
[----:B------:R-:W-:Y:S02]  /*5ef0*/  ISETP.GT.AND P0, PT, R0, 0x18, !P5 ;  /* 0x000000180000780c */ /* 0x000fe40006f04270 */
[----:B------:R-:W-:Y:S02]  /*5f00*/  LOP3.LUT P5, RZ, R194, 0x10, RZ, 0xc0, !PT ;  /* 0x00000010c2ff7812 */ /* 0x000fe400078ac0ff */
        /* <DEDUP_REMOVED lines=11> */
[C---:B------:R-:W-:Y:S02]  /*5fc0*/  ISETP.GT.AND P0, PT, R0.reuse, RZ, !P1 ;  /* 0x000000ff0000720c */ /* 0x040fe40004f04270 */
[----:B------:R-:W-:Y:S02]  /*5fd0*/  ISETP.GT.AND P1, PT, R0, 0x28, !P5 ;  /* 0x000000280000780c */ /* 0x000fe40006f24270 */
[C---:B------:R-:W-:Y:S02]  /*5fe0*/  ISETP.LT.OR P0, PT, R2.reuse, 0x1, P0 ;  /* 0x000000010200780c */ /* 0x040fe40000701670 */
[----:B------:R-:W-:Y:S02]  /*5ff0*/  ISETP.LT.OR P1, PT, R2, 0x29, P1 ;  /* 0x000000290200780c */ /* 0x000fe40000f21670 */
[----:B------:R-:W-:-:S02]  /*6000*/  FSEL R9, R109, -INF , !P0 ;  /* 0xff8000006d097808 */ /* 0x000fc40004000000 */
[----:B------:R-:W-:Y:S02]  /*6010*/  ISETP.GT.AND P0, PT, R0, 0x29, !P6 ;  /* 0x000000290000780c */ /* 0x000fe40007704270 */
[----:B------:R-:W-:Y:S02]  /*6020*/  FMNMX.FTZ R0, R15, R17, !PT ;  /* 0x000000110f007209 */ /* 0x000fe40007810000 */
[----:B------:R-:W-:Y:S02]  /*6030*/  ISETP.LT.OR P0, PT, R2, 0x2a, P0 ;  /* 0x0000002a0200780c */ /* 0x000fe40000701670 */
[----:B------:R-:W-:Y:S02]  /*6040*/  FMNMX.FTZ R2, R18, R19, !PT ;  /* 0x0000001312027209 */ /* 0x000fe40007810000 */
[----:B------:R-:W-:Y:S02]  /*6050*/  FMNMX.FTZ R4, R24, R0, !PT ;  /* 0x0000000018047209 */ /* 0x000fe40007810000 */
[----:B------:R-:W-:-:S02]  /*6060*/  FMNMX.FTZ R0, R9, R10, !PT ;  /* 0x0000000a09007209 */ /* 0x000fc40007810000 */
[----:B--234-:R-:W-:Y:S02]  /*6070*/  FMNMX.FTZ R5, R27, R2, !PT ;  /* 0x000000021b057209 */ /* 0x01cfe40007810000 */
        /* <DEDUP_REMOVED lines=26> */
[----:B------:R-:W-:Y:S02]  /*6220*/  FSEL R105, R43, -INF , !P1 ;  /* 0xff8000002b697808 */ /* 0x000fe40004800000 */
[----:B------:R-:W-:Y:S02]  /*6230*/  FMNMX.FTZ R4, R138, R4, !PT ;  /* 0x000000048a047209 */ /* 0x000fe40007810000 */
[----:B------:R-:W-:-:S02]  /*6240*/  FMNMX.FTZ R3, R126, R3, !PT ;  /* 0x000000037e037209 */ /* 0x000fc40007810000 */
[----:B------:R-:W-:Y:S02]  /*6250*/  FMNMX.FTZ R2, R122, R2, !PT ;  /* 0x000000027a027209 */ /* 0x000fe40007810000 */
[----:B------:R-:W-:Y:S02]  /*6260*/  FMNMX.FTZ R0, R107, R0, !PT ;  /* 0x000000006b007209 */ /* 0x000fe40007810000 */
[----:B------:R-:W-:Y:S02]  /*6270*/  FSEL R100, R42, -INF , !P0 ;  /* 0xff8000002a647808 */ /* 0x000fe40004000000 */
[----:B------:R-:W-:Y:S02]  /*6280*/  FMNMX.FTZ R4, R137, R4, !PT ;  /* 0x0000000489047209 */ /* 0x000fe40007810000 */
[----:B------:R-:W-:Y:S02]  /*6290*/  FMNMX.FTZ R3, R125, R3, !PT ;  /* 0x000000037d037209 */ /* 0x000fe40007810000 */
[----:B------:R-:W-:-:S02]  /*62a0*/  FMNMX.FTZ R2, R121, R2, !PT ;  /* 0x0000000279027209 */ /* 0x000fc40007810000 */
[----:B------:R-:W-:Y:S02]  /*62b0*/  FMNMX.FTZ R0, R105, R0, !PT ;  /* 0x0000000069007209 */ /* 0x000fe40007810000 */
[----:B------:R-:W-:Y:S02]  /*62c0*/  FMNMX.FTZ R4, R136, R4, !PT ;  /* 0x0000000488047209 */ /* 0x000fe40007810000 */
[----:B------:R-:W-:Y:S02]  /*62d0*/  FMNMX.FTZ R5, R124, R3, !PT ;  /* 0x000000037c057209 */ /* 0x000fe40007810000 */
[----:B------:R-:W-:Y:S02]  /*62e0*/  FMNMX.FTZ R6, R120, R2, !PT ;  /* 0x0000000278067209 */ /* 0x000fe40007810000 */
[----:B------:R-:W-:Y:S01]  /*62f0*/  FMNMX.FTZ R7, R100, R0, !PT ;  /* 0x0000000064077209 */ /* 0x000fe20007810000 */
[----:B------:R-:W-:Y:S05]  /*6300*/  BRA.DIV ~URZ, `(.L_x_615) ;  /* 0x000139127f007947 */ /* 0x000fea000b800000 */
[----:B------:R1:W2:Y:S02]  /*6310*/  SHFL.BFLY PT, R0, R4, 0x2, 0x1f ;  /* 0x0c401f0004007f89 */ /* 0x0002a400000e0000 */
.L_x_794:
        /* <DEDUP_REMOVED lines=15> */
.L_x_795:
[C---:B------:R-:W-:Y:S01]  /*6410*/  FMUL.FTZ R0, R104.reuse, c[0x0][0x2d0] ;  /* 0x0000b40068007a20 */ /* 0x040fe20000410000 */
[----:B------:R-:W-:Y:S01]  /*6420*/  FSETP.NEU.FTZ.AND P0, PT, R104, -INF , PT ;  /* 0xff8000006800780b */ /* 0x000fe20003f1d000 */
[C---:B------:R-:W-:Y:S01]  /*6430*/  FMUL.FTZ R3, R103.reuse, c[0x0][0x2d0] ;  /* 0x0000b40067037a20 */ /* 0x040fe20000410000 */
[----:B----4-:R-:W-:Y:S01]  /*6440*/  FMNMX.FTZ R101, R8, R7, !PT ;  /* 0x0000000708657209 */ /* 0x010fe20007810000 */
[----:B------:R-:W-:Y:S01]  /*6450*/  WARPSYNC 0xffffffff ;  /* 0xffffffff00007948 */ /* 0x000fe20003800000 */
[----:B------:R-:W-:Y:S01]  /*6460*/  FSEL R20, R0, RZ, P0 ;  /* 0x000000ff00147208 */ /* 0x000fe20000000000 */
[----:B------:R-:W1:Y:S01]  /*6470*/  LDSM.16.MT88.4 R48, [R181+0xc00] ;  /* 0x000c0000b530783b */ /* 0x000e620000004200 */
[----:B------:R-:W-:-:S03]  /*6480*/  FSETP.NEU.FTZ.AND P0, PT, R103, -INF , PT ;  /* 0xff8000006700780b */ /* 0x000fc60003f1d000 */
        /* <DEDUP_REMOVED lines=9> */
[----:B------:R-:W-:Y:S04]  /*6520*/  LDSM.16.MT88.4 R56, [R182+0xc00] ;  /* 0x000c0000b638783b */ /* 0x000fe80000004200 */
[----:B------:R-:W-:Y:S01]  /*6530*/  LDSM.16.MT88.4 R52, [R181+0x1800] ;  /* 0x00180000b534783b */ /* 0x000fe20000004200 */
[----:B--2---:R-:W-:Y:S02]  /*6540*/  FFMA.FTZ R0, R19, c[0x0][0x2d0], -R20 ;  /* 0x0000b40013007a23 */ /* 0x004fe40000010814 */
[----:B------:R2:W-:Y:S01]  /*6550*/  MUFU.EX2 R6, R4 ;  /* 0x0000000400067308 */ /* 0x0005e20000000800 */
[----:B------:R-:W-:Y:S01]  /*6560*/  LDSM.16.MT88.4 R64, [R181+0x1c00] ;  /* 0x001c0000b540783b */ /* 0x000fe20000004200 */
[----:B----4-:R-:W-:-:S06]  /*6570*/  FMUL.FTZ R2, R102, c[0x0][0x2d0] ;  /* 0x0000b40066027a20 */ /* 0x010fcc0000410000 */
[----:B------:R4:W-:Y:S01]  /*6580*/  MUFU.EX2 R221, R0 ;  /* 0x0000000000dd7308 */ /* 0x0009e20000000800 */
[----:B------:R-:W-:Y:S02]  /*6590*/  FSEL R2, R2, RZ, P0 ;  /* 0x000000ff02027208 */ /* 0x000fe40000000000 */
[----:B------:R-:W-:-:S03]  /*65a0*/  FSETP.NEU.FTZ.AND P0, PT, R101, -INF , PT ;  /* 0xff8000006500780b */ /* 0x000fc60003f1d000 */
[----:B--2---:R-:W-:-:S04]  /*65b0*/  FFMA.FTZ R4, R35, c[0x0][0x2d0], -R2 ;  /* 0x0000b40023047a23 */ /* 0x004fc80000010802 */
[----:B------:R2:W-:Y:S01]  /*65c0*/  MUFU.EX2 R148, R4 ;  /* 0x0000000400947308 */ /* 0x0005e20000000800 */
[----:B----4-:R-:W-:-:S07]  /*65d0*/  FFMA.FTZ R0, R27, c[0x0][0x2d0], -R20 ;  /* 0x0000b4001b007a23 */ /* 0x010fce0000010814 */
[----:B------:R4:W-:Y:S01]  /*65e0*/  MUFU.EX2 R225, R0 ;  /* 0x0000000000e17308 */ /* 0x0009e20000000800 */
[----:B--2---:R-:W-:-:S07]  /*65f0*/  FFMA.FTZ R4, R37, c[0x0][0x2d0], -R2 ;  /* 0x0000b40025047a23 */ /* 0x004fce0000010802 */
[----:B------:R-:W-:Y:S01]  /*6600*/  MUFU.EX2 R73, R4 ;  /* 0x0000000400497308 */ /* 0x000fe20000000800 */
[----:B----4-:R-:W-:-:S07]  /*6610*/  FFMA.FTZ R0, R30, c[0x0][0x2d0], -R20 ;  /* 0x0000b4001e007a23 */ /* 0x010fce0000010814 */
[----:B------:R2:W4:Y:S02]  /*6620*/  MUFU.EX2 R226, R0 ;  /* 0x0000000000e27308 */ /* 0x0005240000000800 */
[----:B--2---:R-:W-:Y:S01]  /*6630*/  FFMA.FTZ R0, R33, c[0x0][0x2d0], -R20 ;  /* 0x0000b40021007a23 */ /* 0x004fe20000010814 */
[----:B----4-:R-:W-:-:S05]  /*6640*/  F2FP.PACK_AB R18, R226, R225 ;  /* 0x000000e1e212723e */ /* 0x010fca00000000ff */
[----:B------:R2:W-:Y:S02]  /*6650*/  MUFU.EX2 R5, R0 ;  /* 0x0000000000057308 */ /* 0x0005e40000000800 */
[----:B--2---:R-:W-:-:S06]  /*6660*/  FFMA.FTZ R0, R34, c[0x0][0x2d0], -R20 ;  /* 0x0000b40022007a23 */ /* 0x004fcc0000010814 */
[----:B------:R2:W-:Y:S02]  /*6670*/  MUFU.EX2 R154, R0 ;  /* 0x00000000009a7308 */ /* 0x0005e40000000800 */
[----:B--2---:R-:W-:Y:S02]  /*6680*/  FFMA.FTZ R0, R41, c[0x0][0x2d0], -R20 ;  /* 0x0000b40029007a23 */ /* 0x004fe40000010814 */
[----:B------:R-:W-:Y:S04]  /*6690*/  LDSM.16.MT88.4 R40, [R182] ;  /* 0x00000000b628783b */ /* 0x000fe80000004200 */
[----:B------:R2:W-:Y:S02]  /*66a0*/  MUFU.EX2 R149, R0 ;  /* 0x0000000000957308 */ /* 0x0005e40000000800 */
[----:B--2---:R-:W-:-:S06]  /*66b0*/  FFMA.FTZ R0, R15, c[0x0][0x2d0], -R3 ;  /* 0x0000b4000f007a23 */ /* 0x004fcc0000010803 */
[----:B------:R2:W-:Y:S02]  /*66c0*/  MUFU.EX2 R218, R0 ;  /* 0x0000000000da7308 */ /* 0x0005e40000000800 */
[----:B--2---:R-:W-:-:S06]  /*66d0*/  FFMA.FTZ R0, R17, c[0x0][0x2d0], -R3 ;  /* 0x0000b40011007a23 */ /* 0x004fcc0000010803 */
[----:B------:R2:W4:Y:S02]  /*66e0*/  MUFU.EX2 R214, R0 ;  /* 0x0000000000d67308 */ /* 0x0005240000000800 */
[----:B--2---:R-:W-:Y:S01]  /*66f0*/  FFMA.FTZ R0, R24, c[0x0][0x2d0], -R3 ;  /* 0x0000b40018007a23 */ /* 0x004fe20000010803 */
[----:B----4-:R-:W-:-:S05]  /*6700*/  F2FP.PACK_AB R17, R214, R218 ;  /* 0x000000dad611723e */ /* 0x010fca00000000ff */
[----:B------:R2:W-:Y:S02]  /*6710*/  MUFU.EX2 R219, R0 ;  /* 0x0000000000db7308 */ /* 0x0005e40000000800 */
[----:B--2---:R-:W-:-:S06]  /*6720*/  FFMA.FTZ R0, R26, c[0x0][0x2d0], -R3 ;  /* 0x0000b4001a007a23 */ /* 0x004fcc0000010803 */
[----:B------:R2:W4:Y:S02]  /*6730*/  MUFU.EX2 R223, R0 ;  /* 0x0000000000df7308 */ /* 0x0005240000000800 */
[----:B--2---:R-:W-:Y:S01]  /*6740*/  FFMA.FTZ R0, R29, c[0x0][0x2d0], -R3 ;  /* 0x0000b4001d007a23 */ /* 0x004fe20000010803 */
[----:B----4-:R-:W-:-:S05]  /*6750*/  F2FP.PACK_AB R19, R223, R219 ;  /* 0x000000dbdf13723e */ /* 0x010fca00000000ff */
[----:B------:R2:W-:Y:S02]  /*6760*/  MUFU.EX2 R153, R0 ;  /* 0x0000000000997308 */ /* 0x0005e40000000800 */
[----:B--2---:R-:W-:-:S06]  /*6770*/  FFMA.FTZ R0, R32, c[0x0][0x2d0], -R3 ;  /* 0x0000b40020007a23 */ /* 0x004fcc0000010803 */
[----:B------:R2:W-:Y:S02]  /*6780*/  MUFU.EX2 R155, R0 ;  /* 0x00000000009b7308 */ /* 0x0005e40000000800 */
[----:B--2---:R-:W-:Y:S02]  /*6790*/  FFMA.FTZ R0, R38, c[0x0][0x2d0], -R3 ;  /* 0x0000b40026007a23 */ /* 0x004fe40000010803 */
[----:B------:R-:W2:Y:S04]  /*67a0*/  LDSM.16.MT88.4 R36, [R181] ;  /* 0x00000000b524783b */ /* 0x000ea80000004200 */
[----:B------:R4:W-:Y:S02]  /*67b0*/  MUFU.EX2 R72, R0 ;  /* 0x0000000000487308 */ /* 0x0009e40000000800 */
[----:B----4-:R-:W-:-:S06]  /*67c0*/  FFMA.FTZ R0, R14, c[0x0][0x2d0], -R2 ;  /* 0x0000b4000e007a23 */ /* 0x010fcc0000010802 */
[----:B------:R4:W-:Y:S02]  /*67d0*/  MUFU.EX2 R211, R0 ;  /* 0x0000000000d37308 */ /* 0x0009e40000000800 */
[----:B----4-:R-:W-:Y:S01]  /*67e0*/  FFMA.FTZ R0, R16, c[0x0][0x2d0], -R2 ;  /* 0x0000b40010007a23 */ /* 0x010fe20000010802 */
[----:B------:R-:W-:-:S05]  /*67f0*/  F2FP.PACK_AB R16, R221, R224 ;  /* 0x000000e0dd10723e */ /* 0x000fca00000000ff */
[----:B------:R4:W-:Y:S02]  /*6800*/  MUFU.EX2 R206, R0 ;  /* 0x0000000000ce7308 */ /* 0x0009e40000000800 */
[C---:B-1----:R-:W-:Y:S08]  /*6810*/  HMMA.16816.F32 R112, R16.reuse, R48, RZ ;  /* 0x000000301070723c */ /* 0x042ff000000018ff */
[----:B--2---:R-:W-:Y:S01]  /*6820*/  HMMA.16816.F32 R32, R16, R36, RZ ;  /* 0x000000241020723c */ /* 0x004fe200000018ff */
[----:B----4-:R-:W-:Y:S01]  /*6830*/  FFMA.FTZ R0, R23, c[0x0][0x2d0], -R2 ;  /* 0x0000b40017007a23 */ /* 0x010fe20000010802 */
[----:B------:R-:W-:-:S02]  /*6840*/  MOV R23, R6 ;  /* 0x0000000600177202 */ /* 0x000fc40000000f00 */
[----:B------:R-:W-:Y:S01]  /*6850*/  F2FP.PACK_AB R6, R73, R148 ;  /* 0x000000944906723e */ /* 0x000fe200000000ff */
[----:B------:R1:W-:Y:S03]  /*6860*/  MUFU.EX2 R212, R0 ;  /* 0x0000000000d47308 */ /* 0x0003e60000000800 */
[C---:B------:R-:W-:Y:S08]  /*6870*/  HMMA.16816.F32 R84, R16.reuse, R52, RZ ;  /* 0x000000341054723c */ /* 0x040ff000000018ff */
[----:B------:R-:W-:Y:S01]  /*6880*/  HMMA.16816.F32 R76, R16, R68, RZ ;  /* 0x00000044104c723c */ /* 0x000fe200000018ff */
[----:B-1----:R-:W-:-:S07]  /*6890*/  FFMA.FTZ R0, R25, c[0x0][0x2d0], -R2 ;  /* 0x0000b40019007a23 */ /* 0x002fce0000010802 */
[C---:B------:R-:W-:Y:S01]  /*68a0*/  HMMA.16816.F32 R116, R16.reuse, R40, RZ ;  /* 0x000000281074723c */ /* 0x040fe200000018ff */
[----:B------:R1:W2:Y:S07]  /*68b0*/  MUFU.EX2 R220, R0 ;  /* 0x0000000000dc7308 */ /* 0x0002ae0000000800 */
[----:B------:R-:W-:Y:S01]  /*68c0*/  HMMA.16816.F32 R108, R16, R56, RZ ;  /* 0x00000038106c723c */ /* 0x000fe200000018ff */
[----:B-1----:R-:W-:Y:S01]  /*68d0*/  FFMA.FTZ R0, R28, c[0x0][0x2d0], -R2 ;  /* 0x0000b4001c007a23 */ /* 0x002fe20000010802 */
[----:B--2---:R-:W-:-:S03]  /*68e0*/  F2FP.PACK_AB R14, R220, R212 ;  /* 0x000000d4dc0e723e */ /* 0x004fc600000000ff */
[----:B------:R1:W-:Y:S02]  /*68f0*/  MUFU.EX2 R152, R0 ;  /* 0x0000000000987308 */ /* 0x0003e40000000800 */
[----:B-1----:R-:W-:Y:S02]  /*6900*/  FFMA.FTZ R0, R31, c[0x0][0x2d0], -R2 ;  /* 0x0000b4001f007a23 */ /* 0x002fe40000010802 */
[----:B------:R-:W1:Y:S04]  /*6910*/  LDSM.16.MT88.4 R28, [R181+0x400] ;  /* 0x00040000b51c783b */ /* 0x000e680000004200 */
[----:B------:R2:W-:Y:S02]  /*6920*/  MUFU.EX2 R222, R0 ;  /* 0x0000000000de7308 */ /* 0x0005e40000000800 */
[----:B--2---:R-:W-:-:S05]  /*6930*/  FMUL.FTZ R0, R101, c[0x0][0x2d0] ;  /* 0x0000b40065007a20 */ /* 0x004fca0000410000 */
[----:B------:R-:W-:-:S05]  /*6940*/  FSEL R0, R0, RZ, P0 ;  /* 0x000000ff00007208 */ /* 0x000fca0000000000 */
[----:B------:R-:W-:Y:S01]  /*6950*/  FFMA.FTZ R4, R9, c[0x0][0x2d0], -R0 ;  /* 0x0000b40009047a23 */ /* 0x000fe20000010800 */
[----:B------:R-:W-:-:S03]  /*6960*/  F2FP.PACK_AB R9, R155, R153 ;  /* 0x000000999b09723e */ /* 0x000fc600000000ff */
[----:B------:R2:W-:Y:S02]  /*6970*/  MUFU.EX2 R205, R4 ;  /* 0x0000000400cd7308 */ /* 0x0005e40000000800 */
[----:B--2---:R-:W-:Y:S01]  /*6980*/  FFMA.FTZ R4, R10, c[0x0][0x2d0], -R0 ;  /* 0x0000b4000a047a23 */ /* 0x004fe20000010800 */
[----:B------:R-:W-:-:S05]  /*6990*/  F2FP.PACK_AB R10, R149, R228 ;  /* 0x000000e4950a723e */ /* 0x000fca00000000ff */
[----:B------:R2:W4:Y:S02]  /*69a0*/  MUFU.EX2 R204, R4 ;  /* 0x0000000400cc7308 */ /* 0x0005240000000800 */
[----:B--2---:R-:W-:Y:S01]  /*69b0*/  FFMA.FTZ R4, R11, c[0x0][0x2d0], -R0 ;  /* 0x0000b4000b047a23 */ /* 0x004fe20000010800 */
[----:B------:R-:W-:-:S05]  /*69c0*/  F2FP.PACK_AB R11, R72, R23 ;  /* 0x00000017480b723e */ /* 0x000fca00000000ff */
[----:B------:R2:W-:Y:S02]  /*69d0*/  MUFU.EX2 R213, R4 ;  /* 0x0000000400d57308 */ /* 0x0005e40000000800 */
[----:B--2---:R-:W-:Y:S01]  /*69e0*/  FFMA.FTZ R4, R12, c[0x0][0x2d0], -R0 ;  /* 0x0000b4000c047a23 */ /* 0x004fe20000010800 */
[----:B------:R-:W-:-:S05]  /*69f0*/  F2FP.PACK_AB R12, R206, R211 ;  /* 0x000000d3ce0c723e */ /* 0x000fca00000000ff */
[----:B------:R2:W5:Y:S02]  /*6a00*/  MUFU.EX2 R227, R4 ;  /* 0x0000000400e37308 */ /* 0x0005640000000800 */
[----:B--2---:R-:W-:Y:S01]  /*6a10*/  FFMA.FTZ R4, R13, c[0x0][0x2d0], -R0 ;  /* 0x0000b4000d047a23 */ /* 0x004fe20000010800 */
[----:B----4-:R-:W-:Y:S02]  /*6a20*/  F2FP.PACK_AB R13, R204, R205 ;  /* 0x000000cdcc0d723e */ /* 0x010fe400000000ff */
[----:B-----5:R-:W-:-:S03]  /*6a30*/  F2FP.PACK_AB R15, R227, R213 ;  /* 0x000000d5e30f723e */ /* 0x020fc600000000ff */
[----:B------:R2:W-:Y:S04]  /*6a40*/  MUFU.EX2 R229, R4 ;  /* 0x0000000400e57308 */ /* 0x0005e80000000800 */
[C---:B------:R-:W-:Y:S07]  /*6a50*/  HMMA.16816.F32 R92, R12.reuse, R48, RZ ;  /* 0x000000300c5c723c */ /* 0x040fee00000018ff */
[----:B------:R-:W-:Y:S01]  /*6a60*/  MOV R49, R73 ;  /* 0x0000004900317202 */ /* 0x000fe20000000f00 */
[----:B------:R-:W-:Y:S01]  /*6a70*/  HMMA.16816.F32 R24, R12, R36, RZ ;  /* 0x000000240c18723c */ /* 0x000fe200000018ff */
[----:B------:R-:W-:Y:S01]  /*6a80*/  MOV R48, R72 ;  /* 0x0000004800307202 */ /* 0x000fe20000000f00 */
[----:B--2---:R-:W-:Y:S01]  /*6a90*/  FFMA.FTZ R4, R21, c[0x0][0x2d0], -R0 ;  /* 0x0000b40015047a23 */ /* 0x004fe20000010800 */
[----:B------:R-:W-:-:S03]  /*6aa0*/  MOV R21, R5 ;  /* 0x0000000500157202 */ /* 0x000fc60000000f00 */
[----:B------:R2:W4:Y:S01]  /*6ab0*/  MUFU.EX2 R230, R4 ;  /* 0x0000000400e67308 */ /* 0x0005220000000800 */
[----:B------:R-:W-:Y:S01]  /*6ac0*/  F2FP.PACK_AB R8, R154, R21 ;  /* 0x000000159a08723e */ /* 0x000fe200000000ff */
[C---:B------:R-:W-:Y:S08]  /*6ad0*/  HMMA.16816.F32 R72, R12.reuse, R68, RZ ;  /* 0x000000440c48723c */ /* 0x040ff000000018ff */
[----:B------:R-:W-:Y:S01]  /*6ae0*/  HMMA.16816.F32 R80, R12, R52, RZ ;  /* 0x000000340c50723c */ /* 0x000fe200000018ff */
[----:B--2---:R-:W-:Y:S01]  /*6af0*/  FFMA.FTZ R4, R22, c[0x0][0x2d0], -R0 ;  /* 0x0000b40016047a23 */ /* 0x004fe20000010800 */
[----:B----4-:R-:W-:-:S06]  /*6b00*/  F2FP.PACK_AB R5, R230, R229 ;  /* 0x000000e5e605723e */ /* 0x010fcc00000000ff */
[----:B-1----:R-:W-:Y:S01]  /*6b10*/  HMMA.16816.F32 R132, R8, R28, R32 ;  /* 0x0000001c0884723c */ /* 0x002fe20000001820 */
[----:B------:R-:W-:Y:S01]  /*6b20*/  LDSM.16.MT88.4 R32, [R182+0x400] ;  /* 0x00040000b620783b */ /* 0x000fe20000004200 */
[----:B------:R1:W-:Y:S06]  /*6b30*/  MUFU.EX2 R252, R4 ;  /* 0x0000000400fc7308 */ /* 0x0003ec0000000800 */
[----:B------:R-:W-:Y:S08]  /*6b40*/  HMMA.16816.F32 R96, R12, R40, RZ ;  /* 0x000000280c60723c */ /* 0x000ff000000018ff */
[----:B------:R-:W-:Y:S01]  /*6b50*/  HMMA.16816.F32 R168, R8, R64, R84 ;  /* 0x0000004008a8723c */ /* 0x000fe20000001854 */
[----:B-1----:R-:W-:-:S02]  /*6b60*/  FFMA.FTZ R4, R44, c[0x0][0x2d0], -R0 ;  /* 0x0000b4002c047a23 */ /* 0x002fc40000010800 */
[----:B------:R-:W1:Y:S02]  /*6b70*/  LDSM.16.MT88.4 R44, [R182+0x1000] ;  /* 0x00100000b62c783b */ /* 0x000e640000004200 */
[----:B------:R2:W4:Y:S03]  /*6b80*/  MUFU.EX2 R231, R4 ;  /* 0x0000000400e77308 */ /* 0x0005260000000800 */
[----:B------:R-:W-:Y:S08]  /*6b90*/  HMMA.16816.F32 R164, R8, R60, R76 ;  /* 0x0000003c08a4723c */ /* 0x000ff0000000184c */
[----:B------:R-:W-:Y:S01]  /*6ba0*/  HMMA.16816.F32 R88, R12, R56, RZ ;  /* 0x000000380c58723c */ /* 0x000fe200000018ff */
[----:B--2---:R-:W-:-:S02]  /*6bb0*/  F2FP.PACK_AB R4, R222, R152 ;  /* 0x00000098de04723e */ /* 0x004fc400000000ff */
[----:B---34-:R-:W-:-:S05]  /*6bc0*/  F2FP.PACK_AB R7, R231, R252 ;  /* 0x000000fce707723e */ /* 0x018fca00000000ff */
[----:B------:R-:W-:Y:S01]  /*6bd0*/  HMMA.16816.F32 R84, R12, R38, RZ ;  /* 0x000000260c54723c */ /* 0x000fe200000018ff */
[----:B------:R-:W-:Y:S02]  /*6be0*/  MOV R57, R153 ;  /* 0x0000009900397202 */ /* 0x000fe40000000f00 */
[----:B------:R-:W-:-:S05]  /*6bf0*/  MOV R56, R152 ;  /* 0x0000009800387202 */ /* 0x000fca0000000f00 */
[----:B------:R-:W-:Y:S08]  /*6c00*/  HMMA.16816.F32 R176, R4, R60, R72 ;  /* 0x0000003c04b0723c */ /* 0x000ff00000001848 */
[----:B------:R-:W-:Y:S08]  /*6c10*/  HMMA.16816.F32 R72, R12, R58, RZ ;  /* 0x0000003a0c48723c */ /* 0x000ff000000018ff */
[C---:B------:R-:W-:Y:S01]  /*6c20*/  HMMA.16816.F32 R128, R4.reuse, R28, R24 ;  /* 0x0000001c0480723c */ /* 0x040fe20000001818 */
[----:B------:R-:W2:Y:S07]  /*6c30*/  LDSM.16.MT88.4 R24, [R181+0x1000] ;  /* 0x00100000b518783b */ /* 0x000eae0000004200 */
[C---:B------:R-:W-:Y:S08]  /*6c40*/  HMMA.16816.F32 R196, R4.reuse, R64, R80 ;  /* 0x0000004004c4723c */ /* 0x040ff00000001850 */
[----:B-1----:R-:W-:Y:S08]  /*6c50*/  HMMA.16816.F32 R160, R4, R46, R72 ;  /* 0x0000002e04a0723c */ /* 0x002ff00000001848 */
[C---:B------:R-:W-:Y:S08]  /*6c60*/  HMMA.16816.F32 R80, R12.reuse, R42, RZ ;  /* 0x0000002a0c50723c */ /* 0x040ff000000018ff */
[C---:B------:R-:W-:Y:S08]  /*6c70*/  HMMA.16816.F32 R76, R12.reuse, R50, RZ ;  /* 0x000000320c4c723c */ /* 0x040ff000000018ff */
[C---:B------:R-:W-:Y:S08]  /*6c80*/  HMMA.16816.F32 R72, R12.reuse, R54, RZ ;  /* 0x000000360c48723c */ /* 0x040ff000000018ff */
[----:B------:R-:W-:Y:S08]  /*6c90*/  HMMA.16816.F32 R12, R12, R70, RZ ;  /* 0x000000460c0c723c */ /* 0x000ff000000018ff */
[-C--:B------:R-:W-:Y:S01]  /*6ca0*/  HMMA.16816.F32 R140, R8, R32.reuse, R116 ;  /* 0x00000020088c723c */ /* 0x080fe20000001874 */
[----:B------:R-:W-:Y:S07]  /*6cb0*/  LDSM.16.MT88.4 R116, [R182+0x800] ;  /* 0x00080000b674783b */ /* 0x000fee0000004200 */
[C---:B------:R-:W-:Y:S07]  /*6cc0*/  HMMA.16816.F32 R144, R4.reuse, R32, R96 ;  /* 0x000000200490723c */ /* 0x040fee0000001860 */
[----:B------:R-:W-:Y:S01]  /*6cd0*/  MOV R33, R149 ;  /* 0x0000009500217202 */ /* 0x000fe20000000f00 */
[----:B------:R-:W-:Y:S01]  /*6ce0*/  HMMA.16816.F32 R200, R4, R44, R88 ;  /* 0x0000002c04c8723c */ /* 0x000fe20000001858 */
[----:B------:R-:W-:-:S07]  /*6cf0*/  MOV R32, R148 ;  /* 0x0000009400207202 */ /* 0x000fce0000000f00 */
[-C--:B--2---:R-:W-:Y:S08]  /*6d00*/  HMMA.16816.F32 R148, R8, R24.reuse, R112 ;  /* 0x000000180894723c */ /* 0x084ff00000001870 */
[C---:B------:R-:W-:Y:S08]  /*6d10*/  HMMA.16816.F32 R112, R4.reuse, R24, R92 ;  /* 0x000000180470723c */ /* 0x040ff0000000185c */
[C---:B------:R-:W-:Y:S08]  /*6d20*/  HMMA.16816.F32 R84, R4.reuse, R30, R84 ;  /* 0x0000001e0454723c */ /* 0x040ff00000001854 */
[C---:B------:R-:W-:Y:S08]  /*6d30*/  HMMA.16816.F32 R88, R4.reuse, R34, R80 ;  /* 0x000000220458723c */ /* 0x040ff00000001850 */
[C---:B------:R-:W-:Y:S08]  /*6d40*/  HMMA.16816.F32 R76, R4.reuse, R26, R76 ;  /* 0x0000001a044c723c */ /* 0x040ff0000000184c */
[C---:B------:R-:W-:Y:S08]  /*6d50*/  HMMA.16816.F32 R156, R4.reuse, R66, R72 ;  /* 0x00000042049c723c */ /* 0x040ff00000001848 */
[----:B------:R-:W-:Y:S08]  /*6d60*/  HMMA.16816.F32 R12, R4, R62, R12 ;  /* 0x0000003e040c723c */ /* 0x000ff0000000180c */
[----:B------:R-:W-:Y:S07]  /*6d70*/  HMMA.16816.F32 R4, R16, R50, RZ ;  /* 0x000000321004723c */ /* 0x000fee00000018ff */
[----:B------:R-:W-:Y:S01]  /*6d80*/  MOV R51, R155 ;  /* 0x0000009b00337202 */ /* 0x000fe20000000f00 */
[----:B------:R-:W-:Y:S01]  /*6d90*/  HMMA.16816.F32 R172, R8, R44, R108 ;  /* 0x0000002c08ac723c */ /* 0x000fe2000000186c */
[----:B------:R-:W-:Y:S01]  /*6da0*/  MOV R50, R154 ;  /* 0x0000009a00327202 */ /* 0x000fe20000000f00 */
[----:B------:R-:W1:Y:S06]  /*6db0*/  LDSM.16.MT88.4 R108, [R181+0x1400] ;  /* 0x00140000b56c783b */ /* 0x000e6c0000004200 */
[----:B------:R-:W-:Y:S08]  /*6dc0*/  HMMA.16816.F32 R36, R16, R38, RZ ;  /* 0x000000261024723c */ /* 0x000ff000000018ff */
[----:B------:R-:W-:Y:S08]  /*6dd0*/  HMMA.16816.F32 R152, R8, R26, R4 ;  /* 0x0000001a0898723c */ /* 0x000ff00000001804 */
[C---:B------:R-:W-:Y:S08]  /*6de0*/  HMMA.16816.F32 R4, R16.reuse, R58, RZ ;  /* 0x0000003a1004723c */ /* 0x040ff000000018ff */
[----:B------:R-:W-:Y:S08]  /*6df0*/  HMMA.16816.F32 R40, R16, R42, RZ ;  /* 0x0000002a1028723c */ /* 0x000ff000000018ff */
[C---:B------:R-:W-:Y:S07]  /*6e00*/  HMMA.16816.F32 R36, R8.reuse, R30, R36 ;  /* 0x0000001e0824723c */ /* 0x040fee0000001824 */
[----:B------:R-:W-:Y:S01]  /*6e10*/  MOV R31, R23 ;  /* 0x00000017001f7202 */ /* 0x000fe20000000f00 */
[----:B------:R-:W-:Y:S08]  /*6e20*/  HMMA.16816.F32 R44, R8, R46, R4 ;  /* 0x0000002e082c723c */ /* 0x000ff00000001804 */
[----:B------:R-:W-:Y:S08]  /*6e30*/  HMMA.16816.F32 R4, R16, R54, RZ ;  /* 0x000000361004723c */ /* 0x000ff000000018ff */
[----:B------:R-:W-:Y:S07]  /*6e40*/  HMMA.16816.F32 R40, R8, R34, R40 ;  /* 0x000000220828723c */ /* 0x000fee0000001828 */
[----:B------:R-:W-:Y:S01]  /*6e50*/  MOV R34, R222 ;  /* 0x000000de00227202 */ /* 0x000fe20000000f00 */
[----:B------:R-:W-:Y:S01]  /*6e60*/  HMMA.16816.F32 R16, R16, R70, RZ ;  /* 0x000000461010723c */ /* 0x000fe200000018ff */
[----:B------:R-:W-:-:S07]  /*6e70*/  MOV R35, R228 ;  /* 0x000000e400237202 */ /* 0x000fce0000000f00 */
[----:B------:R-:W-:Y:S07]  /*6e80*/  HMMA.16816.F32 R80, R8, R66, R4 ;  /* 0x000000420850723c */ /* 0x000fee0000001804 */
[----:B------:R-:W-:Y:S02]  /*6e90*/  FFMA.FTZ R4, R139, c[0x0][0x2d0], -R20 ;  /* 0x0000b4008b047a23 */ /* 0x000fe40000010814 */
[----:B------:R-:W-:Y:S01]  /*6ea0*/  FADD.FTZ R5, R224, R221 ;  /* 0x000000dde0057221 */ /* 0x000fe20000010000 */
[----:B------:R-:W-:Y:S01]  /*6eb0*/  MOV R72, c[0x0][0x2c4] ;  /* 0x0000b10000487a02 */ /* 0x000fe20000000f00 */
[----:B------:R2:W-:Y:S01]  /*6ec0*/  MUFU.EX2 R28, R4 ;  /* 0x00000004001c7308 */ /* 0x0005e20000000800 */
[----:B------:R-:W-:Y:S01]  /*6ed0*/  FADD.FTZ R6, R211, R206 ;  /* 0x000000ced3067221 */ /* 0x000fe20000010000 */
[----:B------:R-:W-:-:S03]  /*6ee0*/  MOV R224, R56 ;  /* 0x0000003800e07202 */ /* 0x000fc60000000f00 */
[----:B------:R-:W-:Y:S01]  /*6ef0*/  HMMA.16816.F32 R16, R8, R62, R16 ;  /* 0x0000003e0810723c */ /* 0x000fe20000001810 */
[----:B--2---:R-:W-:Y:S02]  /*6f00*/  FFMA.FTZ R4, R138, c[0x0][0x2d0], -R20 ;  /* 0x0000b4008a047a23 */ /* 0x004fe40000010814 */
[----:B------:R-:W-:Y:S01]  /*6f10*/  FADD.FTZ R5, R225, R5 ;  /* 0x00000005e1057221 */ /* 0x000fe20000010000 */
[----:B------:R-:W-:Y:S01]  /*6f20*/  ISETP.NE.AND P1, PT, R72, 0x1, PT ;  /* 0x000000014800780c */ /* 0x000fe20003f25270 */
[----:B------:R2:W3:Y:S01]  /*6f30*/  MUFU.EX2 R29, R4 ;  /* 0x00000004001d7308 */ /* 0x0004e20000000800 */
[----:B------:R-:W-:Y:S01]  /*6f40*/  FADD.FTZ R6, R212, R6 ;  /* 0x00000006d4067221 */ /* 0x000fe20000010000 */
[----:B------:R-:W-:Y:S01]  /*6f50*/  LDSM.16.MT88.4 R60, [R182+0x1400] ;  /* 0x00140000b63c783b */ /* 0x000fe20000004200 */
[----:B--2---:R-:W-:-:S05]  /*6f60*/  FFMA.FTZ R4, R137, c[0x0][0x2d0], -R20 ;  /* 0x0000b40089047a23 */ /* 0x004fca0000010814 */
[----:B------:R2:W-:Y:S02]  /*6f70*/  MUFU.EX2 R30, R4 ;  /* 0x00000004001e7308 */ /* 0x0005e40000000800 */
[----:B--2---:R-:W-:-:S06]  /*6f80*/  FFMA.FTZ R4, R136, c[0x0][0x2d0], -R20 ;  /* 0x0000b40088047a23 */ /* 0x004fcc0000010814 */
[----:B------:R2:W-:Y:S02]  /*6f90*/  MUFU.EX2 R222, R4 ;  /* 0x0000000400de7308 */ /* 0x0005e40000000800 */
[----:B--2---:R-:W-:-:S06]  /*6fa0*/  FFMA.FTZ R4, R127, c[0x0][0x2d0], -R3 ;  /* 0x0000b4007f047a23 */ /* 0x004fcc0000010803 */
[----:B------:R2:W-:Y:S02]  /*6fb0*/  MUFU.EX2 R25, R4 ;  /* 0x0000000400197308 */ /* 0x0005e40000000800 */
[----:B--2---:R-:W-:-:S06]  /*6fc0*/  FFMA.FTZ R4, R126, c[0x0][0x2d0], -R3 ;  /* 0x0000b4007e047a23 */ /* 0x004fcc0000010803 */
[----:B------:R2:W4:Y:S02]  /*6fd0*/  MUFU.EX2 R26, R4 ;  /* 0x00000004001a7308 */ /* 0x0005240000000800 */
[--C-:B--2---:R-:W-:Y:S02]  /*6fe0*/  FFMA.FTZ R4, R125, c[0x0][0x2d0], -R3.reuse ;  /* 0x0000b4007d047a23 */ /* 0x104fe40000010803 */
[----:B------:R-:W-:-:S04]  /*6ff0*/  FFMA.FTZ R3, R124, c[0x0][0x2d0], -R3 ;  /* 0x0000b4007c037a23 */ /* 0x000fc80000010803 */
[----:B------:R2:W-:Y:S01]  /*7000*/  MUFU.EX2 R27, R4 ;  /* 0x00000004001b7308 */ /* 0x0005e20000000800 */
[----:B------:R-:W5:Y:S07]  /*7010*/  LDSM.16.MT88.4 R124, [R181+0x800] ;  /* 0x00080000b57c783b */ /* 0x000f6e0000004200 */
[----:B------:R1:W1:Y:S01]  /*7020*/  MUFU.EX2 R228, R3 ;  /* 0x0000000300e47308 */ /* 0x0002620000000800 */
[----:B--2---:R-:W-:Y:S01]  /*7030*/  FADD.FTZ R4, R218, R214 ;  /* 0x000000d6da047221 */ /* 0x004fe20000010000 */
[----:B------:R-:W-:Y:S01]  /*7040*/  MOV R218, R21 ;  /* 0x0000001500da7202 */ /* 0x000fe20000000f00 */
[----:B------:R-:W-:-:S02]  /*7050*/  FADD.FTZ R9, R226, R5 ;  /* 0x00000005e2097221 */ /* 0x000fc40000010000 */
[----:B------:R-:W-:Y:S01]  /*7060*/  FADD.FTZ R8, R220, R6 ;  /* 0x00000006dc087221 */ /* 0x000fe20000010000 */
[----:B---3--:R-:W-:Y:S01]  /*7070*/  F2FP.PACK_AB R96, R29, R28 ;  /* 0x0000001c1d60723e */ /* 0x008fe200000000ff */
[--C-:B-1----:R-:W-:Y:S01]  /*7080*/  FFMA.FTZ R3, R123, c[0x0][0x2d0], -R2.reuse ;  /* 0x0000b4007b037a23 */ /* 0x102fe20000010802 */
[----:B----4-:R-:W-:Y:S02]  /*7090*/  F2FP.PACK_AB R97, R26, R25 ;  /* 0x000000191a61723e */ /* 0x010fe400000000ff */
[----:B------:R-:W-:Y:S01]  /*70a0*/  F2FP.PACK_AB R98, R222, R30 ;  /* 0x0000001ede62723e */ /* 0x000fe200000000ff */
[----:B------:R1:W-:Y:S01]  /*70b0*/  MUFU.EX2 R22, R3 ;  /* 0x0000000300167308 */ /* 0x0003e20000000800 */
[----:B------:R-:W-:Y:S02]  /*70c0*/  F2FP.PACK_AB R99, R228, R27 ;  /* 0x0000001be463723e */ /* 0x000fe400000000ff */
[----:B------:R-:W-:Y:S01]  /*70d0*/  MOV R214, R57 ;  /* 0x0000003900d67202 */ /* 0x000fe20000000f00 */
[----:B-1----:R-:W-:-:S04]  /*70e0*/  FFMA.FTZ R3, R122, c[0x0][0x2d0], -R2 ;  /* 0x0000b4007a037a23 */ /* 0x002fc80000010802 */
[----:B------:R1:W2:Y:S02]  /*70f0*/  MUFU.EX2 R23, R3 ;  /* 0x0000000300177308 */ /* 0x0002a40000000800 */
[--C-:B-1----:R-:W-:Y:S02]  /*7100*/  FFMA.FTZ R3, R121, c[0x0][0x2d0], -R2.reuse ;  /* 0x0000b40079037a23 */ /* 0x102fe40000010802 */
[----:B------:R-:W-:Y:S02]  /*7110*/  FFMA.FTZ R2, R120, c[0x0][0x2d0], -R2 ;  /* 0x0000b40078027a23 */ /* 0x000fe40000010802 */
[----:B------:R-:W-:Y:S02]  /*7120*/  FADD.FTZ R4, R219, R4 ;  /* 0x00000004db047221 */ /* 0x000fe40000010000 */
[----:B------:R-:W-:Y:S08]  /*7130*/  MUFU.EX2 R24, R3 ;  /* 0x0000000300187308 */ /* 0x000ff00000000800 */
[----:B------:R1:W3:Y:S02]  /*7140*/  MUFU.EX2 R221, R2 ;  /* 0x0000000200dd7308 */ /* 0x0002e40000000800 */
[----:B-1----:R-:W-:-:S02]  /*7150*/  FFMA.FTZ R2, R106, c[0x0][0x2d0], -R0 ;  /* 0x0000b4006a027a23 */ /* 0x002fc40000010800 */
[----:B------:R-:W4:Y:S01]  /*7160*/  LDL.LU R106, [R1+0x20] ;  /* 0x00002000016a7983 */ /* 0x000f220000300800 */
[----:B------:R-:W-:-:S03]  /*7170*/  FFMA.FTZ R3, R105, c[0x0][0x2d0], -R0 ;  /* 0x0000b40069037a23 */ /* 0x000fc60000010800 */
[----:B------:R1:W-:Y:S01]  /*7180*/  MUFU.EX2 R21, R2 ;  /* 0x0000000200157308 */ /* 0x0003e20000000800 */
[----:B------:R-:W-:Y:S01]  /*7190*/  FADD.FTZ R10, R223, R4 ;  /* 0x00000004df0a7221 */ /* 0x000fe20000010000 */
[----:B--2---:R-:W-:Y:S01]  /*71a0*/  F2FP.PACK_AB R92, R23, R22 ;  /* 0x00000016175c723e */ /* 0x004fe200000000ff */
[----:B------:R-:W2:Y:S01]  /*71b0*/  LDSM.16.MT88.4 R4, [R182+0x2000] ;  /* 0x00200000b604783b */ /* 0x000ea20000004200 */
[----:B---3--:R-:W-:Y:S01]  /*71c0*/  F2FP.PACK_AB R94, R221, R24 ;  /* 0x00000018dd5e723e */ /* 0x008fe200000000ff */
[C---:B------:R-:W-:Y:S01]  /*71d0*/  HMMA.16816.F32 R148, R96.reuse, R108, R148 ;  /* 0x0000006c6094723c */ /* 0x040fe20000001894 */
[----:B------:R-:W-:Y:S02]  /*71e0*/  IADD3 R208, R208, -0x2, RZ ;  /* 0xfffffffed0d07810 */ /* 0x000fe40007ffe0ff */
[----:B------:R-:W-:Y:S05]  /*71f0*/  MUFU.EX2 R20, R3 ;  /* 0x0000000300147308 */ /* 0x000fea0000000800 */
[----:B------:R-:W-:Y:S01]  /*7200*/  HMMA.16816.F32 R152, R96, R110, R152 ;  /* 0x0000006e6098723c */ /* 0x000fe20000001898 */
[----:B-1----:R-:W-:-:S02]  /*7210*/  FFMA.FTZ R2, R107, c[0x0][0x2d0], -R0 ;  /* 0x0000b4006b027a23 */ /* 0x002fc40000010800 */
[----:B------:R-:W-:Y:S02]  /*7220*/  FFMA.FTZ R0, R100, c[0x0][0x2d0], -R0 ;  /* 0x0000b40064007a23 */ /* 0x000fe40000010800 */
[----:B------:R-:W1:Y:S03]  /*7230*/  MUFU.EX2 R11, R2 ;  /* 0x00000002000b7308 */ /* 0x000e660000000800 */
[C---:B-----5:R-:W-:Y:S05]  /*7240*/  HMMA.16816.F32 R132, R96.reuse, R124, R132 ;  /* 0x0000007c6084723c */ /* 0x060fea0000001884 */
[----:B------:R-:W3:Y:S03]  /*7250*/  MUFU.EX2 R223, R0 ;  /* 0x0000000000df7308 */ /* 0x000ee60000000800 */
[----:B------:R-:W-:Y:S01]  /*7260*/  HMMA.16816.F32 R136, R96, R126, R36 ;  /* 0x0000007e6088723c */ /* 0x000fe20000001824 */
[----:B-1----:R-:W-:Y:S01]  /*7270*/  F2FP.PACK_AB R93, R11, R21 ;  /* 0x000000150b5d723e */ /* 0x002fe200000000ff */
[----:B------:R-:W-:-:S06]  /*7280*/  FADD.FTZ R2, R205, R204 ;  /* 0x000000cccd027221 */ /* 0x000fcc0000010000 */
[C---:B------:R-:W-:Y:S01]  /*7290*/  HMMA.16816.F32 R140, R96.reuse, R116, R140 ;  /* 0x00000074608c723c */ /* 0x040fe2000000188c */
[----:B------:R-:W-:Y:S02]  /*72a0*/  FADD.FTZ R3, R213, R2 ;  /* 0x00000002d5037221 */ /* 0x000fe40000010000 */
[----:B------:R-:W-:Y:S01]  /*72b0*/  @P1 IMAD.HI.U32 R2, R250, c[0x0][0x2c8], RZ ;  /* 0x0000b200fa021a27 */ /* 0x000fe200078e00ff */
[----:B---3--:R-:W-:Y:S02]  /*72c0*/  F2FP.PACK_AB R95, R223, R20 ;  /* 0x00000014df5f723e */ /* 0x008fe400000000ff */
[----:B------:R-:W-:Y:S02]  /*72d0*/  MOV R0, R250 ;  /* 0x000000fa00007202 */ /* 0x000fe40000000f00 */
[----:B------:R-:W-:Y:S01]  /*72e0*/  HMMA.16816.F32 R52, R96, R60, R172 ;  /* 0x0000003c6034723c */ /* 0x000fe200000018ac */
[----:B------:R-:W-:-:S07]  /*72f0*/  @P1 SHF.R.U32.HI R0, RZ, c[0x0][0x2cc], R2 ;  /* 0x0000b300ff001a19 */ /* 0x000fce0000011602 */
[C---:B------:R-:W-:Y:S08]  /*7300*/  HMMA.16816.F32 R112, R92.reuse, R108, R112 ;  /* 0x0000006c5c70723c */ /* 0x040ff00000001870 */
[C---:B------:R-:W-:Y:S01]  /*7310*/  HMMA.16816.F32 R108, R92.reuse, R110, R76 ;  /* 0x0000006e5c6c723c */ /* 0x040fe2000000184c */
[----:B------:R-:W1:Y:S07]  /*7320*/  LDSM.16.MT88.4 R76, [R181+0x2000] ;  /* 0x00200000b54c783b */ /* 0x000e6e0000004200 */
[C---:B------:R-:W-:Y:S08]  /*7330*/  HMMA.16816.F32 R120, R92.reuse, R116, R144 ;  /* 0x000000745c78723c */ /* 0x040ff00000001890 */
[----:B------:R-:W-:Y:S08]  /*7340*/  HMMA.16816.F32 R128, R92, R124, R128 ;  /* 0x0000007c5c80723c */ /* 0x000ff00000001880 */
[----:B------:R-:W-:Y:S08]  /*7350*/  HMMA.16816.F32 R144, R96, R118, R40 ;  /* 0x000000766090723c */ /* 0x000ff00000001828 */
[C---:B------:R-:W-:Y:S08]  /*7360*/  HMMA.16816.F32 R124, R92.reuse, R126, R84 ;  /* 0x0000007e5c7c723c */ /* 0x040ff00000001854 */
[----:B------:R-:W-:Y:S08]  /*7370*/  HMMA.16816.F32 R116, R92, R118, R88 ;  /* 0x000000765c74723c */ /* 0x000ff00000001858 */
[-C--:B--2---:R-:W-:Y:S08]  /*7380*/  HMMA.16816.F32 R84, R96, R4.reuse, R164 ;  /* 0x000000046054723c */ /* 0x084ff000000018a4 */
[----:B------:R-:W-:Y:S07]  /*7390*/  HMMA.16816.F32 R88, R92, R4, R176 ;  /* 0x000000045c58723c */ /* 0x000fee00000018b0 */
[----:B------:R-:W-:Y:S01]  /*73a0*/  FADD.FTZ R5, R227, R3 ;  /* 0x00000003e3057221 */ /* 0x000fe20000010000 */
[----:B-1----:R-:W-:Y:S01]  /*73b0*/  HMMA.16816.F32 R68, R96, R76, R168 ;  /* 0x0000004c6044723c */ /* 0x002fe200000018a8 */
        /* <DEDUP_REMOVED lines=29> */
[----:B------:R-:W-:Y:S08]  /*7590*/  HMMA.16816.F32 R76, R92, R78, R156 ;  /* 0x0000004e5c4c723c */ /* 0x000ff0000000189c */
[-C--:B------:R-:W-:Y:S08]  /*75a0*/  HMMA.16816.F32 R96, R96, R6.reuse, R16 ;  /* 0x000000066060723c */ /* 0x080ff00000001810 */
[----:B------:R-:W-:Y:S01]  /*75b0*/  HMMA.16816.F32 R92, R92, R6, R12 ;  /* 0x000000065c5c723c */ /* 0x000fe2000000180c */
[----:B----4-:R-:W-:Y:S01]  /*75c0*/  IADD3 R2, R106, R0, RZ ;  /* 0x000000006a027210 */ /* 0x010fe20007ffe0ff */
[----:B------:R-:W-:Y:S01]  /*75d0*/  FADD.FTZ R0, R218, R9 ;  /* 0x00000009da007221 */ /* 0x000fe20000010000 */
[----:B------:R-:W-:-:S02]  /*75e0*/  MOV R9, c[0x0][0x32c] ;  /* 0x0000cb0000097a02 */ /* 0x000fc40000000f00 */
[----:B------:R-:W-:Y:S01]  /*75f0*/  IADD3 R3, R2, c[0x0][0x328], RZ ;  /* 0x0000ca0002037a10 */ /* 0x000fe20007ffe0ff */
[----:B------:R-:W-:Y:S01]  /*7600*/  FADD.FTZ R0, R50, R0 ;  /* 0x0000000032007221 */ /* 0x000fe20000010000 */
[----:B------:R-:W-:-:S03]  /*7610*/  ISETP.GE.AND P0, PT, R9, 0x1, PT ;  /* 0x000000010900780c */ /* 0x000fc60003f06270 */
[----:B------:R-:W-:-:S04]  /*7620*/  FADD.FTZ R0, R35, R0 ;  /* 0x0000000023007221 */ /* 0x000fc80000010000 */
[----:B------:R-:W-:-:S04]  /*7630*/  FADD.FTZ R0, R33, R0 ;  /* 0x0000000021007221 */ /* 0x000fc80000010000 */
[----:B------:R-:W-:-:S04]  /*7640*/  FADD.FTZ R0, R28, R0 ;  /* 0x000000001c007221 */ /* 0x000fc80000010000 */
[----:B------:R-:W-:-:S04]  /*7650*/  FADD.FTZ R0, R29, R0 ;  /* 0x000000001d007221 */ /* 0x000fc80000010000 */
[----:B------:R-:W-:-:S04]  /*7660*/  FADD.FTZ R0, R30, R0 ;  /* 0x000000001e007221 */ /* 0x000fc80000010000 */
[----:B------:R-:W-:Y:S01]  /*7670*/  FADD.FTZ R222, R222, R0 ;  /* 0x00000000dede7221 */ /* 0x000fe20000010000 */
[----:B------:R-:W-:Y:S05]  /*7680*/  @!P0 BRA `(.L_x_617) ;  /* 0x0000013000008947 */ /* 0x000fea0003800000 */
[C---:B------:R-:W-:Y:S01]  /*7690*/  ISETP.GT.AND P0, PT, R2.reuse, RZ, PT ;  /* 0x000000ff0200720c */ /* 0x040fe20003f04270 */
[----:B------:R-:W-:Y:S01]  /*76a0*/  BSSY B0, `(.L_x_618) ;  /* 0x000000e000007945 */ /* 0x000fe20003800000 */
[----:B------:R-:W-:-:S11]  /*76b0*/  IADD3 R0, R2, -0x1, RZ ;  /* 0xffffffff02007810 */ /* 0x000fd60007ffe0ff */
[----:B------:R-:W-:Y:S05]  /*76c0*/  @P0 BRA `(.L_x_619) ;  /* 0x0000007000000947 */ /* 0x000fea0003800000 */
[----:B------:R-:W-:-:S05]  /*76d0*/  IMAD.MOV.U32 R0, RZ, RZ, 0x1 ;  /* 0x00000001ff007424 */ /* 0x000fca00078e00ff */
[----:B------:R-:W-:Y:S01]  /*76e0*/  ISETP.NE.AND P0, PT, R0, c[0x0][0x32c], PT ;  /* 0x0000cb0000007a0c */ /* 0x000fe20003f05270 */
[----:B------:R-:W-:-:S12]  /*76f0*/  IMAD.MOV R0, RZ, RZ, -R2 ;  /* 0x000000ffff007224 */ /* 0x000fd800078e0a02 */
[----:B------:R-:W-:-:S05]  /*7700*/  @P0 IMAD.HI.U32 R2, R0, c[0x0][0x330], RZ ;  /* 0x0000cc0000020a27 */ /* 0x000fca00078e00ff */
[----:B------:R-:W-:-:S04]  /*7710*/  @P0 SHF.R.U32.HI R0, RZ, c[0x0][0x334], R2 ;  /* 0x0000cd00ff000a19 */ /* 0x000fc80000011602 */
[----:B------:R-:W-:Y:S01]  /*7720*/  LOP3.LUT R0, RZ, R0, RZ, 0x33, !PT ;  /* 0x00000000ff007212 */ /* 0x000fe200078e33ff */
[----:B------:R-:W-:Y:S05]  /*7730*/  BRA `(.L_x_620) ;  /* 0x0000004000007947 */ /* 0x000fea0003800000 */
.L_x_619:
[----:B------:R-:W-:-:S04]  /*7740*/  MOV R2, 0x1 ;  /* 0x0000000100027802 */ /* 0x000fc80000000f00 */
[----:B------:R-:W-:-:S13]  /*7750*/  ISETP.NE.AND P0, PT, R2, c[0x0][0x32c], PT ;  /* 0x0000cb0002007a0c */ /* 0x000fda0003f05270 */
[----:B------:R-:W-:-:S05]  /*7760*/  @P0 IMAD.HI.U32 R2, R0, c[0x0][0x330], RZ ;  /* 0x0000cc0000020a27 */ /* 0x000fca00078e00ff */
[----:B------:R-:W-:Y:S02]  /*7770*/  @P0 SHF.R.U32.HI R0, RZ, c[0x0][0x334], R2 ;  /* 0x0000cd00ff000a19 */ /* 0x000fe40000011602 */
.L_x_620:
[----:B------:R-:W-:Y:S05]  /*7780*/  BSYNC B0 ;  /* 0x0000000000007941 */ /* 0x000fea0003800000 */
.L_x_618:
[----:B------:R-:W-:-:S05]  /*7790*/  MOV R2, c[0x0][0x32c] ;  /* 0x0000cb0000027a02 */ /* 0x000fca0000000f00 */
[----:B------:R-:W-:-:S05]  /*77a0*/  IMAD R0, R0, R2, c[0x0][0x32c] ;  /* 0x0000cb0000007624 */ /* 0x000fca00078e0202 */
[----:B------:R-:W-:-:S05]  /*77b0*/  IMNMX R3, R3, R0, PT ;  /* 0x0000000003037217 */ /* 0x000fca0003800200 */
.L_x_617:
        /* <DEDUP_REMOVED lines=9> */
[----:B------:R-:W-:Y:S02]  /*7850*/  MOV R106, R102 ;  /* 0x00000066006a7202 */ /* 0x000fe40000000f00 */
.L_x_654:
[----:B------:R-:W-:Y:S04]  /*7860*/  DEPBAR.LE SB0, 0x0 ;  /* 0x000080000000791a */ /* 0x000fe80000000000 */
[----:B------:R-:W-:Y:S01]  /*7870*/  WARPSYNC 0xffffffff ;  /* 0xffffffff00007948 */ /* 0x000fe20003800000 */
[----:B------:R-:W-:Y:S01]  /*7880*/  BAR.SYNC.DEFER_BLOCKING 0x0 ;  /* 0x0000000000007b1d */ /* 0x000fe20000010000 */
[----:B------:R-:W-:Y:S05]  /*7890*/  ISETP.GT.AND P0, PT, R237, R208, PT ;  /* 0x000000d0ed00720c */ /* 0x000fea0003f04270 */
[----:B------:R1:W2:Y:S01]  /*78a0*/  LDSM.16.M88.4 R48, [R183] ;  /* 0x00000000b730783b */ /* 0x0002a20000000200 */
[----:B------:R-:W-:Y:S03]  /*78b0*/  BSSY B0, `(.L_x_622) ;  /* 0x0000044000007945 */ /* 0x000fe60003800000 */
[----:B------:R1:W3:Y:S04]  /*78c0*/  LDSM.16.M88.4 R44, [R183+0x1000] ;  /* 0x00100000b72c783b */ /* 0x0002e80000000200 */
[----:B------:R1:W4:Y:S04]  /*78d0*/  LDSM.16.M88.4 R16, [R180] ;  /* 0x00000000b410783b */ /* 0x0003280000000200 */
[----:B------:R1:W1:Y:S04]  /*78e0*/  LDSM.16.M88.4 R32, [R180+0x400] ;  /* 0x00040000b420783b */ /* 0x0002680000000200 */
[----:B------:R1:W1:Y:S04]  /*78f0*/  LDSM.16.M88.4 R156, [R180+0x800] ;  /* 0x00080000b49c783b */ /* 0x0002680000000200 */
[----:B------:R1:W1:Y:S04]  /*7900*/  LDSM.16.M88.4 R160, [R184] ;  /* 0x00000000b8a0783b */ /* 0x0002680000000200 */
[----:B------:R1:W1:Y:S04]  /*7910*/  LDSM.16.M88.4 R168, [R184+0x1000] ;  /* 0x00100000b8a8783b */ /* 0x0002680000000200 */
[----:B------:R1:W1:Y:S04]  /*7920*/  LDSM.16.M88.4 R164, [R185] ;  /* 0x00000000b9a4783b */ /* 0x0002680000000200 */
[----:B------:R1:W1:Y:S04]  /*7930*/  LDSM.16.M88.4 R172, [R193] ;  /* 0x00000000c1ac783b */ /* 0x0002680000000200 */
[----:B------:R1:W1:Y:S01]  /*7940*/  LDSM.16.M88.4 R176, [R192] ;  /* 0x00000000c0b0783b */ /* 0x0002620000000200 */
[----:B------:R-:W-:-:S05]  /*7950*/  @P0 BRA `(.L_x_623) ;  /* 0x0000039000000947 */ /* 0x000fca0003800000 */
[C---:B------:R-:W-:Y:S01]  /*7960*/  IMAD.WIDE.U32 R2, R209.reuse, c[0x0][0x208], RZ ;  /* 0x00008200d1027a25 */ /* 0x040fe200078e00ff */
[----:B------:R-:W-:Y:S05]  /*7970*/  SHF.R.S32.HI R0, RZ, 0x1f, R209 ;  /* 0x0000001fff007819 */ /* 0x000fea00000114d1 */
[----:B------:R-:W-:Y:S04]  /*7980*/  IMAD R0, R0, c[0x0][0x208], RZ ;  /* 0x0000820000007a24 */ /* 0x000fe800078e02ff */
[----:B------:R-:W-:Y:S05]  /*7990*/  IMAD R0, R209, c[0x0][0x20c], R0 ;  /* 0x00008300d1007a24 */ /* 0x000fea00078e0200 */
[----:B------:R-:W-:Y:S02]  /*79a0*/  IADD3 R3, R3, R0, RZ ;  /* 0x0000000003037210 */ /* 0x000fe40007ffe0ff */
[----:B------:R-:W-:Y:S03]  /*79b0*/  SHF.R.S32.HI R0, RZ, 0x1f, R207 ;  /* 0x0000001fff007819 */ /* 0x000fe600000114cf */
[C---:B------:R-:W-:Y:S04]  /*79c0*/  IMAD.WIDE.U32 R2, R207.reuse, c[0x0][0x218], R2 ;  /* 0x00008600cf027a25 */ /* 0x040fe800078e0002 */
[----:B------:R-:W-:Y:S01]  /*79d0*/  IMAD R4, R0, c[0x0][0x218], RZ ;  /* 0x0000860000047a24 */ /* 0x000fe200078e02ff */
[----:B------:R-:W-:Y:S03]  /*79e0*/  IADD3 R0, P1, R246, R2, RZ ;  /* 0x00000002f6007210 */ /* 0x000fe60007f3e0ff */
[----:B------:R-:W-:Y:S01]  /*79f0*/  IMAD R4, R207, c[0x0][0x21c], R4 ;  /* 0x00008700cf047a24 */ /* 0x000fe200078e0204 */
[C---:B------:R-:W-:Y:S04]  /*7a00*/  LEA R11, P0, R0.reuse, c[0x0][0x1f8], 0x1 ;  /* 0x00007e00000b7a11 */ /* 0x040fe800078008ff */
[----:B------:R-:W-:Y:S04]  /*7a10*/  IADD3.X R2, R249, R3, R4, P1, !PT ;  /* 0x00000003f9027210 */ /* 0x000fe80000ffe404 */
[----:B------:R-:W-:Y:S01]  /*7a20*/  LEA.HI.X R10, R0, c[0x0][0x1fc], R2, 0x1, P0 ;  /* 0x00007f00000a7a11 */ /* 0x000fe200000f0c02 */
[----:B------:R-:W-:-:S05]  /*7a30*/  BRA.DIV ~URZ, `(.L_x_624) ;  /* 0x000124527f007947 */ /* 0x000fca000b800000 */
[----:B------:R4:W3:Y:S02]  /*7a40*/  SHFL.IDX PT, R4, R10, RZ, 0x1c1f ;  /* 0x001c1fff0a047589 */ /* 0x0008e400000e0000 */
.L_x_796:
[----:B------:R-:W-:-:S05]  /*7a50*/  BRA.DIV ~URZ, `(.L_x_625) ;  /* 0x000124a27f007947 */ /* 0x000fca000b800000 */
[----:B------:R4:W3:Y:S02]  /*7a60*/  SHFL.IDX PT, R0, R11, RZ, 0x1c1f ;  /* 0x001c1fff0b007589 */ /* 0x0008e400000e0000 */
.L_x_797:
[C---:B------:R-:W-:Y:S01]  /*7a70*/  IMAD.SHL.U32 R5, R210.reuse, 0x2, RZ ;  /* 0x00000002d2057824 */ /* 0x040fe200078e00ff */
[----:B------:R-:W-:Y:S01]  /*7a80*/  ISETP.GE.AND P3, PT, R210, c[0x0][0x1d4], PT ;  /* 0x00007500d2007a0c */ /* 0x000fe20003f66270 */
[C---:B------:R-:W-:Y:S01]  /*7a90*/  IMAD.SHL.U32 R3, R235.reuse, 0x2, RZ ;  /* 0x00000002eb037824 */ /* 0x040fe200078e00ff */
[----:B------:R-:W-:Y:S01]  /*7aa0*/  ISETP.GE.AND P2, PT, R235, c[0x0][0x1d4], PT ;  /* 0x00007500eb007a0c */ /* 0x000fe20003f46270 */
[----:B------:R-:W-:Y:S01]  /*7ab0*/  IMAD.SHL.U32 R2, R236, 0x2, RZ ;  /* 0x00000002ec027824 */ /* 0x000fe200078e00ff */
[C---:B---3--:R-:W-:Y:S02]  /*7ac0*/  IADD3 R8, P0, R0.reuse, R5, RZ ;  /* 0x0000000500087210 */ /* 0x048fe40007f1e0ff */
[----:B------:R-:W3:Y:S01]  /*7ad0*/  S2R R5, SR_TID.X ;  /* 0x0000000000057919 */ /* 0x000ee20000002100 */
[----:B------:R-:W-:Y:S02]  /*7ae0*/  IADD3 R6, P1, R0, R3, RZ ;  /* 0x0000000300067210 */ /* 0x000fe40007f3e0ff */
[----:B------:R-:W-:Y:S01]  /*7af0*/  IMAD.X R9, R4, 0x1, R217, P0 ;  /* 0x0000000104097824 */ /* 0x000fe200000e06d9 */
[----:B------:R-:W-:Y:S02]  /*7b00*/  IADD3 R2, P0, R0, R2, RZ ;  /* 0x0000000200027210 */ /* 0x000fe40007f1e0ff */
[----:B------:R-:W-:Y:S01]  /*7b10*/  IMAD.X R7, R4, 0x1, R215, P1 ;  /* 0x0000000104077824 */ /* 0x000fe200008e06d7 */
[----:B------:R-:W-:Y:S01]  /*7b20*/  ISETP.GE.AND P1, PT, R236, c[0x0][0x1d4], PT ;  /* 0x00007500ec007a0c */ /* 0x000fe20003f26270 */
[----:B------:R-:W-:Y:S01]  /*7b30*/  @!PT LDS RZ, [RZ] ;  /* 0x00000000fffff984 */ /* 0x000fe20000000800 */
[----:B------:R-:W-:Y:S01]  /*7b40*/  @!PT LDS RZ, [RZ] ;  /* 0x00000000fffff984 */ /* 0x000fe20000000800 */
[----:B------:R-:W-:Y:S01]  /*7b50*/  @!PT LDS RZ, [RZ] ;  /* 0x00000000fffff984 */ /* 0x000fe20000000800 */
[----:B------:R4:W-:Y:S01]  /*7b60*/  LDGSTS.E.BYPASS.LTC128B.128 [R195+0x1880], [R8.64], !P3 ;  /* 0x0188000008c37fae */ /* 0x0009e2000d901d46 */
[----:B------:R-:W-:Y:S03]  /*7b70*/  IMAD.X R3, R4, 0x1, R216, P0 ;  /* 0x0000000104037824 */ /* 0x000fe600000e06d8 */
[----:B------:R4:W-:Y:S08]  /*7b80*/  LDGSTS.E.BYPASS.LTC128B.128 [R195+0x2480], [R6.64], !P2 ;  /* 0x0248000006c37fae */ /* 0x0009f0000d101d46 */
[----:B------:R4:W-:Y:S01]  /*7b90*/  LDGSTS.E.BYPASS.LTC128B.128 [R195+0x3080], [R2.64], !P1 ;  /* 0x0308000002c37fae */ /* 0x0009e2000c901d46 */
[----:B---3--:R-:W-:Y:S11]  /*7ba0*/  ISETP.GT.AND P4, PT, R5, 0x3f, PT ;  /* 0x0000003f0500780c */ /* 0x008ff60003f84270 */
[----:B------:R-:W-:Y:S02]  /*7bb0*/  @!UPT UIADD3 URZ, URZ, URZ, URZ ;  /* 0x0000003f3f3ff290 */ /* 0x000fe4000fffe03f */
[----:B------:R-:W-:-:S05]  /*7bc0*/  @P4 BRA `(.L_x_623) ;  /* 0x0000012000004947 */ /* 0x000fca0003800000 */
[----:B------:R-:W-:-:S05]  /*7bd0*/  BRA.DIV ~URZ, `(.L_x_626) ;  /* 0x000123927f007947 */ /* 0x000fca000b800000 */
[----:B------:R3:W4:Y:S04]  /*7be0*/  SHFL.IDX PT, R4, R10, 0x1, 0x1c1f ;  /* 0x003c1f000a047f89 */ /* 0x00072800000e0000 */
[----:B------:R3:W2:Y:S02]  /*7bf0*/  SHFL.IDX PT, R0, R11, 0x1, 0x1c1f ;  /* 0x003c1f000b007f89 */ /* 0x0006a400000e0000 */
.L_x_798:
[----:B----4-:R-:W-:Y:S02]  /*7c00*/  IMAD.SHL.U32 R2, R210, 0x2, RZ ;  /* 0x00000002d2027824 */ /* 0x010fe400078e00ff */
[----:B------:R-:W-:Y:S03]  /*7c10*/  IMAD.SHL.U32 R3, R235, 0x2, RZ ;  /* 0x00000002eb037824 */ /* 0x000fe600078e00ff */
[----:B--2---:R-:W-:Y:S02]  /*7c20*/  IADD3 R8, P0, R0, R2, RZ ;  /* 0x0000000200087210 */ /* 0x004fe40007f1e0ff */
[----:B------:R-:W-:Y:S03]  /*7c30*/  SHF.L.U32 R2, R236, 0x1, RZ ;  /* 0x00000001ec027819 */ /* 0x000fe600000006ff */
[----:B------:R-:W-:Y:S01]  /*7c40*/  IMAD.X R9, R4, 0x1, R217, P0 ;  /* 0x0000000104097824 */ /* 0x000fe200000e06d9 */
[----:B------:R-:W-:Y:S04]  /*7c50*/  IADD3 R6, P0, R0, R3, RZ ;  /* 0x0000000300067210 */ /* 0x000fe80007f1e0ff */
[----:B------:R-:W-:Y:S01]  /*7c60*/  @!PT LDS RZ, [RZ] ;  /* 0x00000000fffff984 */ /* 0x000fe20000000800 */
[----:B------:R-:W-:Y:S01]  /*7c70*/  @!PT LDS RZ, [RZ] ;  /* 0x00000000fffff984 */ /* 0x000fe20000000800 */
[----:B------:R-:W-:Y:S01]  /*7c80*/  @!PT LDS RZ, [RZ] ;  /* 0x00000000fffff984 */ /* 0x000fe20000000800 */
[----:B------:R2:W-:Y:S01]  /*7c90*/  LDGSTS.E.BYPASS.LTC128B.128 [R195+0x2080], [R8.64], !P3 ;  /* 0x0208000008c37fae */ /* 0x0005e2000d901d46 */
[----:B------:R-:W-:Y:S02]  /*7ca0*/  IADD3.X R7, R4, R215, RZ, P0, !PT ;  /* 0x000000d704077210 */ /* 0x000fe400007fe4ff */
[----:B------:R-:W-:Y:S03]  /*7cb0*/  IADD3 R2, P0, R0, R2, RZ ;  /* 0x0000000200027210 */ /* 0x000fe60007f1e0ff */
[----:B------:R2:W-:Y:S02]  /*7cc0*/  LDGSTS.E.BYPASS.LTC128B.128 [R195+0x2c80], [R6.64], !P2 ;  /* 0x02c8000006c37fae */ /* 0x0005e4000d101d46 */
[----:B------:R-:W-:Y:S05]  /*7cd0*/  IMAD.X R3, R4, 0x1, R216, P0 ;  /* 0x0000000104037824 */ /* 0x000fea00000e06d8 */
[----:B------:R2:W-:Y:S03]  /*7ce0*/  LDGSTS.E.BYPASS.LTC128B.128 [R195+0x3880], [R2.64], !P1 ;  /* 0x0388000002c37fae */ /* 0x0005e6000c901d46 */
.L_x_623:
[----:B------:R-:W-:Y:S05]  /*7cf0*/  BSYNC B0 ;  /* 0x0000000000007941 */ /* 0x000fea0003800000 */
.L_x_622:
[----:B------:R-:W0:Y:S01]  /*7d00*/  LDGDEPBAR ;  /* 0x00000000000079af */ /* 0x000e220000000000 */
[----:B------:R-:W-:Y:S01]  /*7d10*/  WARPSYNC 0xffffffff ;  /* 0xffffffff00007948 */ /* 0x000fe20003800000 */
[-C--:B--2-4-:R-:W-:Y:S01]  /*7d20*/  HMMA.16816.F32 R4, R48, R16.reuse, RZ ;  /* 0x000000103004723c */ /* 0x094fe200000018ff */
[----:B------:R-:W-:Y:S02]  /*7d30*/  BSSY B0, `(.L_x_627) ;  /* 0x0000113000007945 */ /* 0x000fe40003800000 */
[----:B------:R-:W-:Y:S05]  /*7d40*/  ISETP.GT.AND P0, PT, R208, R237, PT ;  /* 0x000000edd000720c */ /* 0x000fea0003f04270 */
[C---:B---3--:R-:W-:Y:S08]  /*7d50*/  HMMA.16816.F32 R8, R44.reuse, R16, RZ ;  /* 0x000000102c08723c */ /* 0x048ff000000018ff */
        /* <DEDUP_REMOVED lines=85> */
[----:B------:R-:W3:Y:S01]  /*82b0*/  MUFU.TANH R206, R3 ;  /* 0x0000000300ce7308 */ /* 0x000ee20000002400 */
[----:B-1----:R-:W-:Y:S02]  /*82c0*/  FMUL.FTZ R0, R5, c[0x0][0x320] ;  /* 0x0000c80005007a20 */ /* 0x002fe40000410000 */
[----:B------:R-:W-:Y:S07]  /*82d0*/  FMUL.FTZ R2, R11, c[0x0][0x320] ;  /* 0x0000c8000b027a20 */ /* 0x000fee0000410000 */
[----:B------:R1:W4:Y:S10]  /*82e0*/  MUFU.TANH R177, R0 ;  /* 0x0000000000b17308 */ /* 0x0003340000002400 */
[----:B------:R-:W2:Y:S01]  /*82f0*/  MUFU.TANH R205, R2 ;  /* 0x0000000200cd7308 */ /* 0x000ea20000002400 */
[----:B-1----:R-:W-:Y:S09]  /*8300*/  FMUL.FTZ R0, R6, c[0x0][0x320] ;  /* 0x0000c80006007a20 */ /* 0x002ff20000410000 */
[----:B------:R1:W1:Y:S02]  /*8310*/  MUFU.TANH R200, R0 ;  /* 0x0000000000c87308 */ /* 0x0002640000002400 */
[----:B-1----:R-:W-:Y:S02]  /*8320*/  FMUL.FTZ R0, R7, c[0x0][0x320] ;  /* 0x0000c80007007a20 */ /* 0x002fe40000410000 */
[----:B------:R-:W1:Y:S06]  /*8330*/  LDSM.16.M88.4 R4, [R187] ;  /* 0x00000000bb04783b */ /* 0x000e6c0000000200 */
[----:B------:R5:W1:Y:S02]  /*8340*/  MUFU.TANH R197, R0 ;  /* 0x0000000000c57308 */ /* 0x000a640000002400 */
[----:B-----5:R-:W-:Y:S08]  /*8350*/  FMUL.FTZ R0, R8, c[0x0][0x320] ;  /* 0x0000c80008007a20 */ /* 0x020ff00000410000 */
[----:B------:R5:W2:Y:S01]  /*8360*/  MUFU.TANH R204, R0 ;  /* 0x0000000000cc7308 */ /* 0x000aa20000002400 */
[-C--:B-1----:R-:W-:Y:S08]  /*8370*/  HMMA.16816.F32 R20, R160, R4.reuse, R20 ;  /* 0x00000004a014723c */ /* 0x082ff00000001814 */
[C---:B------:R-:W-:Y:S04]  /*8380*/  HMMA.16816.F32 R24, R168.reuse, R4, R24 ;  /* 0x00000004a818723c */ /* 0x040fe80000001818 */
[----:B-----5:R-:W-:Y:S02]  /*8390*/  FMUL.FTZ R0, R9, c[0x0][0x320] ;  /* 0x0000c80009007a20 */ /* 0x020fe40000410000 */
[----:B------:R-:W1:Y:S02]  /*83a0*/  LDSM.16.M88.4 R8, [R186] ;  /* 0x00000000ba08783b */ /* 0x000e640000000200 */
[----:B------:R-:W-:Y:S04]  /*83b0*/  DEPBAR.LE SB0, 0x0 ;  /* 0x000080000000791a */ /* 0x000fe80000000000 */
[----:B------:R5:W1:Y:S01]  /*83c0*/  MUFU.TANH R201, R0 ;  /* 0x0000000000c97308 */ /* 0x000a620000002400 */
[-C--:B------:R-:W-:Y:S01]  /*83d0*/  HMMA.16816.F32 R28, R168, R6.reuse, R28 ;  /* 0x00000006a81c723c */ /* 0x080fe2000000181c */
[----:B------:R-:W-:Y:S07]  /*83e0*/  BAR.SYNC.DEFER_BLOCKING 0x0 ;  /* 0x0000000000007b1d */ /* 0x000fee0000010000 */
[C---:B------:R-:W-:Y:S04]  /*83f0*/  HMMA.16816.F32 R32, R160.reuse, R6, R32 ;  /* 0x00000006a020723c */ /* 0x040fe80000001820 */
[----:B------:R-:W-:Y:S02]  /*8400*/  FMUL.FTZ R3, R26, c[0x0][0x320] ;  /* 0x0000c8001a037a20 */ /* 0x000fe40000410000 */
[----:B------:R-:W-:Y:S02]  /*8410*/  FMUL.FTZ R2, R27, c[0x0][0x320] ;  /* 0x0000c8001b027a20 */ /* 0x000fe40000410000 */
[----:B------:R-:W2:Y:S01]  /*8420*/  MUFU.TANH R196, R3 ;  /* 0x0000000300c47308 */ /* 0x000ea20000002400 */
[----:B-----5:R-:W-:Y:S09]  /*8430*/  FMUL.FTZ R0, R12, c[0x0][0x320] ;  /* 0x0000c8000c007a20 */ /* 0x020ff20000410000 */
[----:B------:R-:W2:Y:S01]  /*8440*/  MUFU.TANH R179, R2 ;  /* 0x0000000200b37308 */ /* 0x000ea20000002400 */
[-C--:B-1----:R-:W-:Y:S09]  /*8450*/  HMMA.16816.F32 R36, R160, R8.reuse, R36 ;  /* 0x00000008a024723c */ /* 0x082ff20000001824 */
[----:B------:R1:W1:Y:S01]  /*8460*/  MUFU.TANH R199, R0 ;  /* 0x0000000000c77308 */ /* 0x0002620000002400 */
[C---:B------:R-:W-:Y:S08]  /*8470*/  HMMA.16816.F32 R40, R168.reuse, R8, R40 ;  /* 0x00000008a828723c */ /* 0x040ff00000001828 */
        /* <DEDUP_REMOVED lines=77> */
[----:B--234-:R-:W-:Y:S01]  /*8950*/  IMAD.MOV.U32 R211, RZ, RZ, c[0x0][0x2b8] ;  /* 0x0000ae00ffd37624 */ /* 0x01cfe200078e00ff */
[----:B------:R-:W-:Y:S01]  /*8960*/  ISETP.GT.AND P1, PT, R238, 0x2f, PT ;  /* 0x0000002fee00780c */ /* 0x000fe20003f24270 */
[----:B------:R-:W-:Y:S01]  /*8970*/  IMAD R2, R208, 0x30, R240 ;  /* 0x00000030d0027824 */ /* 0x000fe200078e02f0 */
[----:B------:R-:W-:Y:S01]  /*8980*/  IADD3 R6, -R239, 0x30, RZ ;  /* 0x00000030ef067810 */ /* 0x000fe20007ffe1ff */
[----:B------:R-:W-:Y:S01]  /*8990*/  IMAD.MOV.U32 R207, RZ, RZ, RZ ;  /* 0x000000ffffcf7224 */ /* 0x000fe200078e00ff */
[----:B------:R-:W-:Y:S02]  /*89a0*/  ISETP.NE.AND P2, PT, R211, 0x1, PT ;  /* 0x00000001d300780c */ /* 0x000fe40003f45270 */
[----:B------:R-:W-:Y:S05]  /*89b0*/  IADD3 R2, R2, -0x30, R238 ;  /* 0xffffffd002027810 */ /* 0x000fea0007ffe0ee */
[----:B-1----:R-:W-:Y:S06]  /*89c0*/  IMAD.MOV.U32 R0, RZ, RZ, R2 ;  /* 0x000000ffff007224 */ /* 0x002fec00078e0002 */
[----:B------:R-:W-:Y:S05]  /*89d0*/  @P2 IMAD.HI.U32 R3, R2, c[0x0][0x2bc], RZ ;  /* 0x0000af0002032a27 */ /* 0x000fea00078e00ff */
[----:B------:R-:W-:Y:S04]  /*89e0*/  @P2 SHF.R.U32.HI R0, RZ, c[0x0][0x2c0], R3 ;  /* 0x0000b000ff002a19 */ /* 0x000fe80000011603 */
[C---:B------:R-:W-:Y:S04]  /*89f0*/  @!P1 IADD3 R3, P0, R0.reuse, R244, RZ ;  /* 0x000000f400039210 */ /* 0x040fe80007f1e0ff */
[----:B------:R-:W-:Y:S01]  /*8a00*/  @!P1 LEA.HI.X.SX32 R5, R0, R248, 0x1, P0 ;  /* 0x000000f800059211 */ /* 0x000fe200000f0eff */
[----:B------:R-:W-:Y:S01]  /*8a10*/  IMAD.MOV R0, RZ, RZ, -R0 ;  /* 0x000000ffff007224 */ /* 0x000fe200078e0a00 */
[C---:B------:R-:W-:Y:S03]  /*8a20*/  @!P1 LEA R4, P0, R3.reuse, c[0x0][0x2a0], 0x2 ;  /* 0x0000a80003049a11 */ /* 0x040fe600078010ff */
[----:B------:R-:W-:Y:S01]  /*8a30*/  IMAD R209, R0, c[0x0][0x2b8], R2 ;  /* 0x0000ae0000d17a24 */ /* 0x000fe200078e0202 */
[----:B------:R-:W-:Y:S03]  /*8a40*/  @!P1 LEA.HI.X R5, R3, c[0x0][0x2a4], R5, 0x2, P0 ;  /* 0x0000a90003059a11 */ /* 0x000fe600000f1405 */
[C---:B------:R-:W-:Y:S01]  /*8a50*/  IMAD.WIDE.U32 R2, R209.reuse, c[0x0][0x1e0], RZ ;  /* 0x00007800d1027a25 */ /* 0x040fe200078e00ff */
[----:B------:R-:W-:Y:S01]  /*8a60*/  SHF.R.S32.HI R0, RZ, 0x1f, R209 ;  /* 0x0000001fff007819 */ /* 0x000fe200000114d1 */
[----:B------:R-:W2:Y:S01]  /*8a70*/  @!P1 LDG.E R207, [R4.64] ;  /* 0x0000000604cf9981 */ /* 0x000ea2000c1e1900 */
[----:B------:R-:W-:Y:S03]  /*8a80*/  ISETP.GE.AND P1, PT, R6, 0x1, PT ;  /* 0x000000010600780c */ /* 0x000fe60003f26270 */
[----:B------:R-:W-:Y:S04]  /*8a90*/  IMAD R0, R0, c[0x0][0x1e0], RZ ;  /* 0x0000780000007a24 */ /* 0x000fe800078e02ff */
        /* <DEDUP_REMOVED lines=10> */
[----:B------:R-:W-:-:S06]  /*8b40*/  BRA.DIV ~URZ, `(.L_x_629) ;  /* 0x000114f27f007947 */ /* 0x000fcc000b800000 */
[----:B------:R1:W2:Y:S02]  /*8b50*/  SHFL.IDX PT, R4, R7, RZ, 0x1c1f ;  /* 0x001c1fff07047589 */ /* 0x0002a400000e0000 */
.L_x_799:
[----:B------:R-:W-:-:S05]  /*8b60*/  BRA.DIV ~URZ, `(.L_x_630) ;  /* 0x000115427f007947 */ /* 0x000fca000b800000 */
[----:B------:R3:W4:Y:S02]  /*8b70*/  SHFL.IDX PT, R0, R8, RZ, 0x1c1f ;  /* 0x001c1fff08007589 */ /* 0x00072400000e0000 */
.L_x_800:
[----:B------:R-:W-:Y:S02]  /*8b80*/  IMAD.SHL.U32 R2, R210, 0x2, RZ ;  /* 0x00000002d2027824 */ /* 0x000fe400078e00ff */
[C---:B------:R-:W-:Y:S03]  /*8b90*/  IMAD.SHL.U32 R5, R235.reuse, 0x2, RZ ;  /* 0x00000002eb057824 */ /* 0x040fe600078e00ff */
[----:B----4-:R-:W-:Y:S05]  /*8ba0*/  @P1 IADD3 R2, P0, R0, R2, RZ ;  /* 0x0000000200021210 */ /* 0x010fea0007f1e0ff */
[----:B--2---:R-:W-:Y:S01]  /*8bb0*/  @P1 IMAD.X R3, R4, 0x1, R217, P0 ;  /* 0x0000000104031824 */ /* 0x004fe200000e06d9 */
[----:B------:R-:W-:Y:S11]  /*8bc0*/  @P1 ISETP.GE.AND P0, PT, R210, c[0x0][0x1d4], PT ;  /* 0x00007500d2001a0c */ /* 0x000ff60003f06270 */
[----:B------:R-:W-:Y:S02]  /*8bd0*/  @!UPT UIADD3 URZ, URZ, URZ, URZ ;  /* 0x0000003f3f3ff290 */ /* 0x000fe4000fffe03f */
[----:B------:R-:W-:Y:S01]  /*8be0*/  @!PT LDS RZ, [RZ] ;  /* 0x00000000fffff984 */ /* 0x000fe20000000800 */
[----:B------:R-:W-:Y:S01]  /*8bf0*/  @!PT LDS RZ, [RZ] ;  /* 0x00000000fffff984 */ /* 0x000fe20000000800 */
[----:B------:R-:W-:Y:S01]  /*8c00*/  @!PT LDS RZ, [RZ] ;  /* 0x00000000fffff984 */ /* 0x000fe20000000800 */
[----:B------:R2:W-:Y:S02]  /*8c10*/  @P1 LDGSTS.E.BYPASS.LTC128B.128 [R195+0x3c80], [R2.64], !P0 ;  /* 0x03c8000002c31fae */ /* 0x0005e4000c101d46 */
[----:B--2---:R-:W-:Y:S01]  /*8c20*/  @P1 IADD3 R2, P0, R0, R5, RZ ;  /* 0x0000000500021210 */ /* 0x004fe20007f1e0ff */
[----:B------:R-:W-:Y:S04]  /*8c30*/  IMAD.SHL.U32 R5, R236, 0x2, RZ ;  /* 0x00000002ec057824 */ /* 0x000fe800078e00ff */
[----:B------:R-:W-:Y:S01]  /*8c40*/  @P1 IMAD.X R3, R4, 0x1, R215, P0 ;  /* 0x0000000104031824 */ /* 0x000fe200000e06d7 */
[----:B------:R-:W-:Y:S11]  /*8c50*/  @P1 ISETP.GE.AND P0, PT, R235, c[0x0][0x1d4], PT ;  /* 0x00007500eb001a0c */ /* 0x000ff60003f06270 */
[----:B------:R-:W-:Y:S02]  /*8c60*/  @!UPT UIADD3 URZ, URZ, URZ, URZ ;  /* 0x0000003f3f3ff290 */ /* 0x000fe4000fffe03f */
[----:B------:R2:W-:Y:S02]  /*8c70*/  @P1 LDGSTS.E.BYPASS.LTC128B.128 [R195+0x4880], [R2.64], !P0 ;  /* 0x0488000002c31fae */ /* 0x0005e4000c101d46 */
[----:B--2---:R-:W-:Y:S05]  /*8c80*/  @P1 IADD3 R2, P0, R0, R5, RZ ;  /* 0x0000000500021210 */ /* 0x004fea0007f1e0ff */
[----:B------:R-:W-:Y:S01]  /*8c90*/  @P1 IMAD.X R3, R4, 0x1, R216, P0 ;  /* 0x0000000104031824 */ /* 0x000fe200000e06d8 */
[----:B------:R-:W-:Y:S11]  /*8ca0*/  @P1 ISETP.GE.AND P0, PT, R236, c[0x0][0x1d4], PT ;  /* 0x00007500ec001a0c */ /* 0x000ff60003f06270 */
[----:B------:R-:W-:Y:S02]  /*8cb0*/  @!UPT UIADD3 URZ, URZ, URZ, URZ ;  /* 0x0000003f3f3ff290 */ /* 0x000fe4000fffe03f */
[----:B------:R2:W-:Y:S01]  /*8cc0*/  @P1 LDGSTS.E.BYPASS.LTC128B.128 [R195+0x5480], [R2.64], !P0 ;  /* 0x0548000002c31fae */ /* 0x0005e2000c101d46 */
[----:B------:R-:W-:Y:S01]  /*8cd0*/  ISETP.GE.AND P0, PT, R6, 0x21, PT ;  /* 0x000000210600780c */ /* 0x000fe20003f06270 */
[----:B------:R-:W-:-:S06]  /*8ce0*/  BRA.DIV ~URZ, `(.L_x_631) ;  /* 0x000114327f007947 */ /* 0x000fcc000b800000 */
[----:B------:R4:W1:Y:S04]  /*8cf0*/  SHFL.IDX PT, R4, R7, 0x1, 0x1c1f ;  /* 0x003c1f0007047f89 */ /* 0x00086800000e0000 */
[----:B------:R4:W2:Y:S02]  /*8d00*/  SHFL.IDX PT, R0, R8, 0x1, 0x1c1f ;  /* 0x003c1f0008007f89 */ /* 0x0008a400000e0000 */
.L_x_801:
[----:B--2---:R-:W-:Y:S02]  /*8d10*/  IMAD.SHL.U32 R2, R210, 0x2, RZ ;  /* 0x00000002d2027824 */ /* 0x004fe400078e00ff */
[C---:B------:R-:W-:Y:S02]  /*8d20*/  IMAD.SHL.U32 R6, R235.reuse, 0x2, RZ ;  /* 0x00000002eb067824 */ /* 0x040fe400078e00ff */
[----:B------:R-:W-:Y:S01]  /*8d30*/  IMAD.SHL.U32 R5, R236, 0x2, RZ ;  /* 0x00000002ec057824 */ /* 0x000fe200078e00ff */
[----:B------:R-:W-:Y:S05]  /*8d40*/  @P0 IADD3 R2, P1, R0, R2, RZ ;  /* 0x0000000200020210 */ /* 0x000fea0007f3e0ff */
[----:B-1----:R-:W-:Y:S01]  /*8d50*/  @P0 IMAD.X R3, R4, 0x1, R217, P1 ;  /* 0x0000000104030824 */ /* 0x002fe200008e06d9 */
[----:B------:R-:W-:Y:S11]  /*8d60*/  @P0 ISETP.GE.AND P1, PT, R210, c[0x0][0x1d4], PT ;  /* 0x00007500d2000a0c */ /* 0x000ff60003f26270 */
[----:B------:R-:W-:Y:S02]  /*8d70*/  @!UPT UIADD3 URZ, URZ, URZ, URZ ;  /* 0x0000003f3f3ff290 */ /* 0x000fe4000fffe03f */
[----:B------:R-:W-:Y:S01]  /*8d80*/  @!PT LDS RZ, [RZ] ;  /* 0x00000000fffff984 */ /* 0x000fe20000000800 */
[----:B------:R-:W-:Y:S01]  /*8d90*/  @!PT LDS RZ, [RZ] ;  /* 0x00000000fffff984 */ /* 0x000fe20000000800 */
[----:B------:R-:W-:Y:S01]  /*8da0*/  @!PT LDS RZ, [RZ] ;  /* 0x00000000fffff984 */ /* 0x000fe20000000800 */
[----:B------:R1:W-:Y:S01]  /*8db0*/  @P0 LDGSTS.E.BYPASS.LTC128B.128 [R195+0x4480], [R2.64], !P1 ;  /* 0x0448000002c30fae */ /* 0x0003e2000c901d46 */
[----:B------:R-:W-:Y:S05]  /*8dc0*/  @P0 IADD3 R6, P1, R0, R6, RZ ;  /* 0x0000000600060210 */ /* 0x000fea0007f3e0ff */
[----:B----4-:R-:W-:Y:S01]  /*8dd0*/  @P0 IMAD.X R7, R4, 0x1, R215, P1 ;  /* 0x0000000104070824 */ /* 0x010fe200008e06d7 */
[----:B-1----:R-:W-:Y:S05]  /*8de0*/  @P0 IADD3 R2, P1, R0, R5, RZ ;  /* 0x0000000500020210 */ /* 0x002fea0007f3e0ff */
[----:B------:R-:W-:Y:S01]  /*8df0*/  @P0 IMAD.X R3, R4, 0x1, R216, P1 ;  /* 0x0000000104030824 */ /* 0x000fe200008e06d8 */
[----:B------:R-:W-:Y:S11]  /*8e00*/  @P0 ISETP.GE.AND P1, PT, R235, c[0x0][0x1d4], PT ;  /* 0x00007500eb000a0c */ /* 0x000ff60003f26270 */
[----:B------:R-:W-:Y:S02]  /*8e10*/  @!UPT UIADD3 URZ, URZ, URZ, URZ ;  /* 0x0000003f3f3ff290 */ /* 0x000fe4000fffe03f */
[----:B------:R1:W-:Y:S01]  /*8e20*/  @P0 LDGSTS.E.BYPASS.LTC128B.128 [R195+0x5080], [R6.64], !P1 ;  /* 0x0508000006c30fae */ /* 0x0003e2000c901d46 */
[----:B------:R-:W-:Y:S11]  /*8e30*/  @P0 ISETP.GE.AND P1, PT, R236, c[0x0][0x1d4], PT ;  /* 0x00007500ec000a0c */ /* 0x000ff60003f26270 */
[----:B------:R-:W-:Y:S02]  /*8e40*/  @!UPT UIADD3 URZ, URZ, URZ, URZ ;  /* 0x0000003f3f3ff290 */ /* 0x000fe4000fffe03f */
[----:B------:R1:W-:Y:S02]  /*8e50*/  @P0 LDGSTS.E.BYPASS.LTC128B.128 [R195+0x5c80], [R2.64], !P1 ;  /* 0x05c8000002c30fae */ /* 0x0003e4000c901d46 */
.L_x_628:
[----:B--234-:R-:W-:Y:S05]  /*8e60*/  BSYNC B0 ;  /* 0x0000000000007941 */ /* 0x01cfea0003800000 */
.L_x_627:
[----:B------:R-:W-:Y:S01]  /*8e70*/  LOP3.LUT R8, RZ, c[0x0][0x324], RZ, 0x33, !PT ;  /* 0x0000c900ff087a12 */ /* 0x000fe200078e33ff */
[----:B-1----:R-:W-:Y:S01]  /*8e80*/  IMAD.MOV.U32 R0, RZ, RZ, c[0x0][0x2c4] ;  /* 0x0000b100ff007624 */ /* 0x002fe200078e00ff */
[----:B------:R-:W0:Y:S01]  /*8e90*/  LDGDEPBAR ;  /* 0x00000000000079af */ /* 0x000e220000000000 */
[----:B------:R-:W-:Y:S03]  /*8ea0*/  IMAD.IADD R5, R251, 0x1, R250 ;  /* 0x00000001fb057824 */ /* 0x000fe600078e02fa */
[----:B------:R-:W-:Y:S01]  /*8eb0*/  ISETP.NE.AND P0, PT, R0, 0x1, PT ;  /* 0x000000010000780c */ /* 0x000fe20003f05270 */
[----:B------:R-:W-:Y:S05]  /*8ec0*/  IMAD R0, R208, -0x30, RZ ;  /* 0xffffffd0d0007824 */ /* 0x000fea00078e02ff */
[----:B------:R-:W-:Y:S04]  /*8ed0*/  IADD3 R2, -R234, 0x1, R0 ;  /* 0x00000001ea027810 */ /* 0x000fe80007ffe100 */
[----:B------:R-:W-:Y:S03]  /*8ee0*/  IADD3 R7, -R232, R2, R233 ;  /* 0x00000002e8077210 */ /* 0x000fe60007ffe1e9 */
[----:B------:R-:W-:Y:S01]  /*8ef0*/  @P0 IMAD.HI.U32 R3, R5, c[0x0][0x2c8], RZ ;  /* 0x0000b20005030a27 */ /* 0x000fe200078e00ff */
[----:B------:R-:W-:Y:S04]  /*8f00*/  IADD3 R6, R7, c[0x0][0x328], RZ ;  /* 0x0000ca0007067a10 */ /* 0x000fe80007ffe0ff */
[----:B------:R-:W-:Y:S01]  /*8f10*/  @P0 SHF.R.U32.HI R5, RZ, c[0x0][0x2cc], R3 ;  /* 0x0000b300ff050a19 */ /* 0x000fe20000011603 */
[----:B------:R-:W-:-:S05]  /*8f20*/  BRA.DIV ~URZ, `(.L_x_632) ;  /* 0x000112c27f007947 */ /* 0x000fca000b800000 */
[----:B------:R1:W2:Y:S02]  /*8f30*/  SHFL.IDX PT, R4, R5, RZ, 0x1c1f ;  /* 0x001c1fff05047589 */ /* 0x0002a400000e0000 */
.L_x_802:
[-C--:B--2---:R-:W-:Y:S01]  /*8f40*/  IADD3 R3, R6, R4.reuse, RZ ;  /* 0x0000000406037210 */ /* 0x084fe20007ffe0ff */
[----:B------:R-:W-:Y:S02]  /*8f50*/  IMAD.MOV.U32 R2, RZ, RZ, c[0x0][0x32c] ;  /* 0x0000cb00ff027624 */ /* 0x000fe400078e00ff */
[----:B------:R-:W-:Y:S03]  /*8f60*/  IMAD.IADD R7, R8, 0x1, R7 ;  /* 0x0000000108077824 */ /* 0x000fe600078e0207 */
[----:B------:R-:W-:Y:S02]  /*8f70*/  ISETP.GE.AND P0, PT, R2, 0x1, PT ;  /* 0x000000010200780c */ /* 0x000fe40003f06270 */
[----:B------:R-:W-:Y:S11]  /*8f80*/  IADD3 R2, R7, R4, RZ ;  /* 0x0000000407027210 */ /* 0x000ff60007ffe0ff */
[----:B------:R-:W-:-:S05]  /*8f90*/  @!P0 BRA `(.L_x_633) ;  /* 0x0000018000008947 */ /* 0x000fca0003800000 */
[----:B------:R-:W-:Y:S01]  /*8fa0*/  IADD3 R4, -R232, R233, R4 ;  /* 0x000000e9e8047210 */ /* 0x000fe20007ffe104 */
[----:B------:R-:W-:Y:S03]  /*8fb0*/  BSSY B0, `(.L_x_634) ;  /* 0x0000011000007945 */ /* 0x000fe60003800000 */
        /* <DEDUP_REMOVED lines=11> */
.L_x_635:
[----:B------:R-:W-:Y:S04]  /*9070*/  MOV R8, c[0x0][0x32c] ;  /* 0x0000cb0000087a02 */ /* 0x000fe80000000f00 */
[----:B------:R-:W-:Y:S11]  /*9080*/  ISETP.NE.AND P0, PT, R8, 0x1, PT ;  /* 0x000000010800780c */ /* 0x000ff60003f05270 */
[----:B------:R-:W-:Y:S02]  /*9090*/  @!UPT UIADD3 URZ, URZ, URZ, URZ ;  /* 0x0000003f3f3ff290 */ /* 0x000fe4000fffe03f */
[----:B------:R-:W-:Y:S05]  /*90a0*/  @P0 IMAD.HI.U32 R8, R4, c[0x0][0x330], RZ ;  /* 0x0000cc0004080a27 */ /* 0x000fea00078e00ff */
[----:B------:R-:W-:Y:S02]  /*90b0*/  @P0 SHF.R.U32.HI R4, RZ, c[0x0][0x334], R8 ;  /* 0x0000cd00ff040a19 */ /* 0x000fe40000011608 */
.L_x_636:
[----:B------:R-:W-:Y:S05]  /*90c0*/  BSYNC B0 ;  /* 0x0000000000007941 */ /* 0x000fea0003800000 */
.L_x_634:
[----:B------:R-:W-:Y:S04]  /*90d0*/  IMAD.IADD R8, R0, 0x1, -R234 ;  /* 0x0000000100087824 */ /* 0x000fe800078e0aea */
[----:B------:R-:W-:Y:S05]  /*90e0*/  IMAD R4, R4, c[0x0][0x32c], R8 ;  /* 0x0000cb0004047a24 */ /* 0x000fea00078e0208 */
[----:B------:R-:W-:Y:S02]  /*90f0*/  IMNMX R2, R2, R4, !PT ;  /* 0x0000000402027217 */ /* 0x000fe40007800200 */
[----:B------:R-:W-:Y:S04]  /*9100*/  IADD3 R4, R4, c[0x0][0x32c], RZ ;  /* 0x0000cb0004047a10 */ /* 0x000fe80007ffe0ff */
[----:B------:R-:W-:Y:S02]  /*9110*/  IMNMX R3, R3, R4, PT ;  /* 0x0000000403037217 */ /* 0x000fe40003800200 */
.L_x_633:
[C---:B------:R-:W-:Y:S02]  /*9120*/  ISETP.GE.AND P0, PT, R0.reuse, 0x1, PT ;  /* 0x000000010000780c */ /* 0x040fe40003f06270 */
[----:B------:R-:W-:Y:S02]  /*9130*/  ISETP.GE.AND P1, PT, R0, 0x2, PT ;  /* 0x000000020000780c */ /* 0x000fe40003f26270 */
[----:B------:R-:W-:Y:S02]  /*9140*/  LOP3.LUT R194, R194, 0xffffffef, RZ, 0xc0, !PT ;  /* 0xffffffefc2c27812 */ /* 0x000fe400078ec0ff */
[C---:B------:R-:W-:Y:S02]  /*9150*/  ISETP.GE.AND P6, PT, R0.reuse, 0x12, PT ;  /* 0x000000120000780c */ /* 0x040fe40003fc6270 */
[C---:B------:R-:W-:Y:S02]  /*9160*/  ISETP.GE.AND P5, PT, R0.reuse, 0x19, PT ;  /* 0x000000190000780c */ /* 0x040fe40003fa6270 */
[C---:B------:R-:W-:Y:S02]  /*9170*/  ISETP.GE.AND P4, PT, R0.reuse, 0x1a, PT ;  /* 0x0000001a0000780c */ /* 0x040fe40003f86270 */
[----:B------:R-:W-:Y:S02]  /*9180*/  ISETP.GE.AND P3, PT, R0, 0x21, PT ;  /* 0x000000210000780c */ /* 0x000fe40003f66270 */
[----:B------:R-:W-:Y:S02]  /*9190*/  @P0 LOP3.LUT R194, R194, 0x10, RZ, 0xfc, !PT ;  /* 0x00000010c2c20812 */ /* 0x000fe400078efcff */
[----:B------:R-:W-:Y:S02]  /*91a0*/  ISETP.GT.AND P0, PT, R2, RZ, !P0 ;  /* 0x000000ff0200720c */ /* 0x000fe40004704270 */
[----:B------:R-:W-:Y:S02]  /*91b0*/  LOP3.LUT R194, R194, 0xfffffff7, RZ, 0xc0, !PT ;  /* 0xfffffff7c2c27812 */ /* 0x000fe400078ec0ff */
[C---:B------:R-:W-:Y:S02]  /*91c0*/  ISETP.LT.OR P0, PT, R3.reuse, 0x1, P0 ;  /* 0x000000010300780c */ /* 0x040fe40000701670 */
[----:B------:R-:W-:Y:S02]  /*91d0*/  @P1 LOP3.LUT R194, R194, 0x8, RZ, 0xfc, !PT ;  /* 0x00000008c2c21812 */ /* 0x000fe400078efcff */
[----:B------:R-:W-:Y:S02]  /*91e0*/  FSEL R10, R178, -INF , !P0 ;  /* 0xff800000b20a7808 */ /* 0x000fe40004000000 */
[----:B------:R-:W-:Y:S02]  /*91f0*/  ISETP.GT.AND P0, PT, R2, 0x1, !P1 ;  /* 0x000000010200780c */ /* 0x000fe40004f04270 */
[----:B------:R-:W-:Y:S02]  /*9200*/  ISETP.GE.AND P1, PT, R0, 0x9, PT ;  /* 0x000000090000780c */ /* 0x000fe40003f26270 */
[----:B------:R-:W-:Y:S02]  /*9210*/  ISETP.LT.OR P0, PT, R3, 0x2, P0 ;  /* 0x000000020300780c */ /* 0x000fe40000701670 */
[----:B------:R-:W-:Y:S02]  /*9220*/  LOP3.LUT R194, R194, 0xfffffffb, RZ, 0xc0, !PT ;  /* 0xfffffffbc2c27812 */ /* 0x000fe400078ec0ff */
[----:B------:R-:W-:Y:S02]  /*9230*/  FSEL R9, R177, -INF , !P0 ;  /* 0xff800000b1097808 */ /* 0x000fe40004000000 */
[----:B------:R-:W-:Y:S02]  /*9240*/  ISETP.GT.AND P0, PT, R2, 0x8, !P1 ;  /* 0x000000080200780c */ /* 0x000fe40004f04270 */
[----:B------:R-:W-:Y:S02]  /*9250*/  ISETP.GE.AND P2, PT, R0, 0x22, PT ;  /* 0x000000220000780c */ /* 0x000fe40003f46270 */
[----:B------:R-:W-:Y:S02]  /*9260*/  ISETP.LT.OR P0, PT, R3, 0x9, P0 ;  /* 0x000000090300780c */ /* 0x000fe40000701670 */
[----:B------:R-:W-:Y:S02]  /*9270*/  @P1 LOP3.LUT R194, R194, 0x4, RZ, 0xfc, !PT ;  /* 0x00000004c2c21812 */ /* 0x000fe400078efcff */
[----:B------:R-:W-:Y:S02]  /*9280*/  ISETP.GE.AND P1, PT, R0, 0xa, PT ;  /* 0x0000000a0000780c */ /* 0x000fe40003f26270 */
[----:B------:R-:W-:Y:S02]  /*9290*/  FSEL R11, R159, -INF , !P0 ;  /* 0xff8000009f0b7808 */ /* 0x000fe40004000000 */
[----:B------:R-:W-:Y:S02]  /*92a0*/  LOP3.LUT R194, R194, 0xfffffffd, RZ, 0xc0, !PT ;  /* 0xfffffffdc2c27812 */ /* 0x000fe400078ec0ff */
[----:B------:R-:W-:Y:S04]  /*92b0*/  ISETP.GT.AND P0, PT, R2, 0x9, !P1 ;  /* 0x000000090200780c */ /* 0x000fe80004f04270 */
[C---:B------:R-:W-:Y:S03]  /*92c0*/  ISETP.LT.OR P0, PT, R3.reuse, 0xa, P0 ;  /* 0x0000000a0300780c */ /* 0x040fe60000701670 */
[----:B------:R-:W-:Y:S02]  /*92d0*/  @P1 LOP3.LUT R194, R194, 0x2, RZ, 0xfc, !PT ;  /* 0x00000002c2c21812 */ /* 0x000fe400078efcff */
[----:B------:R-:W-:Y:S02]  /*92e0*/  ISETP.GE.AND P1, PT, R0, 0x11, PT ;  /* 0x000000110000780c */ /* 0x000fe40003f26270 */
[----:B------:R-:W-:Y:S02]  /*92f0*/  FSEL R50, R158, -INF , !P0 ;  /* 0xff8000009e327808 */ /* 0x000fe40004000000 */
[----:B------:R-:W-:Y:S02]  /*9300*/  ISETP.GT.AND P0, PT, R2, 0x10, !P1 ;  /* 0x000000100200780c */ /* 0x000fe40004f04270 */
[----:B------:R-:W-:Y:S02]  /*9310*/  LOP3.LUT R194, R194, 0xfffffffe, RZ, 0xc0, !PT ;  /* 0xfffffffec2c27812 */ /* 0x000fe400078ec0ff */
[----:B------:R-:W-:Y:S04]  /*9320*/  ISETP.LT.OR P0, PT, R3, 0x11, P0 ;  /* 0x000000110300780c */ /* 0x000fe80000701670 */
[----:B------:R-:W-:Y:S02]  /*9330*/  FSEL R161, R157, -INF , !P0 ;  /* 0xff8000009da17808 */ /* 0x000fe40004000000 */
[----:B------:R-:W-:Y:S02]  /*9340*/  ISETP.GT.AND P0, PT, R2, 0x11, !P6 ;  /* 0x000000110200780c */ /* 0x000fe40007704270 */
[----:B------:R-:W-:Y:S02]  /*9350*/  @P1 LOP3.LUT R194, R194, 0x1, RZ, 0xfc, !PT ;  /* 0x00000001c2c21812 */ /* 0x000fe400078efcff */
[C---:B------:R-:W-:Y:S02]  /*9360*/  ISETP.LT.OR P0, PT, R3.reuse, 0x12, P0 ;  /* 0x000000120300780c */ /* 0x040fe40000701670 */
[----:B------:R-:W-:Y:S02]  /*9370*/  ISETP.GE.AND P1, PT, R0, 0x29, PT ;  /* 0x000000290000780c */ /* 0x000fe40003f26270 */
[----:B------:R-:W-:Y:S02]  /*9380*/  FSEL R160, R156, -INF , !P0 ;  /* 0xff8000009ca07808 */ /* 0x000fe40004000000 */
[----:B------:R-:W-:Y:S02]  /*9390*/  ISETP.GT.AND P0, PT, R2, 0x18, !P5 ;  /* 0x000000180200780c */ /* 0x000fe40006f04270 */
[----:B------:R-:W-:Y:S02]  /*93a0*/  LOP3.LUT R194, R194, 0xffffffdf, RZ, 0xc0, !PT ;  /* 0xffffffdfc2c27812 */ /* 0x000fe400078ec0ff */
        /* <DEDUP_REMOVED lines=11> */
[----:B------:R-:W-:Y:S04]  /*9460*/  ISETP.GT.AND P0, PT, R2, 0x28, !P1 ;  /* 0x000000280200780c */ /* 0x000fe80004f04270 */
[----:B------:R-:W-:Y:S04]  /*9470*/  ISETP.LT.OR P0, PT, R3, 0x29, P0 ;  /* 0x000000290300780c */ /* 0x000fe80000701670 */
[----:B------:R-:W-:Y:S02]  /*9480*/  FSEL R51, R13, -INF , !P0 ;  /* 0xff8000000d337808 */ /* 0x000fe40004000000 */
[----:B------:R-:W-:Y:S11]  /*9490*/  ISETP.GE.AND P0, PT, R0, 0x2a, PT ;  /* 0x0000002a0000780c */ /* 0x000ff60003f06270 */
[----:B------:R-:W-:Y:S02]  /*94a0*/  @!UPT UIADD3 URZ, URZ, URZ, URZ ;  /* 0x0000003f3f3ff290 */ /* 0x000fe4000fffe03f */
[----:B------:R-:W-:Y:S02]  /*94b0*/  @P0 LOP3.LUT R194, R194, 0x20, RZ, 0xfc, !PT ;  /* 0x00000020c2c20812 */ /* 0x000fe400078efcff */
[----:B------:R-:W-:Y:S04]  /*94c0*/  ISETP.GT.AND P0, PT, R2, 0x29, !P0 ;  /* 0x000000290200780c */ /* 0x000fe80004704270 */
[----:B------:R-:W-:Y:S04]  /*94d0*/  ISETP.LT.OR P0, PT, R3, 0x2a, P0 ;  /* 0x0000002a0300780c */ /* 0x000fe80000701670 */
[----:B------:R-:W-:Y:S01]  /*94e0*/  FSEL R49, R12, -INF , !P0 ;  /* 0xff8000000c317808 */ /* 0x000fe20004000000 */
[----:B------:R-:W-:-:S06]  /*94f0*/  BRA.DIV ~URZ, `(.L_x_637) ;  /* 0x00010d527f007947 */ /* 0x000fcc000b800000 */
[----:B------:R2:W3:Y:S02]  /*9500*/  SHFL.IDX PT, R4, R5, 0x1, 0x1c1f ;  /* 0x003c1f0005047f89 */ /* 0x0004e400000e0000 */
.L_x_803:
[----:B---3--:R-:W-:Y:S01]  /*9510*/  IADD3 R3, R6, R4, RZ ;  /* 0x0000000406037210 */ /* 0x008fe20007ffe0ff */
[----:B------:R-:W-:Y:S05]  /*9520*/  IMAD.MOV.U32 R2, RZ, RZ, c[0x0][0x32c] ;  /* 0x0000cb00ff027624 */ /* 0x000fea00078e00ff */
[----:B------:R-:W-:Y:S01]  /*9530*/  ISETP.GE.AND P0, PT, R2, 0x1, PT ;  /* 0x000000010200780c */ /* 0x000fe20003f06270 */
[----:B------:R-:W-:Y:S11]  /*9540*/  IMAD.IADD R2, R7, 0x1, R4 ;  /* 0x0000000107027824 */ /* 0x000ff600078e0204 */
[----:B------:R-:W-:Y:S01]  /*9550*/  @!UPT UIADD3 URZ, URZ, URZ, URZ ;  /* 0x0000003f3f3ff290 */ /* 0x000fe2000fffe03f */
        /* <DEDUP_REMOVED lines=14> */
.L_x_640:
[----:B------:R-:W-:Y:S04]  /*9640*/  MOV R8, c[0x0][0x32c] ;  /* 0x0000cb0000087a02 */ /* 0x000fe80000000f00 */
[----:B------:R-:W-:Y:S11]  /*9650*/  ISETP.NE.AND P0, PT, R8, 0x1, PT ;  /* 0x000000010800780c */ /* 0x000ff60003f05270 */
[----:B------:R-:W-:Y:S02]  /*9660*/  @!UPT UIADD3 URZ, URZ, URZ, URZ ;  /* 0x0000003f3f3ff290 */ /* 0x000fe4000fffe03f */
[----:B------:R-:W-:Y:S05]  /*9670*/  @P0 IMAD.HI.U32 R8, R4, c[0x0][0x330], RZ ;  /* 0x0000cc0004080a27 */ /* 0x000fea00078e00ff */
[----:B------:R-:W-:Y:S02]  /*9680*/  @P0 SHF.R.U32.HI R4, RZ, c[0x0][0x334], R8 ;  /* 0x0000cd00ff040a19 */ /* 0x000fe40000011608 */
.L_x_641:
[----:B------:R-:W-:Y:S05]  /*9690*/  BSYNC B0 ;  /* 0x0000000000007941 */ /* 0x000fea0003800000 */
.L_x_639:
[----:B------:R-:W-:Y:S04]  /*96a0*/  IMAD.IADD R8, R0, 0x1, -R234 ;  /* 0x0000000100087824 */ /* 0x000fe800078e0aea */
[----:B------:R-:W-:Y:S05]  /*96b0*/  IMAD R4, R4, c[0x0][0x32c], R8 ;  /* 0x0000cb0004047a24 */ /* 0x000fea00078e0208 */
[----:B------:R-:W-:Y:S02]  /*96c0*/  IMNMX R2, R2, R4, !PT ;  /* 0x0000000402027217 */ /* 0x000fe40007800200 */
[----:B------:R-:W-:Y:S04]  /*96d0*/  IADD3 R4, R4, c[0x0][0x32c], RZ ;  /* 0x0000cb0004047a10 */ /* 0x000fe80007ffe0ff */
[----:B------:R-:W-:Y:S02]  /*96e0*/  IMNMX R3, R3, R4, PT ;  /* 0x0000000403037217 */ /* 0x000fe40003800200 */
.L_x_638:
[----:B------:R-:W-:Y:S04]  /*96f0*/  LOP3.LUT P0, RZ, R194, 0x8, RZ, 0xc0, !PT ;  /* 0x00000008c2ff7812 */ /* 0x000fe8000780c0ff */
[----:B------:R-:W-:Y:S04]  /*9700*/  ISETP.GT.AND P0, PT, R2, 0x1, !P0 ;  /* 0x000000010200780c */ /* 0x000fe80004704270 */
[----:B------:R-:W-:Y:S04]  /*9710*/  ISETP.LT.OR P0, PT, R3, 0x2, P0 ;  /* 0x000000020300780c */ /* 0x000fe80000701670 */
[----:B------:R-:W-:Y:S02]  /*9720*/  FSEL R39, R197, -INF , !P0 ;  /* 0xff800000c5277808 */ /* 0x000fe40004000000 */
[----:B------:R-:W-:Y:S04]  /*9730*/  LOP3.LUT P0, RZ, R194, 0x4, RZ, 0xc0, !PT ;  /* 0x00000004c2ff7812 */ /* 0x000fe8000780c0ff */
[----:B------:R-:W-:Y:S04]  /*9740*/  ISETP.GT.AND P0, PT, R2, 0x8, !P0 ;  /* 0x000000080200780c */ /* 0x000fe80004704270 */
[C---:B------:R-:W-:Y:S04]  /*9750*/  ISETP.LT.OR P0, PT, R3.reuse, 0x9, P0 ;  /* 0x000000090300780c */ /* 0x040fe80000701670 */
[----:B------:R-:W-:Y:S02]  /*9760*/  FSEL R40, R172, -INF , !P0 ;  /* 0xff800000ac287808 */ /* 0x000fe40004000000 */
[----:B------:R-:W-:Y:S04]  /*9770*/  LOP3.LUT P0, RZ, R194, 0x2, RZ, 0xc0, !PT ;  /* 0x00000002c2ff7812 */ /* 0x000fe8000780c0ff */
[----:B------:R-:W-:Y:S04]  /*9780*/  ISETP.GT.AND P0, PT, R2, 0x9, !P0 ;  /* 0x000000090200780c */ /* 0x000fe80004704270 */
[----:B------:R-:W-:Y:S04]  /*9790*/  ISETP.LT.OR P0, PT, R3, 0xa, P0 ;  /* 0x0000000a0300780c */ /* 0x000fe80000701670 */
[----:B------:R-:W-:Y:S02]  /*97a0*/  FSEL R48, R167, -INF , !P0 ;  /* 0xff800000a7307808 */ /* 0x000fe40004000000 */
[----:B------:R-:W-:Y:S04]  /*97b0*/  LOP3.LUT P0, RZ, R194, 0x1, RZ, 0xc0, !PT ;  /* 0x00000001c2ff7812 */ /* 0x000fe8000780c0ff */
[C---:B------:R-:W-:Y:S04]  /*97c0*/  ISETP.GT.AND P0, PT, R2.reuse, 0x10, !P0 ;  /* 0x000000100200780c */ /* 0x040fe80004704270 */
[----:B------:R-:W-:Y:S04]  /*97d0*/  ISETP.LT.OR P0, PT, R3, 0x11, P0 ;  /* 0x000000110300780c */ /* 0x000fe80000701670 */
        /* <DEDUP_REMOVED lines=19> */
[----:B------:R-:W-:Y:S04]  /*9910*/  LOP3.LUT P0, RZ, R194, 0x10, RZ, 0xc0, !PT ;  /* 0x00000010c2ff7812 */ /* 0x000fe8000780c0ff */
[----:B------:R-:W-:Y:S04]  /*9920*/  ISETP.GT.AND P0, PT, R2, RZ, !P0 ;  /* 0x000000ff0200720c */ /* 0x000fe80004704270 */
[C---:B------:R-:W-:Y:S04]  /*9930*/  ISETP.LT.OR P0, PT, R3.reuse, 0x1, P0 ;  /* 0x000000010300780c */ /* 0x040fe80000701670 */
[----:B------:R-:W-:Y:S02]  /*9940*/  FSEL R26, R200, -INF , !P0 ;  /* 0xff800000c81a7808 */ /* 0x000fe40004000000 */
[----:B------:R-:W-:Y:S04]  /*9950*/  LOP3.LUT P0, RZ, R194, 0x20, RZ, 0xc0, !PT ;  /* 0x00000020c2ff7812 */ /* 0x000fe8000780c0ff */
[----:B------:R-:W-:Y:S04]  /*9960*/  ISETP.GT.AND P0, PT, R2, 0x29, !P0 ;  /* 0x000000290200780c */ /* 0x000fe80004704270 */
[----:B------:R-:W-:Y:S04]  /*9970*/  ISETP.LT.OR P0, PT, R3, 0x2a, P0 ;  /* 0x0000002a0300780c */ /* 0x000fe80000701670 */
[----:B------:R-:W-:Y:S01]  /*9980*/  FSEL R38, R14, -INF , !P0 ;  /* 0xff8000000e267808 */ /* 0x000fe20004000000 */
[----:B------:R-:W-:-:S06]  /*9990*/  BRA.DIV ~URZ, `(.L_x_642) ;  /* 0x000109127f007947 */ /* 0x000fcc000b800000 */
[----:B------:R3:W4:Y:S02]  /*99a0*/  SHFL.IDX PT, R4, R5, 0x2, 0x1c1f ;  /* 0x005c1f0005047f89 */ /* 0x00072400000e0000 */
.L_x_804:
[----:B----4-:R-:W-:Y:S01]  /*99b0*/  IADD3 R3, R6, R4, RZ ;  /* 0x0000000406037210 */ /* 0x010fe20007ffe0ff */
        /* <DEDUP_REMOVED lines=18> */
.L_x_645:
[----:B------:R-:W-:Y:S04]  /*9ae0*/  MOV R8, c[0x0][0x32c] ;  /* 0x0000cb0000087a02 */ /* 0x000fe80000000f00 */
[----:B------:R-:W-:Y:S11]  /*9af0*/  ISETP.NE.AND P0, PT, R8, 0x1, PT ;  /* 0x000000010800780c */ /* 0x000ff60003f05270 */
[----:B------:R-:W-:Y:S02]  /*9b00*/  @!UPT UIADD3 URZ, URZ, URZ, URZ ;  /* 0x0000003f3f3ff290 */ /* 0x000fe4000fffe03f */
[----:B------:R-:W-:Y:S05]  /*9b10*/  @P0 IMAD.HI.U32 R8, R4, c[0x0][0x330], RZ ;  /* 0x0000cc0004080a27 */ /* 0x000fea00078e00ff */
[----:B------:R-:W-:Y:S02]  /*9b20*/  @P0 SHF.R.U32.HI R4, RZ, c[0x0][0x334], R8 ;  /* 0x0000cd00ff040a19 */ /* 0x000fe40000011608 */
.L_x_646:
[----:B------:R-:W-:Y:S05]  /*9b30*/  BSYNC B0 ;  /* 0x0000000000007941 */ /* 0x000fea0003800000 */
.L_x_644:
[----:B------:R-:W-:Y:S04]  /*9b40*/  IMAD.IADD R8, R0, 0x1, -R234 ;  /* 0x0000000100087824 */ /* 0x000fe800078e0aea */
[----:B------:R-:W-:Y:S05]  /*9b50*/  IMAD R4, R4, c[0x0][0x32c], R8 ;  /* 0x0000cb0004047a24 */ /* 0x000fea00078e0208 */
[----:B------:R-:W-:Y:S02]  /*9b60*/  IMNMX R2, R2, R4, !PT ;  /* 0x0000000402027217 */ /* 0x000fe40007800200 */
[----:B------:R-:W-:Y:S04]  /*9b70*/  IADD3 R4, R4, c[0x0][0x32c], RZ ;  /* 0x0000cb0004047a10 */ /* 0x000fe80007ffe0ff */
[----:B------:R-:W-:Y:S02]  /*9b80*/  IMNMX R3, R3, R4, PT ;  /* 0x0000000403037217 */ /* 0x000fe40003800200 */
.L_x_643:
[----:B------:R-:W-:Y:S04]  /*9b90*/  LOP3.LUT P0, RZ, R194, 0x8, RZ, 0xc0, !PT ;  /* 0x00000008c2ff7812 */ /* 0x000fe8000780c0ff */
[----:B------:R-:W-:Y:S04]  /*9ba0*/  ISETP.GT.AND P0, PT, R2, 0x1, !P0 ;  /* 0x000000010200780c */ /* 0x000fe80004704270 */
[----:B------:R-:W-:Y:S04]  /*9bb0*/  ISETP.LT.OR P0, PT, R3, 0x2, P0 ;  /* 0x000000020300780c */ /* 0x000fe80000701670 */
[----:B------:R-:W-:Y:S02]  /*9bc0*/  FSEL R28, R201, -INF , !P0 ;  /* 0xff800000c91c7808 */ /* 0x000fe40004000000 */
        /* <DEDUP_REMOVED lines=39> */
[----:B------:R4:W1:Y:S02]  /*9e40*/  SHFL.IDX PT, R4, R5, 0x3, 0x1c1f ;  /* 0x007c1f0005047f89 */ /* 0x00086400000e0000 */
.L_x_805:
[----:B-1----:R-:W-:Y:S01]  /*9e50*/  IADD3 R3, R6, R4, RZ ;  /* 0x0000000406037210 */ /* 0x002fe20007ffe0ff */
        /* <DEDUP_REMOVED lines=11> */
[----:B--234-:R-:W-:Y:S05]  /*9f10*/  IMAD.MOV.U32 R5, RZ, RZ, c[0x0][0x32c] ;  /* 0x0000cb00ff057624 */ /* 0x01cfea00078e00ff */
[----:B------:R-:W-:Y:S11]  /*9f20*/  ISETP.NE.AND P0, PT, R5, 0x1, PT ;  /* 0x000000010500780c */ /* 0x000ff60003f05270 */
[----:B------:R-:W-:Y:S02]  /*9f30*/  @!UPT UIADD3 URZ, URZ, URZ, URZ ;  /* 0x0000003f3f3ff290 */ /* 0x000fe4000fffe03f */
[----:B------:R-:W-:Y:S05]  /*9f40*/  @P0 IMAD.HI.U32 R5, R4, c[0x0][0x330], RZ ;  /* 0x0000cc0004050a27 */ /* 0x000fea00078e00ff */
[----:B------:R-:W-:Y:S04]  /*9f50*/  @P0 SHF.R.U32.HI R4, RZ, c[0x0][0x334], R5 ;  /* 0x0000cd00ff040a19 */ /* 0x000fe80000011605 */
[----:B------:R-:W-:Y:S01]  /*9f60*/  LOP3.LUT R4, RZ, R4, RZ, 0x33, !PT ;  /* 0x00000004ff047212 */ /* 0x000fe200078e33ff */
[----:B------:R-:W-:-:S05]  /*9f70*/  BRA `(.L_x_651) ;  /* 0x0000005000007947 */ /* 0x000fca0003800000 */
.L_x_650:
[----:B--234-:R-:W-:Y:S04]  /*9f80*/  MOV R5, c[0x0][0x32c] ;  /* 0x0000cb0000057a02 */ /* 0x01cfe80000000f00 */
[----:B------:R-:W-:Y:S11]  /*9f90*/  ISETP.NE.AND P0, PT, R5, 0x1, PT ;  /* 0x000000010500780c */ /* 0x000ff60003f05270 */
[----:B------:R-:W-:Y:S02]  /*9fa0*/  @!UPT UIADD3 URZ, URZ, URZ, URZ ;  /* 0x0000003f3f3ff290 */ /* 0x000fe4000fffe03f */
[----:B------:R-:W-:Y:S05]  /*9fb0*/  @P0 IMAD.HI.U32 R5, R4, c[0x0][0x330], RZ ;  /* 0x0000cc0004050a27 */ /* 0x000fea00078e00ff */
[----:B------:R-:W-:Y:S02]  /*9fc0*/  @P0 SHF.R.U32.HI R4, RZ, c[0x0][0x334], R5 ;  /* 0x0000cd00ff040a19 */ /* 0x000fe40000011605 */
.L_x_651:
[----:B------:R-:W-:Y:S05]  /*9fd0*/  BSYNC B0 ;  /* 0x0000000000007941 */ /* 0x000fea0003800000 */
.L_x_649:
[----:B------:R-:W-:Y:S04]  /*9fe0*/  IMAD.IADD R0, R0, 0x1, -R234 ;  /* 0x0000000100007824 */ /* 0x000fe800078e0aea */
[----:B------:R-:W-:Y:S05]  /*9ff0*/  IMAD R0, R4, c[0x0][0x32c], R0 ;  /* 0x0000cb0004007a24 */ /* 0x000fea00078e0200 */
[----:B------:R-:W-:Y:S02]  /*a000*/  IADD3 R4, R0, c[0x0][0x32c], RZ ;  /* 0x0000cb0000047a10 */ /* 0x000fe40007ffe0ff */
[----:B------:R-:W-:Y:S02]  /*a010*/  IMNMX R2, R2, R0, !PT ;  /* 0x0000000002027217 */ /* 0x000fe40007800200 */
[----:B------:R-:W-:Y:S02]  /*a020*/  IMNMX R3, R3, R4, PT ;  /* 0x0000000403037217 */ /* 0x000fe40003800200 */
.L_x_648:
[----:B------:R-:W-:Y:S02]  /*a030*/  LOP3.LUT P0, RZ, R194, 0x10, RZ, 0xc0, !PT ;  /* 0x00000010c2ff7812 */ /* 0x000fe4000780c0ff */
[C---:B------:R-:W-:Y:S02]  /*a040*/  ISETP.GT.AND P1, PT, R2.reuse, 0x28, !P1 ;  /* 0x000000280200780c */ /* 0x040fe40004f24270 */
[----:B------:R-:W-:Y:S02]  /*a050*/  ISETP.GT.AND P0, PT, R2, RZ, !P0 ;  /* 0x000000ff0200720c */ /* 0x000fe40004704270 */
[----:B------:R-:W-:Y:S02]  /*a060*/  FMNMX.FTZ R0, R26, R105, !PT ;  /* 0x000000691a007209 */ /* 0x000fe40007810000 */
[C---:B------:R-:W-:Y:S02]  /*a070*/  ISETP.LT.OR P0, PT, R3.reuse, 0x1, P0 ;  /* 0x000000010300780c */ /* 0x040fe40000701670 */
[----:B------:R-:W-:Y:S02]  /*a080*/  ISETP.LT.OR P1, PT, R3, 0x29, P1 ;  /* 0x000000290300780c */ /* 0x000fe40000f21670 */
[----:B------:R-:W-:Y:S02]  /*a090*/  FSEL R15, R206, -INF , !P0 ;  /* 0xff800000ce0f7808 */ /* 0x000fe40004000000 */
[----:B------:R-:W-:Y:S02]  /*a0a0*/  LOP3.LUT P0, RZ, R194, 0x8, RZ, 0xc0, !PT ;  /* 0x00000008c2ff7812 */ /* 0x000fe4000780c0ff */
[----:B------:R-:W-:Y:S02]  /*a0b0*/  FMNMX.FTZ R0, R39, R0, !PT ;  /* 0x0000000027007209 */ /* 0x000fe40007810000 */
[----:B------:R-:W-:Y:S02]  /*a0c0*/  ISETP.GT.AND P0, PT, R2, 0x1, !P0 ;  /* 0x000000010200780c */ /* 0x000fe40004704270 */
[----:B--234-:R-:W-:Y:S02]  /*a0d0*/  FMNMX.FTZ R5, R40, R0, !PT ;  /* 0x0000000028057209 */ /* 0x01cfe40007810000 */
[----:B------:R-:W-:Y:S02]  /*a0e0*/  ISETP.LT.OR P0, PT, R3, 0x2, P0 ;  /* 0x000000020300780c */ /* 0x000fe40000701670 */
[----:B------:R-:W-:Y:S02]  /*a0f0*/  FMNMX.FTZ R5, R48, R5, !PT ;  /* 0x0000000530057209 */ /* 0x000fe40007810000 */
[----:B------:R-:W-:Y:S02]  /*a100*/  FSEL R24, R205, -INF , !P0 ;  /* 0xff800000cd187808 */ /* 0x000fe40004000000 */
[----:B------:R-:W-:Y:S02]  /*a110*/  LOP3.LUT P0, RZ, R194, 0x4, RZ, 0xc0, !PT ;  /* 0x00000004c2ff7812 */ /* 0x000fe4000780c0ff */
[----:B------:R-:W-:Y:S02]  /*a120*/  FMNMX.FTZ R5, R47, R5, !PT ;  /* 0x000000052f057209 */ /* 0x000fe40007810000 */
[----:B------:R-:W-:Y:S02]  /*a130*/  ISETP.GT.AND P0, PT, R2, 0x8, !P0 ;  /* 0x000000080200780c */ /* 0x000fe40004704270 */
[----:B------:R-:W-:Y:S02]  /*a140*/  FMNMX.FTZ R5, R46, R5, !PT ;  /* 0x000000052e057209 */ /* 0x000fe40007810000 */
        /* <DEDUP_REMOVED lines=8> */
[----:B------:R-:W-:Y:S02]  /*a1d0*/  FSEL R14, R102, -INF , !P1 ;  /* 0xff800000660e7808 */ /* 0x000fe40004800000 */
[----:B------:R-:W-:Y:S02]  /*a1e0*/  FSEL R22, R202, -INF , !P0 ;  /* 0xff800000ca167808 */ /* 0x000fe40004000000 */
[----:B------:R-:W-:Y:S02]  /*a1f0*/  LOP3.LUT P0, RZ, R194, 0x1, RZ, 0xc0, !PT ;  /* 0x00000001c2ff7812 */ /* 0x000fe4000780c0ff */
[----:B------:R-:W-:Y:S02]  /*a200*/  FMNMX.FTZ R5, R42, R5, !PT ;  /* 0x000000052a057209 */ /* 0x000fe40007810000 */
[----:B------:R-:W-:Y:S02]  /*a210*/  ISETP.GT.AND P0, PT, R2, 0x10, !P0 ;  /* 0x000000100200780c */ /* 0x000fe40004704270 */
[----:B------:R-:W-:Y:S02]  /*a220*/  FMNMX.FTZ R5, R41, R5, !PT ;  /* 0x0000000529057209 */ /* 0x000fe40007810000 */
[C---:B------:R-:W-:Y:S02]  /*a230*/  ISETP.LT.OR P0, PT, R3.reuse, 0x11, P0 ;  /* 0x000000110300780c */ /* 0x040fe40000701670 */
[----:B------:R-:W-:Y:S02]  /*a240*/  FMNMX.FTZ R5, R38, R5, !PT ;  /* 0x0000000526057209 */ /* 0x000fe40007810000 */
[----:B------:R-:W-:Y:S02]  /*a250*/  FSEL R21, R196, -INF , !P0 ;  /* 0xff800000c4157808 */ /* 0x000fe40004000000 */
[----:B------:R-:W-:Y:S02]  /*a260*/  ISETP.GT.AND P0, PT, R2, 0x11, !P6 ;  /* 0x000000110200780c */ /* 0x000fe40007704270 */
[----:B------:R-:W-:Y:S02]  /*a270*/  LOP3.LUT P6, RZ, R194, 0x20, RZ, 0xc0, !PT ;  /* 0x00000020c2ff7812 */ /* 0x000fe400078cc0ff */
        /* <DEDUP_REMOVED lines=14> */
[----:B------:R-:W-:Y:S02]  /*a360*/  ISETP.GT.AND P0, PT, R2, 0x29, !P6 ;  /* 0x000000290200780c */ /* 0x000fe40007704270 */
[----:B------:R-:W-:Y:S02]  /*a370*/  FMNMX.FTZ R2, R10, R100, !PT ;  /* 0x000000640a027209 */ /* 0x000fe40007810000 */
[----:B------:R-:W-:Y:S02]  /*a380*/  ISETP.LT.OR P0, PT, R3, 0x2a, P0 ;  /* 0x0000002a0300780c */ /* 0x000fe40000701670 */
        /* <DEDUP_REMOVED lines=29> */
[----:B------:R-:W-:Y:S02]  /*a560*/  FSEL R13, R101, -INF , !P0 ;  /* 0xff800000650d7808 */ /* 0x000fe40004000000 */
        /* <DEDUP_REMOVED lines=8> */
.L_x_806:
        /* <DEDUP_REMOVED lines=15> */
.L_x_807:
[C---:B------:R-:W-:Y:S01]  /*a6e0*/  FMUL.FTZ R2, R104.reuse, c[0x0][0x2d0] ;  /* 0x0000b40068027a20 */ /* 0x040fe20000410000 */
[----:B------:R-:W-:Y:S01]  /*a6f0*/  FSETP.NEU.FTZ.AND P0, PT, R104, -INF , PT ;  /* 0xff8000006800780b */ /* 0x000fe20003f1d000 */
[----:B------:R-:W-:Y:S01]  /*a700*/  WARPSYNC 0xffffffff ;  /* 0xffffffff00007948 */ /* 0x000fe20003800000 */
[----:B------:R-:W-:Y:S02]  /*a710*/  FSETP.NEU.FTZ.AND P1, PT, R103, -INF , PT ;  /* 0xff8000006700780b */ /* 0x000fe40003f3d000 */
[----:B------:R-:W-:Y:S02]  /*a720*/  FSEL R2, R2, RZ, P0 ;  /* 0x000000ff02027208 */ /* 0x000fe40000000000 */
[----:B--2---:R-:W-:Y:S02]  /*a730*/  FMNMX.FTZ R101, R0, R4, !PT ;  /* 0x0000000400657209 */ /* 0x004fe40007810000 */
[----:B------:R-:W-:Y:S01]  /*a740*/  FSEL R0, R104, RZ, P0 ;  /* 0x000000ff68007208 */ /* 0x000fe20000000000 */
[--C-:B------:R-:W-:Y:S01]  /*a750*/  FFMA.FTZ R9, R9, c[0x0][0x2d0], -R2.reuse ;  /* 0x0000b40009097a23 */ /* 0x100fe20000010802 */
[----:B------:R-:W-:Y:S01]  /*a760*/  FSETP.NEU.FTZ.AND P0, PT, R102, -INF , PT ;  /* 0xff8000006600780b */ /* 0x000fe20003f1d000 */
[--C-:B------:R-:W-:Y:S02]  /*a770*/  FFMA.FTZ R12, R11, c[0x0][0x2d0], -R2.reuse ;  /* 0x0000b4000b0c7a23 */ /* 0x100fe40000010802 */
[--C-:B------:R-:W-:Y:S02]  /*a780*/  FFMA.FTZ R201, R156, c[0x0][0x2d0], -R2.reuse ;  /* 0x0000b4009cc97a23 */ /* 0x100fe40000010802 */
[--C-:B------:R-:W-:Y:S01]  /*a790*/  FFMA.FTZ R10, R10, c[0x0][0x2d0], -R2.reuse ;  /* 0x0000b4000a0a7a23 */ /* 0x100fe20000010802 */
[----:B------:R-:W-:Y:S01]  /*a7a0*/  MUFU.EX2 R219, R12 ;  /* 0x0000000c00db7308 */ /* 0x000fe20000000800 */
        /* <DEDUP_REMOVED lines=8> */
[----:B------:R-:W-:Y:S02]  /*a830*/  FFMA.FTZ R168, R159, c[0x0][0x2d0], -R2 ;  /* 0x0000b4009fa87a23 */ /* 0x000fe40000010802 */
[C---:B------:R-:W-:Y:S02]  /*a840*/  FMUL.FTZ R2, R103.reuse, c[0x0][0x2d0] ;  /* 0x0000b40067027a20 */ /* 0x040fe40000410000 */
[----:B-1----:R-:W-:Y:S01]  /*a850*/  FADD.FTZ R4, -R0, R100 ;  /* 0x0000006400047221 */ /* 0x002fe20000010100 */
[----:B------:R-:W-:Y:S01]  /*a860*/  FSEL R0, R103, RZ, P1 ;  /* 0x000000ff67007208 */ /* 0x000fe20000800000 */
[----:B------:R-:W-:Y:S01]  /*a870*/  MUFU.EX2 R226, R167 ;  /* 0x000000a700e27308 */ /* 0x000fe20000000800 */
[----:B------:R-:W-:Y:S03]  /*a880*/  FSEL R2, R2, RZ, P1 ;  /* 0x000000ff02027208 */ /* 0x000fe60000800000 */
[----:B------:R-:W-:Y:S01]  /*a890*/  FADD.FTZ R5, -R0, R105 ;  /* 0x0000006900057221 */ /* 0x000fe20000010100 */
[----:B------:R-:W-:Y:S01]  /*a8a0*/  FSEL R0, R102, RZ, P0 ;  /* 0x000000ff66007208 */ /* 0x000fe20000000000 */
        /* <DEDUP_REMOVED lines=13> */
[----:B------:R-:W-:Y:S02]  /*a980*/  FFMA.FTZ R196, R41, c[0x0][0x2d0], -R2 ;  /* 0x0000b40029c47a23 */ /* 0x000fe40000010802 */
[----:B------:R-:W-:Y:S01]  /*a990*/  FMUL.FTZ R2, R102, c[0x0][0x2d0] ;  /* 0x0000b40066027a20 */ /* 0x000fe20000410000 */
[----:B------:R-:W-:Y:S01]  /*a9a0*/  MUFU.EX2 R38, R9 ;  /* 0x0000000900267308 */ /* 0x000fe20000000800 */
[----:B------:R-:W-:Y:S03]  /*a9b0*/  FADD.FTZ R0, -R0, R106 ;  /* 0x0000006a00007221 */ /* 0x000fe60000010100 */
[----:B------:R-:W-:Y:S01]  /*a9c0*/  FSEL R2, R2, RZ, P0 ;  /* 0x000000ff02027208 */ /* 0x000fe20000000000 */
[----:B------:R-:W-:Y:S01]  /*a9d0*/  FMUL.FTZ R0, R0, c[0x0][0x2d0] ;  /* 0x0000b40000007a20 */ /* 0x000fe20000410000 */
[----:B------:R-:W-:Y:S03]  /*a9e0*/  FSETP.NEU.FTZ.AND P0, PT, R101, -INF , PT ;  /* 0xff8000006500780b */ /* 0x000fe60003f1d000 */
[--C-:B------:R-:W-:Y:S01]  /*a9f0*/  FFMA.FTZ R3, R25, c[0x0][0x2d0], -R2.reuse ;  /* 0x0000b40019037a23 */ /* 0x100fe20000010802 */
[----:B------:R-:W-:Y:S01]  /*aa00*/  MUFU.EX2 R214, R8 ;  /* 0x0000000800d67308 */ /* 0x000fe20000000800 */
        /* <DEDUP_REMOVED lines=9> */
[--C-:B------:R-:W-:Y:S02]  /*aaa0*/  FFMA.FTZ R160, R34, c[0x0][0x2d0], -R2.reuse ;  /* 0x0000b40022a07a23 */ /* 0x100fe40000010802 */
[--C-:B------:R-:W-:Y:S01]  /*aab0*/  FFMA.FTZ R159, R33, c[0x0][0x2d0], -R2.reuse ;  /* 0x0000b400219f7a23 */ /* 0x100fe20000010802 */
[----:B------:R-:W2:Y:S10]  /*aac0*/  MUFU.EX2 R0, R0 ;  /* 0x0000000000007308 */ /* 0x000eb40000000800 */
[----:B------:R-:W-:Y:S01]  /*aad0*/  MUFU.EX2 R48, R10 ;  /* 0x0000000a00307308 */ /* 0x000fe20000000800 */
[----:B-1----:R-:W-:Y:S01]  /*aae0*/  FFMA.FTZ R3, R28, c[0x0][0x2d0], -R2 ;  /* 0x0000b4001c037a23 */ /* 0x002fe20000010802 */
[C---:B------:R-:W-:Y:S08]  /*aaf0*/  FSEL R2, R101.reuse, RZ, P0 ;  /* 0x000000ff65027208 */ /* 0x040ff00000000000 */
[----:B------:R1:W-:Y:S10]  /*ab00*/  MUFU.EX2 R49, R3 ;  /* 0x0000000300317308 */ /* 0x0003f40000000800 */
[----:B------:R-:W-:Y:S10]  /*ab10*/  MUFU.EX2 R211, R39 ;  /* 0x0000002700d37308 */ /* 0x000ff40000000800 */
[----:B------:R-:W-:Y:S01]  /*ab20*/  MUFU.EX2 R205, R37 ;  /* 0x0000002500cd7308 */ /* 0x000fe20000000800 */
[----:B-1----:R-:W-:Y:S02]  /*ab30*/  FADD.FTZ R3, -R2, R107 ;  /* 0x0000006b02037221 */ /* 0x002fe40000010100 */
[----:B------:R-:W-:Y:S07]  /*ab40*/  FMUL.FTZ R2, R101, c[0x0][0x2d0] ;  /* 0x0000b40065027a20 */ /* 0x000fee0000410000 */
[----:B------:R-:W-:Y:S01]  /*ab50*/  MUFU.EX2 R206, R36 ;  /* 0x0000002400ce7308 */ /* 0x000fe20000000800 */
[----:B------:R-:W-:Y:S01]  /*ab60*/  FSEL R6, R2, RZ, P0 ;  /* 0x000000ff02067208 */ /* 0x000fe20000000000 */
[----:B------:R-:W-:Y:S01]  /*ab70*/  FMUL.FTZ R2, R4, c[0x0][0x2d0] ;  /* 0x0000b40004027a20 */ /* 0x000fe20000410000 */
[C---:B------:R-:W-:Y:S02]  /*ab80*/  ISETP.GT.AND P0, PT, R208.reuse, R229, PT ;  /* 0x000000e5d000720c */ /* 0x040fe40003f04270 */
[----:B------:R-:W-:Y:S01]  /*ab90*/  IADD3 R208, R208, -0x1, RZ ;  /* 0xffffffffd0d07810 */ /* 0x000fe20007ffe0ff */
[--C-:B------:R-:W-:Y:S02]  /*aba0*/  FFMA.FTZ R32, R23, c[0x0][0x2d0], -R6.reuse ;  /* 0x0000b40017207a23 */ /* 0x100fe40000010806 */
[--C-:B------:R-:W-:Y:S02]  /*abb0*/  FFMA.FTZ R7, R22, c[0x0][0x2d0], -R6.reuse ;  /* 0x0000b40016077a23 */ /* 0x100fe40000010806 */
[----:B------:R1:W-:Y:S01]  /*abc0*/  MUFU.EX2 R100, R2 ;  /* 0x0000000200647308 */ /* 0x0003e20000000800 */
[--C-:B------:R-:W-:Y:S02]  /*abd0*/  FFMA.FTZ R107, R21, c[0x0][0x2d0], -R6.reuse ;  /* 0x0000b400156b7a23 */ /* 0x100fe40000010806 */
[--C-:B------:R-:W-:Y:S02]  /*abe0*/  FFMA.FTZ R156, R20, c[0x0][0x2d0], -R6.reuse ;  /* 0x0000b400149c7a23 */ /* 0x100fe40000010806 */
[----:B------:R-:W3:Y:S01]  /*abf0*/  LDSM.16.MT88.4 R20, [R181] ;  /* 0x00000000b514783b */ /* 0x000ee20000004200 */
[--C-:B------:R-:W-:Y:S02]  /*ac00*/  FFMA.FTZ R33, R24, c[0x0][0x2d0], -R6.reuse ;  /* 0x0000b40018217a23 */ /* 0x100fe40000010806 */
[--C-:B------:R-:W-:Y:S02]  /*ac10*/  FFMA.FTZ R179, R13, c[0x0][0x2d0], -R6.reuse ;  /* 0x0000b4000db37a23 */ /* 0x100fe40000010806 */
[----:B------:R-:W-:Y:S01]  /*ac20*/  MUFU.EX2 R227, R7 ;  /* 0x0000000700e37308 */ /* 0x000fe20000000800 */
[--C-:B------:R-:W-:Y:S02]  /*ac30*/  FFMA.FTZ R158, R19, c[0x0][0x2d0], -R6.reuse ;  /* 0x0000b400139e7a23 */ /* 0x100fe40000010806 */
[--C-:B------:R-:W-:Y:S02]  /*ac40*/  FFMA.FTZ R162, R18, c[0x0][0x2d0], -R6.reuse ;  /* 0x0000b40012a27a23 */ /* 0x100fe40000010806 */
[--C-:B------:R-:W-:Y:S02]  /*ac50*/  FFMA.FTZ R171, R17, c[0x0][0x2d0], -R6.reuse ;  /* 0x0000b40011ab7a23 */ /* 0x100fe40000010806 */
[--C-:B------:R-:W-:Y:S02]  /*ac60*/  FFMA.FTZ R175, R16, c[0x0][0x2d0], -R6.reuse ;  /* 0x0000b40010af7a23 */ /* 0x100fe40000010806 */
[--C-:B------:R-:W-:Y:S01]  /*ac70*/  FFMA.FTZ R177, R14, c[0x0][0x2d0], -R6.reuse ;  /* 0x0000b4000eb17a23 */ /* 0x100fe20000010806 */
[----:B------:R-:W-:Y:S01]  /*ac80*/  MUFU.EX2 R203, R33 ;  /* 0x0000002100cb7308 */ /* 0x000fe20000000800 */
[----:B-1----:R-:W-:Y:S09]  /*ac90*/  FFMA.FTZ R2, R15, c[0x0][0x2d0], -R6 ;  /* 0x0000b4000f027a23 */ /* 0x002ff20000010806 */
[----:B------:R1:W-:Y:S10]  /*aca0*/  MUFU.EX2 R34, R2 ;  /* 0x0000000200227308 */ /* 0x0003f40000000800 */
[----:B------:R-:W-:Y:S10]  /*acb0*/  MUFU.EX2 R204, R32 ;  /* 0x0000002000cc7308 */ /* 0x000ff40000000800 */
[----:B------:R-:W-:Y:S01]  /*acc0*/  MUFU.EX2 R224, R164 ;  /* 0x000000a400e07308 */ /* 0x000fe20000000800 */
[----:B-1----:R-:W-:Y:S02]  /*acd0*/  FMUL.FTZ R2, R3, c[0x0][0x2d0] ;  /* 0x0000b40003027a20 */ /* 0x002fe40000410000 */
[----:B------:R-:W-:Y:S07]  /*ace0*/  FMUL.FTZ R3, R5, c[0x0][0x2d0] ;  /* 0x0000b40005037a20 */ /* 0x000fee0000410000 */
[----:B------:R-:W-:Y:S10]  /*acf0*/  MUFU.EX2 R2, R2 ;  /* 0x0000000200027308 */ /* 0x000ff40000000800 */
[----:B------:R-:W-:Y:S10]  /*ad00*/  MUFU.EX2 R225, R163 ;  /* 0x000000a300e17308 */ /* 0x000ff40000000800 */
[----:B------:R-:W-:Y:S10]  /*ad10*/  MUFU.EX2 R107, R107 ;  /* 0x0000006b006b7308 */ /* 0x000ff40000000800 */
[----:B------:R-:W-:Y:S10]  /*ad20*/  MUFU.EX2 R218, R156 ;  /* 0x0000009c00da7308 */ /* 0x000ff40000000800 */
[----:B------:R-:W-:Y:S10]  /*ad30*/  MUFU.EX2 R213, R158 ;  /* 0x0000009e00d57308 */ /* 0x000ff40000000800 */
[----:B------:R-:W-:Y:S10]  /*ad40*/  MUFU.EX2 R212, R162 ;  /* 0x000000a200d47308 */ /* 0x000ff40000000800 */
[----:B------:R-:W-:Y:S10]  /*ad50*/  MUFU.EX2 R202, R202 ;  /* 0x000000ca00ca7308 */ /* 0x000ff40000000800 */
[----:B------:R-:W1:Y:S10]  /*ad60*/  MUFU.EX2 R201, R201 ;  /* 0x000000c900c97308 */ /* 0x000e740000000800 */
[----:B------:R-:W-:Y:S10]  /*ad70*/  MUFU.EX2 R197, R197 ;  /* 0x000000c500c57308 */ /* 0x000ff40000000800 */
[----:B------:R-:W-:Y:S10]  /*ad80*/  MUFU.EX2 R199, R199 ;  /* 0x000000c700c77308 */ /* 0x000ff40000000800 */
[----:B------:R-:W-:Y:S10]  /*ad90*/  MUFU.EX2 R196, R196 ;  /* 0x000000c400c47308 */ /* 0x000ff40000000800 */
[----:B------:R-:W-:Y:S10]  /*ada0*/  MUFU.EX2 R178, R178 ;  /* 0x000000b200b27308 */ /* 0x000ff40000000800 */
[----:B------:R-:W-:Y:S10]  /*adb0*/  MUFU.EX2 R172, R172 ;  /* 0x000000ac00ac7308 */ /* 0x000ff40000000800 */
[----:B------:R-:W4:Y:S10]  /*adc0*/  MUFU.EX2 R167, R176 ;  /* 0x000000b000a77308 */ /* 0x000f340000000800 */
[----:B------:R-:W-:Y:S01]  /*add0*/  MUFU.EX2 R164, R177 ;  /* 0x000000b100a47308 */ /* 0x000fe20000000800 */
[C---:B--2---:R-:W-:Y:S01]  /*ade0*/  FMUL.FTZ R12, R0.reuse, R124 ;  /* 0x0000007c000c7220 */ /* 0x044fe20000410000 */
[----:B-1----:R-:W-:Y:S01]  /*adf0*/  F2FP.PACK_AB R156, R201, R202 ;  /* 0x000000cac99c723e */ /* 0x002fe200000000ff */
[C---:B------:R-:W-:Y:S02]  /*ae00*/  FMUL.FTZ R13, R0.reuse, R125 ;  /* 0x0000007d000d7220 */ /* 0x040fe40000410000 */
[C---:B------:R-:W-:Y:S02]  /*ae10*/  FMUL.FTZ R24, R0.reuse, R120 ;  /* 0x0000007800187220 */ /* 0x040fe40000410000 */
[C---:B------:R-:W-:Y:S02]  /*ae20*/  FMUL.FTZ R25, R0.reuse, R121 ;  /* 0x0000007900197220 */ /* 0x040fe40000410000 */
[C---:B------:R-:W-:Y:S02]  /*ae30*/  FMUL.FTZ R28, R0.reuse, R116 ;  /* 0x00000074001c7220 */ /* 0x040fe40000410000 */
[C---:B------:R-:W-:Y:S02]  /*ae40*/  FMUL.FTZ R29, R0.reuse, R117 ;  /* 0x00000075001d7220 */ /* 0x040fe40000410000 */
[C---:B------:R-:W-:Y:S01]  /*ae50*/  FMUL.FTZ R8, R0.reuse, R128 ;  /* 0x0000008000087220 */ /* 0x040fe20000410000 */
[----:B----4-:R-:W-:Y:S01]  /*ae60*/  F2FP.PACK_AB R162, R167, R172 ;  /* 0x000000aca7a2723e */ /* 0x010fe200000000ff */
[C---:B------:R-:W-:Y:S01]  /*ae70*/  FMUL.FTZ R9, R0.reuse, R129 ;  /* 0x0000008100097220 */ /* 0x040fe20000410000 */
[----:B------:R-:W-:Y:S01]  /*ae80*/  MUFU.EX2 R128, R161 ;  /* 0x000000a100807308 */ /* 0x000fe20000000800 */
[C---:B------:R-:W-:Y:S01]  /*ae90*/  FMUL.FTZ R40, R0.reuse, R112 ;  /* 0x0000007000287220 */ /* 0x040fe20000410000 */
[----:B------:R-:W-:Y:S01]  /*aea0*/  F2FP.PACK_AB R112, R49, R105 ;  /* 0x000000693170723e */ /* 0x000fe200000000ff */
[C---:B------:R-:W-:Y:S01]  /*aeb0*/  FMUL.FTZ R41, R0.reuse, R113 ;  /* 0x0000007100297220 */ /* 0x040fe20000410000 */
[----:B------:R-:W-:Y:S01]  /*aec0*/  F2FP.PACK_AB R113, R203, R34 ;  /* 0x00000022cb71723e */ /* 0x000fe200000000ff */
[----:B------:R-:W-:Y:S01]  /*aed0*/  FMUL.FTZ R44, R0, R108 ;  /* 0x0000006c002c7220 */ /* 0x000fe20000410000 */
[----:B------:R-:W-:Y:S01]  /*aee0*/  F2FP.PACK_AB R108, R38, R48 ;  /* 0x00000030266c723e */ /* 0x000fe200000000ff */
[----:B------:R-:W-:Y:S01]  /*aef0*/  FMUL.FTZ R45, R0, R109 ;  /* 0x0000006d002d7220 */ /* 0x000fe20000410000 */
[----:B------:R-:W-:Y:S01]  /*af00*/  F2FP.PACK_AB R109, R50, R51 ;  /* 0x00000033326d723e */ /* 0x000fe200000000ff */
        /* <DEDUP_REMOVED lines=12> */
[C---:B------:R-:W-:Y:S02]  /*afd0*/  FMUL.FTZ R92, R0.reuse, R92 ;  /* 0x0000005c005c7220 */ /* 0x040fe40000410000 */
[C---:B------:R-:W-:Y:S02]  /*afe0*/  FMUL.FTZ R93, R0.reuse, R93 ;  /* 0x0000005d005d7220 */ /* 0x040fe40000410000 */
[----:B------:R-:W-:Y:S02]  /*aff0*/  FFMA.FTZ R4, R0, R221, R105 ;  /* 0x000000dd00047223 */ /* 0x000fe40000010069 */
[----:B------:R1:W2:Y:S01]  /*b000*/  MUFU.EX2 R0, R3 ;  /* 0x0000000300007308 */ /* 0x0002a20000000800 */
[----:B------:R-:W-:Y:S01]  /*b010*/  FMUL.FTZ R46, R2, R110 ;  /* 0x0000006e022e7220 */ /* 0x000fe20000410000 */
[----:B------:R-:W-:Y:S01]  /*b020*/  F2FP.PACK_AB R110, R220, R219 ;  /* 0x000000dbdc6e723e */ /* 0x000fe200000000ff */
[----:B------:R-:W-:Y:S01]  /*b030*/  FMUL.FTZ R47, R2, R111 ;  /* 0x0000006f022f7220 */ /* 0x000fe20000410000 */
[----:B------:R-:W-:Y:S01]  /*b040*/  F2FP.PACK_AB R111, R211, R214 ;  /* 0x000000d6d36f723e */ /* 0x000fe200000000ff */
[----:B------:R-:W-:Y:S02]  /*b050*/  FADD.FTZ R105, R49, R4 ;  /* 0x0000000431697221 */ /* 0x000fe40000010000 */
[C---:B------:R-:W-:Y:S02]  /*b060*/  FMUL.FTZ R4, R100.reuse, R132 ;  /* 0x0000008464047220 */ /* 0x040fe40000410000 */
[----:B------:R-:W-:Y:S01]  /*b070*/  FMUL.FTZ R5, R100, R133 ;  /* 0x0000008564057220 */ /* 0x000fe20000410000 */
[----:B------:R-:W-:Y:S01]  /*b080*/  MUFU.EX2 R132, R165 ;  /* 0x000000a500847308 */ /* 0x000fe20000000800 */
[C---:B------:R-:W-:Y:S02]  /*b090*/  FMUL.FTZ R10, R2.reuse, R130 ;  /* 0x00000082020a7220 */ /* 0x040fe40000410000 */
[C---:B------:R-:W-:Y:S02]  /*b0a0*/  FMUL.FTZ R11, R2.reuse, R131 ;  /* 0x00000083020b7220 */ /* 0x040fe40000410000 */
[----:B------:R-:W-:Y:S01]  /*b0b0*/  FMUL.FTZ R42, R2, R114 ;  /* 0x00000072022a7220 */ /* 0x000fe20000410000 */
[----:B------:R-:W-:Y:S01]  /*b0c0*/  F2FP.PACK_AB R114, R206, R205 ;  /* 0x000000cdce72723e */ /* 0x000fe200000000ff */
[C---:B------:R-:W-:Y:S01]  /*b0d0*/  FMUL.FTZ R43, R2.reuse, R115 ;  /* 0x00000073022b7220 */ /* 0x040fe20000410000 */
[----:B------:R-:W-:Y:S01]  /*b0e0*/  F2FP.PACK_AB R115, R227, R204 ;  /* 0x000000cce373723e */ /* 0x000fe200000000ff */
[C---:B------:R-:W-:Y:S01]  /*b0f0*/  FMUL.FTZ R14, R2.reuse, R126 ;  /* 0x0000007e020e7220 */ /* 0x040fe20000410000 */
[----:B------:R-:W-:Y:S01]  /*b100*/  MUFU.EX2 R130, R170 ;  /* 0x000000aa00827308 */ /* 0x000fe20000000800 */
[----:B------:R-:W-:Y:S02]  /*b110*/  FMUL.FTZ R15, R2, R127 ;  /* 0x0000007f020f7220 */ /* 0x000fe40000410000 */
[C---:B------:R-:W-:Y:S01]  /*b120*/  FMUL.FTZ R16, R100.reuse, R136 ;  /* 0x0000008864107220 */ /* 0x040fe20000410000 */
[----:B------:R-:W-:Y:S01]  /*b130*/  LDSM.16.MT88.4 R124, [R181+0x1000] ;  /* 0x00100000b57c783b */ /* 0x000fe20000004200 */
[----:B-1----:R-:W-:Y:S02]  /*b140*/  FFMA.FTZ R3, R100, R222, R48 ;  /* 0x000000de64037223 */ /* 0x002fe40000010030 */
[C---:B--2---:R-:W-:Y:S02]  /*b150*/  FMUL.FTZ R6, R0.reuse, R134 ;  /* 0x0000008600067220 */ /* 0x044fe40000410000 */
[----:B------:R-:W-:Y:S01]  /*b160*/  FMUL.FTZ R7, R0, R135 ;  /* 0x0000008700077220 */ /* 0x000fe20000410000 */
[----:B------:R-:W-:Y:S01]  /*b170*/  MUFU.EX2 R133, R169 ;  /* 0x000000a900857308 */ /* 0x000fe20000000800 */
[----:B------:R-:W-:Y:S02]  /*b180*/  FADD.FTZ R3, R38, R3 ;  /* 0x0000000326037221 */ /* 0x000fe40000010000 */
[----:B------:R-:W1:Y:S01]  /*b190*/  LDSM.16.MT88.4 R36, [R182] ;  /* 0x00000000b624783b */ /* 0x000e620000004200 */
[----:B------:R-:W-:Y:S02]  /*b1a0*/  FMUL.FTZ R17, R100, R137 ;  /* 0x0000008964117220 */ /* 0x000fe40000410000 */
[-C--:B---3--:R-:W-:Y:S04]  /*b1b0*/  HMMA.16816.F32 R4, R108, R20.reuse, R4 ;  /* 0x000000146c04723c */ /* 0x088fe80000001804 */
[----:B------:R-:W-:Y:S01]  /*b1c0*/  MUFU.EX2 R131, R160 ;  /* 0x000000a000837308 */ /* 0x000fe20000000800 */
[C---:B------:R-:W-:Y:S02]  /*b1d0*/  FMUL.FTZ R18, R0.reuse, R138 ;  /* 0x0000008a00127220 */ /* 0x040fe40000410000 */
[----:B------:R-:W-:Y:S01]  /*b1e0*/  FMUL.FTZ R19, R0, R139 ;  /* 0x0000008b00137220 */ /* 0x000fe20000410000 */
[C---:B------:R-:W-:Y:S01]  /*b1f0*/  HMMA.16816.F32 R8, R112.reuse, R20, R8 ;  /* 0x000000147008723c */ /* 0x040fe20000001808 */
[----:B------:R-:W-:Y:S03]  /*b200*/  LDSM.16.MT88.4 R136, [R181+0x800] ;  /* 0x00080000b588783b */ /* 0x000fe60000004200 */
[C---:B------:R-:W-:Y:S02]  /*b210*/  FMUL.FTZ R30, R2.reuse, R118 ;  /* 0x00000076021e7220 */ /* 0x040fe40000410000 */
[C---:B------:R-:W-:Y:S01]  /*b220*/  FMUL.FTZ R31, R2.reuse, R119 ;  /* 0x00000077021f7220 */ /* 0x040fe20000410000 */
[----:B------:R-:W-:Y:S01]  /*b230*/  MUFU.EX2 R222, R168 ;  /* 0x000000a800de7308 */ /* 0x000fe20000000800 */
[-C--:B------:R-:W-:Y:S01]  /*b240*/  HMMA.16816.F32 R12, R112, R22.reuse, R12 ;  /* 0x00000016700c723c */ /* 0x080fe2000000180c */
[----:B------:R-:W2:Y:S03]  /*b250*/  LDSM.16.MT88.4 R116, [R181+0xc00] ;  /* 0x000c0000b574783b */ /* 0x000ea60000004200 */
[C---:B------:R-:W-:Y:S02]  /*b260*/  FMUL.FTZ R26, R2.reuse, R122 ;  /* 0x0000007a021a7220 */ /* 0x040fe40000410000 */
[----:B------:R-:W-:Y:S02]  /*b270*/  FMUL.FTZ R27, R2, R123 ;  /* 0x0000007b021b7220 */ /* 0x000fe40000410000 */
[C---:B------:R-:W-:Y:S01]  /*b280*/  HMMA.16816.F32 R16, R108.reuse, R22, R16 ;  /* 0x000000166c10723c */ /* 0x040fe20000001810 */
[----:B------:R-:W-:Y:S01]  /*b290*/  LDSM.16.MT88.4 R120, [R182+0x400] ;  /* 0x00040000b678783b */ /* 0x000fe20000004200 */
[----:B------:R3:W-:Y:S02]  /*b2a0*/  MUFU.EX2 R221, R159 ;  /* 0x0000009f00dd7308 */ /* 0x0007e40000000800 */
[C---:B------:R-:W-:Y:S02]  /*b2b0*/  FMUL.FTZ R20, R100.reuse, R140 ;  /* 0x0000008c64147220 */ /* 0x040fe40000410000 */
[----:B------:R-:W-:Y:S02]  /*b2c0*/  FMUL.FTZ R21, R100, R141 ;  /* 0x0000008d64157220 */ /* 0x000fe40000410000 */
[C---:B------:R-:W-:Y:S04]  /*b2d0*/  FMUL.FTZ R22, R0.reuse, R142 ;  /* 0x0000008e00167220 */ /* 0x040fe80000410000 */
[----:B------:R-:W-:Y:S01]  /*b2e0*/  FMUL.FTZ R23, R0, R143 ;  /* 0x0000008f00177220 */ /* 0x000fe20000410000 */
[----:B------:R-:W-:Y:S01]  /*b2f0*/  MUFU.EX2 R170, R198 ;  /* 0x000000c600aa7308 */ /* 0x000fe20000000800 */
[C---:B------:R-:W-:Y:S02]  /*b300*/  FMUL.FTZ R32, R100.reuse, R144 ;  /* 0x0000009064207220 */ /* 0x040fe40000410000 */
[----:B------:R-:W-:Y:S02]  /*b310*/  FMUL.FTZ R33, R100, R145 ;  /* 0x0000009164217220 */ /* 0x000fe40000410000 */
[----:B------:R-:W-:Y:S01]  /*b320*/  FMUL.FTZ R35, R0, R147 ;  /* 0x0000009300237220 */ /* 0x000fe20000410000 */
[-C--:B-1----:R-:W-:Y:S03]  /*b330*/  HMMA.16816.F32 R20, R108, R36.reuse, R20 ;  /* 0x000000246c14723c */ /* 0x082fe60000001814 */
[C---:B------:R-:W-:Y:S01]  /*b340*/  FMUL.FTZ R48, R100.reuse, R152 ;  /* 0x0000009864307220 */ /* 0x040fe20000410000 */
[----:B------:R-:W1:Y:S01]  /*b350*/  MUFU.EX2 R198, R200 ;  /* 0x000000c800c67308 */ /* 0x000e620000000800 */
[----:B------:R-:W-:Y:S02]  /*b360*/  FMUL.FTZ R49, R100, R153 ;  /* 0x0000009964317220 */ /* 0x000fe40000410000 */
[----:B------:R-:W-:Y:S01]  /*b370*/  FFMA.FTZ R106, R2, R223, R34 ;  /* 0x000000df026a7223 */ /* 0x000fe20000010022 */
[C---:B------:R-:W-:Y:S04]  /*b380*/  HMMA.16816.F32 R24, R112.reuse, R36, R24 ;  /* 0x000000247018723c */ /* 0x040fe80000001818 */
[----:B------:R-:W-:Y:S01]  /*b390*/  FMUL.FTZ R34, R0, R146 ;  /* 0x0000009200227220 */ /* 0x000fe20000410000 */
[----:B---3--:R-:W-:Y:S01]  /*b3a0*/  F2FP.PACK_AB R159, R178, R196 ;  /* 0x000000c4b29f723e */ /* 0x008fe200000000ff */
[----:B------:R-:W-:Y:S01]  /*b3b0*/  LDSM.16.MT88.4 R144, [R182+0x800] ;  /* 0x00080000b690783b */ /* 0x000fe20000004200 */
[C---:B------:R-:W-:Y:S01]  /*b3c0*/  FMUL.FTZ R36, R100.reuse, R148 ;  /* 0x0000009464247220 */ /* 0x040fe20000410000 */
[-C--:B------:R-:W-:Y:S01]  /*b3d0*/  HMMA.16816.F32 R28, R112, R38.reuse, R28 ;  /* 0x00000026701c723c */ /* 0x080fe2000000181c */
[----:B------:R3:W-:Y:S03]  /*b3e0*/  MUFU.EX2 R223, R157 ;  /* 0x0000009d00df7308 */ /* 0x0007e60000000800 */
[----:B------:R-:W-:Y:S02]  /*b3f0*/  FMUL.FTZ R37, R100, R149 ;  /* 0x0000009564257220 */ /* 0x000fe40000410000 */
[C---:B------:R-:W-:Y:S02]  /*b400*/  FMUL.FTZ R58, R2.reuse, R58 ;  /* 0x0000003a023a7220 */ /* 0x040fe40000410000 */
[C---:B------:R-:W-:Y:S03]  /*b410*/  HMMA.16816.F32 R32, R108.reuse, R38, R32 ;  /* 0x000000266c20723c */ /* 0x040fe60000001820 */
[----:B------:R-:W-:Y:S01]  /*b420*/  MUFU.EX2 R168, R174 ;  /* 0x000000ae00a87308 */ /* 0x000fe20000000800 */
[C---:B------:R-:W-:Y:S01]  /*b430*/  FMUL.FTZ R59, R2.reuse, R59 ;  /* 0x0000003b023b7220 */ /* 0x040fe20000410000 */
[----:B-1----:R-:W-:Y:S01]  /*b440*/  F2FP.PACK_AB R158, R199, R198 ;  /* 0x000000c6c79e723e */ /* 0x002fe200000000ff */
[----:B------:R-:W-:Y:S02]  /*b450*/  FMUL.FTZ R62, R2, R62 ;  /* 0x0000003e023e7220 */ /* 0x000fe40000410000 */
[C---:B------:R-:W-:Y:S04]  /*b460*/  FMUL.FTZ R38, R0.reuse, R150 ;  /* 0x0000009600267220 */ /* 0x040fe80000410000 */
[----:B------:R-:W-:Y:S01]  /*b470*/  FMUL.FTZ R39, R0, R151 ;  /* 0x0000009700277220 */ /* 0x000fe20000410000 */
[----:B------:R-:W1:Y:S01]  /*b480*/  MUFU.EX2 R169, R173 ;  /* 0x000000ad00a97308 */ /* 0x000e620000000800 */
[C---:B------:R-:W-:Y:S02]  /*b490*/  FMUL.FTZ R63, R2.reuse, R63 ;  /* 0x0000003f023f7220 */ /* 0x040fe40000410000 */
[C---:B------:R-:W-:Y:S01]  /*b4a0*/  FMUL.FTZ R74, R2.reuse, R74 ;  /* 0x0000004a024a7220 */ /* 0x040fe20000410000 */
[----:B---3--:R-:W-:Y:S01]  /*b4b0*/  F2FP.PACK_AB R157, R197, R170 ;  /* 0x000000aac59d723e */ /* 0x008fe200000000ff */
[C---:B------:R-:W-:Y:S01]  /*b4c0*/  FMUL.FTZ R75, R2.reuse, R75 ;  /* 0x0000004b024b7220 */ /* 0x040fe20000410000 */
[-C--:B--2---:R-:W-:Y:S03]  /*b4d0*/  HMMA.16816.F32 R36, R108, R116.reuse, R36 ;  /* 0x000000746c24723c */ /* 0x084fe60000001824 */
[C---:B------:R-:W-:Y:S01]  /*b4e0*/  FMUL.FTZ R78, R2.reuse, R78 ;  /* 0x0000004e024e7220 */ /* 0x040fe20000410000 */
[----:B------:R-:W2:Y:S01]  /*b4f0*/  MUFU.EX2 R165, R175 ;  /* 0x000000af00a57308 */ /* 0x000ea20000000800 */
[C---:B------:R-:W-:Y:S02]  /*b500*/  FMUL.FTZ R79, R2.reuse, R79 ;  /* 0x0000004f024f7220 */ /* 0x040fe40000410000 */
[C---:B------:R-:W-:Y:S01]  /*b510*/  FMUL.FTZ R90, R2.reuse, R90 ;  /* 0x0000005a025a7220 */ /* 0x040fe20000410000 */
[C---:B------:R-:W-:Y:S04]  /*b520*/  HMMA.16816.F32 R40, R112.reuse, R116, R40 ;  /* 0x000000747028723c */ /* 0x040fe80000001828 */
[C---:B------:R-:W-:Y:S02]  /*b530*/  FMUL.FTZ R91, R2.reuse, R91 ;  /* 0x0000005b025b7220 */ /* 0x040fe40000410000 */
[C---:B------:R-:W-:Y:S02]  /*b540*/  FMUL.FTZ R94, R2.reuse, R94 ;  /* 0x0000005e025e7220 */ /* 0x040fe40000410000 */
[-C--:B------:R-:W-:Y:S04]  /*b550*/  HMMA.16816.F32 R44, R112, R118.reuse, R44 ;  /* 0x00000076702c723c */ /* 0x080fe8000000182c */
[----:B------:R-:W-:Y:S01]  /*b560*/  FMUL.FTZ R95, R2, R95 ;  /* 0x0000005f025f7220 */ /* 0x000fe20000410000 */
[----:B-1----:R-:W-:Y:S01]  /*b570*/  F2FP.PACK_AB R160, R169, R168 ;  /* 0x000000a8a9a0723e */ /* 0x002fe200000000ff */
[C---:B------:R-:W-:Y:S02]  /*b580*/  FFMA.FTZ R2, R0.reuse, R228, R51 ;  /* 0x000000e400027223 */ /* 0x040fe40000010033 */
[----:B------:R-:W-:Y:S04]  /*b590*/  FMUL.FTZ R51, R0, R155 ;  /* 0x0000009b00337220 */ /* 0x000fe80000410000 */
[----:B------:R-:W-:Y:S01]  /*b5a0*/  FADD.FTZ R2, R50, R2 ;  /* 0x0000000232027221 */ /* 0x000fe20000010000 */
[----:B--2---:R-:W-:Y:S01]  /*b5b0*/  F2FP.PACK_AB R161, R165, R166 ;  /* 0x000000a6a5a1723e */ /* 0x004fe200000000ff */
[----:B------:R-:W-:Y:S02]  /*b5c0*/  FMUL.FTZ R50, R0, R154 ;  /* 0x0000009a00327220 */ /* 0x000fe40000410000 */
[----:B------:R-:W-:Y:S01]  /*b5d0*/  LDSM.16.MT88.4 R152, [R181+0x1400] ;  /* 0x00140000b598783b */ /* 0x000fe20000004200 */
[C---:B------:R-:W-:Y:S02]  /*b5e0*/  FMUL.FTZ R52, R100.reuse, R52 ;  /* 0x0000003464347220 */ /* 0x040fe40000410000 */
[----:B------:R-:W-:Y:S02]  /*b5f0*/  FMUL.FTZ R53, R100, R53 ;  /* 0x0000003564357220 */ /* 0x000fe40000410000 */
[C---:B------:R-:W-:Y:S03]  /*b600*/  HMMA.16816.F32 R48, R108.reuse, R118, R48 ;  /* 0x000000766c30723c */ /* 0x040fe60000001830 */
[----:B------:R-:W1:Y:S01]  /*b610*/  LDSM.16.MT88.4 R116, [R182+0xc00] ;  /* 0x000c0000b674783b */ /* 0x000e620000004200 */
[C---:B------:R-:W-:Y:S02]  /*b620*/  FMUL.FTZ R54, R0.reuse, R54 ;  /* 0x0000003600367220 */ /* 0x040fe40000410000 */
[----:B------:R-:W-:Y:S02]  /*b630*/  FMUL.FTZ R55, R0, R55 ;  /* 0x0000003700377220 */ /* 0x000fe40000410000 */
[C---:B------:R-:W-:Y:S04]  /*b640*/  FMUL.FTZ R64, R100.reuse, R64 ;  /* 0x0000004064407220 */ /* 0x040fe80000410000 */
        /* <DEDUP_REMOVED lines=21> */
[----:B------:R-:W-:Y:S02]  /*b7a0*/  FADD.FTZ R100, R203, R106 ;  /* 0x0000006acb647221 */ /* 0x000fe40000010000 */
[----:B------:R-:W1:Y:S01]  /*b7b0*/  MUFU.EX2 R106, R179 ;  /* 0x000000b3006a7308 */ /* 0x000e620000000800 */
[----:B------:R-:W-:Y:S01]  /*b7c0*/  FADD.FTZ R3, R219, R3 ;  /* 0x00000003db037221 */ /* 0x000fe20000010000 */
[-C--:B------:R-:W-:Y:S04]  /*b7d0*/  HMMA.16816.F32 R60, R112, R118.reuse, R60 ;  /* 0x00000076703c723c */ /* 0x080fe8000000183c */
[----:B------:R-:W-:Y:S02]  /*b7e0*/  FADD.FTZ R2, R214, R2 ;  /* 0x00000002d6027221 */ /* 0x000fe40000010000 */
[----:B------:R-:W-:Y:S02]  /*b7f0*/  FADD.FTZ R0, R205, R105 ;  /* 0x00000069cd007221 */ /* 0x000fe40000010000 */
[C---:B------:R-:W-:Y:S01]  /*b800*/  HMMA.16816.F32 R64, R108.reuse, R118, R64 ;  /* 0x000000766c40723c */ /* 0x040fe20000001840 */
[----:B------:R-:W2:Y:S03]  /*b810*/  LDSM.16.MT88.4 R116, [R181+0x1800] ;  /* 0x00180000b574783b */ /* 0x000ea60000004200 */
[----:B------:R-:W-:Y:S02]  /*b820*/  FADD.FTZ R105, R204, R100 ;  /* 0x00000064cc697221 */ /* 0x000fe40000010000 */
[----:B------:R-:W-:Y:S02]  /*b830*/  FADD.FTZ R100, R220, R3 ;  /* 0x00000003dc647221 */ /* 0x000fe40000010000 */
[----:B------:R-:W-:Y:S04]  /*b840*/  FADD.FTZ R3, R211, R2 ;  /* 0x00000002d3037221 */ /* 0x000fe80000010000 */
[----:B------:R-:W-:Y:S02]  /*b850*/  FADD.FTZ R100, R130, R100 ;  /* 0x0000006482647221 */ /* 0x000fe40000010000 */
[----:B------:R-:W-:Y:S01]  /*b860*/  FADD.FTZ R3, R129, R3 ;  /* 0x0000000381037221 */ /* 0x000fe20000010000 */
[----:B-1----:R-:W-:Y:S01]  /*b870*/  F2FP.PACK_AB R163, R106, R164 ;  /* 0x000000a46aa3723e */ /* 0x002fe200000000ff */
[----:B------:R-:W-:Y:S02]  /*b880*/  FADD.FTZ R100, R133, R100 ;  /* 0x0000006485647221 */ /* 0x000fe40000010000 */
[----:B------:R-:W-:Y:S02]  /*b890*/  FADD.FTZ R3, R132, R3 ;  /* 0x0000000384037221 */ /* 0x000fe40000010000 */
[----:B------:R-:W-:Y:S02]  /*b8a0*/  FADD.FTZ R2, R206, R0 ;  /* 0x00000000ce027221 */ /* 0x000fe40000010000 */
[----:B------:R-:W-:Y:S01]  /*b8b0*/  FADD.FTZ R0, R227, R105 ;  /* 0x00000069e3007221 */ /* 0x000fe20000010000 */
[----:B------:R-:W-:Y:S01]  /*b8c0*/  MOV R105, R103 ;  /* 0x0000006700697202 */ /* 0x000fe20000000f00 */
[----:B------:R-:W-:Y:S02]  /*b8d0*/  FADD.FTZ R2, R128, R2 ;  /* 0x0000000280027221 */ /* 0x000fe40000010000 */
[----:B------:R-:W-:Y:S02]  /*b8e0*/  FADD.FTZ R0, R107, R0 ;  /* 0x000000006b007221 */ /* 0x000fe40000010000 */
[----:B------:R-:W-:Y:S02]  /*b8f0*/  FADD.FTZ R2, R131, R2 ;  /* 0x0000000283027221 */ /* 0x000fe40000010000 */
[----:B------:R-:W-:Y:S02]  /*b900*/  FADD.FTZ R0, R218, R0 ;  /* 0x00000000da007221 */ /* 0x000fe40000010000 */
[----:B------:R-:W-:Y:S02]  /*b910*/  FADD.FTZ R3, R224, R3 ;  /* 0x00000003e0037221 */ /* 0x000fe40000010000 */
[----:B------:R-:W-:Y:S02]  /*b920*/  FADD.FTZ R2, R221, R2 ;  /* 0x00000002dd027221 */ /* 0x000fe40000010000 */
[----:B------:R-:W-:Y:S01]  /*b930*/  FADD.FTZ R0, R213, R0 ;  /* 0x00000000d5007221 */ /* 0x000fe20000010000 */
[-C--:B--2---:R-:W-:Y:S08]  /*b940*/  HMMA.16816.F32 R68, R108, R116.reuse, R68 ;  /* 0x000000746c44723c */ /* 0x084ff00000001844 */
[C---:B------:R-:W-:Y:S08]  /*b950*/  HMMA.16816.F32 R72, R112.reuse, R116, R72 ;  /* 0x000000747048723c */ /* 0x040ff00000001848 */
[-C--:B------:R-:W-:Y:S08]  /*b960*/  HMMA.16816.F32 R76, R112, R118.reuse, R76 ;  /* 0x00000076704c723c */ /* 0x080ff0000000184c */
[C---:B------:R-:W-:Y:S01]  /*b970*/  HMMA.16816.F32 R80, R108.reuse, R118, R80 ;  /* 0x000000766c50723c */ /* 0x040fe20000001850 */
[----:B------:R-:W1:Y:S07]  /*b980*/  LDSM.16.MT88.4 R116, [R182+0x1800] ;  /* 0x00180000b674783b */ /* 0x000e6e0000004200 */
[-C--:B-1----:R-:W-:Y:S08]  /*b990*/  HMMA.16816.F32 R84, R108, R116.reuse, R84 ;  /* 0x000000746c54723c */ /* 0x082ff00000001854 */
[C---:B------:R-:W-:Y:S07]  /*b9a0*/  HMMA.16816.F32 R88, R112.reuse, R116, R88 ;  /* 0x000000747058723c */ /* 0x040fee0000001858 */
[----:B------:R-:W-:Y:S01]  /*b9b0*/  F2FP.PACK_AB R116, R131, R128 ;  /* 0x000000808374723e */ /* 0x000fe200000000ff */
[-C--:B------:R-:W-:Y:S01]  /*b9c0*/  HMMA.16816.F32 R92, R112, R118.reuse, R92 ;  /* 0x00000076705c723c */ /* 0x080fe2000000185c */
[----:B------:R-:W1:Y:S03]  /*b9d0*/  LDSM.16.MT88.4 R112, [R181+0x400] ;  /* 0x00040000b570783b */ /* 0x000e660000004200 */
[----:B------:R-:W-:Y:S02]  /*b9e0*/  F2FP.PACK_AB R117, R218, R107 ;  /* 0x0000006bda75723e */ /* 0x000fe400000000ff */
[----:B------:R-:W-:Y:S02]  /*b9f0*/  MOV R107, R101 ;  /* 0x00000065006b7202 */ /* 0x000fe40000000f00 */
[----:B------:R-:W-:Y:S07]  /*ba00*/  HMMA.16816.F32 R96, R108, R118, R96 ;  /* 0x000000766c60723c */ /* 0x000fee0000001860 */
[----:B------:R-:W-:Y:S02]  /*ba10*/  F2FP.PACK_AB R108, R133, R130 ;  /* 0x00000082856c723e */ /* 0x000fe400000000ff */
[----:B------:R-:W-:Y:S03]  /*ba20*/  F2FP.PACK_AB R109, R132, R129 ;  /* 0x00000081846d723e */ /* 0x000fe600000000ff */
[----:B------:R-:W-:Y:S02]  /*ba30*/  F2FP.PACK_AB R110, R226, R222 ;  /* 0x000000dee26e723e */ /* 0x000fe400000000ff */
[----:B------:R-:W-:Y:S02]  /*ba40*/  F2FP.PACK_AB R111, R225, R224 ;  /* 0x000000e0e16f723e */ /* 0x000fe400000000ff */
[C---:B------:R-:W-:Y:S02]  /*ba50*/  F2FP.PACK_AB R118, R223.reuse, R221 ;  /* 0x000000dddf76723e */ /* 0x040fe400000000ff */
[C---:B------:R-:W-:Y:S03]  /*ba60*/  F2FP.PACK_AB R119, R212.reuse, R213 ;  /* 0x000000d5d477723e */ /* 0x040fe600000000ff */
[-C--:B-1----:R-:W-:Y:S08]  /*ba70*/  HMMA.16816.F32 R4, R108, R112.reuse, R4 ;  /* 0x000000706c04723c */ /* 0x082ff00000001804 */
[C---:B------:R-:W-:Y:S08]  /*ba80*/  HMMA.16816.F32 R8, R116.reuse, R112, R8 ;  /* 0x000000707408723c */ /* 0x040ff00000001808 */
[-C--:B------:R-:W-:Y:S08]  /*ba90*/  HMMA.16816.F32 R12, R116, R114.reuse, R12 ;  /* 0x00000072740c723c */ /* 0x080ff0000000180c */
        /* <DEDUP_REMOVED lines=43> */
[----:B------:R-:W-:Y:S02]  /*bd50*/  FADD.FTZ R5, R212, R0 ;  /* 0x00000000d4057221 */ /* 0x000fe40000010000 */
[----:B------:R-:W-:Y:S02]  /*bd60*/  FADD.FTZ R0, R168, R4 ;  /* 0x00000004a8007221 */ /* 0x000fe40000010000 */
[C---:B------:R-:W-:Y:S04]  /*bd70*/  HMMA.16816.F32 R64, R156.reuse, R6, R64 ;  /* 0x000000069c40723c */ /* 0x040fe80000001840 */
[----:B------:R-:W-:Y:S03]  /*bd80*/  FADD.FTZ R5, R166, R5 ;  /* 0x00000005a6057221 */ /* 0x000fe60000010000 */
[----:B------:R-:W-:Y:S01]  /*bd90*/  FADD.FTZ R7, R222, R100 ;  /* 0x00000064de077221 */ /* 0x000fe20000010000 */
[-C--:B--2---:R-:W-:Y:S04]  /*bda0*/  HMMA.16816.F32 R68, R156, R8.reuse, R68 ;  /* 0x000000089c44723c */ /* 0x084fe80000001844 */
[----:B------:R-:W-:Y:S01]  /*bdb0*/  MOV R100, R104 ;  /* 0x0000006800647202 */ /* 0x000fe20000000f00 */
        /* <DEDUP_REMOVED lines=11> */
[-C--:B---3--:R-:W-:Y:S04]  /*be70*/  HMMA.16816.F32 R84, R156, R12.reuse, R84 ;  /* 0x0000000c9c54723c */ /* 0x088fe80000001854 */
        /* <DEDUP_REMOVED lines=8> */
[----:B------:R-:W-:Y:S04]  /*bf00*/  HMMA.16816.F32 R96, R156, R14, R96 ;  /* 0x0000000e9c60723c */ /* 0x000fe80000001860 */
[----:B------:R-:W-:Y:S02]  /*bf10*/  FADD.FTZ R221, R167, R2 ;  /* 0x00000002a7dd7221 */ /* 0x000fe40000010000 */
[----:B------:R-:W-:Y:S01]  /*bf20*/  FADD.FTZ R223, R106, R0 ;  /* 0x000000006adf7221 */ /* 0x000fe20000010000 */
[----:B------:R-:W-:Y:S01]  /*bf30*/  MOV R106, R102 ;  /* 0x00000066006a7202 */ /* 0x000fe20000000f00 */
[----:B------:R-:W-:-:S05]  /*bf40*/  @P0 BRA `(.L_x_654) ;  /* 0xffffb91000000947 */ /* 0x000fca000383ffff */
.L_x_621:
[----:B------:R-:W-:Y:S01]  /*bf50*/  IMAD.MOV.U32 R0, RZ, RZ, c[0x0][0x2c4] ;  /* 0x0000b100ff007624 */ /* 0x000fe200078e00ff */
[----:B------:R-:W-:Y:S01]  /*bf60*/  IADD3 R2, R233, 0x1, -R232 ;  /* 0x00000001e9027810 */ /* 0x000fe20007ffe8e8 */
[----:B------:R-:W-:-:S03]  /*bf70*/  IMAD.MOV.U32 R4, RZ, RZ, c[0x0][0x32c] ;  /* 0x0000cb00ff047624 */ /* 0x000fc600078e00ff */
[----:B------:R-:W-:Y:S02]  /*bf80*/  ISETP.NE.AND P1, PT, R0, 0x1, PT ;  /* 0x000000010000780c */ /* 0x000fe40003f25270 */
[----:B------:R-:W-:Y:S02]  /*bf90*/  IADD3 R0, R250, 0x7f, RZ ;  /* 0x0000007ffa007810 */ /* 0x000fe40007ffe0ff */
[----:B------:R-:W-:-:S09]  /*bfa0*/  ISETP.GE.AND P0, PT, R4, 0x1, PT ;  /* 0x000000010400780c */ /* 0x000fd20003f06270 */
[----:B------:R-:W-:-:S05]  /*bfb0*/  @P1 IMAD.HI.U32 R3, R0, c[0x0][0x2c8], RZ ;  /* 0x0000b20000031a27 */ /* 0x000fca00078e00ff */
[----:B------:R-:W-:-:S05]  /*bfc0*/  @P1 SHF.R.U32.HI R0, RZ, c[0x0][0x2cc], R3 ;  /* 0x0000b300ff001a19 */ /* 0x000fca0000011603 */
[----:B------:R-:W-:-:S05]  /*bfd0*/  IMAD.IADD R0, R2, 0x1, R0 ;  /* 0x0000000102007824 */ /* 0x000fca00078e0200 */
[----:B------:R-:W-:Y:S01]  /*bfe0*/  IADD3 R2, R0, -c[0x0][0x324], RZ ;  /* 0x8000c90000027a10 */ /* 0x000fe20007ffe0ff */
[----:B------:R-:W-:Y:S05]  /*bff0*/  @!P0 BRA `(.L_x_655) ;  /* 0x0000011000008947 */ /* 0x000fea0003800000 */
[----:B------:R-:W-:Y:S01]  /*c000*/  ISETP.GT.AND P0, PT, R0, -0x1, PT ;  /* 0xffffffff0000780c */ /* 0x000fe20003f04270 */
[----:B------:R-:W-:-:S12]  /*c010*/  BSSY B0, `(.L_x_656) ;  /* 0x000000d000007945 */ /* 0x000fd80003800000 */
        /* <DEDUP_REMOVED lines=8> */
.L_x_657:
[----:B------:R-:W-:-:S04]  /*c0a0*/  MOV R3, 0x1 ;  /* 0x0000000100037802 */ /* 0x000fc80000000f00 */
[----:B------:R-:W-:-:S13]  /*c0b0*/  ISETP.NE.AND P0, PT, R3, c[0x0][0x32c], PT ;  /* 0x0000cb0003007a0c */ /* 0x000fda0003f05270 */
[----:B------:R-:W-:-:S05]  /*c0c0*/  @P0 IMAD.HI.U32 R3, R0, c[0x0][0x330], RZ ;  /* 0x0000cc0000030a27 */ /* 0x000fca00078e00ff */
[----:B------:R-:W-:Y:S02]  /*c0d0*/  @P0 SHF.R.U32.HI R0, RZ, c[0x0][0x334], R3 ;  /* 0x0000cd00ff000a19 */ /* 0x000fe40000011603 */
.L_x_658:
[----:B------:R-:W-:Y:S05]  /*c0e0*/  BSYNC B0 ;  /* 0x0000000000007941 */ /* 0x000fea0003800000 */
.L_x_656:
[----:B------:R-:W-:-:S05]  /*c0f0*/  IMAD R0, R0, c[0x0][0x32c], RZ ;  /* 0x0000cb0000007a24 */ /* 0x000fca00078e02ff */
[----:B------:R-:W-:-:S04]  /*c100*/  IMNMX R2, R2, R0, !PT ;  /* 0x0000000002027217 */ /* 0x000fc80007800200 */
.L_x_655:
[----:B------:R-:W-:-:S05]  /*c110*/  IADD3 R2, R2, 0x2f, RZ ;  /* 0x0000002f02027810 */ /* 0x000fca0007ffe0ff */
[----:B------:R-:W-:-:S05]  /*c120*/  IMAD.HI R2, R2, 0x2aaaaaab, RZ ;  /* 0x2aaaaaab02027827 */ /* 0x000fca00078e02ff */
[----:B------:R-:W-:-:S04]  /*c130*/  SHF.R.U32.HI R0, RZ, 0x1f, R2 ;  /* 0x0000001fff007819 */ /* 0x000fc80000011602 */
[----:B------:R-:W-:-:S04]  /*c140*/  LEA.HI.SX32 R0, R2, R0, 0x1d ;  /* 0x0000000002007211 */ /* 0x000fc800078feaff */
[----:B------:R-:W-:-:S04]  /*c150*/  IMNMX R227, R237, R0, !PT ;  /* 0x00000000ede37217 */ /* 0x000fc80007800200 */
[----:B------:R-:W-:-:S13]  /*c160*/  ISETP.GE.AND P0, PT, R208, R227, PT ;  /* 0x000000e3d000720c */ /* 0x000fda0003f06270 */
[----:B------:R-:W-:Y:S05]  /*c170*/  @!P0 BRA `(.L_x_659) ;  /* 0x0000320000008947 */ /* 0x000fea0003800000 */
.L_x_672:
[----:B------:R-:W-:Y:S04]  /*c180*/  DEPBAR.LE SB0, 0x0 ;  /* 0x000080000000791a */ /* 0x000fe80000000000 */
[----:B------:R-:W-:Y:S01]  /*c190*/  WARPSYNC 0xffffffff ;  /* 0xffffffff00007948 */ /* 0x000fe20003800000 */
[----:B------:R-:W-:Y:S01]  /*c1a0*/  BAR.SYNC.DEFER_BLOCKING 0x0 ;  /* 0x0000000000007b1d */ /* 0x000fe20000010000 */
[----:B------:R-:W-:Y:S01]  /*c1b0*/  ISETP.GT.AND P0, PT, R237, R208, PT ;  /* 0x000000d0ed00720c */ /* 0x000fe20003f04270 */
[----:B------:R-:W-:Y:S01]  /*c1c0*/  IMAD.MOV.U32 R106, RZ, RZ, R104 ;  /* 0x000000ffff6a7224 */ /* 0x000fe200078e0068 */
[----:B------:R-:W-:Y:S01]  /*c1d0*/  MOV R107, R103 ;  /* 0x00000067006b7202 */ /* 0x000fe20000000f00 */
[----:B------:R-:W-:Y:S02]  /*c1e0*/  IMAD.MOV.U32 R100, RZ, RZ, R102 ;  /* 0x000000ffff647224 */ /* 0x000fe400078e0066 */
        /* <DEDUP_REMOVED lines=27> */
.L_x_808:
[----:B------:R-:W-:-:S05]  /*c3a0*/  BRA.DIV ~URZ, `(.L_x_663) ;  /* 0x0000e2627f007947 */ /* 0x000fca000b800000 */
[----:B------:R4:W3:Y:S02]  /*c3b0*/  SHFL.IDX PT, R0, R11, RZ, 0x1c1f ;  /* 0x001c1fff0b007589 */ /* 0x0008e400000e0000 */
.L_x_809:
        /* <DEDUP_REMOVED lines=25> */
.L_x_810:
        /* <DEDUP_REMOVED lines=15> */
.L_x_661:
[----:B------:R-:W-:Y:S05]  /*c640*/  BSYNC B0 ;  /* 0x0000000000007941 */ /* 0x000fea0003800000 */
.L_x_660:
        /* <DEDUP_REMOVED lines=95> */
[----:B------:R5:W2:Y:S01]  /*cc40*/  MUFU.TANH R206, R2 ;  /* 0x0000000200ce7308 */ /* 0x000aa20000002400 */
[----:B---3--:R-:W-:Y:S09]  /*cc50*/  FMUL.FTZ R3, R18, c[0x0][0x320] ;  /* 0x0000c80012037a20 */ /* 0x008ff20000410000 */
[----:B------:R-:W3:Y:S01]  /*cc60*/  MUFU.TANH R175, R3 ;  /* 0x0000000300af7308 */ /* 0x000ee20000002400 */
[----:B-1----:R-:W-:Y:S09]  /*cc70*/  FMUL.FTZ R0, R6, c[0x0][0x320] ;  /* 0x0000c80006007a20 */ /* 0x002ff20000410000 */
[----:B------:R1:W1:Y:S01]  /*cc80*/  MUFU.TANH R200, R0 ;  /* 0x0000000000c87308 */ /* 0x0002620000002400 */
[----:B-----5:R-:W-:Y:S09]  /*cc90*/  FMUL.FTZ R2, R19, c[0x0][0x320] ;  /* 0x0000c80013027a20 */ /* 0x020ff20000410000 */
[----:B------:R-:W2:Y:S01]  /*cca0*/  MUFU.TANH R174, R2 ;  /* 0x0000000200ae7308 */ /* 0x000ea20000002400 */
[----:B-1----:R-:W-:Y:S02]  /*ccb0*/  FMUL.FTZ R0, R7, c[0x0][0x320] ;  /* 0x0000c80007007a20 */ /* 0x002fe40000410000 */
[----:B------:R-:W1:Y:S07]  /*ccc0*/  LDSM.16.M88.4 R4, [R187] ;  /* 0x00000000bb04783b */ /* 0x000e6e0000000200 */
[----:B------:R5:W1:Y:S02]  /*ccd0*/  MUFU.TANH R199, R0 ;  /* 0x0000000000c77308 */ /* 0x000a640000002400 */
[----:B-----5:R-:W-:Y:S02]  /*cce0*/  FMUL.FTZ R0, R8, c[0x0][0x320] ;  /* 0x0000c80008007a20 */ /* 0x020fe40000410000 */
[----:B------:R-:W-:Y:S06]  /*ccf0*/  FMUL.FTZ R8, R17, c[0x0][0x320] ;  /* 0x0000c80011087a20 */ /* 0x000fec0000410000 */
[----:B------:R5:W2:Y:S10]  /*cd00*/  MUFU.TANH R204, R0 ;  /* 0x0000000000cc7308 */ /* 0x000ab40000002400 */
[----:B------:R2:W2:Y:S01]  /*cd10*/  MUFU.TANH R167, R8 ;  /* 0x0000000800a77308 */ /* 0x0004a20000002400 */
[-C--:B-1----:R-:W-:Y:S08]  /*cd20*/  HMMA.16816.F32 R20, R160, R4.reuse, R20 ;  /* 0x00000004a014723c */ /* 0x082ff00000001814 */
[C---:B------:R-:W-:Y:S04]  /*cd30*/  HMMA.16816.F32 R24, R168.reuse, R4, R24 ;  /* 0x00000004a818723c */ /* 0x040fe80000001818 */
[----:B-----5:R-:W-:Y:S04]  /*cd40*/  FMUL.FTZ R0, R9, c[0x0][0x320] ;  /* 0x0000c80009007a20 */ /* 0x020fe80000410000 */
[-C--:B------:R-:W-:Y:S01]  /*cd50*/  HMMA.16816.F32 R28, R168, R6.reuse, R28 ;  /* 0x00000006a81c723c */ /* 0x080fe2000000181c */
[----:B------:R1:W1:Y:S01]  /*cd60*/  MUFU.TANH R205, R0 ;  /* 0x0000000000cd7308 */ /* 0x0002620000002400 */
[----:B--2---:R-:W2:Y:S06]  /*cd70*/  LDSM.16.M88.4 R8, [R186] ;  /* 0x00000000ba08783b */ /* 0x004eac0000000200 */
[C---:B------:R-:W-:Y:S01]  /*cd80*/  HMMA.16816.F32 R32, R160.reuse, R6, R32 ;  /* 0x00000006a020723c */ /* 0x040fe20000001820 */
[----:B------:R-:W-:Y:S04]  /*cd90*/  DEPBAR.LE SB0, 0x0 ;  /* 0x000080000000791a */ /* 0x000fe80000000000 */
[----:B------:R-:W-:Y:S03]  /*cda0*/  BAR.SYNC.DEFER_BLOCKING 0x0 ;  /* 0x0000000000007b1d */ /* 0x000fe60000010000 */
[----:B------:R-:W-:Y:S04]  /*cdb0*/  FMUL.FTZ R3, R26, c[0x0][0x320] ;  /* 0x0000c8001a037a20 */ /* 0x000fe80000410000 */
[----:B------:R-:W-:Y:S01]  /*cdc0*/  FMUL.FTZ R2, R27, c[0x0][0x320] ;  /* 0x0000c8001b027a20 */ /* 0x000fe20000410000 */
[----:B------:R5:W2:Y:S01]  /*cdd0*/  MUFU.TANH R178, R3 ;  /* 0x0000000300b27308 */ /* 0x000aa20000002400 */
[----:B-1----:R-:W-:Y:S09]  /*cde0*/  FMUL.FTZ R0, R12, c[0x0][0x320] ;  /* 0x0000c8000c007a20 */ /* 0x002ff20000410000 */
[----:B------:R1:W1:Y:S01]  /*cdf0*/  MUFU.TANH R198, R0 ;  /* 0x0000000000c67308 */ /* 0x0002620000002400 */
[----:B------:R-:W-:Y:S09]  /*ce00*/  FMUL.FTZ R4, R33, c[0x0][0x320] ;  /* 0x0000c80021047a20 */ /* 0x000ff20000410000 */
[----:B------:R3:W3:Y:S01]  /*ce10*/  MUFU.TANH R176, R2 ;  /* 0x0000000200b07308 */ /* 0x0006e20000002400 */
[----:B-----5:R-:W-:Y:S01]  /*ce20*/  FMUL.FTZ R3, R34, c[0x0][0x320] ;  /* 0x0000c80022037a20 */ /* 0x020fe20000410000 */
[-C--:B--2---:R-:W-:Y:S08]  /*ce30*/  HMMA.16816.F32 R36, R160, R8.reuse, R36 ;  /* 0x00000008a024723c */ /* 0x084ff00000001824 */
[----:B------:R-:W2:Y:S01]  /*ce40*/  MUFU.TANH R26, R4 ;  /* 0x00000004001a7308 */ /* 0x000ea20000002400 */
[----:B-1----:R-:W-:Y:S01]  /*ce50*/  FMUL.FTZ R0, R13, c[0x0][0x320] ;  /* 0x0000c8000d007a20 */ /* 0x002fe20000410000 */
[C---:B------:R-:W-:Y:S08]  /*ce60*/  HMMA.16816.F32 R40, R168.reuse, R8, R40 ;  /* 0x00000008a828723c */ /* 0x040ff00000001828 */
[----:B------:R1:W1:Y:S01]  /*ce70*/  MUFU.TANH R197, R0 ;  /* 0x0000000000c57308 */ /* 0x0002620000002400 */
[-C--:B------:R-:W-:Y:S03]  /*ce80*/  HMMA.16816.F32 R44, R168, R10.reuse, R44 ;  /* 0x0000000aa82c723c */ /* 0x080fe6000000182c */
[----:B---3--:R-:W-:Y:S06]  /*ce90*/  FMUL.FTZ R2, R35, c[0x0][0x320] ;  /* 0x0000c80023027a20 */ /* 0x008fec0000410000 */
[----:B------:R3:W2:Y:S01]  /*cea0*/  MUFU.TANH R27, R2 ;  /* 0x00000002001b7308 */ /* 0x0006a20000002400 */
[----:B------:R-:W-:Y:S04]  /*ceb0*/  HMMA.16816.F32 R48, R160, R10, R48 ;  /* 0x0000000aa030723c */ /* 0x000fe80000001830 */
[----:B-1----:R-:W-:Y:S05]  /*cec0*/  FMUL.FTZ R0, R14, c[0x0][0x320] ;  /* 0x0000c8000e007a20 */ /* 0x002fea0000410000 */
[----:B------:R1:W1:Y:S11]  /*ced0*/  MUFU.TANH R203, R0 ;  /* 0x0000000000cb7308 */ /* 0x0002760000002400 */
[----:B------:R-:W-:Y:S04]  /*cee0*/  @!UPT UIADD3 URZ, URZ, URZ, URZ ;  /* 0x0000003f3f3ff290 */ /* 0x000fe8000fffe03f */
[----:B---3--:R-:W-:Y:S04]  /*cef0*/  FMUL.FTZ R2, R49, c[0x0][0x320] ;  /* 0x0000c80031027a20 */ /* 0x008fe80000410000 */
[----:B------:R-:W3:Y:S01]  /*cf00*/  MUFU.TANH R11, R2 ;  /* 0x00000002000b7308 */ /* 0x000ee20000002400 */
[----:B-1----:R-:W-:Y:S09]  /*cf10*/  FMUL.FTZ R0, R15, c[0x0][0x320] ;  /* 0x0000c8000f007a20 */ /* 0x002ff20000410000 */
        /* <DEDUP_REMOVED lines=18> */
[----:B------:R1:W1:Y:S10]  /*d040*/  MUFU.TANH R29, R3 ;  /* 0x00000003001d7308 */ /* 0x0002740000002400 */
[----:B------:R5:W2:Y:S01]  /*d050*/  MUFU.TANH R156, R0 ;  /* 0x00000000009c7308 */ /* 0x000aa20000002400 */
[----:B-1----:R-:W-:Y:S09]  /*d060*/  FMUL.FTZ R3, R48, c[0x0][0x320] ;  /* 0x0000c80030037a20 */ /* 0x002ff20000410000 */
[----:B------:R-:W1:Y:S01]  /*d070*/  MUFU.TANH R12, R3 ;  /* 0x00000003000c7308 */ /* 0x000e620000002400 */
[----:B-----5:R-:W-:Y:S09]  /*d080*/  FMUL.FTZ R0, R30, c[0x0][0x320] ;  /* 0x0000c8001e007a20 */ /* 0x020ff20000410000 */
        /* <DEDUP_REMOVED lines=44> */
[C---:B------:R-:W-:Y:S01]  /*d350*/  @!P1 IADD3 R3, P0, R0.reuse, R244, RZ ;  /* 0x000000f400039210 */ /* 0x040fe20007f1e0ff */
[----:B------:R-:W-:Y:S03]  /*d360*/  IMAD.MOV R4, RZ, RZ, -R0 ;  /* 0x000000ffff047224 */ /* 0x000fe600078e0a00 */
[----:B------:R-:W-:Y:S01]  /*d370*/  @!P1 LEA.HI.X.SX32 R0, R0, R248, 0x1, P0 ;  /* 0x000000f800009211 */ /* 0x000fe200000f0eff */
        /* <DEDUP_REMOVED lines=17> */
[----:B------:R-:W-:Y:S01]  /*d490*/  ISETP.GE.AND P0, PT, R6, 0x1, PT ;  /* 0x000000010600780c */ /* 0x000fe20003f06270 */
[----:B------:R-:W-:-:S10]  /*d4a0*/  BRA.DIV ~URZ, `(.L_x_667) ;  /* 0x0000d2a27f007947 */ /* 0x000fd4000b800000 */
[----:B------:R1:W2:Y:S02]  /*d4b0*/  SHFL.IDX PT, R4, R7, RZ, 0x1c1f ;  /* 0x001c1fff07047589 */ /* 0x0002a400000e0000 */
.L_x_811:
[----:B------:R-:W-:-:S05]  /*d4c0*/  BRA.DIV ~URZ, `(.L_x_668) ;  /* 0x0000d2f27f007947 */ /* 0x000fca000b800000 */
[----:B------:R3:W4:Y:S02]  /*d4d0*/  SHFL.IDX PT, R0, R8, RZ, 0x1c1f ;  /* 0x001c1fff08007589 */ /* 0x00072400000e0000 */
.L_x_812:
        /* <DEDUP_REMOVED lines=25> */
.L_x_813:
[----:B--2---:R-:W-:Y:S02]  /*d670*/  IMAD.SHL.U32 R2, R210, 0x2, RZ ;  /* 0x00000002d2027824 */ /* 0x004fe400078e00ff */
[C---:B------:R-:W-:Y:S03]  /*d680*/  IMAD.SHL.U32 R5, R235.reuse, 0x2, RZ ;  /* 0x00000002eb057824 */ /* 0x040fe600078e00ff */
[----:B------:R-:W-:Y:S05]  /*d690*/  @P0 IADD3 R2, P1, R0, R2, RZ ;  /* 0x0000000200020210 */ /* 0x000fea0007f3e0ff */
[----:B-1----:R-:W-:Y:S01]  /*d6a0*/  @P0 IMAD.X R3, R4, 0x1, R217, P1 ;  /* 0x0000000104030824 */ /* 0x002fe200008e06d9 */
[----:B------:R-:W-:Y:S11]  /*d6b0*/  @P0 ISETP.GE.AND P1, PT, R210, c[0x0][0x1d4], PT ;  /* 0x00007500d2000a0c */ /* 0x000ff60003f26270 */
[----:B------:R-:W-:Y:S02]  /*d6c0*/  @!UPT UIADD3 URZ, URZ, URZ, URZ ;  /* 0x0000003f3f3ff290 */ /* 0x000fe4000fffe03f */
[----:B------:R-:W-:Y:S01]  /*d6d0*/  @!PT LDS RZ, [RZ] ;  /* 0x00000000fffff984 */ /* 0x000fe20000000800 */
[----:B------:R-:W-:Y:S01]  /*d6e0*/  @!PT LDS RZ, [RZ] ;  /* 0x00000000fffff984 */ /* 0x000fe20000000800 */
[----:B------:R-:W-:Y:S01]  /*d6f0*/  @!PT LDS RZ, [RZ] ;  /* 0x00000000fffff984 */ /* 0x000fe20000000800 */
[----:B------:R1:W-:Y:S02]  /*d700*/  @P0 LDGSTS.E.BYPASS.LTC128B.128 [R195+0x4480], [R2.64], !P1 ;  /* 0x0448000002c30fae */ /* 0x0003e4000c901d46 */
[----:B-1----:R-:W-:Y:S01]  /*d710*/  @P0 IADD3 R2, P1, R0, R5, RZ ;  /* 0x0000000500020210 */ /* 0x002fe20007f3e0ff */
[----:B------:R-:W-:Y:S04]  /*d720*/  IMAD.SHL.U32 R5, R236, 0x2, RZ ;  /* 0x00000002ec057824 */ /* 0x000fe800078e00ff */
[----:B------:R-:W-:Y:S01]  /*d730*/  @P0 IMAD.X R3, R4, 0x1, R215, P1 ;  /* 0x0000000104030824 */ /* 0x000fe200008e06d7 */
[----:B------:R-:W-:Y:S11]  /*d740*/  @P0 ISETP.GE.AND P1, PT, R235, c[0x0][0x1d4], PT ;  /* 0x00007500eb000a0c */ /* 0x000ff60003f26270 */
[----:B------:R-:W-:Y:S02]  /*d750*/  @!UPT UIADD3 URZ, URZ, URZ, URZ ;  /* 0x0000003f3f3ff290 */ /* 0x000fe4000fffe03f */
[----:B------:R1:W-:Y:S02]  /*d760*/  @P0 LDGSTS.E.BYPASS.LTC128B.128 [R195+0x5080], [R2.64], !P1 ;  /* 0x0508000002c30fae */ /* 0x0003e4000c901d46 */
[----:B-1----:R-:W-:Y:S05]  /*d770*/  @P0 IADD3 R2, P1, R0, R5, RZ ;  /* 0x0000000500020210 */ /* 0x002fea0007f3e0ff */
[----:B------:R-:W-:Y:S01]  /*d780*/  @P0 IMAD.X R3, R4, 0x1, R216, P1 ;  /* 0x0000000104030824 */ /* 0x000fe200008e06d8 */
[----:B------:R-:W-:Y:S11]  /*d790*/  @P0 ISETP.GE.AND P1, PT, R236, c[0x0][0x1d4], PT ;  /* 0x00007500ec000a0c */ /* 0x000ff60003f26270 */
[----:B------:R-:W-:Y:S02]  /*d7a0*/  @!UPT UIADD3 URZ, URZ, URZ, URZ ;  /* 0x0000003f3f3ff290 */ /* 0x000fe4000fffe03f */
[----:B------:R1:W-:Y:S02]  /*d7b0*/  @P0 LDGSTS.E.BYPASS.LTC128B.128 [R195+0x5c80], [R2.64], !P1 ;  /* 0x05c8000002c30fae */ /* 0x0003e4000c901d46 */
.L_x_666:
[----:B--234-:R-:W-:Y:S05]  /*d7c0*/  BSYNC B0 ;  /* 0x0000000000007941 */ /* 0x01cfea0003800000 */
.L_x_665:
[----:B------:R-:W-:Y:S01]  /*d7d0*/  FMNMX.FTZ R4, R196, R104, !PT ;  /* 0x00000068c4047209 */ /* 0x000fe20007810000 */
[----:B------:R-:W0:Y:S01]  /*d7e0*/  LDGDEPBAR ;  /* 0x00000000000079af */ /* 0x000e220000000000 */
        /* <DEDUP_REMOVED lines=49> */
.L_x_814:
        /* <DEDUP_REMOVED lines=15> */
.L_x_815:
[----:B--2---:R-:W-:Y:S01]  /*dbf0*/  FMNMX.FTZ R105, R0, R4, !PT ;  /* 0x0000000400697209 */ /* 0x004fe20007810000 */
[----:B------:R-:W-:Y:S01]  /*dc00*/  FMUL.FTZ R0, R104, c[0x0][0x2d0] ;  /* 0x0000b40068007a20 */ /* 0x000fe20000410000 */
[----:B------:R-:W-:Y:S01]  /*dc10*/  WARPSYNC 0xffffffff ;  /* 0xffffffff00007948 */ /* 0x000fe20003800000 */
[----:B-1----:R-:W-:Y:S01]  /*dc20*/  FMUL.FTZ R4, R102, c[0x0][0x2d0] ;  /* 0x0000b40066047a20 */ /* 0x002fe20000410000 */
[----:B------:R-:W-:Y:S01]  /*dc30*/  ISETP.GT.AND P0, PT, R208, R227, PT ;  /* 0x000000e3d000720c */ /* 0x000fe20003f04270 */
[--C-:B------:R-:W-:Y:S02]  /*dc40*/  FFMA.FTZ R8, R196, c[0x0][0x2d0], -R0.reuse ;  /* 0x0000b400c4087a23 */ /* 0x100fe40000010800 */
[--C-:B------:R-:W-:Y:S02]  /*dc50*/  FFMA.FTZ R7, R179, c[0x0][0x2d0], -R0.reuse ;  /* 0x0000b400b3077a23 */ /* 0x100fe40000010800 */
[--C-:B------:R-:W-:Y:S02]  /*dc60*/  FFMA.FTZ R168, R30, c[0x0][0x2d0], -R0.reuse ;  /* 0x0000b4001ea87a23 */ /* 0x100fe40000010800 */
        /* <DEDUP_REMOVED lines=10> */
[----:B------:R-:W-:Y:S01]  /*dd10*/  FADD.FTZ R0, -R102, R100 ;  /* 0x0000006466007221 */ /* 0x000fe20000010100 */
[----:B------:R-:W-:Y:S01]  /*dd20*/  MUFU.EX2 R225, R167 ;  /* 0x000000a700e17308 */ /* 0x000fe20000000800 */
[----:B------:R-:W-:Y:S02]  /*dd30*/  FMUL.FTZ R3, R103, c[0x0][0x2d0] ;  /* 0x0000b40067037a20 */ /* 0x000fe40000410000 */
[----:B------:R-:W-:Y:S02]  /*dd40*/  FMUL.FTZ R0, R0, c[0x0][0x2d0] ;  /* 0x0000b40000007a20 */ /* 0x000fe40000410000 */
        /* <DEDUP_REMOVED lines=14> */
[--C-:B------:R-:W-:Y:S01]  /*de30*/  FFMA.FTZ R32, R198, c[0x0][0x2d0], -R4.reuse ;  /* 0x0000b400c6207a23 */ /* 0x100fe20000010804 */
[----:B------:R-:W-:Y:S01]  /*de40*/  MUFU.EX2 R35, R5 ;  /* 0x0000000500237308 */ /* 0x000fe20000000800 */
[--C-:B------:R-:W-:Y:S02]  /*de50*/  FFMA.FTZ R19, R197, c[0x0][0x2d0], -R4.reuse ;  /* 0x0000b400c5137a23 */ /* 0x100fe40000010804 */
[--C-:B------:R-:W-:Y:S02]  /*de60*/  FFMA.FTZ R157, R172, c[0x0][0x2d0], -R4.reuse ;  /* 0x0000b400ac9d7a23 */ /* 0x100fe40000010804 */
[--C-:B-1----:R-:W-:Y:S02]  /*de70*/  FFMA.FTZ R0, R204, c[0x0][0x2d0], -R4.reuse ;  /* 0x0000b400cc007a23 */ /* 0x102fe40000010804 */
[--C-:B------:R-:W-:Y:S02]  /*de80*/  FFMA.FTZ R172, R21, c[0x0][0x2d0], -R4.reuse ;  /* 0x0000b40015ac7a23 */ /* 0x100fe40000010804 */
[--C-:B------:R-:W-:Y:S01]  /*de90*/  FFMA.FTZ R173, R28, c[0x0][0x2d0], -R4.reuse ;  /* 0x0000b4001cad7a23 */ /* 0x100fe20000010804 */
[----:B------:R1:W2:Y:S01]  /*dea0*/  MUFU.EX2 R37, R0 ;  /* 0x0000000000257308 */ /* 0x0002a20000000800 */
[--C-:B------:R-:W-:Y:S02]  /*deb0*/  FFMA.FTZ R174, R15, c[0x0][0x2d0], -R4.reuse ;  /* 0x0000b4000fae7a23 */ /* 0x100fe40000010804 */
[--C-:B------:R-:W-:Y:S02]  /*dec0*/  FFMA.FTZ R159, R177, c[0x0][0x2d0], -R4.reuse ;  /* 0x0000b400b19f7a23 */ /* 0x100fe40000010804 */
[--C-:B------:R-:W-:Y:S02]  /*ded0*/  FFMA.FTZ R158, R158, c[0x0][0x2d0], -R4.reuse ;  /* 0x0000b4009e9e7a23 */ /* 0x100fe40000010804 */
[--C-:B------:R-:W-:Y:S02]  /*dee0*/  FFMA.FTZ R156, R156, c[0x0][0x2d0], -R4.reuse ;  /* 0x0000b4009c9c7a23 */ /* 0x100fe40000010804 */
[----:B------:R-:W-:Y:S01]  /*def0*/  FFMA.FTZ R171, R16, c[0x0][0x2d0], -R4 ;  /* 0x0000b40010ab7a23 */ /* 0x000fe20000010804 */
[----:B------:R-:W-:Y:S10]  /*df00*/  MUFU.EX2 R22, R7 ;  /* 0x0000000700167308 */ /* 0x000ff40000000800 */
[----:B------:R-:W-:Y:S01]  /*df10*/  MUFU.EX2 R36, R6 ;  /* 0x0000000600247308 */ /* 0x000fe20000000800 */
[----:B-1----:R-:W-:Y:S04]  /*df20*/  FADD.FTZ R0, -R104, R106 ;  /* 0x0000006a68007221 */ /* 0x002fe80000010100 */
[----:B------:R-:W-:Y:S05]  /*df30*/  FMUL.FTZ R0, R0, c[0x0][0x2d0] ;  /* 0x0000b40000007a20 */ /* 0x000fea0000410000 */
[----:B------:R-:W-:Y:S10]  /*df40*/  MUFU.EX2 R198, R32 ;  /* 0x0000002000c67308 */ /* 0x000ff40000000800 */
[----:B------:R1:W-:Y:S10]  /*df50*/  MUFU.EX2 R100, R0 ;  /* 0x0000000000647308 */ /* 0x0003f40000000800 */
        /* <DEDUP_REMOVED lines=8> */
[----:B-1----:R-:W-:Y:S02]  /*dfe0*/  FFMA.FTZ R0, R205, c[0x0][0x2d0], -R4 ;  /* 0x0000b400cd007a23 */ /* 0x002fe40000010804 */
[----:B------:R-:W-:Y:S07]  /*dff0*/  FMUL.FTZ R4, R105, c[0x0][0x2d0] ;  /* 0x0000b40069047a20 */ /* 0x000fee0000410000 */
        /* <DEDUP_REMOVED lines=14> */
[----:B------:R-:W-:Y:S02]  /*e0e0*/  FFMA.FTZ R177, R17, c[0x0][0x2d0], -R4 ;  /* 0x0000b40011b17a23 */ /* 0x000fe40000010804 */
[----:B-1----:R-:W-:Y:S04]  /*e0f0*/  FADD.FTZ R0, -R105, R101 ;  /* 0x0000006569007221 */ /* 0x002fe80000010100 */
[----:B------:R-:W-:Y:S01]  /*e100*/  FMUL.FTZ R0, R0, c[0x0][0x2d0] ;  /* 0x0000b40000007a20 */ /* 0x000fe20000410000 */
[----:B------:R-:W-:Y:S10]  /*e110*/  MUFU.EX2 R17, R5 ;  /* 0x0000000500117308 */ /* 0x000ff40000000800 */
        /* <DEDUP_REMOVED lines=13> */
[----:B------:R-:W-:Y:S01]  /*e1f0*/  MUFU.EX2 R107, R177 ;  /* 0x000000b1006b7308 */ /* 0x000fe20000000800 */
[C---:B--2---:R-:W-:Y:S02]  /*e200*/  FFMA.FTZ R4, R2.reuse, R221, R37 ;  /* 0x000000dd02047223 */ /* 0x044fe40000010025 */
[C---:B------:R-:W-:Y:S01]  /*e210*/  FMUL.FTZ R12, R2.reuse, R124 ;  /* 0x0000007c020c7220 */ /* 0x040fe20000410000 */
        /* <DEDUP_REMOVED lines=9> */
[----:B------:R-:W-:Y:S01]  /*e2b0*/  FMUL.FTZ R40, R2, R112 ;  /* 0x0000007002287220 */ /* 0x000fe20000410000 */
[----:B------:R-:W-:Y:S01]  /*e2c0*/  F2FP.PACK_AB R112, R34, R37 ;  /* 0x000000252270723e */ /* 0x000fe200000000ff */
[----:B------:R-:W-:Y:S01]  /*e2d0*/  FMUL.FTZ R41, R2, R113 ;  /* 0x0000007102297220 */ /* 0x000fe20000410000 */
[----:B------:R-:W-:Y:S01]  /*e2e0*/  F2FP.PACK_AB R113, R178, R17 ;  /* 0x00000011b271723e */ /* 0x000fe200000000ff */
[----:B------:R-:W-:Y:S01]  /*e2f0*/  FMUL.FTZ R44, R2, R108 ;  /* 0x0000006c022c7220 */ /* 0x000fe20000410000 */
[----:B------:R-:W-:Y:S01]  /*e300*/  F2FP.PACK_AB R108, R22, R23 ;  /* 0x00000017166c723e */ /* 0x000fe200000000ff */
[C---:B------:R-:W-:Y:S01]  /*e310*/  FMUL.FTZ R45, R2.reuse, R109 ;  /* 0x0000006d022d7220 */ /* 0x040fe20000410000 */
[----:B------:R-:W-:Y:S01]  /*e320*/  F2FP.PACK_AB R109, R35, R36 ;  /* 0x00000024236d723e */ /* 0x000fe200000000ff */
[C---:B------:R-:W-:Y:S01]  /*e330*/  FMUL.FTZ R56, R2.reuse, R56 ;  /* 0x0000003802387220 */ /* 0x040fe20000410000 */
[----:B------:R1:W-:Y:S01]  /*e340*/  MUFU.EX2 R129, R159 ;  /* 0x0000009f00817308 */ /* 0x0003e20000000800 */
        /* <DEDUP_REMOVED lines=11> */
[----:B------:R-:W-:Y:S01]  /*e400*/  FFMA.FTZ R2, R100, R222, R23 ;  /* 0x000000de64027223 */ /* 0x000fe20000010017 */
[----:B-1----:R-:W-:Y:S01]  /*e410*/  F2FP.PACK_AB R159, R179, R196 ;  /* 0x000000c4b39f723e */ /* 0x002fe200000000ff */
[----:B------:R-:W-:Y:S01]  /*e420*/  FMUL.FTZ R14, R0, R126 ;  /* 0x0000007e000e7220 */ /* 0x000fe20000410000 */
[----:B------:R-:W-:Y:S01]  /*e430*/  MUFU.EX2 R222, R168 ;  /* 0x000000a800de7308 */ /* 0x000fe20000000800 */
[----:B------:R-:W-:Y:S02]  /*e440*/  FADD.FTZ R128, R22, R2 ;  /* 0x0000000216807221 */ /* 0x000fe40000010000 */
[----:B------:R-:W1:Y:S01]  /*e450*/  LDSM.16.MT88.4 R20, [R181] ;  /* 0x00000000b514783b */ /* 0x000e620000004200 */
[C---:B------:R-:W-:Y:S02]  /*e460*/  FMUL.FTZ R15, R0.reuse, R127 ;  /* 0x0000007f000f7220 */ /* 0x040fe40000410000 */
[C---:B------:R-:W-:Y:S02]  /*e470*/  FMUL.FTZ R26, R0.reuse, R122 ;  /* 0x0000007a001a7220 */ /* 0x040fe40000410000 */
[C---:B------:R-:W-:Y:S02]  /*e480*/  FMUL.FTZ R27, R0.reuse, R123 ;  /* 0x0000007b001b7220 */ /* 0x040fe40000410000 */
[C---:B------:R-:W-:Y:S01]  /*e490*/  FMUL.FTZ R30, R0.reuse, R118 ;  /* 0x00000076001e7220 */ /* 0x040fe20000410000 */
[----:B------:R-:W-:Y:S01]  /*e4a0*/  LDSM.16.MT88.4 R120, [R182+0x400] ;  /* 0x00040000b678783b */ /* 0x000fe20000004200 */
[C---:B------:R-:W-:Y:S01]  /*e4b0*/  FMUL.FTZ R31, R0.reuse, R119 ;  /* 0x00000077001f7220 */ /* 0x040fe20000410000 */
[----:B------:R-:W2:Y:S01]  /*e4c0*/  MUFU.EX2 R168, R173 ;  /* 0x000000ad00a87308 */ /* 0x000ea20000000800 */
[C---:B------:R-:W-:Y:S02]  /*e4d0*/  FMUL.FTZ R10, R0.reuse, R130 ;  /* 0x00000082000a7220 */ /* 0x040fe40000410000 */
[C---:B------:R-:W-:Y:S02]  /*e4e0*/  FMUL.FTZ R11, R0.reuse, R131 ;  /* 0x00000083000b7220 */ /* 0x040fe40000410000 */
[----:B------:R-:W-:Y:S01]  /*e4f0*/  FMUL.FTZ R42, R0, R114 ;  /* 0x00000072002a7220 */ /* 0x000fe20000410000 */
[----:B------:R-:W-:Y:S01]  /*e500*/  F2FP.PACK_AB R114, R202, R198 ;  /* 0x000000c6ca72723e */ /* 0x000fe200000000ff */
[----:B------:R-:W-:Y:S01]  /*e510*/  FMUL.FTZ R43, R0, R115 ;  /* 0x00000073002b7220 */ /* 0x000fe20000410000 */
[----:B------:R-:W-:Y:S01]  /*e520*/  F2FP.PACK_AB R115, R226, R197 ;  /* 0x000000c5e273723e */ /* 0x000fe200000000ff */
[C---:B------:R-:W-:Y:S01]  /*e530*/  FMUL.FTZ R46, R0.reuse, R110 ;  /* 0x0000006e002e7220 */ /* 0x040fe20000410000 */
[----:B------:R-:W-:Y:S01]  /*e540*/  F2FP.PACK_AB R110, R205, R218 ;  /* 0x000000dacd6e723e */ /* 0x000fe200000000ff */
[C---:B------:R-:W-:Y:S01]  /*e550*/  FMUL.FTZ R47, R0.reuse, R111 ;  /* 0x0000006f002f7220 */ /* 0x040fe20000410000 */
[----:B------:R-:W-:Y:S01]  /*e560*/  F2FP.PACK_AB R111, R203, R201 ;  /* 0x000000c9cb6f723e */ /* 0x000fe200000000ff */
[C---:B------:R-:W-:Y:S01]  /*e570*/  FMUL.FTZ R58, R0.reuse, R58 ;  /* 0x0000003a003a7220 */ /* 0x040fe20000410000 */
[----:B------:R-:W-:Y:S01]  /*e580*/  LDSM.16.MT88.4 R116, [R181+0xc00] ;  /* 0x000c0000b574783b */ /* 0x000fe20000004200 */
[C---:B------:R-:W-:Y:S01]  /*e590*/  FMUL.FTZ R59, R0.reuse, R59 ;  /* 0x0000003b003b7220 */ /* 0x040fe20000410000 */
[----:B------:R-:W-:Y:S01]  /*e5a0*/  MUFU.EX2 R131, R170 ;  /* 0x000000aa00837308 */ /* 0x000fe20000000800 */
[C---:B------:R-:W-:Y:S02]  /*e5b0*/  FMUL.FTZ R62, R0.reuse, R62 ;  /* 0x0000003e003e7220 */ /* 0x040fe40000410000 */
[C---:B------:R-:W-:Y:S02]  /*e5c0*/  FMUL.FTZ R63, R0.reuse, R63 ;  /* 0x0000003f003f7220 */ /* 0x040fe40000410000 */
[C---:B------:R-:W-:Y:S01]  /*e5d0*/  FMUL.FTZ R74, R0.reuse, R74 ;  /* 0x0000004a004a7220 */ /* 0x040fe20000410000 */
[----:B------:R-:W-:Y:S01]  /*e5e0*/  LDSM.16.MT88.4 R124, [R181+0x1000] ;  /* 0x00100000b57c783b */ /* 0x000fe20000004200 */
[----:B------:R-:W-:Y:S01]  /*e5f0*/  FMUL.FTZ R75, R0, R75 ;  /* 0x0000004b004b7220 */ /* 0x000fe20000410000 */
[----:B--2---:R-:W-:Y:S01]  /*e600*/  F2FP.PACK_AB R160, R172, R168 ;  /* 0x000000a8aca0723e */ /* 0x004fe200000000ff */
        /* <DEDUP_REMOVED lines=8> */
[----:B------:R-:W-:Y:S02]  /*e690*/  FFMA.FTZ R101, R0, R223, R17 ;  /* 0x000000df00657223 */ /* 0x000fe40000010011 */
[C---:B------:R-:W-:Y:S02]  /*e6a0*/  FFMA.FTZ R0, R3.reuse, R228, R36 ;  /* 0x000000e403007223 */ /* 0x040fe40000010024 */
[----:B------:R-:W-:Y:S01]  /*e6b0*/  FMUL.FTZ R7, R3, R135 ;  /* 0x0000008703077220 */ /* 0x000fe20000410000 */
[----:B------:R-:W2:Y:S01]  /*e6c0*/  LDSM.16.MT88.4 R36, [R182] ;  /* 0x00000000b624783b */ /* 0x000ea20000004200 */
[----:B------:R-:W-:Y:S02]  /*e6d0*/  FADD.FTZ R2, R35, R0 ;  /* 0x0000000023027221 */ /* 0x000fe40000010000 */
[----:B------:R-:W-:Y:S01]  /*e6e0*/  FADD.FTZ R0, R34, R4 ;  /* 0x0000000422007221 */ /* 0x000fe20000010000 */
        /* <DEDUP_REMOVED lines=8> */
[-C--:B-1----:R-:W-:Y:S05]  /*e770*/  HMMA.16816.F32 R4, R108, R20.reuse, R4 ;  /* 0x000000146c04723c */ /* 0x082fea0000001804 */
[C---:B------:R-:W-:Y:S02]  /*e780*/  FMUL.FTZ R19, R3.reuse, R139 ;  /* 0x0000008b03137220 */ /* 0x040fe40000410000 */
[----:B------:R-:W-:Y:S01]  /*e790*/  LDSM.16.MT88.4 R136, [R181+0x800] ;  /* 0x00080000b588783b */ /* 0x000fe20000004200 */
[C---:B------:R-:W-:Y:S01]  /*e7a0*/  HMMA.16816.F32 R8, R112.reuse, R20, R8 ;  /* 0x000000147008723c */ /* 0x040fe20000001808 */
[----:B------:R-:W-:Y:S03]  /*e7b0*/  MUFU.EX2 R133, R164 ;  /* 0x000000a400857308 */ /* 0x000fe60000000800 */
[C---:B------:R-:W-:Y:S02]  /*e7c0*/  FMUL.FTZ R32, R100.reuse, R144 ;  /* 0x0000009064207220 */ /* 0x040fe40000410000 */
[C---:B------:R-:W-:Y:S02]  /*e7d0*/  FMUL.FTZ R33, R100.reuse, R145 ;  /* 0x0000009164217220 */ /* 0x040fe40000410000 */
[-C--:B------:R-:W-:Y:S03]  /*e7e0*/  HMMA.16816.F32 R12, R112, R22.reuse, R12 ;  /* 0x00000016700c723c */ /* 0x080fe6000000180c */
[----:B------:R-:W-:Y:S01]  /*e7f0*/  MUFU.EX2 R132, R157 ;  /* 0x0000009d00847308 */ /* 0x000fe20000000800 */
[C---:B------:R-:W-:Y:S02]  /*e800*/  FMUL.FTZ R34, R3.reuse, R146 ;  /* 0x0000009203227220 */ /* 0x040fe40000410000 */
[C---:B------:R-:W-:Y:S02]  /*e810*/  FMUL.FTZ R35, R3.reuse, R147 ;  /* 0x0000009303237220 */ /* 0x040fe40000410000 */
[C---:B------:R-:W-:Y:S01]  /*e820*/  HMMA.16816.F32 R16, R108.reuse, R22, R16 ;  /* 0x000000166c10723c */ /* 0x040fe20000001810 */
[----:B------:R-:W-:Y:S03]  /*e830*/  LDSM.16.MT88.4 R144, [R182+0x800] ;  /* 0x00080000b690783b */ /* 0x000fe60000004200 */
[C---:B------:R-:W-:Y:S01]  /*e840*/  FMUL.FTZ R20, R100.reuse, R140 ;  /* 0x0000008c64147220 */ /* 0x040fe20000410000 */
[----:B------:R-:W-:Y:S01]  /*e850*/  MUFU.EX2 R169, R200 ;  /* 0x000000c800a97308 */ /* 0x000fe20000000800 */
[C---:B------:R-:W-:Y:S02]  /*e860*/  FMUL.FTZ R21, R100.reuse, R141 ;  /* 0x0000008d64157220 */ /* 0x040fe40000410000 */
[C---:B------:R-:W-:Y:S04]  /*e870*/  FMUL.FTZ R22, R3.reuse, R142 ;  /* 0x0000008e03167220 */ /* 0x040fe80000410000 */
[C---:B------:R-:W-:Y:S02]  /*e880*/  FMUL.FTZ R23, R3.reuse, R143 ;  /* 0x0000008f03177220 */ /* 0x040fe40000410000 */
[C---:B------:R-:W-:Y:S01]  /*e890*/  FMUL.FTZ R48, R100.reuse, R152 ;  /* 0x0000009864307220 */ /* 0x040fe20000410000 */
[----:B------:R-:W1:Y:S01]  /*e8a0*/  MUFU.EX2 R165, R175 ;  /* 0x000000af00a57308 */ /* 0x000e620000000800 */
[C---:B------:R-:W-:Y:S02]  /*e8b0*/  FMUL.FTZ R49, R100.reuse, R153 ;  /* 0x0000009964317220 */ /* 0x040fe40000410000 */
[C---:B------:R-:W-:Y:S01]  /*e8c0*/  FMUL.FTZ R50, R3.reuse, R154 ;  /* 0x0000009a03327220 */ /* 0x040fe20000410000 */
[-C--:B--2---:R-:W-:Y:S03]  /*e8d0*/  HMMA.16816.F32 R20, R108, R36.reuse, R20 ;  /* 0x000000246c14723c */ /* 0x084fe60000001814 */
[C---:B------:R-:W-:Y:S02]  /*e8e0*/  FMUL.FTZ R51, R3.reuse, R155 ;  /* 0x0000009b03337220 */ /* 0x040fe40000410000 */
[----:B------:R-:W-:Y:S01]  /*e8f0*/  LDSM.16.MT88.4 R152, [R181+0x1400] ;  /* 0x00140000b598783b */ /* 0x000fe20000004200 */
[C---:B------:R-:W-:Y:S01]  /*e900*/  FMUL.FTZ R52, R100.reuse, R52 ;  /* 0x0000003464347220 */ /* 0x040fe20000410000 */
[----:B------:R-:W2:Y:S01]  /*e910*/  MUFU.EX2 R164, R176 ;  /* 0x000000b000a47308 */ /* 0x000ea20000000800 */
[C---:B------:R-:W-:Y:S04]  /*e920*/  HMMA.16816.F32 R24, R112.reuse, R36, R24 ;  /* 0x000000247018723c */ /* 0x040fe80000001818 */
[C---:B------:R-:W-:Y:S02]  /*e930*/  FMUL.FTZ R53, R100.reuse, R53 ;  /* 0x0000003564357220 */ /* 0x040fe40000410000 */
[----:B------:R-:W-:Y:S02]  /*e940*/  FMUL.FTZ R54, R3, R54 ;  /* 0x0000003603367220 */ /* 0x000fe40000410000 */
[-C--:B------:R-:W-:Y:S04]  /*e950*/  HMMA.16816.F32 R28, R112, R38.reuse, R28 ;  /* 0x00000026701c723c */ /* 0x080fe8000000181c */
[C---:B------:R-:W-:Y:S01]  /*e960*/  FMUL.FTZ R36, R100.reuse, R148 ;  /* 0x0000009464247220 */ /* 0x040fe20000410000 */
[----:B-1----:R-:W-:Y:S01]  /*e970*/  F2FP.PACK_AB R161, R165, R166 ;  /* 0x000000a6a5a1723e */ /* 0x002fe200000000ff */
[C---:B------:R-:W-:Y:S02]  /*e980*/  FMUL.FTZ R37, R100.reuse, R149 ;  /* 0x0000009564257220 */ /* 0x040fe40000410000 */
[C---:B------:R-:W-:Y:S04]  /*e990*/  HMMA.16816.F32 R32, R108.reuse, R38, R32 ;  /* 0x000000266c20723c */ /* 0x040fe80000001820 */
[----:B------:R-:W-:Y:S02]  /*e9a0*/  FMUL.FTZ R55, R3, R55 ;  /* 0x0000003703377220 */ /* 0x000fe40000410000 */
[C---:B------:R-:W-:Y:S01]  /*e9b0*/  FMUL.FTZ R64, R100.reuse, R64 ;  /* 0x0000004064407220 */ /* 0x040fe20000410000 */
[----:B--2---:R-:W-:Y:S01]  /*e9c0*/  F2FP.PACK_AB R163, R107, R164 ;  /* 0x000000a46ba3723e */ /* 0x004fe200000000ff */
[C---:B------:R-:W-:Y:S04]  /*e9d0*/  FMUL.FTZ R38, R3.reuse, R150 ;  /* 0x0000009603267220 */ /* 0x040fe80000410000 */
[C---:B------:R-:W-:Y:S02]  /*e9e0*/  FMUL.FTZ R39, R3.reuse, R151 ;  /* 0x0000009703277220 */ /* 0x040fe40000410000 */
[C---:B------:R-:W-:Y:S02]  /*e9f0*/  FMUL.FTZ R65, R100.reuse, R65 ;  /* 0x0000004164417220 */ /* 0x040fe40000410000 */
[C---:B------:R-:W-:Y:S02]  /*ea00*/  FMUL.FTZ R66, R3.reuse, R66 ;  /* 0x0000004203427220 */ /* 0x040fe40000410000 */
[C---:B------:R-:W-:Y:S01]  /*ea10*/  FMUL.FTZ R67, R3.reuse, R67 ;  /* 0x0000004303437220 */ /* 0x040fe20000410000 */
[-C--:B------:R-:W-:Y:S03]  /*ea20*/  HMMA.16816.F32 R36, R108, R116.reuse, R36 ;  /* 0x000000746c24723c */ /* 0x080fe60000001824 */
[C---:B------:R-:W-:Y:S02]  /*ea30*/  FMUL.FTZ R68, R100.reuse, R68 ;  /* 0x0000004464447220 */ /* 0x040fe40000410000 */
[C---:B------:R-:W-:Y:S02]  /*ea40*/  FMUL.FTZ R69, R100.reuse, R69 ;  /* 0x0000004564457220 */ /* 0x040fe40000410000 */
[C---:B------:R-:W-:Y:S01]  /*ea50*/  FMUL.FTZ R70, R3.reuse, R70 ;  /* 0x0000004603467220 */ /* 0x040fe20000410000 */
[C---:B------:R-:W-:Y:S04]  /*ea60*/  HMMA.16816.F32 R40, R112.reuse, R116, R40 ;  /* 0x000000747028723c */ /* 0x040fe80000001828 */
[C---:B------:R-:W-:Y:S02]  /*ea70*/  FMUL.FTZ R71, R3.reuse, R71 ;  /* 0x0000004703477220 */ /* 0x040fe40000410000 */
[C---:B------:R-:W-:Y:S02]  /*ea80*/  FMUL.FTZ R80, R100.reuse, R80 ;  /* 0x0000005064507220 */ /* 0x040fe40000410000 */
[-C--:B------:R-:W-:Y:S04]  /*ea90*/  HMMA.16816.F32 R44, R112, R118.reuse, R44 ;  /* 0x00000076702c723c */ /* 0x080fe8000000182c */
[C---:B------:R-:W-:Y:S02]  /*eaa0*/  FMUL.FTZ R81, R100.reuse, R81 ;  /* 0x0000005164517220 */ /* 0x040fe40000410000 */
[C---:B------:R-:W-:Y:S02]  /*eab0*/  FMUL.FTZ R82, R3.reuse, R82 ;  /* 0x0000005203527220 */ /* 0x040fe40000410000 */
[C---:B------:R-:W-:Y:S01]  /*eac0*/  HMMA.16816.F32 R48, R108.reuse, R118, R48 ;  /* 0x000000766c30723c */ /* 0x040fe20000001830 */
[----:B------:R-:W1:Y:S03]  /*ead0*/  LDSM.16.MT88.4 R116, [R182+0xc00] ;  /* 0x000c0000b674783b */ /* 0x000e660000004200 */
[C---:B------:R-:W-:Y:S02]  /*eae0*/  FMUL.FTZ R83, R3.reuse, R83 ;  /* 0x0000005303537220 */ /* 0x040fe40000410000 */
[C---:B------:R-:W-:Y:S02]  /*eaf0*/  FMUL.FTZ R84, R100.reuse, R84 ;  /* 0x0000005464547220 */ /* 0x040fe40000410000 */
[C---:B------:R-:W-:Y:S04]  /*eb00*/  FMUL.FTZ R85, R100.reuse, R85 ;  /* 0x0000005564557220 */ /* 0x040fe80000410000 */
[C---:B------:R-:W-:Y:S02]  /*eb10*/  FMUL.FTZ R86, R3.reuse, R86 ;  /* 0x0000005603567220 */ /* 0x040fe40000410000 */
[C---:B------:R-:W-:Y:S02]  /*eb20*/  FMUL.FTZ R87, R3.reuse, R87 ;  /* 0x0000005703577220 */ /* 0x040fe40000410000 */
[C---:B------:R-:W-:Y:S02]  /*eb30*/  FMUL.FTZ R96, R100.reuse, R96 ;  /* 0x0000006064607220 */ /* 0x040fe40000410000 */
[----:B------:R-:W-:Y:S02]  /*eb40*/  FMUL.FTZ R97, R100, R97 ;  /* 0x0000006164617220 */ /* 0x000fe40000410000 */
[C---:B------:R-:W-:Y:S02]  /*eb50*/  FMUL.FTZ R98, R3.reuse, R98 ;  /* 0x0000006203627220 */ /* 0x040fe40000410000 */
[----:B------:R-:W-:Y:S02]  /*eb60*/  FMUL.FTZ R99, R3, R99 ;  /* 0x0000006303637220 */ /* 0x000fe40000410000 */
[----:B------:R-:W-:Y:S02]  /*eb70*/  FADD.FTZ R3, R218, R128 ;  /* 0x00000080da037221 */ /* 0x000fe40000010000 */
[----:B------:R-:W-:Y:S02]  /*eb80*/  FADD.FTZ R100, R178, R101 ;  /* 0x00000065b2647221 */ /* 0x000fe40000010000 */
[----:B------:R-:W2:Y:S01]  /*eb90*/  MUFU.EX2 R178, R199 ;  /* 0x000000c700b27308 */ /* 0x000ea20000000800 */
[----:B------:R-:W-:Y:S02]  /*eba0*/  FADD.FTZ R0, R198, R0 ;  /* 0x00000000c6007221 */ /* 0x000fe40000010000 */
[----:B------:R-:W-:Y:S02]  /*ebb0*/  FADD.FTZ R101, R197, R100 ;  /* 0x00000064c5657221 */ /* 0x000fe40000010000 */
[----:B------:R-:W-:Y:S02]  /*ebc0*/  FADD.FTZ R100, R205, R3 ;  /* 0x00000003cd647221 */ /* 0x000fe40000010000 */
[----:B------:R-:W-:Y:S02]  /*ebd0*/  FADD.FTZ R2, R201, R2 ;  /* 0x00000002c9027221 */ /* 0x000fe40000010000 */
[----:B------:R-:W-:Y:S01]  /*ebe0*/  FADD.FTZ R100, R131, R100 ;  /* 0x0000006483647221 */ /* 0x000fe20000010000 */
[----:B------:R-:W3:Y:S01]  /*ebf0*/  MUFU.EX2 R197, R213 ;  /* 0x000000d500c57308 */ /* 0x000ee20000000800 */
[----:B------:R-:W-:Y:S01]  /*ec00*/  FADD.FTZ R3, R203, R2 ;  /* 0x00000002cb037221 */ /* 0x000fe20000010000 */
[-C--:B-1----:R-:W-:Y:S03]  /*ec10*/  HMMA.16816.F32 R52, R108, R116.reuse, R52 ;  /* 0x000000746c34723c */ /* 0x082fe60000001834 */
[----:B------:R-:W-:Y:S02]  /*ec20*/  FADD.FTZ R3, R130, R3 ;  /* 0x0000000382037221 */ /* 0x000fe40000010000 */
[----:B------:R-:W-:Y:S03]  /*ec30*/  FADD.FTZ R2, R202, R0 ;  /* 0x00000000ca027221 */ /* 0x000fe60000010000 */
[----:B------:R-:W-:Y:S01]  /*ec40*/  MUFU.EX2 R198, R212 ;  /* 0x000000d400c67308 */ /* 0x000fe20000000800 */
[C---:B------:R-:W-:Y:S04]  /*ec50*/  HMMA.16816.F32 R56, R112.reuse, R116, R56 ;  /* 0x000000747038723c */ /* 0x040fe80000001838 */
[----:B--2---:R-:W-:Y:S01]  /*ec60*/  F2FP.PACK_AB R157, R178, R169 ;  /* 0x000000a9b29d723e */ /* 0x004fe200000000ff */
[----:B------:R-:W-:Y:S02]  /*ec70*/  FADD.FTZ R2, R129, R2 ;  /* 0x0000000281027221 */ /* 0x000fe40000010000 */
[----:B------:R-:W-:Y:S01]  /*ec80*/  FADD.FTZ R0, R226, R101 ;  /* 0x00000065e2007221 */ /* 0x000fe20000010000 */
[-C--:B------:R-:W-:Y:S01]  /*ec90*/  HMMA.16816.F32 R60, R112, R118.reuse, R60 ;  /* 0x00000076703c723c */ /* 0x080fe2000000183c */
[----:B------:R-:W1:Y:S03]  /*eca0*/  MUFU.EX2 R199, R211 ;  /* 0x000000d300c77308 */ /* 0x000e660000000800 */
[----:B------:R-:W-:Y:S01]  /*ecb0*/  FADD.FTZ R101, R133, R3 ;  /* 0x0000000385657221 */ /* 0x000fe20000010000 */
[----:B---3--:R-:W-:Y:S01]  /*ecc0*/  F2FP.PACK_AB R156, R197, R170 ;  /* 0x000000aac59c723e */ /* 0x008fe200000000ff */
[----:B------:R-:W-:Y:S02]  /*ecd0*/  FADD.FTZ R0, R106, R0 ;  /* 0x000000006a007221 */ /* 0x000fe40000010000 */
[C---:B------:R-:W-:Y:S01]  /*ece0*/  HMMA.16816.F32 R64, R108.reuse, R118, R64 ;  /* 0x000000766c40723c */ /* 0x040fe20000001840 */
[----:B------:R-:W2:Y:S03]  /*ecf0*/  LDSM.16.MT88.4 R116, [R181+0x1800] ;  /* 0x00180000b574783b */ /* 0x000ea60000004200 */
[----:B------:R-:W-:Y:S01]  /*ed00*/  FADD.FTZ R0, R219, R0 ;  /* 0x00000000db007221 */ /* 0x000fe20000010000 */
[----:B-1----:R-:W-:Y:S03]  /*ed10*/  F2FP.PACK_AB R158, R199, R198 ;  /* 0x000000c6c79e723e */ /* 0x002fe600000000ff */
        /* <DEDUP_REMOVED lines=10> */
[----:B------:R-:W-:Y:S01]  /*edc0*/  F2FP.PACK_AB R117, R219, R106 ;  /* 0x0000006adb75723e */ /* 0x000fe200000000ff */
[----:B------:R-:W-:Y:S02]  /*edd0*/  FADD.FTZ R106, R134, R100 ;  /* 0x00000064866a7221 */ /* 0x000fe40000010000 */
[----:B------:R-:W-:Y:S01]  /*ede0*/  FADD.FTZ R100, R132, R2 ;  /* 0x0000000284647221 */ /* 0x000fe20000010000 */
[----:B------:R-:W-:Y:S04]  /*edf0*/  HMMA.16816.F32 R96, R108, R118, R96 ;  /* 0x000000766c60723c */ /* 0x000fe80000001860 */
[----:B------:R-:W-:Y:S02]  /*ee00*/  FADD.FTZ R3, R222, R106 ;  /* 0x0000006ade037221 */ /* 0x000fe40000010000 */
[----:B------:R-:W-:Y:S01]  /*ee10*/  FADD.FTZ R2, R221, R101 ;  /* 0x00000065dd027221 */ /* 0x000fe20000010000 */
[----:B------:R-:W-:Y:S01]  /*ee20*/  F2FP.PACK_AB R108, R134, R131 ;  /* 0x00000083866c723e */ /* 0x000fe200000000ff */
[----:B------:R-:W-:Y:S01]  /*ee30*/  FADD.FTZ R3, R225, R3 ;  /* 0x00000003e1037221 */ /* 0x000fe20000010000 */
[----:B------:R-:W-:Y:S03]  /*ee40*/  F2FP.PACK_AB R109, R133, R130 ;  /* 0x00000082856d723e */ /* 0x000fe600000000ff */
[----:B------:R-:W-:Y:S01]  /*ee50*/  F2FP.PACK_AB R110, R225, R222 ;  /* 0x000000dee16e723e */ /* 0x000fe200000000ff */
[C---:B------:R-:W-:Y:S01]  /*ee60*/  FADD.FTZ R2, R224.reuse, R2 ;  /* 0x00000002e0027221 */ /* 0x040fe20000010000 */
[----:B------:R-:W-:Y:S02]  /*ee70*/  F2FP.PACK_AB R111, R224, R221 ;  /* 0x000000dde06f723e */ /* 0x000fe400000000ff */
[C---:B------:R-:W-:Y:S02]  /*ee80*/  F2FP.PACK_AB R118, R223.reuse, R220 ;  /* 0x000000dcdf76723e */ /* 0x040fe400000000ff */
[----:B------:R-:W-:Y:S02]  /*ee90*/  F2FP.PACK_AB R119, R204, R206 ;  /* 0x000000cecc77723e */ /* 0x000fe400000000ff */
[----:B------:R-:W-:Y:S01]  /*eea0*/  MOV R101, R105 ;  /* 0x0000006900657202 */ /* 0x000fe20000000f00 */
        /* <DEDUP_REMOVED lines=47> */
[C---:B------:R-:W-:Y:S07]  /*f1a0*/  HMMA.16816.F32 R64, R156.reuse, R6, R64 ;  /* 0x000000069c40723c */ /* 0x040fee0000001840 */
[----:B------:R-:W-:Y:S01]  /*f1b0*/  FADD.FTZ R6, R206, R0 ;  /* 0x00000000ce067221 */ /* 0x000fe20000010000 */
[-C--:B--2---:R-:W-:Y:S04]  /*f1c0*/  HMMA.16816.F32 R68, R156, R8.reuse, R68 ;  /* 0x000000089c44723c */ /* 0x084fe80000001844 */
        /* <DEDUP_REMOVED lines=15> */
[----:B------:R-:W-:Y:S01]  /*f2c0*/  FADD.FTZ R4, R196, R0 ;  /* 0x00000000c4047221 */ /* 0x000fe20000010000 */
[----:B------:R-:W-:Y:S01]  /*f2d0*/  IADD3 R0, R208, -0x1, RZ ;  /* 0xffffffffd0007810 */ /* 0x000fe20007ffe0ff */
[----:B------:R-:W-:Y:S02]  /*f2e0*/  FADD.FTZ R3, R171, R7 ;  /* 0x00000007ab037221 */ /* 0x000fe40000010000 */
[-C--:B------:R-:W-:Y:S04]  /*f2f0*/  HMMA.16816.F32 R92, R160, R14.reuse, R92 ;  /* 0x0000000ea05c723c */ /* 0x080fe8000000185c */
[----:B------:R-:W-:Y:S01]  /*f300*/  FADD.FTZ R2, R164, R6 ;  /* 0x00000006a4027221 */ /* 0x000fe20000010000 */
[----:B------:R-:W-:Y:S01]  /*f310*/  MOV R208, R0 ;  /* 0x0000000000d07202 */ /* 0x000fe20000000f00 */
[----:B------:R-:W-:Y:S02]  /*f320*/  FADD.FTZ R222, R199, R5 ;  /* 0x00000005c7de7221 */ /* 0x000fe40000010000 */
[----:B------:R-:W-:Y:S04]  /*f330*/  HMMA.16816.F32 R96, R156, R14, R96 ;  /* 0x0000000e9c60723c */ /* 0x000fe80000001860 */
[----:B------:R-:W-:Y:S02]  /*f340*/  FADD.FTZ R228, R179, R4 ;  /* 0x00000004b3e47221 */ /* 0x000fe40000010000 */
[----:B------:R-:W-:Y:S02]  /*f350*/  FADD.FTZ R221, R167, R3 ;  /* 0x00000003a7dd7221 */ /* 0x000fe40000010000 */
[----:B------:R-:W-:Y:S01]  /*f360*/  FADD.FTZ R223, R107, R2 ;  /* 0x000000026bdf7221 */ /* 0x000fe20000010000 */
[----:B------:R-:W-:-:S05]  /*f370*/  @P0 BRA `(.L_x_672) ;  /* 0xffffce0000000947 */ /* 0x000fca000383ffff */
.L_x_659:
[----:B------:R-:W-:-:S13]  /*f380*/  ISETP.GE.AND P0, PT, R208, R237, PT ;  /* 0x000000edd000720c */ /* 0x000fda0003f06270 */
[----:B------:R-:W-:Y:S05]  /*f390*/  @!P0 BRA `(.L_x_673) ;  /* 0x0000464000008947 */ /* 0x000fea0003800000 */
[----:B------:R-:W-:Y:S01]  /*f3a0*/  IMAD.MOV.U32 R106, RZ, RZ, R103 ;  /* 0x000000ffff6a7224 */ /* 0x000fe200078e0067 */
[----:B------:R-:W-:Y:S01]  /*f3b0*/  MOV R107, R101 ;  /* 0x00000065006b7202 */ /* 0x000fe20000000f00 */
[----:B------:R-:W-:Y:S01]  /*f3c0*/  IMAD.MOV.U32 R105, RZ, RZ, R104 ;  /* 0x000000ffff697224 */ /* 0x000fe200078e0068 */
[----:B------:R-:W-:Y:S02]  /*f3d0*/  MOV R100, R102 ;  /* 0x0000006600647202 */ /* 0x000fe40000000f00 */
.L_x_705:
[----:B------:R-:W-:Y:S04]  /*f3e0*/  DEPBAR.LE SB0, 0x0 ;  /* 0x000080000000791a */ /* 0x000fe80000000000 */
[----:B------:R-:W-:Y:S01]  /*f3f0*/  WARPSYNC 0xffffffff ;  /* 0xffffffff00007948 */ /* 0x000fe20003800000 */
[----:B------:R-:W-:Y:S01]  /*f400*/  BAR.SYNC.DEFER_BLOCKING 0x0 ;  /* 0x0000000000007b1d */ /* 0x000fe20000010000 */
[----:B------:R-:W-:Y:S01]  /*f410*/  SHF.R.S32.HI R0, RZ, 0x1f, R209 ;  /* 0x0000001fff007819 */ /* 0x000fe200000114d1 */
[C---:B------:R-:W-:Y:S04]  /*f420*/  IMAD.WIDE.U32 R2, R209.reuse, c[0x0][0x208], RZ ;  /* 0x00008200d1027a25 */ /* 0x040fe800078e00ff */
[----:B------:R-:W-:Y:S04]  /*f430*/  IMAD R0, R0, c[0x0][0x208], RZ ;  /* 0x0000820000007a24 */ /* 0x000fe800078e02ff */
[----:B------:R-:W-:Y:S05]  /*f440*/  IMAD R0, R209, c[0x0][0x20c], R0 ;  /* 0x00008300d1007a24 */ /* 0x000fea00078e0200 */
[----:B------:R-:W-:Y:S02]  /*f450*/  IADD3 R3, R3, R0, RZ ;  /* 0x0000000003037210 */ /* 0x000fe40007ffe0ff */
[----:B------:R-:W-:Y:S03]  /*f460*/  SHF.R.S32.HI R0, RZ, 0x1f, R207 ;  /* 0x0000001fff007819 */ /* 0x000fe600000114cf */
[C---:B------:R-:W-:Y:S01]  /*f470*/  IMAD.WIDE.U32 R2, R207.reuse, c[0x0][0x218], R2 ;  /* 0x00008600cf027a25 */ /* 0x040fe200078e0002 */
[----:B------:R1:W2:Y:S03]  /*f480*/  LDSM.16.M88.4 R48, [R183] ;  /* 0x00000000b730783b */ /* 0x0002a60000000200 */
[----:B------:R-:W-:Y:S01]  /*f490*/  IMAD R4, R0, c[0x0][0x218], RZ ;  /* 0x0000860000047a24 */ /* 0x000fe200078e02ff */
[----:B------:R-:W-:Y:S01]  /*f4a0*/  IADD3 R0, P1, R246, R2, RZ ;  /* 0x00000002f6007210 */ /* 0x000fe20007f3e0ff */
[----:B------:R1:W3:Y:S02]  /*f4b0*/  LDSM.16.M88.4 R44, [R183+0x1000] ;  /* 0x00100000b72c783b */ /* 0x0002e40000000200 */
[----:B------:R-:W-:Y:S01]  /*f4c0*/  IMAD R4, R207, c[0x0][0x21c], R4 ;  /* 0x00008700cf047a24 */ /* 0x000fe200078e0204 */
[C---:B------:R-:W-:Y:S01]  /*f4d0*/  LEA R10, P0, R0.reuse, c[0x0][0x1f8], 0x1 ;  /* 0x00007e00000a7a11 */ /* 0x040fe200078008ff */
[----:B------:R1:W4:Y:S03]  /*f4e0*/  LDSM.16.M88.4 R16, [R180] ;  /* 0x00000000b410783b */ /* 0x0003260000000200 */
[----:B------:R-:W-:Y:S01]  /*f4f0*/  IADD3.X R2, R249, R3, R4, P1, !PT ;  /* 0x00000003f9027210 */ /* 0x000fe20000ffe404 */
[----:B------:R1:W1:Y:S03]  /*f500*/  LDSM.16.M88.4 R32, [R180+0x400] ;  /* 0x00040000b420783b */ /* 0x0002660000000200 */
[----:B------:R-:W-:Y:S01]  /*f510*/  LEA.HI.X R5, R0, c[0x0][0x1fc], R2, 0x1, P0 ;  /* 0x00007f0000057a11 */ /* 0x000fe200000f0c02 */
        /* <DEDUP_REMOVED lines=8> */
.L_x_816:
[----:B------:R-:W5:Y:S01]  /*f5a0*/  SHFL.IDX PT, R2, R10, RZ, 0x1c1f ;  /* 0x001c1fff0a027589 */ /* 0x000f6200000e0000 */
[C---:B------:R-:W-:Y:S01]  /*f5b0*/  IMAD.SHL.U32 R6, R210.reuse, 0x2, RZ ;  /* 0x00000002d2067824 */ /* 0x040fe200078e00ff */
[----:B------:R-:W-:Y:S01]  /*f5c0*/  ISETP.GE.AND P4, PT, R210, c[0x0][0x1d4], PT ;  /* 0x00007500d2007a0c */ /* 0x000fe20003f86270 */
[C---:B------:R-:W-:Y:S01]  /*f5d0*/  IMAD.SHL.U32 R4, R235.reuse, 0x2, RZ ;  /* 0x00000002eb047824 */ /* 0x040fe200078e00ff */
[----:B------:R-:W-:Y:S01]  /*f5e0*/  ISETP.GE.AND P3, PT, R235, c[0x0][0x1d4], PT ;  /* 0x00007500eb007a0c */ /* 0x000fe20003f66270 */
[C---:B------:R-:W-:Y:S01]  /*f5f0*/  IMAD.SHL.U32 R3, R236.reuse, 0x2, RZ ;  /* 0x00000002ec037824 */ /* 0x040fe200078e00ff */
[----:B------:R-:W-:Y:S01]  /*f600*/  ISETP.GE.AND P2, PT, R236, c[0x0][0x1d4], PT ;  /* 0x00007500ec007a0c */ /* 0x000fe20003f46270 */
[----:B------:R-:W-:Y:S01]  /*f610*/  BSSY B0, `(.L_x_675) ;  /* 0x0000022000007945 */ /* 0x000fe20003800000 */
[C---:B-----5:R-:W-:Y:S02]  /*f620*/  IADD3 R8, P0, R2.reuse, R6, RZ ;  /* 0x0000000602087210 */ /* 0x060fe40007f1e0ff */
[----:B------:R-:W-:Y:S02]  /*f630*/  IADD3 R6, P1, R2, R4, RZ ;  /* 0x0000000402067210 */ /* 0x000fe40007f3e0ff */
[----:B------:R-:W5:Y:S01]  /*f640*/  S2R R4, SR_TID.X ;  /* 0x0000000000047919 */ /* 0x000f620000002100 */
[----:B---3--:R-:W-:Y:S01]  /*f650*/  IMAD.X R9, R0, 0x1, R217, P0 ;  /* 0x0000000100097824 */ /* 0x008fe200000e06d9 */
[----:B------:R-:W-:Y:S01]  /*f660*/  IADD3 R2, P0, R2, R3, RZ ;  /* 0x0000000302027210 */ /* 0x000fe20007f1e0ff */
[C---:B------:R-:W-:Y:S03]  /*f670*/  IMAD.X R7, R0.reuse, 0x1, R215, P1 ;  /* 0x0000000100077824 */ /* 0x040fe600008e06d7 */
[----:B------:R-:W-:Y:S01]  /*f680*/  @!PT LDS RZ, [RZ] ;  /* 0x00000000fffff984 */ /* 0x000fe20000000800 */
[----:B------:R-:W-:Y:S01]  /*f690*/  @!PT LDS RZ, [RZ] ;  /* 0x00000000fffff984 */ /* 0x000fe20000000800 */
[----:B------:R3:W-:Y:S01]  /*f6a0*/  LDGSTS.E.BYPASS.LTC128B.128 [R195+0x1880], [R8.64], !P4 ;  /* 0x0188000008c37fae */ /* 0x0007e2000e101d46 */
[----:B------:R-:W-:Y:S03]  /*f6b0*/  IMAD.X R3, R0, 0x1, R216, P0 ;  /* 0x0000000100037824 */ /* 0x000fe600000e06d8 */
[----:B------:R3:W-:Y:S04]  /*f6c0*/  LDGSTS.E.BYPASS.LTC128B.128 [R195+0x2480], [R6.64], !P3 ;  /* 0x0248000006c37fae */ /* 0x0007e8000d901d46 */
[----:B------:R3:W-:Y:S01]  /*f6d0*/  LDGSTS.E.BYPASS.LTC128B.128 [R195+0x3080], [R2.64], !P2 ;  /* 0x0308000002c37fae */ /* 0x0007e2000d101d46 */
[----:B-----5:R-:W-:Y:S11]  /*f6e0*/  ISETP.GT.AND P5, PT, R4, 0x3f, PT ;  /* 0x0000003f0400780c */ /* 0x020ff60003fa4270 */
[----:B------:R-:W-:Y:S02]  /*f6f0*/  @!UPT UIADD3 URZ, URZ, URZ, URZ ;  /* 0x0000003f3f3ff290 */ /* 0x000fe4000fffe03f */
[----:B------:R-:W-:-:S05]  /*f700*/  @P5 BRA `(.L_x_676) ;  /* 0x0000012000005947 */ /* 0x000fca0003800000 */
[----:B------:R-:W-:-:S05]  /*f710*/  BRA.DIV ~URZ, `(.L_x_677) ;  /* 0x0000b4727f007947 */ /* 0x000fca000b800000 */
[----:B------:R3:W4:Y:S04]  /*f720*/  SHFL.IDX PT, R4, R5, 0x1, 0x1c1f ;  /* 0x003c1f0005047f89 */ /* 0x00072800000e0000 */
[----:B------:R3:W2:Y:S02]  /*f730*/  SHFL.IDX PT, R0, R10, 0x1, 0x1c1f ;  /* 0x003c1f000a007f89 */ /* 0x0006a400000e0000 */
.L_x_817:
[----:B---3--:R-:W-:Y:S02]  /*f740*/  IMAD.SHL.U32 R2, R210, 0x2, RZ ;  /* 0x00000002d2027824 */ /* 0x008fe400078e00ff */
[----:B------:R-:W-:Y:S03]  /*f750*/  IMAD.SHL.U32 R3, R235, 0x2, RZ ;  /* 0x00000002eb037824 */ /* 0x000fe600078e00ff */
[----:B--2---:R-:W-:Y:S02]  /*f760*/  IADD3 R8, P0, R0, R2, RZ ;  /* 0x0000000200087210 */ /* 0x004fe40007f1e0ff */
[----:B------:R-:W-:Y:S03]  /*f770*/  SHF.L.U32 R2, R236, 0x1, RZ ;  /* 0x00000001ec027819 */ /* 0x000fe600000006ff */
[----:B----4-:R-:W-:Y:S01]  /*f780*/  IMAD.X R9, R4, 0x1, R217, P0 ;  /* 0x0000000104097824 */ /* 0x010fe200000e06d9 */
        /* <DEDUP_REMOVED lines=10> */
.L_x_676:
[----:B------:R-:W-:Y:S05]  /*f830*/  BSYNC B0 ;  /* 0x0000000000007941 */ /* 0x000fea0003800000 */
.L_x_675:
[----:B------:R-:W0:Y:S01]  /*f840*/  LDGDEPBAR ;  /* 0x00000000000079af */ /* 0x000e220000000000 */
[----:B------:R-:W-:Y:S01]  /*f850*/  WARPSYNC 0xffffffff ;  /* 0xffffffff00007948 */ /* 0x000fe20003800000 */
[-C--:B--234-:R-:W-:Y:S01]  /*f860*/  HMMA.16816.F32 R4, R48, R16.reuse, RZ ;  /* 0x000000103004723c */ /* 0x09cfe200000018ff */
        /* <DEDUP_REMOVED lines=212> */
[----:B------:R-:W2:Y:S04]  /*105b0*/  @!P1 LDG.E R207, [R4.64] ;  /* 0x0000000604cf9981 */ /* 0x000ea8000c1e1900 */
        /* <DEDUP_REMOVED lines=14> */
.L_x_818:
[----:B------:R-:W-:-:S05]  /*106a0*/  BRA.DIV ~URZ, `(.L_x_681) ;  /* 0x0000a6127f007947 */ /* 0x000fca000b800000 */
[----:B------:R3:W4:Y:S02]  /*106b0*/  SHFL.IDX PT, R0, R8, RZ, 0x1c1f ;  /* 0x001c1fff08007589 */ /* 0x00072400000e0000 */
.L_x_819:
[----:B------:R-:W-:Y:S01]  /*106c0*/  IMAD.SHL.U32 R2, R210, 0x2, RZ ;  /* 0x00000002d2027824 */ /* 0x000fe200078e00ff */
[----:B------:R-:W-:Y:S01]  /*106d0*/  SHF.L.U32 R5, R236, 0x1, RZ ;  /* 0x00000001ec057819 */ /* 0x000fe200000006ff */
[----:B------:R-:W-:Y:S03]  /*106e0*/  IMAD.SHL.U32 R9, R235, 0x2, RZ ;  /* 0x00000002eb097824 */ /* 0x000fe600078e00ff */
[----:B----4-:R-:W-:Y:S05]  /*106f0*/  @P0 IADD3 R2, P1, R0, R2, RZ ;  /* 0x0000000200020210 */ /* 0x010fea0007f3e0ff */
[----:B--2---:R-:W-:Y:S05]  /*10700*/  @P0 IMAD.X R3, R4, 0x1, R217, P1 ;  /* 0x0000000104030824 */ /* 0x004fea00008e06d9 */
[----:B------:R-:W-:Y:S01]  /*10710*/  @!PT LDS RZ, [RZ] ;  /* 0x00000000fffff984 */ /* 0x000fe20000000800 */
[----:B------:R-:W-:Y:S01]  /*10720*/  @!PT LDS RZ, [RZ] ;  /* 0x00000000fffff984 */ /* 0x000fe20000000800 */
[----:B------:R-:W-:Y:S01]  /*10730*/  @!PT LDS RZ, [RZ] ;  /* 0x00000000fffff984 */ /* 0x000fe20000000800 */
[----:B------:R2:W-:Y:S02]  /*10740*/  @P0 LDGSTS.E.BYPASS.LTC128B.128 [R195+0x3c80], [R2.64], !P4 ;  /* 0x03c8000002c30fae */ /* 0x0005e4000e101d46 */
[----:B--2---:R-:W-:Y:S05]  /*10750*/  @P0 IADD3 R2, P1, R0, R9, RZ ;  /* 0x0000000900020210 */ /* 0x004fea0007f3e0ff */
[----:B------:R-:W-:Y:S05]  /*10760*/  @P0 IMAD.X R3, R4, 0x1, R215, P1 ;  /* 0x0000000104030824 */ /* 0x000fea00008e06d7 */
[----:B------:R2:W-:Y:S02]  /*10770*/  @P0 LDGSTS.E.BYPASS.LTC128B.128 [R195+0x4880], [R2.64], !P3 ;  /* 0x0488000002c30fae */ /* 0x0005e4000d901d46 */
[----:B--2---:R-:W-:Y:S04]  /*10780*/  @P0 IADD3 R2, P1, R0, R5, RZ ;  /* 0x0000000500020210 */ /* 0x004fe80007f3e0ff */
[----:B------:R-:W-:Y:S05]  /*10790*/  @P0 IADD3.X R3, R4, R216, RZ, P1, !PT ;  /* 0x000000d804030210 */ /* 0x000fea0000ffe4ff */
[----:B------:R2:W-:Y:S01]  /*107a0*/  @P0 LDGSTS.E.BYPASS.LTC128B.128 [R195+0x5480], [R2.64], !P2 ;  /* 0x0548000002c30fae */ /* 0x0005e2000d101d46 */
[----:B------:R-:W-:Y:S01]  /*107b0*/  ISETP.GE.AND P0, PT, R6, 0x21, PT ;  /* 0x000000210600780c */ /* 0x000fe20003f06270 */
[----:B------:R-:W-:-:S06]  /*107c0*/  BRA.DIV ~URZ, `(.L_x_682) ;  /* 0x0000a5627f007947 */ /* 0x000fcc000b800000 */
[----:B------:R4:W1:Y:S04]  /*107d0*/  SHFL.IDX PT, R4, R7, 0x1, 0x1c1f ;  /* 0x003c1f0007047f89 */ /* 0x00086800000e0000 */
[----:B------:R4:W2:Y:S02]  /*107e0*/  SHFL.IDX PT, R0, R8, 0x1, 0x1c1f ;  /* 0x003c1f0008007f89 */ /* 0x0008a400000e0000 */
.L_x_820:
[----:B--2---:R-:W-:Y:S02]  /*107f0*/  IMAD.SHL.U32 R2, R210, 0x2, RZ ;  /* 0x00000002d2027824 */ /* 0x004fe400078e00ff */
[----:B------:R-:W-:Y:S03]  /*10800*/  IMAD.SHL.U32 R3, R235, 0x2, RZ ;  /* 0x00000002eb037824 */ /* 0x000fe600078e00ff */
[----:B---34-:R-:W-:Y:S02]  /*10810*/  @P0 IADD3 R8, P1, R0, R2, RZ ;  /* 0x0000000200080210 */ /* 0x018fe40007f3e0ff */
[----:B------:R-:W-:Y:S03]  /*10820*/  SHF.L.U32 R2, R236, 0x1, RZ ;  /* 0x00000001ec027819 */ /* 0x000fe600000006ff */
[----:B-1----:R-:W-:Y:S01]  /*10830*/  @P0 IMAD.X R9, R4, 0x1, R217, P1 ;  /* 0x0000000104090824 */ /* 0x002fe200008e06d9 */
[----:B------:R-:W-:Y:S04]  /*10840*/  @P0 IADD3 R6, P1, R0, R3, RZ ;  /* 0x0000000300060210 */ /* 0x000fe80007f3e0ff */
[----:B------:R-:W-:Y:S01]  /*10850*/  @!PT LDS RZ, [RZ] ;  /* 0x00000000fffff984 */ /* 0x000fe20000000800 */
[----:B------:R-:W-:Y:S01]  /*10860*/  @!PT LDS RZ, [RZ] ;  /* 0x00000000fffff984 */ /* 0x000fe20000000800 */
[----:B------:R-:W-:Y:S01]  /*10870*/  @!PT LDS RZ, [RZ] ;  /* 0x00000000fffff984 */ /* 0x000fe20000000800 */
[----:B------:R1:W-:Y:S01]  /*10880*/  @P0 LDGSTS.E.BYPASS.LTC128B.128 [R195+0x4480], [R8.64], !P4 ;  /* 0x0448000008c30fae */ /* 0x0003e2000e101d46 */
[----:B------:R-:W-:Y:S02]  /*10890*/  @P0 IADD3.X R7, R4, R215, RZ, P1, !PT ;  /* 0x000000d704070210 */ /* 0x000fe40000ffe4ff */
[----:B------:R-:W-:Y:S03]  /*108a0*/  @P0 IADD3 R2, P1, R0, R2, RZ ;  /* 0x0000000200020210 */ /* 0x000fe60007f3e0ff */
[----:B------:R1:W-:Y:S02]  /*108b0*/  @P0 LDGSTS.E.BYPASS.LTC128B.128 [R195+0x5080], [R6.64], !P3 ;  /* 0x0508000006c30fae */ /* 0x0003e4000d901d46 */
[----:B------:R-:W-:Y:S05]  /*108c0*/  @P0 IMAD.X R3, R4, 0x1, R216, P1 ;  /* 0x0000000104030824 */ /* 0x000fea00008e06d8 */
[----:B------:R1:W-:Y:S03]  /*108d0*/  @P0 LDGSTS.E.BYPASS.LTC128B.128 [R195+0x5c80], [R2.64], !P2 ;  /* 0x05c8000002c30fae */ /* 0x0003e6000d101d46 */
.L_x_679:
[----:B--234-:R-:W-:Y:S05]  /*108e0*/  BSYNC B0 ;  /* 0x0000000000007941 */ /* 0x01cfea0003800000 */
.L_x_678:
[----:B-1----:R-:W-:Y:S01]  /*108f0*/  LOP3.LUT R8, RZ, c[0x0][0x324], RZ, 0x33, !PT ;  /* 0x0000c900ff087a12 */ /* 0x002fe200078e33ff */
[----:B------:R-:W-:Y:S01]  /*10900*/  IMAD.MOV.U32 R0, RZ, RZ, c[0x0][0x2c4] ;  /* 0x0000b100ff007624 */ /* 0x000fe200078e00ff */
        /* <DEDUP_REMOVED lines=11> */
.L_x_821:
        /* <DEDUP_REMOVED lines=19> */
.L_x_686:
[----:B------:R-:W-:Y:S04]  /*10af0*/  MOV R8, 0x1 ;  /* 0x0000000100087802 */ /* 0x000fe80000000f00 */
[----:B------:R-:W-:Y:S11]  /*10b00*/  ISETP.NE.AND P0, PT, R8, c[0x0][0x32c], PT ;  /* 0x0000cb0008007a0c */ /* 0x000ff60003f05270 */
[----:B------:R-:W-:Y:S02]  /*10b10*/  @!UPT UIADD3 URZ, URZ, URZ, URZ ;  /* 0x0000003f3f3ff290 */ /* 0x000fe4000fffe03f */
[----:B------:R-:W-:Y:S05]  /*10b20*/  @P0 IMAD.HI.U32 R8, R4, c[0x0][0x330], RZ ;  /* 0x0000cc0004080a27 */ /* 0x000fea00078e00ff */
[----:B------:R-:W-:Y:S02]  /*10b30*/  @P0 SHF.R.U32.HI R4, RZ, c[0x0][0x334], R8 ;  /* 0x0000cd00ff040a19 */ /* 0x000fe40000011608 */
.L_x_687:
[----:B------:R-:W-:Y:S05]  /*10b40*/  BSYNC B0 ;  /* 0x0000000000007941 */ /* 0x000fea0003800000 */
.L_x_685:
[----:B------:R-:W-:Y:S04]  /*10b50*/  IMAD.IADD R8, R0, 0x1, -R234 ;  /* 0x0000000100087824 */ /* 0x000fe800078e0aea */
[----:B------:R-:W-:Y:S05]  /*10b60*/  IMAD R4, R4, c[0x0][0x32c], R8 ;  /* 0x0000cb0004047a24 */ /* 0x000fea00078e0208 */
[----:B------:R-:W-:Y:S02]  /*10b70*/  IMNMX R2, R2, R4, !PT ;  /* 0x0000000402027217 */ /* 0x000fe40007800200 */
[----:B------:R-:W-:Y:S04]  /*10b80*/  IADD3 R4, R4, c[0x0][0x32c], RZ ;  /* 0x0000cb0004047a10 */ /* 0x000fe80007ffe0ff */
[----:B------:R-:W-:Y:S02]  /*10b90*/  IMNMX R3, R3, R4, PT ;  /* 0x0000000403037217 */ /* 0x000fe40003800200 */
.L_x_684:
        /* <DEDUP_REMOVED lines=63> */
.L_x_822:
        /* <DEDUP_REMOVED lines=19> */
.L_x_691:
[----:B------:R-:W-:Y:S04]  /*110c0*/  MOV R8, 0x1 ;  /* 0x0000000100087802 */ /* 0x000fe80000000f00 */
[----:B------:R-:W-:Y:S11]  /*110d0*/  ISETP.NE.AND P0, PT, R8, c[0x0][0x32c], PT ;  /* 0x0000cb0008007a0c */ /* 0x000ff60003f05270 */
[----:B------:R-:W-:Y:S02]  /*110e0*/  @!UPT UIADD3 URZ, URZ, URZ, URZ ;  /* 0x0000003f3f3ff290 */ /* 0x000fe4000fffe03f */
[----:B------:R-:W-:Y:S05]  /*110f0*/  @P0 IMAD.HI.U32 R8, R4, c[0x0][0x330], RZ ;  /* 0x0000cc0004080a27 */ /* 0x000fea00078e00ff */
[----:B------:R-:W-:Y:S02]  /*11100*/  @P0 SHF.R.U32.HI R4, RZ, c[0x0][0x334], R8 ;  /* 0x0000cd00ff040a19 */ /* 0x000fe40000011608 */
.L_x_692:
[----:B------:R-:W-:Y:S05]  /*11110*/  BSYNC B0 ;  /* 0x0000000000007941 */ /* 0x000fea0003800000 */
.L_x_690:
[----:B------:R-:W-:Y:S04]  /*11120*/  IMAD.IADD R8, R0, 0x1, -R234 ;  /* 0x0000000100087824 */ /* 0x000fe800078e0aea */
[----:B------:R-:W-:Y:S05]  /*11130*/  IMAD R4, R4, c[0x0][0x32c], R8 ;  /* 0x0000cb0004047a24 */ /* 0x000fea00078e0208 */
[----:B------:R-:W-:Y:S02]  /*11140*/  IMNMX R2, R2, R4, !PT ;  /* 0x0000000402027217 */ /* 0x000fe40007800200 */
[----:B------:R-:W-:Y:S04]  /*11150*/  IADD3 R4, R4, c[0x0][0x32c], RZ ;  /* 0x0000cb0004047a10 */ /* 0x000fe80007ffe0ff */
[----:B------:R-:W-:Y:S02]  /*11160*/  IMNMX R3, R3, R4, PT ;  /* 0x0000000403037217 */ /* 0x000fe40003800200 */
.L_x_689:
        /* <DEDUP_REMOVED lines=44> */
.L_x_823:
        /* <DEDUP_REMOVED lines=19> */
.L_x_696:
[----:B------:R-:W-:Y:S04]  /*11560*/  MOV R8, 0x1 ;  /* 0x0000000100087802 */ /* 0x000fe80000000f00 */
[----:B------:R-:W-:Y:S11]  /*11570*/  ISETP.NE.AND P0, PT, R8, c[0x0][0x32c], PT ;  /* 0x0000cb0008007a0c */ /* 0x000ff60003f05270 */
[----:B------:R-:W-:Y:S02]  /*11580*/  @!UPT UIADD3 URZ, URZ, URZ, URZ ;  /* 0x0000003f3f3ff290 */ /* 0x000fe4000fffe03f */
[----:B------:R-:W-:Y:S05]  /*11590*/  @P0 IMAD.HI.U32 R8, R4, c[0x0][0x330], RZ ;  /* 0x0000cc0004080a27 */ /* 0x000fea00078e00ff */
[----:B------:R-:W-:Y:S02]  /*115a0*/  @P0 SHF.R.U32.HI R4, RZ, c[0x0][0x334], R8 ;  /* 0x0000cd00ff040a19 */ /* 0x000fe40000011608 */
.L_x_697:
[----:B------:R-:W-:Y:S05]  /*115b0*/  BSYNC B0 ;  /* 0x0000000000007941 */ /* 0x000fea0003800000 */
.L_x_695:
[----:B------:R-:W-:Y:S04]  /*115c0*/  IMAD.IADD R8, R0, 0x1, -R234 ;  /* 0x0000000100087824 */ /* 0x000fe800078e0aea */
[----:B------:R-:W-:Y:S05]  /*115d0*/  IMAD R4, R4, c[0x0][0x32c], R8 ;  /* 0x0000cb0004047a24 */ /* 0x000fea00078e0208 */
[----:B------:R-:W-:Y:S02]  /*115e0*/  IMNMX R2, R2, R4, !PT ;  /* 0x0000000402027217 */ /* 0x000fe40007800200 */
[----:B------:R-:W-:Y:S04]  /*115f0*/  IADD3 R4, R4, c[0x0][0x32c], RZ ;  /* 0x0000cb0004047a10 */ /* 0x000fe80007ffe0ff */
[----:B------:R-:W-:Y:S02]  /*11600*/  IMNMX R3, R3, R4, PT ;  /* 0x0000000403037217 */ /* 0x000fe40003800200 */
.L_x_694:
        /* <DEDUP_REMOVED lines=44> */
.L_x_824:
        /* <DEDUP_REMOVED lines=12> */
[----:B--234-:R-:W-:Y:S05]  /*11990*/  IMAD.MOV.U32 R5, RZ, RZ, 0x1 ;  /* 0x00000001ff057424 */ /* 0x01cfea00078e00ff */
[----:B------:R-:W-:Y:S11]  /*119a0*/  ISETP.NE.AND P0, PT, R5, c[0x0][0x32c], PT ;  /* 0x0000cb0005007a0c */ /* 0x000ff60003f05270 */
[----:B------:R-:W-:Y:S02]  /*119b0*/  @!UPT UIADD3 URZ, URZ, URZ, URZ ;  /* 0x0000003f3f3ff290 */ /* 0x000fe4000fffe03f */
[----:B------:R-:W-:Y:S05]  /*119c0*/  @P0 IMAD.HI.U32 R5, R4, c[0x0][0x330], RZ ;  /* 0x0000cc0004050a27 */ /* 0x000fea00078e00ff */
[----:B------:R-:W-:Y:S04]  /*119d0*/  @P0 SHF.R.U32.HI R4, RZ, c[0x0][0x334], R5 ;  /* 0x0000cd00ff040a19 */ /* 0x000fe80000011605 */
[----:B------:R-:W-:Y:S01]  /*119e0*/  LOP3.LUT R4, RZ, R4, RZ, 0x33, !PT ;  /* 0x00000004ff047212 */ /* 0x000fe200078e33ff */
[----:B------:R-:W-:-:S05]  /*119f0*/  BRA `(.L_x_702) ;  /* 0x0000005000007947 */ /* 0x000fca0003800000 */
.L_x_701:
[----:B--234-:R-:W-:Y:S04]  /*11a00*/  MOV R5, 0x1 ;  /* 0x0000000100057802 */ /* 0x01cfe80000000f00 */
[----:B------:R-:W-:Y:S11]  /*11a10*/  ISETP.NE.AND P0, PT, R5, c[0x0][0x32c], PT ;  /* 0x0000cb0005007a0c */ /* 0x000ff60003f05270 */
[----:B------:R-:W-:Y:S02]  /*11a20*/  @!UPT UIADD3 URZ, URZ, URZ, URZ ;  /* 0x0000003f3f3ff290 */ /* 0x000fe4000fffe03f */
[----:B------:R-:W-:Y:S05]  /*11a30*/  @P0 IMAD.HI.U32 R5, R4, c[0x0][0x330], RZ ;  /* 0x0000cc0004050a27 */ /* 0x000fea00078e00ff */
[----:B------:R-:W-:Y:S02]  /*11a40*/  @P0 SHF.R.U32.HI R4, RZ, c[0x0][0x334], R5 ;  /* 0x0000cd00ff040a19 */ /* 0x000fe40000011605 */
.L_x_702:
[----:B------:R-:W-:Y:S05]  /*11a50*/  BSYNC B0 ;  /* 0x0000000000007941 */ /* 0x000fea0003800000 */
.L_x_700:
[----:B------:R-:W-:Y:S04]  /*11a60*/  IMAD.IADD R0, R0, 0x1, -R234 ;  /* 0x0000000100007824 */ /* 0x000fe800078e0aea */
[----:B------:R-:W-:Y:S05]  /*11a70*/  IMAD R0, R4, c[0x0][0x32c], R0 ;  /* 0x0000cb0004007a24 */ /* 0x000fea00078e0200 */
[----:B------:R-:W-:Y:S02]  /*11a80*/  IADD3 R4, R0, c[0x0][0x32c], RZ ;  /* 0x0000cb0000047a10 */ /* 0x000fe40007ffe0ff */
[----:B------:R-:W-:Y:S02]  /*11a90*/  IMNMX R2, R2, R0, !PT ;  /* 0x0000000002027217 */ /* 0x000fe40007800200 */
[----:B------:R-:W-:Y:S02]  /*11aa0*/  IMNMX R3, R3, R4, PT ;  /* 0x0000000403037217 */ /* 0x000fe40003800200 */
.L_x_699:
        /* <DEDUP_REMOVED lines=92> */
.L_x_825:
[----:B-12---:R-:W-:Y:S01]  /*12070*/  FMNMX.FTZ R4, R4, R0, !PT ;  /* 0x0000000004047209 */ /* 0x006fe20007810000 */
[----:B------:R-:W-:-:S05]  /*12080*/  BRA.DIV ~URZ, `(.L_x_704) ;  /* 0x00008f327f007947 */ /* 0x000fca000b800000 */
[----:B------:R-:W-:Y:S04]  /*12090*/  SHFL.BFLY PT, R0, R5, 0x2, 0x1f ;  /* 0x0c401f0005007f89 */ /* 0x000fe800000e0000 */
[----:B------:R-:W-:Y:S04]  /*120a0*/  SHFL.BFLY PT, R3, R4, 0x1, 0x1f ;  /* 0x0c201f0004037f89 */ /* 0x000fe800000e0000 */
[----:B------:R-:W1:Y:S02]  /*120b0*/  SHFL.BFLY PT, R2, R6, 0x2, 0x1f ;  /* 0x0c401f0006027f89 */ /* 0x000e6400000e0000 */
[----:B-1----:R-:W-:Y:S02]  /*120c0*/  FMNMX.FTZ R2, R6, R2, !PT ;  /* 0x0000000206027209 */ /* 0x002fe40007810000 */
[----:B------:R-:W-:Y:S02]  /*120d0*/  FMNMX.FTZ R0, R5, R0, !PT ;  /* 0x0000000005007209 */ /* 0x000fe40007810000 */
[----:B------:R-:W-:Y:S01]  /*120e0*/  FMNMX.FTZ R104, R4, R3, !PT ;  /* 0x0000000304687209 */ /* 0x000fe20007810000 */
[----:B------:R-:W1:Y:S04]  /*120f0*/  SHFL.BFLY PT, R5, R2, 0x1, 0x1f ;  /* 0x0c201f0002057f89 */ /* 0x000e6800000e0000 */
[----:B------:R-:W2:Y:S04]  /*12100*/  SHFL.BFLY PT, R4, R0, 0x1, 0x1f ;  /* 0x0c201f0000047f89 */ /* 0x000ea800000e0000 */
[----:B------:R-:W3:Y:S01]  /*12110*/  SHFL.BFLY PT, R3, R7, 0x2, 0x1f ;  /* 0x0c401f0007037f89 */ /* 0x000ee200000e0000 */
[----:B-1----:R-:W-:Y:S02]  /*12120*/  FMNMX.FTZ R102, R2, R5, !PT ;  /* 0x0000000502667209 */ /* 0x002fe40007810000 */
[----:B--2---:R-:W-:Y:S02]  /*12130*/  FMNMX.FTZ R103, R0, R4, !PT ;  /* 0x0000000400677209 */ /* 0x004fe40007810000 */
[----:B---3--:R-:W-:Y:S05]  /*12140*/  FMNMX.FTZ R4, R7, R3, !PT ;  /* 0x0000000307047209 */ /* 0x008fea0007810000 */
[----:B------:R1:W2:Y:S02]  /*12150*/  SHFL.BFLY PT, R0, R4, 0x1, 0x1f ;  /* 0x0c201f0004007f89 */ /* 0x0002a400000e0000 */
.L_x_826:
[C---:B------:R-:W-:Y:S01]  /*12160*/  FSETP.NEU.FTZ.AND P0, PT, R102.reuse, -INF , PT ;  /* 0xff8000006600780b */ /* 0x040fe20003f1d000 */
[----:B------:R-:W-:Y:S01]  /*12170*/  FMUL.FTZ R3, R102, c[0x0][0x2d0] ;  /* 0x0000b40066037a20 */ /* 0x000fe20000410000 */
[----:B--2---:R-:W-:Y:S01]  /*12180*/  FMNMX.FTZ R101, R0, R4, !PT ;  /* 0x0000000400657209 */ /* 0x004fe20007810000 */
[----:B------:R-:W-:Y:S01]  /*12190*/  WARPSYNC 0xffffffff ;  /* 0xffffffff00007948 */ /* 0x000fe20003800000 */
[----:B------:R-:W-:Y:S02]  /*121a0*/  FSEL R0, R102, RZ, P0 ;  /* 0x000000ff66007208 */ /* 0x000fe40000000000 */
[----:B------:R-:W-:Y:S02]  /*121b0*/  FSETP.NEU.FTZ.AND P1, PT, R104, -INF , PT ;  /* 0xff8000006800780b */ /* 0x000fe40003f3d000 */
[----:B------:R-:W-:Y:S01]  /*121c0*/  FSEL R5, R3, RZ, P0 ;  /* 0x000000ff03057208 */ /* 0x000fe20000000000 */
[----:B------:R-:W-:Y:S01]  /*121d0*/  FADD.FTZ R2, -R0, R100 ;  /* 0x0000006400027221 */ /* 0x000fe20000010100 */
[----:B------:R-:W-:Y:S02]  /*121e0*/  FSEL R0, R104, RZ, P1 ;  /* 0x000000ff68007208 */ /* 0x000fe40000800000 */
[C---:B------:R-:W-:Y:S01]  /*121f0*/  FSETP.NEU.FTZ.AND P0, PT, R103.reuse, -INF , PT ;  /* 0xff8000006700780b */ /* 0x040fe20003f1d000 */
[----:B------:R-:W-:Y:S02]  /*12200*/  FFMA.FTZ R6, R8, c[0x0][0x2d0], -R5 ;  /* 0x0000b40008067a23 */ /* 0x000fe40000010805 */
[----:B------:R-:W-:Y:S01]  /*12210*/  FADD.FTZ R3, -R0, R105 ;  /* 0x0000006900037221 */ /* 0x000fe20000010100 */
[----:B------:R-:W-:Y:S01]  /*12220*/  FSEL R0, R103, RZ, P0 ;  /* 0x000000ff67007208 */ /* 0x000fe20000000000 */
[----:B------:R2:W-:Y:S01]  /*12230*/  MUFU.EX2 R172, R6 ;  /* 0x0000000600ac7308 */ /* 0x0005e20000000800 */
[--C-:B------:R-:W-:Y:S02]  /*12240*/  FFMA.FTZ R177, R23, c[0x0][0x2d0], -R5.reuse ;  /* 0x0000b40017b17a23 */ /* 0x100fe40000010805 */
[--C-:B------:R-:W-:Y:S02]  /*12250*/  FFMA.FTZ R162, R24, c[0x0][0x2d0], -R5.reuse ;  /* 0x0000b40018a27a23 */ /* 0x100fe40000010805 */
[----:B-1----:R-:W-:Y:S02]  /*12260*/  FADD.FTZ R4, -R0, R106 ;  /* 0x0000006a00047221 */ /* 0x002fe40000010100 */
[----:B------:R-:W-:Y:S02]  /*12270*/  FMUL.FTZ R0, R104, c[0x0][0x2d0] ;  /* 0x0000b40068007a20 */ /* 0x000fe40000410000 */
[--C-:B------:R-:W-:Y:S02]  /*12280*/  FFMA.FTZ R160, R31, c[0x0][0x2d0], -R5.reuse ;  /* 0x0000b4001fa07a23 */ /* 0x100fe40000010805 */
[--C-:B------:R-:W-:Y:S01]  /*12290*/  FFMA.FTZ R175, R34, c[0x0][0x2d0], -R5.reuse ;  /* 0x0000b40022af7a23 */ /* 0x100fe20000010805 */
[----:B------:R-:W-:Y:S01]  /*122a0*/  FSEL R0, R0, RZ, P1 ;  /* 0x000000ff00007208 */ /* 0x000fe20000800000 */
        /* <DEDUP_REMOVED lines=18> */
[--C-:B------:R-:W-:Y:S02]  /*123d0*/  FFMA.FTZ R159, R30, c[0x0][0x2d0], -R5.reuse ;  /* 0x0000b4001e9f7a23 */ /* 0x100fe40000010805 */
[--C-:B------:R-:W-:Y:S01]  /*123e0*/  FFMA.FTZ R158, R29, c[0x0][0x2d0], -R5.reuse ;  /* 0x0000b4001d9e7a23 */ /* 0x100fe20000010805 */
[----:B------:R-:W-:Y:S01]  /*123f0*/  FSEL R0, R0, RZ, P0 ;  /* 0x000000ff00007208 */ /* 0x000fe20000000000 */
[----:B------:R-:W-:Y:S01]  /*12400*/  FMUL.FTZ R4, R4, c[0x0][0x2d0] ;  /* 0x0000b40004047a20 */ /* 0x000fe20000410000 */
[----:B------:R-:W-:Y:S01]  /*12410*/  FSETP.NEU.FTZ.AND P0, PT, R101, -INF , PT ;  /* 0xff8000006500780b */ /* 0x000fe20003f1d000 */
[----:B------:R-:W-:Y:S02]  /*12420*/  FMUL.FTZ R3, R3, c[0x0][0x2d0] ;  /* 0x0000b40003037a20 */ /* 0x000fe40000410000 */
[--C-:B--2---:R-:W-:Y:S01]  /*12430*/  FFMA.FTZ R6, R28, c[0x0][0x2d0], -R0.reuse ;  /* 0x0000b4001c067a23 */ /* 0x104fe20000010800 */
        /* <DEDUP_REMOVED lines=12> */
[----:B------:R-:W-:Y:S10]  /*12500*/  MUFU.EX2 R3, R3 ;  /* 0x0000000300037308 */ /* 0x000ff40000000800 */
[----:B------:R-:W-:Y:S01]  /*12510*/  MUFU.EX2 R213, R48 ;  /* 0x0000003000d57308 */ /* 0x000fe20000000800 */
[--C-:B-1----:R-:W-:Y:S02]  /*12520*/  FFMA.FTZ R6, R36, c[0x0][0x2d0], -R0.reuse ;  /* 0x0000b40024067a23 */ /* 0x102fe40000010800 */
[--C-:B------:R-:W-:Y:S07]  /*12530*/  FFMA.FTZ R36, R26, c[0x0][0x2d0], -R5.reuse ;  /* 0x0000b4001a247a23 */ /* 0x100fee0000010805 */
[----:B------:R1:W-:Y:S10]  /*12540*/  MUFU.EX2 R49, R6 ;  /* 0x0000000600317308 */ /* 0x0003f40000000800 */
[----:B------:R-:W-:Y:S10]  /*12550*/  MUFU.EX2 R225, R10 ;  /* 0x0000000a00e17308 */ /* 0x000ff40000000800 */
[----:B------:R-:W-:Y:S01]  /*12560*/  MUFU.EX2 R211, R36 ;  /* 0x0000002400d37308 */ /* 0x000fe20000000800 */
[----:B-1----:R-:W-:Y:S02]  /*12570*/  FFMA.FTZ R6, R37, c[0x0][0x2d0], -R0 ;  /* 0x0000b40025067a23 */ /* 0x002fe40000010800 */
[----:B------:R-:W-:Y:S02]  /*12580*/  FMUL.FTZ R0, R101, c[0x0][0x2d0] ;  /* 0x0000b40065007a20 */ /* 0x000fe40000410000 */
[----:B------:R-:W-:Y:S05]  /*12590*/  FFMA.FTZ R37, R27, c[0x0][0x2d0], -R5 ;  /* 0x0000b4001b257a23 */ /* 0x000fea0000010805 */
[----:B------:R1:W-:Y:S10]  /*125a0*/  MUFU.EX2 R220, R6 ;  /* 0x0000000600dc7308 */ /* 0x0003f40000000800 */
[----:B------:R2:W-:Y:S10]  /*125b0*/  MUFU.EX2 R206, R37 ;  /* 0x0000002500ce7308 */ /* 0x0005f40000000800 */
[----:B------:R-:W-:Y:S01]  /*125c0*/  MUFU.EX2 R231, R35 ;  /* 0x0000002300e77308 */ /* 0x000fe20000000800 */
[----:B-1----:R-:W-:Y:S01]  /*125d0*/  FSEL R6, R0, RZ, P0 ;  /* 0x000000ff00067208 */ /* 0x002fe20000000000 */
[----:B------:R-:W-:Y:S04]  /*125e0*/  FMUL.FTZ R0, R2, c[0x0][0x2d0] ;  /* 0x0000b40002007a20 */ /* 0x000fe80000410000 */
[--C-:B------:R-:W-:Y:S04]  /*125f0*/  FFMA.FTZ R5, R11, c[0x0][0x2d0], -R6.reuse ;  /* 0x0000b4000b057a23 */ /* 0x100fe80000010806 */
[----:B------:R1:W3:Y:S01]  /*12600*/  MUFU.EX2 R2, R0 ;  /* 0x0000000000027308 */ /* 0x0002e20000000800 */
[--C-:B------:R-:W-:Y:S02]  /*12610*/  FFMA.FTZ R157, R22, c[0x0][0x2d0], -R6.reuse ;  /* 0x0000b400169d7a23 */ /* 0x100fe40000010806 */
[--C-:B------:R-:W-:Y:S01]  /*12620*/  FFMA.FTZ R161, R21, c[0x0][0x2d0], -R6.reuse ;  /* 0x0000b40015a17a23 */ /* 0x100fe20000010806 */
[----:B--2---:R-:W-:Y:S01]  /*12630*/  LDSM.16.MT88.4 R36, [R182] ;  /* 0x00000000b624783b */ /* 0x004fe20000004200 */
[--C-:B------:R-:W-:Y:S02]  /*12640*/  FFMA.FTZ R163, R20, c[0x0][0x2d0], -R6.reuse ;  /* 0x0000b40014a37a23 */ /* 0x100fe40000010806 */
[--C-:B------:R-:W-:Y:S02]  /*12650*/  FFMA.FTZ R199, R13, c[0x0][0x2d0], -R6.reuse ;  /* 0x0000b4000dc77a23 */ /* 0x100fe40000010806 */
[--C-:B------:R-:W-:Y:S01]  /*12660*/  FFMA.FTZ R200, R12, c[0x0][0x2d0], -R6.reuse ;  /* 0x0000b4000cc87a23 */ /* 0x100fe20000010806 */
[----:B------:R2:W-:Y:S01]  /*12670*/  MUFU.EX2 R32, R5 ;  /* 0x0000000500207308 */ /* 0x0005e20000000800 */
[--C-:B------:R-:W-:Y:S01]  /*12680*/  FFMA.FTZ R7, R16, c[0x0][0x2d0], -R6.reuse ;  /* 0x0000b40010077a23 */ /* 0x100fe20000010806 */
[----:B------:R-:W4:Y:S01]  /*12690*/  LDSM.16.MT88.4 R20, [R181] ;  /* 0x00000000b514783b */ /* 0x000f220000004200 */
[--C-:B------:R-:W-:Y:S02]  /*126a0*/  FFMA.FTZ R17, R17, c[0x0][0x2d0], -R6.reuse ;  /* 0x0000b40011117a23 */ /* 0x100fe40000010806 */
[--C-:B------:R-:W-:Y:S02]  /*126b0*/  FFMA.FTZ R156, R14, c[0x0][0x2d0], -R6.reuse ;  /* 0x0000b4000e9c7a23 */ /* 0x100fe40000010806 */
[--C-:B------:R-:W-:Y:S02]  /*126c0*/  FFMA.FTZ R176, R19, c[0x0][0x2d0], -R6.reuse ;  /* 0x0000b40013b07a23 */ /* 0x100fe40000010806 */
[--C-:B------:R-:W-:Y:S01]  /*126d0*/  FFMA.FTZ R178, R18, c[0x0][0x2d0], -R6.reuse ;  /* 0x0000b40012b27a23 */ /* 0x100fe20000010806 */
[----:B------:R-:W-:Y:S01]  /*126e0*/  MUFU.EX2 R212, R7 ;  /* 0x0000000700d47308 */ /* 0x000fe20000000800 */
[----:B-1----:R-:W-:Y:S02]  /*126f0*/  FSEL R0, R101, RZ, P0 ;  /* 0x000000ff65007208 */ /* 0x002fe40000000000 */
[----:B------:R-:W-:Y:S03]  /*12700*/  ISETP.GT.AND P0, PT, R208, R237, PT ;  /* 0x000000edd000720c */ /* 0x000fe60003f04270 */
[----:B------:R-:W-:Y:S04]  /*12710*/  FADD.FTZ R0, -R0, R107 ;  /* 0x0000006b00007221 */ /* 0x000fe80000010100 */
[----:B------:R-:W1:Y:S01]  /*12720*/  MUFU.EX2 R205, R17 ;  /* 0x0000001100cd7308 */ /* 0x000e620000000800 */
[----:B------:R-:W-:Y:S02]  /*12730*/  FMUL.FTZ R0, R0, c[0x0][0x2d0] ;  /* 0x0000b40000007a20 */ /* 0x000fe40000410000 */
[----:B--2---:R-:W-:Y:S07]  /*12740*/  FFMA.FTZ R5, R15, c[0x0][0x2d0], -R6 ;  /* 0x0000b4000f057a23 */ /* 0x004fee0000010806 */
[----:B------:R-:W2:Y:S10]  /*12750*/  MUFU.EX2 R0, R0 ;  /* 0x0000000000007308 */ /* 0x000eb40000000800 */
[----:B------:R-:W5:Y:S10]  /*12760*/  MUFU.EX2 R230, R5 ;  /* 0x0000000500e67308 */ /* 0x000f740000000800 */
        /* <DEDUP_REMOVED lines=9> */
[----:B------:R-:W-:Y:S01]  /*12800*/  MUFU.EX2 R165, R176 ;  /* 0x000000b000a57308 */ /* 0x000fe20000000800 */
[C---:B---3--:R-:W-:Y:S02]  /*12810*/  FMUL.FTZ R12, R2.reuse, R124 ;  /* 0x0000007c020c7220 */ /* 0x048fe40000410000 */
[C---:B------:R-:W-:Y:S02]  /*12820*/  FMUL.FTZ R13, R2.reuse, R125 ;  /* 0x0000007d020d7220 */ /* 0x040fe40000410000 */
[C---:B------:R-:W-:Y:S02]  /*12830*/  FMUL.FTZ R24, R2.reuse, R120 ;  /* 0x0000007802187220 */ /* 0x040fe40000410000 */
[C---:B------:R-:W-:Y:S02]  /*12840*/  FMUL.FTZ R25, R2.reuse, R121 ;  /* 0x0000007902197220 */ /* 0x040fe40000410000 */
[C---:B------:R-:W-:Y:S02]  /*12850*/  FMUL.FTZ R28, R2.reuse, R116 ;  /* 0x00000074021c7220 */ /* 0x040fe40000410000 */
[C---:B------:R-:W-:Y:S02]  /*12860*/  FMUL.FTZ R29, R2.reuse, R117 ;  /* 0x00000075021d7220 */ /* 0x040fe40000410000 */
[C---:B------:R-:W-:Y:S02]  /*12870*/  FMUL.FTZ R8, R2.reuse, R128 ;  /* 0x0000008002087220 */ /* 0x040fe40000410000 */
[C---:B------:R-:W-:Y:S01]  /*12880*/  FMUL.FTZ R9, R2.reuse, R129 ;  /* 0x0000008102097220 */ /* 0x040fe20000410000 */
[----:B------:R-:W-:Y:S01]  /*12890*/  MUFU.EX2 R128, R162 ;  /* 0x000000a200807308 */ /* 0x000fe20000000800 */
[----:B------:R-:W-:Y:S01]  /*128a0*/  FMUL.FTZ R40, R2, R112 ;  /* 0x0000007002287220 */ /* 0x000fe20000410000 */
[----:B------:R-:W-:Y:S01]  /*128b0*/  F2FP.PACK_AB R112, R206, R172 ;  /* 0x000000acce70723e */ /* 0x000fe200000000ff */
[C---:B------:R-:W-:Y:S01]  /*128c0*/  FMUL.FTZ R41, R2.reuse, R113 ;  /* 0x0000007102297220 */ /* 0x040fe20000410000 */
[----:B-1----:R-:W-:Y:S01]  /*128d0*/  F2FP.PACK_AB R113, R205, R32 ;  /* 0x00000020cd71723e */ /* 0x002fe200000000ff */
[----:B------:R-:W-:Y:S01]  /*128e0*/  FMUL.FTZ R44, R2, R108 ;  /* 0x0000006c022c7220 */ /* 0x000fe20000410000 */
[----:B------:R-:W-:Y:S01]  /*128f0*/  F2FP.PACK_AB R108, R50, R105 ;  /* 0x00000069326c723e */ /* 0x000fe200000000ff */
[C---:B------:R-:W-:Y:S01]  /*12900*/  FMUL.FTZ R45, R2.reuse, R109 ;  /* 0x0000006d022d7220 */ /* 0x040fe20000410000 */
[----:B------:R-:W-:Y:S01]  /*12910*/  F2FP.PACK_AB R109, R49, R51 ;  /* 0x00000033316d723e */ /* 0x000fe200000000ff */
        /* <DEDUP_REMOVED lines=13> */
[----:B------:R-:W-:Y:S02]  /*129f0*/  FFMA.FTZ R107, R2, R221, R172 ;  /* 0x000000dd026b7223 */ /* 0x000fe400000100ac */
[----:B------:R-:W1:Y:S01]  /*12a00*/  MUFU.EX2 R2, R4 ;  /* 0x0000000400027308 */ /* 0x000e620000000800 */
[C---:B--2---:R-:W-:Y:S02]  /*12a10*/  FMUL.FTZ R14, R0.reuse, R126 ;  /* 0x0000007e000e7220 */ /* 0x044fe40000410000 */
[C---:B------:R-:W-:Y:S02]  /*12a20*/  FMUL.FTZ R15, R0.reuse, R127 ;  /* 0x0000007f000f7220 */ /* 0x040fe40000410000 */
[C---:B------:R-:W-:Y:S01]  /*12a30*/  FMUL.FTZ R26, R0.reuse, R122 ;  /* 0x0000007a001a7220 */ /* 0x040fe20000410000 */
[----:B------:R-:W-:Y:S01]  /*12a40*/  LDSM.16.MT88.4 R124, [R181+0x1000] ;  /* 0x00100000b57c783b */ /* 0x000fe20000004200 */
[C---:B------:R-:W-:Y:S02]  /*12a50*/  FMUL.FTZ R27, R0.reuse, R123 ;  /* 0x0000007b001b7220 */ /* 0x040fe40000410000 */
[C---:B------:R-:W-:Y:S01]  /*12a60*/  FMUL.FTZ R30, R0.reuse, R118 ;  /* 0x00000076001e7220 */ /* 0x040fe20000410000 */
[----:B------:R-:W-:Y:S01]  /*12a70*/  MUFU.EX2 R221, R160 ;  /* 0x000000a000dd7308 */ /* 0x000fe20000000800 */
[C---:B------:R-:W-:Y:S02]  /*12a80*/  FMUL.FTZ R31, R0.reuse, R119 ;  /* 0x00000077001f7220 */ /* 0x040fe40000410000 */
[C---:B------:R-:W-:Y:S01]  /*12a90*/  FMUL.FTZ R10, R0.reuse, R130 ;  /* 0x00000082000a7220 */ /* 0x040fe20000410000 */
[----:B------:R-:W2:Y:S01]  /*12aa0*/  LDSM.16.MT88.4 R116, [R181+0xc00] ;  /* 0x000c0000b574783b */ /* 0x000ea20000004200 */
[C---:B------:R-:W-:Y:S02]  /*12ab0*/  FMUL.FTZ R11, R0.reuse, R131 ;  /* 0x00000083000b7220 */ /* 0x040fe40000410000 */
[C---:B------:R-:W-:Y:S01]  /*12ac0*/  FMUL.FTZ R42, R0.reuse, R114 ;  /* 0x00000072002a7220 */ /* 0x040fe20000410000 */
[----:B------:R-:W-:Y:S01]  /*12ad0*/  F2FP.PACK_AB R114, R231, R211 ;  /* 0x000000d3e772723e */ /* 0x000fe200000000ff */
[----:B------:R-:W-:Y:S01]  /*12ae0*/  FMUL.FTZ R43, R0, R115 ;  /* 0x00000073002b7220 */ /* 0x000fe20000410000 */
[----:B-----5:R-:W-:Y:S01]  /*12af0*/  F2FP.PACK_AB R115, R230, R212 ;  /* 0x000000d4e673723e */ /* 0x020fe200000000ff */
[C---:B------:R-:W-:Y:S01]  /*12b00*/  FMUL.FTZ R46, R0.reuse, R110 ;  /* 0x0000006e002e7220 */ /* 0x040fe20000410000 */
[----:B------:R-:W-:Y:S01]  /*12b10*/  F2FP.PACK_AB R110, R225, R224 ;  /* 0x000000e0e16e723e */ /* 0x000fe200000000ff */
[----:B------:R-:W-:Y:S01]  /*12b20*/  FMUL.FTZ R47, R0, R111 ;  /* 0x0000006f002f7220 */ /* 0x000fe20000410000 */
[----:B------:R-:W-:Y:S01]  /*12b30*/  F2FP.PACK_AB R111, R213, R220 ;  /* 0x000000dcd56f723e */ /* 0x000fe200000000ff */
[----:B-1----:R-:W-:Y:S01]  /*12b40*/  FFMA.FTZ R4, R2, R228, R51 ;  /* 0x000000e402047223 */ /* 0x002fe20000010033 */
        /* <DEDUP_REMOVED lines=17> */
[C---:B------:R-:W-:Y:S02]  /*12c60*/  FMUL.FTZ R6, R2.reuse, R134 ;  /* 0x0000008602067220 */ /* 0x040fe40000410000 */
[C---:B------:R-:W-:Y:S02]  /*12c70*/  FMUL.FTZ R7, R2.reuse, R135 ;  /* 0x0000008702077220 */ /* 0x040fe40000410000 */
[----:B------:R-:W-:Y:S01]  /*12c80*/  FFMA.FTZ R0, R3, R222, R105 ;  /* 0x000000de03007223 */ /* 0x000fe20000010069 */
[----:B------:R-:W-:Y:S01]  /*12c90*/  MUFU.EX2 R223, R169 ;  /* 0x000000a900df7308 */ /* 0x000fe20000000800 */
[----:B------:R-:W-:Y:S02]  /*12ca0*/  FADD.FTZ R105, R49, R4 ;  /* 0x0000000431697221 */ /* 0x000fe40000010000 */
[C---:B------:R-:W-:Y:S02]  /*12cb0*/  FMUL.FTZ R4, R3.reuse, R132 ;  /* 0x0000008403047220 */ /* 0x040fe40000410000 */
[C---:B------:R-:W-:Y:S02]  /*12cc0*/  FMUL.FTZ R5, R3.reuse, R133 ;  /* 0x0000008503057220 */ /* 0x040fe40000410000 */
[C---:B------:R-:W-:Y:S02]  /*12cd0*/  FMUL.FTZ R16, R3.reuse, R136 ;  /* 0x0000008803107220 */ /* 0x040fe40000410000 */
[C---:B------:R-:W-:Y:S01]  /*12ce0*/  FMUL.FTZ R17, R3.reuse, R137 ;  /* 0x0000008903117220 */ /* 0x040fe20000410000 */
[----:B------:R-:W-:Y:S01]  /*12cf0*/  MUFU.EX2 R133, R170 ;  /* 0x000000aa00857308 */ /* 0x000fe20000000800 */
[C---:B------:R-:W-:Y:S01]  /*12d00*/  FMUL.FTZ R18, R2.reuse, R138 ;  /* 0x0000008a02127220 */ /* 0x040fe20000410000 */
[-C--:B----4-:R-:W-:Y:S05]  /*12d10*/  HMMA.16816.F32 R4, R108, R20.reuse, R4 ;  /* 0x000000146c04723c */ /* 0x090fea0000001804 */
[C---:B------:R-:W-:Y:S02]  /*12d20*/  FMUL.FTZ R19, R2.reuse, R139 ;  /* 0x0000008b02137220 */ /* 0x040fe40000410000 */
[----:B------:R-:W-:Y:S01]  /*12d30*/  LDSM.16.MT88.4 R136, [R181+0x800] ;  /* 0x00080000b588783b */ /* 0x000fe20000004200 */
[C---:B------:R-:W-:Y:S01]  /*12d40*/  HMMA.16816.F32 R8, R112.reuse, R20, R8 ;  /* 0x000000147008723c */ /* 0x040fe20000001808 */
[----:B------:R-:W-:Y:S03]  /*12d50*/  MUFU.EX2 R132, R166 ;  /* 0x000000a600847308 */ /* 0x000fe60000000800 */
[C---:B------:R-:W-:Y:S02]  /*12d60*/  FMUL.FTZ R32, R3.reuse, R144 ;  /* 0x0000009003207220 */ /* 0x040fe40000410000 */
[C---:B------:R-:W-:Y:S02]  /*12d70*/  FMUL.FTZ R33, R3.reuse, R145 ;  /* 0x0000009103217220 */ /* 0x040fe40000410000 */
[-C--:B------:R-:W-:Y:S03]  /*12d80*/  HMMA.16816.F32 R12, R112, R22.reuse, R12 ;  /* 0x00000016700c723c */ /* 0x080fe6000000180c */
[----:B------:R1:W-:Y:S01]  /*12d90*/  MUFU.EX2 R222, R159 ;  /* 0x0000009f00de7308 */ /* 0x0003e20000000800 */
        /* <DEDUP_REMOVED lines=10> */
[----:B------:R-:W3:Y:S01]  /*12e40*/  MUFU.EX2 R172, R203 ;  /* 0x000000cb00ac7308 */ /* 0x000ee20000000800 */
[----:B------:R-:W-:Y:S02]  /*12e50*/  FMUL.FTZ R49, R3, R153 ;  /* 0x0000009903317220 */ /* 0x000fe40000410000 */
[----:B------:R-:W-:Y:S01]  /*12e60*/  FMUL.FTZ R51, R2, R155 ;  /* 0x0000009b02337220 */ /* 0x000fe20000410000 */
[-C--:B------:R-:W-:Y:S03]  /*12e70*/  HMMA.16816.F32 R20, R108, R36.reuse, R20 ;  /* 0x000000246c14723c */ /* 0x080fe60000001814 */
[----:B------:R-:W-:Y:S01]  /*12e80*/  FADD.FTZ R106, R50, R0 ;  /* 0x00000000326a7221 */ /* 0x000fe20000010000 */
[----:B-1----:R-:W-:Y:S01]  /*12e90*/  F2FP.PACK_AB R159, R179, R196 ;  /* 0x000000c4b39f723e */ /* 0x002fe200000000ff */
[----:B------:R-:W-:Y:S01]  /*12ea0*/  FMUL.FTZ R50, R2, R154 ;  /* 0x0000009a02327220 */ /* 0x000fe20000410000 */
[----:B------:R-:W-:Y:S01]  /*12eb0*/  MUFU.EX2 R169, R198 ;  /* 0x000000c600a97308 */ /* 0x000fe20000000800 */
[----:B------:R-:W-:Y:S01]  /*12ec0*/  LDSM.16.MT88.4 R152, [R181+0x1400] ;  /* 0x00140000b598783b */ /* 0x000fe20000004200 */
[C---:B------:R-:W-:Y:S04]  /*12ed0*/  HMMA.16816.F32 R24, R112.reuse, R36, R24 ;  /* 0x000000247018723c */ /* 0x040fe80000001818 */
[C---:B------:R-:W-:Y:S02]  /*12ee0*/  FMUL.FTZ R52, R3.reuse, R52 ;  /* 0x0000003403347220 */ /* 0x040fe40000410000 */
[C---:B------:R-:W-:Y:S02]  /*12ef0*/  FMUL.FTZ R53, R3.reuse, R53 ;  /* 0x0000003503357220 */ /* 0x040fe40000410000 */
[-C--:B------:R-:W-:Y:S01]  /*12f00*/  HMMA.16816.F32 R28, R112, R38.reuse, R28 ;  /* 0x00000026701c723c */ /* 0x080fe2000000181c */
[----:B------:R-:W1:Y:S03]  /*12f10*/  MUFU.EX2 R171, R197 ;  /* 0x000000c500ab7308 */ /* 0x000e660000000800 */
[C---:B------:R-:W-:Y:S01]  /*12f20*/  FMUL.FTZ R36, R3.reuse, R148 ;  /* 0x0000009403247220 */ /* 0x040fe20000410000 */
[----:B---3--:R-:W-:Y:S01]  /*12f30*/  F2FP.PACK_AB R156, R172, R170 ;  /* 0x000000aaac9c723e */ /* 0x008fe200000000ff */
[C---:B------:R-:W-:Y:S02]  /*12f40*/  FMUL.FTZ R37, R3.reuse, R149 ;  /* 0x0000009503257220 */ /* 0x040fe40000410000 */
[C---:B------:R-:W-:Y:S03]  /*12f50*/  HMMA.16816.F32 R32, R108.reuse, R38, R32 ;  /* 0x000000266c20723c */ /* 0x040fe60000001820 */
[----:B------:R-:W-:Y:S01]  /*12f60*/  MUFU.EX2 R197, R202 ;  /* 0x000000ca00c57308 */ /* 0x000fe20000000800 */
[C---:B------:R-:W-:Y:S02]  /*12f70*/  FMUL.FTZ R54, R2.reuse, R54 ;  /* 0x0000003602367220 */ /* 0x040fe40000410000 */
[C---:B------:R-:W-:Y:S02]  /*12f80*/  FMUL.FTZ R55, R2.reuse, R55 ;  /* 0x0000003702377220 */ /* 0x040fe40000410000 */
[C---:B------:R-:W-:Y:S04]  /*12f90*/  FMUL.FTZ R38, R2.reuse, R150 ;  /* 0x0000009602267220 */ /* 0x040fe80000410000 */
[C---:B------:R-:W-:Y:S01]  /*12fa0*/  FMUL.FTZ R39, R2.reuse, R151 ;  /* 0x0000009702277220 */ /* 0x040fe20000410000 */
[----:B------:R-:W3:Y:S01]  /*12fb0*/  MUFU.EX2 R198, R201 ;  /* 0x000000c900c67308 */ /* 0x000ee20000000800 */
[C---:B------:R-:W-:Y:S02]  /*12fc0*/  FMUL.FTZ R64, R3.reuse, R64 ;  /* 0x0000004003407220 */ /* 0x040fe40000410000 */
[----:B------:R-:W-:Y:S01]  /*12fd0*/  FMUL.FTZ R65, R3, R65 ;  /* 0x0000004103417220 */ /* 0x000fe20000410000 */
[----:B-1----:R-:W-:Y:S01]  /*12fe0*/  F2FP.PACK_AB R157, R171, R169 ;  /* 0x000000a9ab9d723e */ /* 0x002fe200000000ff */
[C---:B------:R-:W-:Y:S01]  /*12ff0*/  FMUL.FTZ R66, R2.reuse, R66 ;  /* 0x0000004202427220 */ /* 0x040fe20000410000 */
[-C--:B--2---:R-:W-:Y:S03]  /*13000*/  HMMA.16816.F32 R36, R108, R116.reuse, R36 ;  /* 0x000000746c24723c */ /* 0x084fe60000001824 */
[C---:B------:R-:W-:Y:S01]  /*13010*/  FMUL.FTZ R67, R2.reuse, R67 ;  /* 0x0000004302437220 */ /* 0x040fe20000410000 */
[----:B------:R-:W1:Y:S01]  /*13020*/  MUFU.EX2 R167, R175 ;  /* 0x000000af00a77308 */ /* 0x000e620000000800 */
[C---:B------:R-:W-:Y:S02]  /*13030*/  FMUL.FTZ R68, R3.reuse, R68 ;  /* 0x0000004403447220 */ /* 0x040fe40000410000 */
[C---:B------:R-:W-:Y:S01]  /*13040*/  FMUL.FTZ R69, R3.reuse, R69 ;  /* 0x0000004503457220 */ /* 0x040fe20000410000 */
[C---:B------:R-:W-:Y:S04]  /*13050*/  HMMA.16816.F32 R40, R112.reuse, R116, R40 ;  /* 0x000000747028723c */ /* 0x040fe80000001828 */
[C---:B------:R-:W-:Y:S02]  /*13060*/  FMUL.FTZ R70, R2.reuse, R70 ;  /* 0x0000004602467220 */ /* 0x040fe40000410000 */
[----:B------:R-:W-:Y:S01]  /*13070*/  FMUL.FTZ R71, R2, R71 ;  /* 0x0000004702477220 */ /* 0x000fe20000410000 */
[----:B------:R-:W2:Y:S01]  /*13080*/  MUFU.EX2 R166, R177 ;  /* 0x000000b100a67308 */ /* 0x000ea20000000800 */
[-C--:B------:R-:W-:Y:S04]  /*13090*/  HMMA.16816.F32 R44, R112, R118.reuse, R44 ;  /* 0x00000076702c723c */ /* 0x080fe8000000182c */
[C---:B------:R-:W-:Y:S01]  /*130a0*/  FMUL.FTZ R80, R3.reuse, R80 ;  /* 0x0000005003507220 */ /* 0x040fe20000410000 */
[----:B---3--:R-:W-:Y:S01]  /*130b0*/  F2FP.PACK_AB R158, R198, R197 ;  /* 0x000000c5c69e723e */ /* 0x008fe200000000ff */
[C---:B------:R-:W-:Y:S02]  /*130c0*/  FMUL.FTZ R81, R3.reuse, R81 ;  /* 0x0000005103517220 */ /* 0x040fe40000410000 */
[C---:B------:R-:W-:Y:S01]  /*130d0*/  HMMA.16816.F32 R48, R108.reuse, R118, R48 ;  /* 0x000000766c30723c */ /* 0x040fe20000001830 */
[----:B------:R-:W3:Y:S01]  /*130e0*/  LDSM.16.MT88.4 R116, [R182+0xc00] ;  /* 0x000c0000b674783b */ /* 0x000ee20000004200 */
[----:B------:R-:W4:Y:S02]  /*130f0*/  MUFU.EX2 R164, R178 ;  /* 0x000000b200a47308 */ /* 0x000f240000000800 */
[----:B------:R-:W-:Y:S01]  /*13100*/  FMUL.FTZ R82, R2, R82 ;  /* 0x0000005202527220 */ /* 0x000fe20000410000 */
[----:B-1----:R-:W-:Y:S01]  /*13110*/  F2FP.PACK_AB R160, R168, R167 ;  /* 0x000000a7a8a0723e */ /* 0x002fe200000000ff */
[C---:B------:R-:W-:Y:S02]  /*13120*/  FMUL.FTZ R83, R2.reuse, R83 ;  /* 0x0000005302537220 */ /* 0x040fe40000410000 */
[C---:B------:R-:W-:Y:S04]  /*13130*/  FMUL.FTZ R84, R3.reuse, R84 ;  /* 0x0000005403547220 */ /* 0x040fe80000410000 */
[C---:B------:R-:W-:Y:S02]  /*13140*/  FMUL.FTZ R85, R3.reuse, R85 ;  /* 0x0000005503557220 */ /* 0x040fe40000410000 */
[----:B------:R-:W-:Y:S01]  /*13150*/  FMUL.FTZ R86, R2, R86 ;  /* 0x0000005602567220 */ /* 0x000fe20000410000 */
[----:B--2---:R-:W-:Y:S01]  /*13160*/  F2FP.PACK_AB R162, R166, R173 ;  /* 0x000000ada6a2723e */ /* 0x004fe200000000ff */
[C---:B------:R-:W-:Y:S02]  /*13170*/  FMUL.FTZ R87, R2.reuse, R87 ;  /* 0x0000005702577220 */ /* 0x040fe40000410000 */
[C---:B------:R-:W-:Y:S02]  /*13180*/  FMUL.FTZ R96, R3.reuse, R96 ;  /* 0x0000006003607220 */ /* 0x040fe40000410000 */
[----:B------:R-:W-:Y:S02]  /*13190*/  FMUL.FTZ R97, R3, R97 ;  /* 0x0000006103617220 */ /* 0x000fe40000410000 */
[C---:B------:R-:W-:Y:S02]  /*131a0*/  FMUL.FTZ R98, R2.reuse, R98 ;  /* 0x0000006202627220 */ /* 0x040fe40000410000 */
[----:B------:R-:W-:Y:S01]  /*131b0*/  FMUL.FTZ R99, R2, R99 ;  /* 0x0000006302637220 */ /* 0x000fe20000410000 */
[----:B----4-:R-:W-:Y:S01]  /*131c0*/  F2FP.PACK_AB R161, R164, R165 ;  /* 0x000000a5a4a1723e */ /* 0x010fe200000000ff */
[----:B------:R-:W-:Y:S02]  /*131d0*/  FADD.FTZ R2, R220, R105 ;  /* 0x00000069dc027221 */ /* 0x000fe40000010000 */
[----:B------:R-:W-:Y:S02]  /*131e0*/  FADD.FTZ R0, R206, R107 ;  /* 0x0000006bce007221 */ /* 0x000fe40000010000 */
[----:B------:R-:W-:Y:S01]  /*131f0*/  MUFU.EX2 R107, R199 ;  /* 0x000000c7006b7308 */ /* 0x000fe20000000800 */
[----:B------:R-:W-:Y:S02]  /*13200*/  FADD.FTZ R2, R213, R2 ;  /* 0x00000002d5027221 */ /* 0x000fe40000010000 */
[----:B------:R-:W-:Y:S02]  /*13210*/  FADD.FTZ R3, R224, R106 ;  /* 0x0000006ae0037221 */ /* 0x000fe40000010000 */
[----:B------:R-:W-:Y:S02]  /*13220*/  FADD.FTZ R2, R130, R2 ;  /* 0x0000000282027221 */ /* 0x000fe40000010000 */
[----:B------:R-:W-:Y:S02]  /*13230*/  FADD.FTZ R3, R225, R3 ;  /* 0x00000003e1037221 */ /* 0x000fe40000010000 */
[----:B------:R-:W-:Y:S01]  /*13240*/  FADD.FTZ R0, R211, R0 ;  /* 0x00000000d3007221 */ /* 0x000fe20000010000 */
[-C--:B---3--:R-:W-:Y:S01]  /*13250*/  HMMA.16816.F32 R52, R108, R116.reuse, R52 ;  /* 0x000000746c34723c */ /* 0x088fe20000001834 */
[----:B------:R-:W1:Y:S02]  /*13260*/  MUFU.EX2 R106, R200 ;  /* 0x000000c8006a7308 */ /* 0x000e640000000800 */
[----:B------:R-:W-:Y:S02]  /*13270*/  FADD.FTZ R3, R131, R3 ;  /* 0x0000000383037221 */ /* 0x000fe40000010000 */
[----:B------:R-:W-:Y:S02]  /*13280*/  FADD.FTZ R0, R231, R0 ;  /* 0x00000000e7007221 */ /* 0x000fe40000010000 */
[----:B------:R-:W-:Y:S01]  /*13290*/  FADD.FTZ R3, R133, R3 ;  /* 0x0000000385037221 */ /* 0x000fe20000010000 */
[C---:B------:R-:W-:Y:S04]  /*132a0*/  HMMA.16816.F32 R56, R112.reuse, R116, R56 ;  /* 0x000000747038723c */ /* 0x040fe80000001838 */
[----:B------:R-:W-:Y:S02]  /*132b0*/  FADD.FTZ R105, R128, R0 ;  /* 0x0000000080697221 */ /* 0x000fe40000010000 */
[----:B------:R-:W-:Y:S02]  /*132c0*/  FADD.FTZ R100, R205, R100 ;  /* 0x00000064cd647221 */ /* 0x000fe40000010000 */
[-C--:B------:R-:W-:Y:S04]  /*132d0*/  HMMA.16816.F32 R60, R112, R118.reuse, R60 ;  /* 0x00000076703c723c */ /* 0x080fe8000000183c */
[----:B------:R-:W-:Y:S04]  /*132e0*/  FADD.FTZ R100, R212, R100 ;  /* 0x00000064d4647221 */ /* 0x000fe80000010000 */
[C---:B------:R-:W-:Y:S01]  /*132f0*/  HMMA.16816.F32 R64, R108.reuse, R118, R64 ;  /* 0x000000766c40723c */ /* 0x040fe20000001840 */
[----:B------:R-:W2:Y:S03]  /*13300*/  LDSM.16.MT88.4 R116, [R181+0x1800] ;  /* 0x00180000b574783b */ /* 0x000ea60000004200 */
[----:B-1----:R-:W-:Y:S01]  /*13310*/  F2FP.PACK_AB R163, R106, R107 ;  /* 0x0000006b6aa3723e */ /* 0x002fe200000000ff */
[----:B------:R-:W-:Y:S04]  /*13320*/  FADD.FTZ R100, R230, R100 ;  /* 0x00000064e6647221 */ /* 0x000fe80000010000 */
[----:B------:R-:W-:Y:S03]  /*13330*/  FADD.FTZ R0, R129, R100 ;  /* 0x0000006481007221 */ /* 0x000fe60000010000 */
[----:B------:R-:W-:Y:S02]  /*13340*/  FADD.FTZ R100, R132, R2 ;  /* 0x0000000284647221 */ /* 0x000fe40000010000 */
[----:B------:R-:W-:Y:S01]  /*13350*/  FADD.FTZ R2, R221, R105 ;  /* 0x00000069dd027221 */ /* 0x000fe20000010000 */
[----:B------:R-:W-:Y:S01]  /*13360*/  MOV R105, R104 ;  /* 0x0000006800697202 */ /* 0x000fe20000000f00 */
        /* <DEDUP_REMOVED lines=13> */
[----:B------:R-:W-:Y:S04]  /*13440*/  F2FP.PACK_AB R117, R219, R129 ;  /* 0x00000081db75723e */ /* 0x000fe800000000ff */
[----:B------:R-:W-:Y:S07]  /*13450*/  HMMA.16816.F32 R96, R108, R118, R96 ;  /* 0x000000766c60723c */ /* 0x000fee0000001860 */
[----:B------:R-:W-:Y:S02]  /*13460*/  F2FP.PACK_AB R108, R133, R131 ;  /* 0x00000083856c723e */ /* 0x000fe400000000ff */
[----:B------:R-:W-:Y:S03]  /*13470*/  F2FP.PACK_AB R109, R132, R130 ;  /* 0x00000082846d723e */ /* 0x000fe600000000ff */
[----:B------:R-:W-:Y:S02]  /*13480*/  F2FP.PACK_AB R110, R229, R223 ;  /* 0x000000dfe56e723e */ /* 0x000fe400000000ff */
[----:B------:R-:W-:Y:S02]  /*13490*/  F2FP.PACK_AB R111, R228, R227 ;  /* 0x000000e3e46f723e */ /* 0x000fe400000000ff */
[----:B------:R-:W-:Y:S02]  /*134a0*/  F2FP.PACK_AB R118, R226, R222 ;  /* 0x000000dee276723e */ /* 0x000fe400000000ff */
[----:B------:R-:W-:Y:S03]  /*134b0*/  F2FP.PACK_AB R119, R214, R218 ;  /* 0x000000dad677723e */ /* 0x000fe600000000ff */
        /* <DEDUP_REMOVED lines=52> */
[----:B------:R-:W-:Y:S01]  /*13800*/  FADD.FTZ R3, R227, R100 ;  /* 0x00000064e3037221 */ /* 0x000fe20000010000 */
[----:B------:R-:W-:Y:S01]  /*13810*/  MOV R100, R102 ;  /* 0x0000006600647202 */ /* 0x000fe20000000f00 */
        /* <DEDUP_REMOVED lines=17> */
[----:B------:R-:W-:Y:S01]  /*13930*/  FADD.FTZ R2, R107, R0 ;  /* 0x000000006b027221 */ /* 0x000fe20000010000 */
[----:B------:R-:W-:Y:S01]  /*13940*/  IADD3 R0, R208, -0x1, RZ ;  /* 0xffffffffd0007810 */ /* 0x000fe20007ffe0ff */
[----:B------:R-:W-:Y:S01]  /*13950*/  FADD.FTZ R222, R198, R3 ;  /* 0x00000003c6de7221 */ /* 0x000fe20000010000 */
[----:B------:R-:W-:Y:S01]  /*13960*/  MOV R107, R101 ;  /* 0x00000065006b7202 */ /* 0x000fe20000000f00 */
[----:B------:R-:W-:Y:S04]  /*13970*/  HMMA.16816.F32 R96, R156, R14, R96 ;  /* 0x0000000e9c60723c */ /* 0x000fe80000001860 */
[----:B------:R-:W-:Y:S01]  /*13980*/  FADD.FTZ R228, R179, R5 ;  /* 0x00000005b3e47221 */ /* 0x000fe20000010000 */
[----:B------:R-:W-:Y:S01]  /*13990*/  MOV R208, R0 ;  /* 0x0000000000d07202 */ /* 0x000fe20000000f00 */
[----:B------:R-:W-:Y:S02]  /*139a0*/  FADD.FTZ R221, R166, R4 ;  /* 0x00000004a6dd7221 */ /* 0x000fe40000010000 */
[----:B------:R-:W-:Y:S01]  /*139b0*/  FADD.FTZ R223, R106, R2 ;  /* 0x000000026adf7221 */ /* 0x000fe20000010000 */
[----:B------:R-:W-:Y:S01]  /*139c0*/  MOV R106, R103 ;  /* 0x00000067006a7202 */ /* 0x000fe20000000f00 */
[----:B------:R-:W-:-:S09]  /*139d0*/  @P0 BRA `(.L_x_705) ;  /* 0xffffba0000000947 */ /* 0x000fd2000383ffff */
.L_x_673:
[----:B------:R-:W-:Y:S05]  /*139e0*/  BRA.DIV ~URZ, `(.L_x_706) ;  /* 0x000077c27f007947 */ /* 0x000fea000b800000 */
[----:B------:R1:W2:Y:S02]  /*139f0*/  SHFL.BFLY PT, R0, R222, 0x2, 0x1f ;  /* 0x0c401f00de007f89 */ /* 0x0002a400000e0000 */
.L_x_827:
[----:B--2---:R-:W-:Y:S01]  /*13a00*/  FADD.FTZ R7, R0, R222 ;  /* 0x000000de00077221 */ /* 0x004fe20000010000 */
[----:B------:R-:W-:Y:S05]  /*13a10*/  BRA.DIV ~URZ, `(.L_x_707) ;  /* 0x000077e27f007947 */ /* 0x000fea000b800000 */
[----:B------:R-:W2:Y:S04]  /*13a20*/  SHFL.BFLY PT, R2, R228, 0x2, 0x1f ;  /* 0x0c401f00e4027f89 */ /* 0x000ea800000e0000 */
[----:B------:R-:W3:Y:S04]  /*13a30*/  SHFL.BFLY PT, R0, R221, 0x2, 0x1f ;  /* 0x0c401f00dd007f89 */ /* 0x000ee800000e0000 */
[----:B------:R-:W4:Y:S04]  /*13a40*/  SHFL.BFLY PT, R4, R223, 0x2, 0x1f ;  /* 0x0c401f00df047f89 */ /* 0x000f2800000e0000 */
[----:B------:R-:W5:Y:S01]  /*13a50*/  SHFL.BFLY PT, R3, R7, 0x1, 0x1f ;  /* 0x0c201f0007037f89 */ /* 0x000f6200000e0000 */
[----:B--2---:R-:W-:-:S02]  /*13a60*/  FADD.FTZ R2, R2, R228 ;  /* 0x000000e402027221 */ /* 0x004fc40000010000 */
[----:B---3--:R-:W-:-:S03]  /*13a70*/  FADD.FTZ R0, R0, R221 ;  /* 0x000000dd00007221 */ /* 0x008fc60000010000 */
[----:B------:R-:W2:Y:S01]  /*13a80*/  SHFL.BFLY PT, R6, R2, 0x1, 0x1f ;  /* 0x0c201f0002067f89 */ /* 0x000ea200000e0000 */
[----:B----4-:R-:W-:-:S03]  /*13a90*/  FADD.FTZ R4, R4, R223 ;  /* 0x000000df04047221 */ /* 0x010fc60000010000 */
[----:B------:R-:W3:Y:S01]  /*13aa0*/  SHFL.BFLY PT, R5, R0, 0x1, 0x1f ;  /* 0x0c201f0000057f89 */ /* 0x000ee200000e0000 */
[----:B-----5:R-:W-:-:S03]  /*13ab0*/  FADD.FTZ R7, R7, R3 ;  /* 0x0000000307077221 */ /* 0x020fc60000010000 */
[----:B------:R4:W1:Y:S01]  /*13ac0*/  SHFL.BFLY PT, R8, R4, 0x1, 0x1f ;  /* 0x0c201f0004087f89 */ /* 0x00086200000e0000 */
[----:B--2---:R-:W-:Y:S02]  /*13ad0*/  FADD.FTZ R6, R2, R6 ;  /* 0x0000000602067221 */ /* 0x004fe40000010000 */
[----:B---3--:R-:W-:Y:S02]  /*13ae0*/  FADD.FTZ R5, R0, R5 ;  /* 0x0000000500057221 */ /* 0x008fe40000010000 */
.L_x_828:
[----:B------:R-:W-:Y:S01]  /*13af0*/  FSETP.NE.FTZ.AND P3, PT, R7, RZ, PT ;  /* 0x000000ff0700720b */ /* 0x000fe20003f75000 */
[----:B------:R-:W-:Y:S01]  /*13b00*/  CS2R R2, SRZ ;  /* 0x0000000000027805 */ /* 0x000fe2000001ff00 */
[----:B------:R-:W-:Y:S01]  /*13b10*/  MOV R0, RZ ;  /* 0x000000ff00007202 */ /* 0x000fe20000000f00 */
[----:B-1--4-:R-:W-:Y:S01]  /*13b20*/  FADD.FTZ R4, R8, R4 ;  /* 0x0000000408047221 */ /* 0x012fe20000010000 */
[----:B------:R-:W-:Y:S02]  /*13b30*/  FSETP.NE.FTZ.AND P2, PT, R6, RZ, PT ;  /* 0x000000ff0600720b */ /* 0x000fe40003f55000 */
[----:B------:R-:W-:Y:S02]  /*13b40*/  FSETP.NE.FTZ.AND P1, PT, R5, RZ, PT ;  /* 0x000000ff0500720b */ /* 0x000fe40003f35000 */
[----:B------:R-:W-:-:S02]  /*13b50*/  FSETP.NE.FTZ.AND P0, PT, R4, RZ, PT ;  /* 0x000000ff0400720b */ /* 0x000fc40003f15000 */
        /* <DEDUP_REMOVED lines=47> */
[C---:B------:R-:W-:Y:S02]  /*13e50*/  FMUL.FTZ R133, R3.reuse, R151 ;  /* 0x0000009703857220 */ /* 0x040fe40000410000 */
[C---:B------:R-:W-:Y:S01]  /*13e60*/  FMUL.FTZ R146, R3.reuse, R82 ;  /* 0x0000005203927220 */ /* 0x040fe20000410000 */
[----:B------:R-:W1:Y:S01]  /*13e70*/  @P0 MUFU.RCP R0, R4 ;  /* 0x0000000400000308 */ /* 0x000e620000001000 */
[----:B------:R-:W-:-:S02]  /*13e80*/  FMUL.FTZ R147, R3, R83 ;  /* 0x0000005303937220 */ /* 0x000fc40000410000 */
[C---:B------:R-:W-:Y:S02]  /*13e90*/  FMUL.FTZ R46, R2.reuse, R60 ;  /* 0x0000003c022e7220 */ /* 0x040fe40000410000 */
[----:B------:R-:W-:Y:S02]  /*13ea0*/  FMUL.FTZ R47, R2, R61 ;  /* 0x0000003d022f7220 */ /* 0x000fe40000410000 */
        /* <DEDUP_REMOVED lines=74> */
.L_x_572:
[----:B------:R3:W5:Y:S04]  /*14350*/  LDL R6, [R1] ;  /* 0x0000000001067983 */ /* 0x0007680000100800 */
[----:B------:R-:W4:Y:S01]  /*14360*/  S2R R2, SR_TID.X ;  /* 0x0000000000027919 */ /* 0x000f220000002100 */
[----:B------:R-:W-:Y:S01]  /*14370*/  BSSY B0, `(.L_x_708) ;  /* 0x0000011000007945 */ /* 0x000fe20003800000 */
[----:B----4-:R-:W-:-:S13]  /*14380*/  LOP3.LUT P0, RZ, R2, 0x7f, RZ, 0xc0, !PT ;  /* 0x0000007f02ff7812 */ /* 0x010fda000780c0ff */
[----:B------:R-:W-:Y:S05]  /*14390*/  @P0 BRA `(.L_x_709) ;  /* 0x000000e000000947 */ /* 0x000fea0003800000 */
[----:B---3--:R-:W3:Y:S01]  /*143a0*/  S2R R4, SR_LANEID ;  /* 0x0000000000047919 */ /* 0x008ee20000000000 */
[----:B------:R-:W-:Y:S01]  /*143b0*/  VOTEU.ANY UR4, UPT, PT ;  /* 0x0000000000047886 */ /* 0x000fe200038e0100 */
[----:B--2---:R-:W-:Y:S01]  /*143c0*/  IMAD.MOV.U32 R5, RZ, RZ, c[0x0][0x564] ;  /* 0x00015900ff057624 */ /* 0x004fe200078e00ff */
[----:B------:R-:W3:Y:S08]  /*143d0*/  FLO.U32 R3, UR4 ;  /* 0x0000000400037d00 */ /* 0x000ef000080e0000 */
[----:B------:R-:W2:Y:S01]  /*143e0*/  POPC R2, UR4 ;  /* 0x0000000400027d09 */ /* 0x000ea20008000000 */
[----:B---3--:R-:W-:Y:S01]  /*143f0*/  ISETP.EQ.U32.AND P0, PT, R3, R4, PT ;  /* 0x000000040300720c */ /* 0x008fe20003f02070 */
[----:B------:R-:W-:-:S12]  /*14400*/  IMAD.MOV.U32 R4, RZ, RZ, c[0x0][0x560] ;  /* 0x00015800ff047624 */ /* 0x000fd800078e00ff */
[----:B--2---:R2:W3:Y:S04]  /*14410*/  @P0 ATOMG.E.ADD.STRONG.GPU PT, R2, [R4.64], R2 ;  /* 0x00000002040209a8 */ /* 0x0044e800081ee1c6 */
[----:B--2---:R-:W2:Y:S04]  /*14420*/  S2R R4, SR_LTMASK ;  /* 0x0000000000047919 */ /* 0x004ea80000003900 */
[----:B---3--:R2:W3:Y:S02]  /*14430*/  SHFL.IDX PT, R3, R2, R3, 0x1f ;  /* 0x00001f0302037589 */ /* 0x0084e400000e0000 */
[----:B--2---:R-:W-:-:S06]  /*14440*/  LOP3.LUT R2, R4, UR4, RZ, 0xc0, !PT ;  /* 0x0000000404027c12 */ /* 0x004fcc000f8ec0ff */
[----:B------:R-:W3:Y:S02]  /*14450*/  POPC R2, R2 ;  /* 0x0000000200027309 */ /* 0x000ee40000000000 */
[----:B---3-5:R-:W-:-:S05]  /*14460*/  IADD3 R6, R3, c[0x0][0xc], R2 ;  /* 0x0000030003067a10 */ /* 0x028fca0007ffe002 */
[----:B------:R2:W-:Y:S02]  /*14470*/  STL [R1], R6 ;  /* 0x0000000601007387 */ /* 0x0005e40000100800 */
.L_x_709:
[----:B---3--:R-:W-:Y:S05]  /*14480*/  BSYNC B0 ;  /* 0x0000000000007941 */ /* 0x008fea0003800000 */
.L_x_708:
[----:B------:R-:W-:Y:S01]  /*14490*/  PRMT R0, R0, 0x9910, RZ ;  /* 0x0000991000007816 */ /* 0x000fe200000000ff */
[----:B------:R-:W-:Y:S01]  /*144a0*/  BSSY B1, `(.L_x_710) ;  /* 0x00003b3000017945 */ /* 0x000fe20003800000 */
[----:B-----5:R-:W-:Y:S02]  /*144b0*/  IMAD.MOV.U32 R74, RZ, RZ, R6 ;  /* 0x000000ffff4a7224 */ /* 0x020fe400078e0006 */
[----:B------:R-:W-:-:S13]  /*144c0*/  ISETP.NE.AND P0, PT, R0, RZ, PT ;  /* 0x000000ff0000720c */ /* 0x000fda0003f05270 */
[----:B------:R-:W-:Y:S05]  /*144d0*/  @!P0 BRA `(.L_x_711) ;  /* 0x00002e3000008947 */ /* 0x000fea0003800000 */
[----:B------:R-:W3:Y:S04]  /*144e0*/  LDL R8, [R1+0x10] ;  /* 0x0000100001087983 */ /* 0x000ee80000100800 */
[----:B-1----:R-:W4:Y:S04]  /*144f0*/  LDL R7, [R1+0x14] ;  /* 0x0000140001077983 */ /* 0x002f280000100800 */
[----:B--2---:R-:W2:Y:S04]  /*14500*/  LDL R6, [R1+0x1c] ;  /* 0x00001c0001067983 */ /* 0x004ea80000100800 */
[----:B------:R-:W2:Y:S04]  /*14510*/  LDL R9, [R1+0x18] ;  /* 0x0000180001097983 */ /* 0x000ea80000100800 */
[----:B------:R-:W2:Y:S01]  /*14520*/  LDL R10, [R1+0xc] ;  /* 0x00000c00010a7983 */ /* 0x000ea20000100800 */
[----:B------:R-:W-:Y:S01]  /*14530*/  WARPSYNC 0xffffffff ;  /* 0xffffffff00007948 */ /* 0x000fe20003800000 */
[----:B------:R-:W-:-:S02]  /*14540*/  F2FP.PACK_AB R0, R157, R156 ;  /* 0x0000009c9d00723e */ /* 0x000fc400000000ff */
[----:B------:R-:W-:Y:S01]  /*14550*/  BAR.SYNC.DEFER_BLOCKING 0x1, 0x80 ;  /* 0x0042000000007b1d */ /* 0x000fe20000010000 */
[----:B------:R-:W-:Y:S02]  /*14560*/  F2FP.PACK_AB R3, R141, R140 ;  /* 0x0000008c8d03723e */ /* 0x000fe400000000ff */
[----:B------:R-:W-:Y:S02]  /*14570*/  F2FP.PACK_AB R2, R159, R158 ;  /* 0x0000009e9f02723e */ /* 0x000fe400000000ff */
[----:B------:R-:W-:Y:S02]  /*14580*/  F2FP.PACK_AB R4, R31, R30 ;  /* 0x0000001e1f04723e */ /* 0x000fe400000000ff */
[----:B------:R-:W-:Y:S02]  /*14590*/  F2FP.PACK_AB R5, R61, R60 ;  /* 0x0000003c3d05723e */ /* 0x000fe400000000ff */
[----:B------:R-:W-:Y:S02]  /*145a0*/  ISETP.NE.U32.AND P0, PT, RZ, c[0x0][0x508], PT ;  /* 0x00014200ff007a0c */ /* 0x000fe40003f05070 */
[----:B------:R-:W-:-:S02]  /*145b0*/  ISETP.NE.U32.AND P2, PT, RZ, c[0x0][0x500], PT ;  /* 0x00014000ff007a0c */ /* 0x000fc40003f45070 */
[----:B------:R-:W-:Y:S02]  /*145c0*/  ISETP.NE.AND.EX P1, PT, RZ, c[0x0][0x50c], PT, P0 ;  /* 0x00014300ff007a0c */ /* 0x000fe40003f25300 */
[----:B------:R-:W-:Y:S01]  /*145d0*/  ISETP.NE.AND.EX P2, PT, RZ, c[0x0][0x504], PT, P2 ;  /* 0x00014100ff007a0c */ /* 0x000fe20003f45320 */
[----:B------:R-:W-:Y:S01]  /*145e0*/  IMAD.MOV.U32 R11, RZ, RZ, c[0x0][0x388] ;  /* 0x0000e200ff0b7624 */ /* 0x000fe200078e00ff */
[----:B---3--:R1:W-:Y:S04]  /*145f0*/  STS [R8+0x80], R0 ;  /* 0x0000800008007388 */ /* 0x0083e80000000800 */
[----:B------:R3:W-:Y:S04]  /*14600*/  STS [R8+0x280], R3 ;  /* 0x0002800308007388 */ /* 0x0007e80000000800 */
[----:B----4-:R4:W-:Y:S01]  /*14610*/  STS [R7], R2 ;  /* 0x0000000207007388 */ /* 0x0109e20000000800 */
[----:B-1----:R-:W-:-:S02]  /*14620*/  F2FP.PACK_AB R0, R145, R144 ;  /* 0x000000909100723e */ /* 0x002fc400000000ff */
[----:B---3--:R-:W-:-:S03]  /*14630*/  F2FP.PACK_AB R3, R35, R34 ;  /* 0x000000222303723e */ /* 0x008fc600000000ff */
[----:B------:R1:W-:Y:S01]  /*14640*/  STS [R7+0x200], R0 ;  /* 0x0002000007007388 */ /* 0x0003e20000000800 */
[----:B----4-:R-:W-:-:S03]  /*14650*/  F2FP.PACK_AB R2, R53, R52 ;  /* 0x000000343502723e */ /* 0x010fc600000000ff */
        /* <DEDUP_REMOVED lines=54> */
[----:B---3--:R-:W-:Y:S02]  /*149c0*/  F2FP.PACK_AB R0, R107, R106 ;  /* 0x0000006a6b00723e */ /* 0x008fe400000000ff */
[----:B----4-:R-:W-:-:S03]  /*149d0*/  F2FP.PACK_AB R2, R151, R150 ;  /* 0x000000969702723e */ /* 0x010fc600000000ff */
[----:B------:R2:W-:Y:S04]  /*149e0*/  STS [R8+0x4080], R0 ;  /* 0x0040800008007388 */ /* 0x0005e80000000800 */
[----:B------:R3:W-:Y:S01]  /*149f0*/  STS [R8+0x4280], R2 ;  /* 0x0042800208007388 */ /* 0x0007e20000000800 */
[----:B-1----:R-:W-:-:S05]  /*14a00*/  F2FP.PACK_AB R3, R171, R170 ;  /* 0x000000aaab03723e */ /* 0x002fca00000000ff */
[----:B------:R1:W-:Y:S01]  /*14a10*/  STS [R7+0x4000], R3 ;  /* 0x0040000307007388 */ /* 0x0003e20000000800 */
[----:B--2---:R-:W-:Y:S02]  /*14a20*/  F2FP.PACK_AB R0, R147, R146 ;  /* 0x000000929300723e */ /* 0x004fe400000000ff */
[----:B---3--:R-:W-:-:S03]  /*14a30*/  F2FP.PACK_AB R2, R69, R68 ;  /* 0x000000444502723e */ /* 0x008fc600000000ff */
[----:B------:R2:W-:Y:S04]  /*14a40*/  STS [R7+0x4200], R0 ;  /* 0x0042000007007388 */ /* 0x0005e80000000800 */
[----:B------:R3:W-:Y:S04]  /*14a50*/  STS [R8+0x5080], R2 ;  /* 0x0050800208007388 */ /* 0x0007e80000000800 */
[----:B------:R4:W-:Y:S04]  /*14a60*/  STS [R8+0x5280], R4 ;  /* 0x0052800408007388 */ /* 0x0009e80000000800 */
[----:B------:R-:W-:Y:S01]  /*14a70*/  STS [R7+0x5000], R5 ;  /* 0x0050000507007388 */ /* 0x000fe20000000800 */
[----:B-1----:R-:W-:-:S05]  /*14a80*/  F2FP.PACK_AB R3, R63, R62 ;  /* 0x0000003e3f03723e */ /* 0x002fca00000000ff */
[----:B------:R1:W-:Y:S01]  /*14a90*/  STS [R7+0x5200], R3 ;  /* 0x0052000307007388 */ /* 0x0003e20000000800 */
[----:B--2---:R-:W-:Y:S02]  /*14aa0*/  F2FP.PACK_AB R0, R83, R82 ;  /* 0x000000525300723e */ /* 0x004fe400000000ff */
[----:B---3--:R-:W-:Y:S02]  /*14ab0*/  F2FP.PACK_AB R2, R169, R168 ;  /* 0x000000a8a902723e */ /* 0x008fe400000000ff */
[----:B----4-:R-:W-:-:S03]  /*14ac0*/  F2FP.PACK_AB R4, R49, R48 ;  /* 0x000000303104723e */ /* 0x010fc600000000ff */
[----:B------:R2:W-:Y:S04]  /*14ad0*/  STS [R6+0x4080], R2 ;  /* 0x0040800206007388 */ /* 0x0005e80000000800 */
[----:B------:R3:W-:Y:S04]  /*14ae0*/  STS [R6+0x4280], R0 ;  /* 0x0042800006007388 */ /* 0x0007e80000000800 */
[----:B------:R-:W4:Y:S01]  /*14af0*/  LDL.LU R8, [R1+0x24] ;  /* 0x0000240001087983 */ /* 0x000f220000300800 */
[----:B-1----:R-:W-:Y:S02]  /*14b00*/  F2FP.PACK_AB R3, R51, R50 ;  /* 0x000000323303723e */ /* 0x002fe400000000ff */
[----:B--2---:R-:W-:-:S02]  /*14b10*/  F2FP.PACK_AB R2, R85, R84 ;  /* 0x000000545502723e */ /* 0x004fc400000000ff */
[----:B---3--:R-:W-:-:S03]  /*14b20*/  F2FP.PACK_AB R0, R81, R80 ;  /* 0x000000505100723e */ /* 0x008fc600000000ff */
[----:B------:R1:W-:Y:S04]  /*14b30*/  STS [R9+0x4000], R2 ;  /* 0x0040000209007388 */ /* 0x0003e80000000800 */
[----:B------:R2:W-:Y:S04]  /*14b40*/  STS [R9+0x4200], R0 ;  /* 0x0042000009007388 */ /* 0x0005e80000000800 */
[----:B------:R3:W-:Y:S04]  /*14b50*/  STS [R6+0x5080], R4 ;  /* 0x0050800406007388 */ /* 0x0007e80000000800 */
[----:B------:R3:W-:Y:S01]  /*14b60*/  STS [R6+0x5280], R3 ;  /* 0x0052800306007388 */ /* 0x0007e20000000800 */
[----:B-1----:R-:W-:Y:S01]  /*14b70*/  F2FP.PACK_AB R2, R29, R28 ;  /* 0x0000001c1d02723e */ /* 0x002fe200000000ff */
[----:B--2---:R-:W-:-:S02]  /*14b80*/  IMAD.MOV.U32 R0, RZ, RZ, RZ ;  /* 0x000000ffff007224 */ /* 0x004fc400078e00ff */
[----:B---3--:R-:W-:Y:S01]  /*14b90*/  IMAD.MOV.U32 R4, RZ, RZ, 0x4 ;  /* 0x00000004ff047424 */ /* 0x008fe200078e00ff */
[----:B------:R-:W-:-:S03]  /*14ba0*/  F2FP.PACK_AB R3, R27, R26 ;  /* 0x0000001a1b03723e */ /* 0x000fc600000000ff */
[CC--:B------:R-:W-:Y:S02]  /*14bb0*/  @P1 IMAD.WIDE R6, R10.reuse, R4.reuse, c[0x0][0x508] ;  /* 0x000142000a061625 */ /* 0x0c0fe400078e0204 */
[----:B------:R1:W-:Y:S02]  /*14bc0*/  STS [R9+0x5000], R3 ;  /* 0x0050000309007388 */ /* 0x0003e40000000800 */
[----:B------:R-:W-:Y:S02]  /*14bd0*/  IMAD.WIDE R4, R10, R4, c[0x0][0x500] ;  /* 0x000140000a047625 */ /* 0x000fe400078e0204 */
[----:B------:R2:W-:Y:S04]  /*14be0*/  STS [R9+0x5200], R2 ;  /* 0x0052000209007388 */ /* 0x0005e80000000800 */
[----:B------:R-:W-:Y:S06]  /*14bf0*/  BAR.SYNC.DEFER_BLOCKING 0x1, 0x80 ;  /* 0x0042000000007b1d */ /* 0x000fec0000010000 */
[----:B------:R2:W5:Y:S04]  /*14c00*/  @P1 LDG.E R11, [R6.64] ;  /* 0x00000006060b1981 */ /* 0x000568000c1e1900 */
[----:B------:R2:W5:Y:S01]  /*14c10*/  @P2 LDG.E R0, [R4.64] ;  /* 0x0000000604002981 */ /* 0x000562000c1e1900 */
[----:B----4-:R-:W-:-:S04]  /*14c20*/  ISETP.NE.AND P0, PT, R8, RZ, PT ;  /* 0x000000ff0800720c */ /* 0x010fc80003f05270 */
[----:B-1----:R-:W-:Y:S01]  /*14c30*/  SEL R3, R8, c[0x0][0x3d4], P0 ;  /* 0x0000f50008037a07 */ /* 0x002fe20000000000 */
[----:B------:R-:W-:Y:S05]  /*14c40*/  @P1 BRA `(.L_x_712) ;  /* 0x0000004000001947 */ /* 0x000fea0003800000 */
[----:B--2---:R-:W-:Y:S05]  /*14c50*/  @!P2 BRA `(.L_x_712) ;  /* 0x000000300000a947 */ /* 0x004fea0003800000 */
[----:B------:R1:W2:Y:S04]  /*14c60*/  LDG.E R2, [R4.64] ;  /* 0x0000000604027981 */ /* 0x0002a8000c1e1900 */
[----:B-1----:R-:W2:Y:S02]  /*14c70*/  LDG.E R4, [R4.64+0x4] ;  /* 0x0000040604047981 */ /* 0x002ea4000c1e1900 */
[----:B--2--5:R-:W-:Y:S02]  /*14c80*/  IADD3 R11, -R2, R4, RZ ;  /* 0x00000004020b7210 */ /* 0x024fe40007ffe1ff */
.L_x_712:
[----:B--2---:R-:W2:Y:S04]  /*14c90*/  LDL.LU R7, [R1+0x8] ;  /* 0x0000080001077983 */ /* 0x004ea80000300800 */
[----:B------:R-:W3:Y:S01]  /*14ca0*/  LDL R16, [R1+0x2c] ;  /* 0x00002c0001107983 */ /* 0x000ee20000100800 */
[----:B------:R-:W-:Y:S01]  /*14cb0*/  IMAD.MOV.U32 R2, RZ, RZ, 0x368 ;  /* 0x00000368ff027424 */ /* 0x000fe200078e00ff */
[----:B------:R-:W-:Y:S01]  /*14cc0*/  ISETP.GT.AND P2, PT, R3, 0x1, PT ;  /* 0x000000010300780c */ /* 0x000fe20003f44270 */
[----:B------:R-:W-:Y:S01]  /*14cd0*/  IMAD.IADD R5, R251, 0x1, R250 ;  /* 0x00000001fb057824 */ /* 0x000fe200078e02fa */
[----:B------:R-:W4:Y:S01]  /*14ce0*/  LDL R75, [R1+0x34] ;  /* 0x00003400014b7983 */ /* 0x000f220000100800 */
[----:B------:R-:W-:-:S02]  /*14cf0*/  ISETP.NE.U32.AND P0, PT, RZ, c[0x0][0x500], PT ;  /* 0x00014000ff007a0c */ /* 0x000fc40003f05070 */
[----:B------:R-:W-:Y:S02]  /*14d00*/  SEL R2, R2, 0x328, P2 ;  /* 0x0000032802027807 */ /* 0x000fe40001000000 */
[----:B------:R-:W-:Y:S02]  /*14d10*/  ISETP.NE.AND.EX P0, PT, RZ, c[0x0][0x504], PT, P0 ;  /* 0x00014100ff007a0c */ /* 0x000fe40003f05300 */
[----:B------:R1:W1:Y:S01]  /*14d20*/  LDC.64 R8, c[0x0][R2+0x170] ;  /* 0x00005c0002087b82 */ /* 0x0002620000000a00 */
[----:B------:R-:W-:-:S04]  /*14d30*/  SHF.R.S32.HI R3, RZ, 0x1f, R10 ;  /* 0x0000001fff037819 */ /* 0x000fc8000001140a */
[----:B------:R-:W-:-:S03]  /*14d40*/  SEL R6, R3, RZ, !P0 ;  /* 0x000000ff03067207 */ /* 0x000fc60004000000 */
[----:B------:R1:W2:Y:S08]  /*14d50*/  LDC.64 R14, c[0x0][R2+0x168] ;  /* 0x00005a00020e7b82 */ /* 0x0002b00000000a00 */
[----:B------:R1:W2:Y:S08]  /*14d60*/  LDC.64 R18, c[0x0][R2+0x178] ;  /* 0x00005e0002127b82 */ /* 0x0002b00000000a00 */
[----:B------:R1:W2:Y:S02]  /*14d70*/  LDC.64 R20, c[0x0][R2+0x160] ;  /* 0x0000580002147b82 */ /* 0x0002a40000000a00 */
[----:B-1----:R-:W-:-:S05]  /*14d80*/  IMAD.MOV.U32 R2, RZ, RZ, c[0x0][0x4e8] ;  /* 0x00013a00ff027624 */ /* 0x002fca00078e00ff */
[----:B------:R-:W-:Y:S02]  /*14d90*/  ISETP.NE.AND P5, PT, R2, 0x1, PT ;  /* 0x000000010200780c */ /* 0x000fe40003fa5270 */
[----:B------:R-:W-:-:S05]  /*14da0*/  SEL R2, R10, RZ, !P0 ;  /* 0x000000ff0a027207 */ /* 0x000fca0004000000 */
[----:B------:R-:W-:-:S04]  /*14db0*/  IMAD R4, R9, R2, RZ ;  /* 0x0000000209047224 */ /* 0x000fc800078e02ff */
[----:B------:R-:W-:Y:S02]  /*14dc0*/  IMAD R12, R8, R6, R4 ;  /* 0x00000006080c7224 */ /* 0x000fe400078e0204 */
[----:B------:R-:W-:Y:S01]  /*14dd0*/  @P5 IMAD.HI.U32 R10, R5, c[0x0][0x4ec], RZ ;  /* 0x00013b00050a5a27 */ /* 0x000fe200078e00ff */
[----:B------:R-:W1:Y:S03]  /*14de0*/  S2R R76, SR_TID.X ;  /* 0x00000000004c7919 */ /* 0x000e660000002100 */
[----:B------:R-:W-:Y:S01]  /*14df0*/  IMAD.MOV.U32 R4, RZ, RZ, R5 ;  /* 0x000000ffff047224 */ /* 0x000fe200078e0005 */
[----:B------:R-:W-:Y:S02]  /*14e00*/  @P5 SHF.R.U32.HI R4, RZ, c[0x0][0x4f0], R10 ;  /* 0x00013c00ff045a19 */ /* 0x000fe4000001160a */
[----:B-----5:R-:W-:Y:S02]  /*14e10*/  SHF.R.S32.HI R17, RZ, 0x1f, R0 ;  /* 0x0000001fff117819 */ /* 0x020fe40000011400 */
[----:B------:R-:W-:-:S04]  /*14e20*/  LOP3.LUT R194, R194, 0xfffffffd, RZ, 0xc0, !PT ;  /* 0xfffffffdc2c27812 */ /* 0x000fc800078ec0ff */
[----:B------:R-:W-:Y:S02]  /*14e30*/  LOP3.LUT R194, R194, 0xfffffffe, RZ, 0xc0, !PT ;  /* 0xfffffffec2c27812 */ /* 0x000fe400078ec0ff */
[----:B--2---:R-:W-:Y:S01]  /*14e40*/  LOP3.LUT R3, R7, 0xffff, RZ, 0xc0, !PT ;  /* 0x0000ffff07037812 */ /* 0x004fe200078ec0ff */
[----:B------:R-:W-:Y:S01]  /*14e50*/  IMAD.WIDE.U32 R6, R8, R2, RZ ;  /* 0x0000000208067225 */ /* 0x000fe200078e00ff */
[----:B---3--:R-:W-:-:S03]  /*14e60*/  SEL R10, R16, RZ, P2 ;  /* 0x000000ff100a7207 */ /* 0x008fc60001000000 */
[----:B------:R-:W-:-:S04]  /*14e70*/  IMAD.WIDE.U32 R8, R14, R3, RZ ;  /* 0x000000030e087225 */ /* 0x000fc800078e00ff */
[----:B------:R-:W-:Y:S01]  /*14e80*/  IMAD R13, R15, R3, RZ ;  /* 0x000000030f0d7224 */ /* 0x000fe200078e02ff */
[----:B------:R-:W-:Y:S01]  /*14e90*/  IADD3 R15, P1, P0, R6, R8, R0 ;  /* 0x00000008060f7210 */ /* 0x000fe2000783e000 */
[----:B------:R-:W-:Y:S02]  /*14ea0*/  IMAD.IADD R14, R7, 0x1, R12 ;  /* 0x00000001070e7824 */ /* 0x000fe400078e020c */
[----:B------:R-:W-:Y:S02]  /*14eb0*/  IMAD.IADD R6, R9, 0x1, R13 ;  /* 0x0000000109067824 */ /* 0x000fe400078e020d */
[-C--:B------:R-:W-:Y:S02]  /*14ec0*/  IMAD R12, R19, R10.reuse, RZ ;  /* 0x0000000a130c7224 */ /* 0x080fe400078e02ff */
[----:B------:R-:W-:Y:S02]  /*14ed0*/  IMAD.MOV R7, RZ, RZ, -R4 ;  /* 0x000000ffff077224 */ /* 0x000fe400078e0a04 */
        /* <DEDUP_REMOVED lines=14> */
[----:B-1----:R-:W-:Y:S01]  /*14fc0*/  SHF.R.S32.HI R16, RZ, 0x1f, R76 ;  /* 0x0000001fff107819 */ /* 0x002fe2000001144c */
[----:B------:R-:W-:Y:S01]  /*14fd0*/  IMAD.IADD R4, R7, 0x1, R4 ;  /* 0x0000000107047824 */ /* 0x000fe200078e0204 */
[----:B------:R-:W-:Y:S02]  /*14fe0*/  LEA R7, P0, R6, R8, 0x2 ;  /* 0x0000000806077211 */ /* 0x000fe400078010ff */
[----:B------:R-:W-:Y:S02]  /*14ff0*/  SEL R9, R9, c[0x0][0x454], P2 ;  /* 0x0001150009097a07 */ /* 0x000fe40001000000 */
[----:B------:R-:W-:Y:S02]  /*15000*/  LEA.HI R16, R16, R76, RZ, 0x5 ;  /* 0x0000004c10107211 */ /* 0x000fe400078f28ff */
[----:B------:R-:W-:Y:S02]  /*15010*/  LEA.HI.X R6, R6, R9, R4, 0x2, P0 ;  /* 0x0000000906067211 */ /* 0x000fe400000f1404 */
[----:B------:R-:W-:Y:S01]  /*15020*/  LOP3.LUT R16, R16, 0xffffffe0, RZ, 0xc0, !PT ;  /* 0xffffffe010107812 */ /* 0x000fe200078ec0ff */
[----:B------:R-:W-:Y:S01]  /*15030*/  SHFL.IDX PT, R14, R7, RZ, 0x1c1f ;  /* 0x001c1fff070e7589 */ /* 0x000fe200000e0000 */
[----:B------:R-:W-:-:S03]  /*15040*/  IMAD R4, R11, c[0x0][0x4e8], RZ ;  /* 0x00013a000b047a24 */ /* 0x000fc600078e02ff */
[----:B------:R-:W1:Y:S01]  /*15050*/  SHFL.IDX PT, R15, R6, RZ, 0x1c1f ;  /* 0x001c1fff060f7589 */ /* 0x000e6200000e0000 */
[----:B------:R-:W-:-:S03]  /*15060*/  IMAD.IADD R16, R76, 0x1, -R16 ;  /* 0x000000014c107824 */ /* 0x000fc600078e0a10 */
[----:B------:R-:W-:Y:S04]  /*15070*/  SHFL.IDX PT, R12, R7, 0x1, 0x1c1f ;  /* 0x003c1f00070c7f89 */ /* 0x000fe800000e0000 */
[----:B------:R-:W2:Y:S04]  /*15080*/  SHFL.IDX PT, R13, R6, 0x1, 0x1c1f ;  /* 0x003c1f00060d7f89 */ /* 0x000ea800000e0000 */
[----:B------:R-:W-:Y:S04]  /*15090*/  SHFL.IDX PT, R11, R6, 0x2, 0x1c1f ;  /* 0x005c1f00060b7f89 */ /* 0x000fe800000e0000 */
[----:B------:R4:W-:Y:S01]  /*150a0*/  SHFL.IDX PT, R9, R6, 0x3, 0x1c1f ;  /* 0x007c1f0006097f89 */ /* 0x0009e200000e0000 */
[----:B------:R-:W-:-:S03]  /*150b0*/  LOP3.LUT P0, RZ, R16, 0x3, RZ, 0xc0, !PT ;  /* 0x0000000310ff7812 */ /* 0x000fc6000780c0ff */
[----:B------:R-:W3:Y:S04]  /*150c0*/  SHFL.IDX PT, R10, R7, 0x2, 0x1c1f ;  /* 0x005c1f00070a7f89 */ /* 0x000ee800000e0000 */
[----:B------:R1:W1:Y:S01]  /*150d0*/  SHFL.IDX PT, R8, R7, 0x3, 0x1c1f ;  /* 0x007c1f0007087f89 */ /* 0x00026200000e0000 */
[----:B----4-:R-:W-:-:S05]  /*150e0*/  IMAD.IADD R6, R75, 0x1, R250 ;  /* 0x000000014b067824 */ /* 0x010fca00078e02fa */
[C---:B------:R-:W-:Y:S02]  /*150f0*/  IADD3 R18, R6.reuse, 0x8, RZ ;  /* 0x0000000806127810 */ /* 0x040fe40007ffe0ff */
[CC--:B------:R-:W-:Y:S02]  /*15100*/  ISETP.GE.OR P4, PT, R6.reuse, R4.reuse, P0 ;  /* 0x000000040600720c */ /* 0x0c0fe40000786670 */
[----:B------:R-:W-:Y:S02]  /*15110*/  IADD3 R16, R6, 0x40, RZ ;  /* 0x0000004006107810 */ /* 0x000fe40007ffe0ff */
[-C--:B------:R-:W-:Y:S02]  /*15120*/  ISETP.GE.OR P3, PT, R18, R4.reuse, P0 ;  /* 0x000000041200720c */ /* 0x080fe40000766670 */
[----:B------:R-:W-:Y:S02]  /*15130*/  ISETP.GE.OR P1, PT, R16, R4, P0 ;  /* 0x000000041000720c */ /* 0x000fe40000726670 */
[----:B-1----:R-:W-:-:S05]  /*15140*/  IADD3 R7, R6, 0x48, RZ ;  /* 0x0000004806077810 */ /* 0x002fca0007ffe0ff */
[----:B------:R1:W-:Y:S04]  /*15150*/  @!P4 ST.E [R14.64], R23 ;  /* 0x000000170e00c985 */ /* 0x0003e8000c101906 */
[----:B--2---:R1:W-:Y:S01]  /*15160*/  @!P3 ST.E [R12.64], R24 ;  /* 0x000000180c00b985 */ /* 0x0043e2000c101906 */
[-C--:B------:R-:W-:Y:S02]  /*15170*/  ISETP.GE.AND P3, PT, R16, R4.reuse, PT ;  /* 0x000000041000720c */ /* 0x080fe40003f66270 */
[CC--:B------:R-:W-:Y:S01]  /*15180*/  ISETP.GE.OR P0, PT, R7.reuse, R4.reuse, P0 ;  /* 0x000000040700720c */ /* 0x0c0fe20000706670 */
[----:B---3--:R1:W-:Y:S01]  /*15190*/  @!P1 ST.E [R10.64], R25 ;  /* 0x000000190a009985 */ /* 0x0083e2000c101906 */
[-C--:B------:R-:W-:Y:S02]  /*151a0*/  ISETP.GE.AND P1, PT, R7, R4.reuse, PT ;  /* 0x000000040700720c */ /* 0x080fe40003f26270 */
[----:B------:R-:W-:-:S07]  /*151b0*/  ISETP.GE.AND P6, PT, R18, R4, PT ;  /* 0x000000041200720c */ /* 0x000fce0003fc6270 */
[----:B------:R-:W-:Y:S02]  /*151c0*/  @P3 LOP3.LUT R194, R194, 0x1, RZ, 0xfc, !PT ;  /* 0x00000001c2c23812 */ /* 0x000fe400078efcff */
[----:B------:R1:W-:Y:S01]  /*151d0*/  @!P0 ST.E [R8.64], R22 ;  /* 0x0000001608008985 */ /* 0x0003e2000c101906 */
[----:B------:R-:W-:Y:S02]  /*151e0*/  ISETP.GE.AND P0, PT, R6, R4, PT ;  /* 0x000000040600720c */ /* 0x000fe40003f06270 */
[----:B------:R-:W-:Y:S01]  /*151f0*/  @P1 LOP3.LUT R194, R194, 0x2, RZ, 0xfc, !PT ;  /* 0x00000002c2c21812 */ /* 0x000fe200078efcff */
[----:B------:R-:W-:Y:S05]  /*15200*/  @P2 BRA `(.L_x_713) ;  /* 0x0000089000002947 */ /* 0x000fea0003800000 */
[----:B------:R-:W2:Y:S01]  /*15210*/  LDL R19, [R1+0x28] ;  /* 0x0000280001137983 */ /* 0x000ea20000100800 */
[----:B------:R-:W-:Y:S01]  /*15220*/  IMAD R17, R17, c[0x0][0x3a0], RZ ;  /* 0x0000e80011117a24 */ /* 0x000fe200078e02ff */
[----:B-1----:R-:W-:Y:S01]  /*15230*/  IADD3 R8, R238, R250, RZ ;  /* 0x000000faee087210 */ /* 0x002fe20007ffe0ff */
[----:B------:R-:W-:-:S03]  /*15240*/  IMAD.WIDE.U32 R6, R0, c[0x0][0x3a0], RZ ;  /* 0x0000e80000067a25 */ /* 0x000fc600078e00ff */
[----:B------:R-:W-:Y:S01]  /*15250*/  MOV R5, R8 ;  /* 0x0000000800057202 */ /* 0x000fe20000000f00 */
[----:B------:R-:W-:Y:S02]  /*15260*/  IMAD R0, R0, c[0x0][0x3a4], R17 ;  /* 0x0000e90000007a24 */ /* 0x000fe400078e0211 */
[----:B------:R-:W-:-:S03]  /*15270*/  @P5 IMAD.HI.U32 R9, R8, c[0x0][0x4ec], RZ ;  /* 0x00013b0008095a27 */ /* 0x000fc600078e00ff */
        /* <DEDUP_REMOVED lines=38> */
.L_x_829:
[----:B------:R-:W-:Y:S05]  /*154e0*/  BRA.DIV ~URZ, `(.L_x_715) ;  /* 0x00005fa27f007947 */ /* 0x000fea000b800000 */
[----:B------:R3:W4:Y:S02]  /*154f0*/  SHFL.IDX PT, R0, R13, RZ, 0x1c1f ;  /* 0x001c1fff0d007589 */ /* 0x00072400000e0000 */
.L_x_830:
[----:B------:R-:W-:Y:S01]  /*15500*/  IADD3 R12, R239, R250, RZ ;  /* 0x000000faef0c7210 */ /* 0x000fe20007ffe0ff */
        /* <DEDUP_REMOVED lines=10> */
[CC--:B------:R-:W-:Y:S02]  /*155b0*/  @!P1 LEA R8, P4, R235.reuse, R0.reuse, 0x1 ;  /* 0x00000000eb089211 */ /* 0x0c0fe400078808ff */
[----:B------:R-:W-:Y:S02]  /*155c0*/  @!P0 LEA R2, P3, R236, R0, 0x1 ;  /* 0x00000000ec028211 */ /* 0x000fe400078608ff */
[-C--:B--2---:R-:W-:Y:S02]  /*155d0*/  @!P2 LEA.HI.X R11, R210, R6.reuse, R15, 0x1, P5 ;  /* 0x00000006d20ba211 */ /* 0x084fe400028f0c0f */
[-C--:B------:R-:W-:Y:S02]  /*155e0*/  @!P1 LEA.HI.X R9, R235, R6.reuse, R14, 0x1, P4 ;  /* 0x00000006eb099211 */ /* 0x080fe400020f0c0e */
[----:B------:R-:W-:Y:S01]  /*155f0*/  @!P0 LEA.HI.X R3, R236, R6, R5, 0x1, P3 ;  /* 0x00000006ec038211 */ /* 0x000fe200018f0c05 */
[----:B------:R2:W-:Y:S04]  /*15600*/  @!P2 ST.E.128 [R10.64], R24 ;  /* 0x000000180a00a985 */ /* 0x0005e8000c101d06 */
[----:B------:R2:W-:Y:S04]  /*15610*/  @!P1 ST.E.128 [R8.64], R20 ;  /* 0x0000001408009985 */ /* 0x0005e8000c101d06 */
[----:B------:R2:W-:Y:S02]  /*15620*/  @!P0 ST.E.128 [R2.64], R16 ;  /* 0x0000001002008985 */ /* 0x0005e4000c101d06 */
.L_x_717:
[----:B------:R-:W-:Y:S05]  /*15630*/  BSYNC B0 ;  /* 0x0000000000007941 */ /* 0x000fea0003800000 */
.L_x_716:
[----:B------:R-:W-:Y:S05]  /*15640*/  BRA.DIV ~URZ, `(.L_x_718) ;  /* 0x00005eb27f007947 */ /* 0x000fea000b800000 */
[----:B--2---:R2:W1:Y:S04]  /*15650*/  SHFL.IDX PT, R6, R7, 0x1, 0x1c1f ;  /* 0x003c1f0007067f89 */ /* 0x00446800000e0000 */
[----:B----4-:R2:W4:Y:S02]  /*15660*/  SHFL.IDX PT, R0, R13, 0x1, 0x1c1f ;  /* 0x003c1f000d007f89 */ /* 0x01052400000e0000 */
.L_x_831:
        /* <DEDUP_REMOVED lines=13> */
[-C--:B-1----:R-:W-:Y:S02]  /*15740*/  @!P2 LEA.HI.X R11, R210, R6.reuse, R15, 0x1, P5 ;  /* 0x00000006d20ba211 */ /* 0x082fe400028f0c0f */
[-C--:B------:R-:W-:Y:S02]  /*15750*/  @!P1 LEA.HI.X R9, R235, R6.reuse, R14, 0x1, P4 ;  /* 0x00000006eb099211 */ /* 0x080fe400020f0c0e */
[----:B------:R-:W-:Y:S01]  /*15760*/  @!P0 LEA.HI.X R3, R236, R6, R5, 0x1, P3 ;  /* 0x00000006ec038211 */ /* 0x000fe200018f0c05 */
[----:B------:R1:W-:Y:S04]  /*15770*/  @!P2 ST.E.128 [R10.64], R36 ;  /* 0x000000240a00a985 */ /* 0x0003e8000c101d06 */
[----:B------:R1:W-:Y:S04]  /*15780*/  @!P1 ST.E.128 [R8.64], R32 ;  /* 0x0000002008009985 */ /* 0x0003e8000c101d06 */
[----:B------:R1:W-:Y:S02]  /*15790*/  @!P0 ST.E.128 [R2.64], R28 ;  /* 0x0000001c02008985 */ /* 0x0003e4000c101d06 */
.L_x_720:
[----:B------:R-:W-:Y:S05]  /*157a0*/  BSYNC B0 ;  /* 0x0000000000007941 */ /* 0x000fea0003800000 */
.L_x_719:
[----:B------:R-:W-:Y:S05]  /*157b0*/  BRA.DIV ~URZ, `(.L_x_721) ;  /* 0x00005e127f007947 */ /* 0x000fea000b800000 */
[----:B-1----:R1:W2:Y:S02]  /*157c0*/  SHFL.IDX PT, R6, R7, 0x2, 0x1c1f ;  /* 0x005c1f0007067f89 */ /* 0x0022a400000e0000 */
.L_x_832:
[----:B------:R-:W-:Y:S05]  /*157d0*/  BRA.DIV ~URZ, `(.L_x_722) ;  /* 0x00005e627f007947 */ /* 0x000fea000b800000 */
[----:B----4-:R4:W1:Y:S02]  /*157e0*/  SHFL.IDX PT, R0, R13, 0x2, 0x1c1f ;  /* 0x005c1f000d007f89 */ /* 0x01086400000e0000 */
.L_x_833:
        /* <DEDUP_REMOVED lines=19> */
.L_x_724:
[----:B------:R-:W-:Y:S05]  /*15920*/  BSYNC B0 ;  /* 0x0000000000007941 */ /* 0x000fea0003800000 */
.L_x_723:
[----:B------:R-:W-:Y:S05]  /*15930*/  BRA.DIV ~URZ, `(.L_x_725) ;  /* 0x00005d727f007947 */ /* 0x000fea000b800000 */
[----:B--2---:R2:W3:Y:S04]  /*15940*/  SHFL.IDX PT, R6, R7, 0x3, 0x1c1f ;  /* 0x007c1f0007067f89 */ /* 0x0044e800000e0000 */
[----:B-1----:R2:W1:Y:S02]  /*15950*/  SHFL.IDX PT, R0, R13, 0x3, 0x1c1f ;  /* 0x007c1f000d007f89 */ /* 0x00246400000e0000 */
.L_x_834:
[----:B------:R-:W-:-:S04]  /*15960*/  IADD3 R2, R12, 0x60, RZ ;  /* 0x000000600c027810 */ /* 0x000fc80007ffe0ff */
[----:B------:R-:W-:-:S13]  /*15970*/  ISETP.GE.AND P0, PT, R2, R4, PT ;  /* 0x000000040200720c */ /* 0x000fda0003f06270 */
[----:B------:R-:W-:Y:S05]  /*15980*/  @P0 BRA `(.L_x_726) ;  /* 0x0000264000000947 */ /* 0x000fea0003800000 */
[----:B------:R-:W-:Y:S02]  /*15990*/  ISETP.GE.AND P1, PT, R210, c[0x0][0x3c8], PT ;  /* 0x0000f200d2007a0c */ /* 0x000fe40003f26270 */
[----:B------:R-:W-:Y:S02]  /*159a0*/  ISETP.GE.AND P0, PT, R235, c[0x0][0x3c8], PT ;  /* 0x0000f200eb007a0c */ /* 0x000fe40003f06270 */
[----:B------:R-:W-:Y:S02]  /*159b0*/  SHF.R.S32.HI R8, RZ, 0x1f, R210 ;  /* 0x0000001fff087819 */ /* 0x000fe400000114d2 */
[----:B--2---:R-:W-:-:S07]  /*159c0*/  SHF.R.S32.HI R7, RZ, 0x1f, R235 ;  /* 0x0000001fff077819 */ /* 0x004fce00000114eb */
[CC--:B-1----:R-:W-:Y:S02]  /*159d0*/  @!P1 LEA R4, P3, R210.reuse, R0.reuse, 0x1 ;  /* 0x00000000d2049211 */ /* 0x0c2fe400078608ff */
[C---:B------:R-:W-:Y:S02]  /*159e0*/  @!P0 LEA R2, P2, R235.reuse, R0, 0x1 ;  /* 0x00000000eb028211 */ /* 0x040fe400078408ff */
[-C--:B---3--:R-:W-:Y:S02]  /*159f0*/  @!P1 LEA.HI.X R5, R210, R6.reuse, R8, 0x1, P3 ;  /* 0x00000006d2059211 */ /* 0x088fe400018f0c08 */
[----:B------:R-:W-:-:S03]  /*15a00*/  @!P0 LEA.HI.X R3, R235, R6, R7, 0x1, P2 ;  /* 0x00000006eb038211 */ /* 0x000fc600010f0c07 */
[----:B------:R1:W-:Y:S04]  /*15a10*/  @!P1 ST.E.128 [R4.64], R60 ;  /* 0x0000003c04009985 */ /* 0x0003e8000c101d06 */
[----:B------:R1:W-:Y:S01]  /*15a20*/  @!P0 ST.E.128 [R2.64], R56 ;  /* 0x0000003802008985 */ /* 0x0003e2000c101d06 */
[----:B------:R-:W-:-:S13]  /*15a30*/  ISETP.GE.AND P0, PT, R236, c[0x0][0x3c8], PT ;  /* 0x0000f200ec007a0c */ /* 0x000fda0003f06270 */
[----:B------:R-:W-:Y:S05]  /*15a40*/  @P0 BRA `(.L_x_726) ;  /* 0x0000258000000947 */ /* 0x000fea0003800000 */
[----:B------:R-:W-:Y:S02]  /*15a50*/  SHF.R.S32.HI R7, RZ, 0x1f, R236 ;  /* 0x0000001fff077819 */ /* 0x000fe400000114ec */
[----:B-1----:R-:W-:-:S04]  /*15a60*/  LEA R2, P0, R236, R0, 0x1 ;  /* 0x00000000ec027211 */ /* 0x002fc800078008ff */
[----:B------:R-:W-:-:S05]  /*15a70*/  LEA.HI.X R3, R236, R6, R7, 0x1, P0 ;  /* 0x00000006ec037211 */ /* 0x000fca00000f0c07 */
[----:B------:R1:W-:Y:S01]  /*15a80*/  ST.E.128 [R2.64], R52 ;  /* 0x0000003402007985 */ /* 0x0003e2000c101d06 */
[----:B------:R-:W-:Y:S05]  /*15a90*/  BRA `(.L_x_726) ;  /* 0x0000253000007947 */ /* 0x000fea0003800000 */
.L_x_713:
        /* <DEDUP_REMOVED lines=33> */
.L_x_835:
[----:B------:R-:W-:Y:S05]  /*15cb0*/  BRA.DIV ~URZ, `(.L_x_728) ;  /* 0x00005b327f007947 */ /* 0x000fea000b800000 */
[----:B------:R3:W4:Y:S02]  /*15cc0*/  SHFL.IDX PT, R0, R13, RZ, 0x1c1f ;  /* 0x001c1fff0d007589 */ /* 0x00072400000e0000 */
.L_x_836:
[----:B------:R-:W-:Y:S01]  /*15cd0*/  BSSY B0, `(.L_x_729) ;  /* 0x0000054000007945 */ /* 0x000fe20003800000 */
[----:B------:R-:W-:Y:S05]  /*15ce0*/  @P0 BRA `(.L_x_730) ;  /* 0x0000052000000947 */ /* 0x000fea0003800000 */
[C---:B------:R-:W-:Y:S02]  /*15cf0*/  ISETP.GE.AND P1, PT, R234.reuse, c[0x0][0x3c8], PT ;  /* 0x0000f200ea007a0c */ /* 0x040fe40003f26270 */
[C---:B------:R-:W-:Y:S02]  /*15d00*/  IADD3 R9, R234.reuse, 0x8, RZ ;  /* 0x00000008ea097810 */ /* 0x040fe40007ffe0ff */
[----:B------:R-:W-:Y:S02]  /*15d10*/  IADD3 R10, R234, 0x10, RZ ;  /* 0x00000010ea0a7810 */ /* 0x000fe40007ffe0ff */
[----:B------:R-:W-:Y:S02]  /*15d20*/  ISETP.GE.AND P2, PT, R9, c[0x0][0x3c8], PT ;  /* 0x0000f20009007a0c */ /* 0x000fe40003f46270 */
[----:B------:R-:W-:-:S02]  /*15d30*/  SHF.R.S32.HI R6, RZ, 0x1f, R234 ;  /* 0x0000001fff067819 */ /* 0x000fc400000114ea */
[----:B------:R-:W-:Y:S02]  /*15d40*/  ISETP.GE.AND P4, PT, R10, c[0x0][0x3c8], PT ;  /* 0x0000f2000a007a0c */ /* 0x000fe40003f86270 */
[C---:B------:R-:W-:Y:S02]  /*15d50*/  IADD3 R11, R234.reuse, 0x8, RZ ;  /* 0x00000008ea0b7810 */ /* 0x040fe40007ffe0ff */
[C---:B----4-:R-:W-:Y:S02]  /*15d60*/  @!P1 LEA R2, P0, R234.reuse, R0, 0x2 ;  /* 0x00000000ea029211 */ /* 0x050fe400078010ff */
[----:B------:R-:W-:Y:S02]  /*15d70*/  SHF.R.S32.HI R11, RZ, 0x1f, R11 ;  /* 0x0000001fff0b7819 */ /* 0x000fe4000001140b */
[----:B--2---:R-:W-:Y:S02]  /*15d80*/  @!P1 LEA.HI.X R3, R234, R4, R6, 0x2, P0 ;  /* 0x00000004ea039211 */ /* 0x004fe400000f1406 */
[----:B------:R-:W-:-:S02]  /*15d90*/  @!P2 LEA R6, P0, R9, R0, 0x2 ;  /* 0x000000000906a211 */ /* 0x000fc400078010ff */
[C---:B------:R-:W-:Y:S01]  /*15da0*/  IADD3 R5, R234.reuse, 0x18, RZ ;  /* 0x00000018ea057810 */ /* 0x040fe20007ffe0ff */
[----:B------:R2:W-:Y:S01]  /*15db0*/  @!P1 ST.E.64 [R2.64], R156 ;  /* 0x0000009c02009985 */ /* 0x0005e2000c101b06 */
[----:B------:R-:W-:Y:S02]  /*15dc0*/  @!P2 LEA.HI.X R7, R9, R4, R11, 0x2, P0 ;  /* 0x000000040907a211 */ /* 0x000fe400000f140b */
[----:B------:R-:W-:Y:S02]  /*15dd0*/  ISETP.GE.AND P3, PT, R5, c[0x0][0x3c8], PT ;  /* 0x0000f20005007a0c */ /* 0x000fe40003f66270 */
[C---:B------:R-:W-:Y:S01]  /*15de0*/  IADD3 R11, R234.reuse, 0x10, RZ ;  /* 0x00000010ea0b7810 */ /* 0x040fe20007ffe0ff */
[----:B------:R4:W-:Y:S01]  /*15df0*/  @!P2 ST.E.64 [R6.64], R158 ;  /* 0x0000009e0600a985 */ /* 0x0009e2000c101b06 */
[----:B------:R-:W-:Y:S02]  /*15e00*/  IADD3 R8, R234, 0x20, RZ ;  /* 0x00000020ea087810 */ /* 0x000fe40007ffe0ff */
[----:B------:R-:W-:-:S02]  /*15e10*/  SHF.R.S32.HI R11, RZ, 0x1f, R11 ;  /* 0x0000001fff0b7819 */ /* 0x000fc4000001140b */
[----:B------:R-:W-:Y:S02]  /*15e20*/  ISETP.GE.AND P1, PT, R8, c[0x0][0x3c8], PT ;  /* 0x0000f20008007a0c */ /* 0x000fe40003f26270 */
[C---:B------:R-:W-:Y:S02]  /*15e30*/  IADD3 R9, R234.reuse, 0x28, RZ ;  /* 0x00000028ea097810 */ /* 0x040fe40007ffe0ff */
[----:B------:R-:W-:-:S04]  /*15e40*/  IADD3 R14, R234, 0x48, RZ ;  /* 0x00000048ea0e7810 */ /* 0x000fc80007ffe0ff */
[----:B------:R-:W-:Y:S02]  /*15e50*/  SHF.R.S32.HI R14, RZ, 0x1f, R14 ;  /* 0x0000001fff0e7819 */ /* 0x000fe4000001140e */
[----:B--2---:R-:W-:-:S04]  /*15e60*/  @!P4 LEA R2, P0, R10, R0, 0x2 ;  /* 0x000000000a02c211 */ /* 0x004fc800078010ff */
[----:B------:R-:W-:Y:S02]  /*15e70*/  @!P4 LEA.HI.X R3, R10, R4, R11, 0x2, P0 ;  /* 0x000000040a03c211 */ /* 0x000fe400000f140b */
[----:B------:R-:W-:Y:S02]  /*15e80*/  IADD3 R11, R234, 0x18, RZ ;  /* 0x00000018ea0b7810 */ /* 0x000fe40007ffe0ff */
[----:B----4-:R-:W-:Y:S01]  /*15e90*/  @!P3 LEA R6, P0, R5, R0, 0x2 ;  /* 0x000000000506b211 */ /* 0x010fe200078010ff */
[----:B------:R2:W-:Y:S01]  /*15ea0*/  @!P4 ST.E.64 [R2.64], R160 ;  /* 0x000000a00200c985 */ /* 0x0005e2000c101b06 */
[----:B------:R-:W-:Y:S02]  /*15eb0*/  SHF.R.S32.HI R11, RZ, 0x1f, R11 ;  /* 0x0000001fff0b7819 */ /* 0x000fe4000001140b */
[----:B------:R-:W-:Y:S02]  /*15ec0*/  ISETP.GE.AND P4, PT, R9, c[0x0][0x3c8], PT ;  /* 0x0000f20009007a0c */ /* 0x000fe40003f86270 */
[----:B------:R-:W-:-:S02]  /*15ed0*/  @!P3 LEA.HI.X R7, R5, R4, R11, 0x2, P0 ;  /* 0x000000040507b211 */ /* 0x000fc400000f140b */
[C---:B------:R-:W-:Y:S02]  /*15ee0*/  IADD3 R11, R234.reuse, 0x20, RZ ;  /* 0x00000020ea0b7810 */ /* 0x040fe40007ffe0ff */
[----:B------:R-:W-:Y:S01]  /*15ef0*/  IADD3 R10, R234, 0x30, RZ ;  /* 0x00000030ea0a7810 */ /* 0x000fe20007ffe0ff */
[----:B------:R4:W-:Y:S01]  /*15f00*/  @!P3 ST.E.64 [R6.64], R162 ;  /* 0x000000a20600b985 */ /* 0x0009e2000c101b06 */
[----:B------:R-:W-:Y:S02]  /*15f10*/  SHF.R.S32.HI R11, RZ, 0x1f, R11 ;  /* 0x0000001fff0b7819 */ /* 0x000fe4000001140b */
[----:B------:R-:W-:Y:S02]  /*15f20*/  ISETP.GE.AND P2, PT, R10, c[0x0][0x3c8], PT ;  /* 0x0000f2000a007a0c */ /* 0x000fe40003f46270 */
[----:B------:R-:W-:Y:S02]  /*15f30*/  IADD3 R5, R234, 0x38, RZ ;  /* 0x00000038ea057810 */ /* 0x000fe40007ffe0ff */
[----:B--2---:R-:W-:-:S04]  /*15f40*/  @!P1 LEA R2, P0, R8, R0, 0x2 ;  /* 0x0000000008029211 */ /* 0x004fc800078010ff */
[----:B------:R-:W-:Y:S02]  /*15f50*/  @!P1 LEA.HI.X R3, R8, R4, R11, 0x2, P0 ;  /* 0x0000000408039211 */ /* 0x000fe400000f140b */
[C---:B------:R-:W-:Y:S02]  /*15f60*/  IADD3 R11, R234.reuse, 0x28, RZ ;  /* 0x00000028ea0b7810 */ /* 0x040fe40007ffe0ff */
[----:B------:R-:W-:Y:S01]  /*15f70*/  IADD3 R8, R234, 0x40, RZ ;  /* 0x00000040ea087810 */ /* 0x000fe20007ffe0ff */
[----:B------:R2:W-:Y:S01]  /*15f80*/  @!P1 ST.E.64 [R2.64], R148 ;  /* 0x0000009402009985 */ /* 0x0005e2000c101b06 */
[----:B----4-:R-:W-:Y:S02]  /*15f90*/  @!P4 LEA R6, P0, R9, R0, 0x2 ;  /* 0x000000000906c211 */ /* 0x010fe400078010ff */
[----:B------:R-:W-:Y:S02]  /*15fa0*/  SHF.R.S32.HI R11, RZ, 0x1f, R11 ;  /* 0x0000001fff0b7819 */ /* 0x000fe4000001140b */
[----:B------:R-:W-:-:S02]  /*15fb0*/  ISETP.GE.AND P1, PT, R5, c[0x0][0x3c8], PT ;  /* 0x0000f20005007a0c */ /* 0x000fc40003f26270 */
[----:B------:R-:W-:Y:S02]  /*15fc0*/  @!P4 LEA.HI.X R7, R9, R4, R11, 0x2, P0 ;  /* 0x000000040907c211 */ /* 0x000fe400000f140b */
[C---:B------:R-:W-:Y:S02]  /*15fd0*/  IADD3 R11, R234.reuse, 0x30, RZ ;  /* 0x00000030ea0b7810 */ /* 0x040fe40007ffe0ff */
[----:B------:R-:W-:Y:S01]  /*15fe0*/  IADD3 R9, R234, 0x38, RZ ;  /* 0x00000038ea097810 */ /* 0x000fe20007ffe0ff */
[----:B------:R4:W-:Y:S01]  /*15ff0*/  @!P4 ST.E.64 [R6.64], R152 ;  /* 0x000000980600c985 */ /* 0x0009e2000c101b06 */
[----:B------:R-:W-:Y:S02]  /*16000*/  SHF.R.S32.HI R11, RZ, 0x1f, R11 ;  /* 0x0000001fff0b7819 */ /* 0x000fe4000001140b */
[----:B------:R-:W-:Y:S02]  /*16010*/  ISETP.GE.AND P4, PT, R8, c[0x0][0x3c8], PT ;  /* 0x0000f20008007a0c */ /* 0x000fe40003f86270 */
[----:B------:R-:W-:-:S02]  /*16020*/  SHF.R.S32.HI R9, RZ, 0x1f, R9 ;  /* 0x0000001fff097819 */ /* 0x000fc40000011409 */
[----:B--2---:R-:W-:-:S04]  /*16030*/  @!P2 LEA R2, P0, R10, R0, 0x2 ;  /* 0x000000000a02a211 */ /* 0x004fc800078010ff */
[----:B------:R-:W-:Y:S02]  /*16040*/  @!P2 LEA.HI.X R3, R10, R4, R11, 0x2, P0 ;  /* 0x000000040a03a211 */ /* 0x000fe400000f140b */
[C---:B------:R-:W-:Y:S02]  /*16050*/  IADD3 R10, R234.reuse, 0x48, RZ ;  /* 0x00000048ea0a7810 */ /* 0x040fe40007ffe0ff */
[----:B------:R-:W-:Y:S01]  /*16060*/  IADD3 R11, R234, 0x50, RZ ;  /* 0x00000050ea0b7810 */ /* 0x000fe20007ffe0ff */
[----:B------:R2:W-:Y:S01]  /*16070*/  @!P2 ST.E.64 [R2.64], R164 ;  /* 0x000000a40200a985 */ /* 0x0005e2000c101b06 */
[----:B------:R-:W-:Y:S02]  /*16080*/  ISETP.GE.AND P3, PT, R10, c[0x0][0x3c8], PT ;  /* 0x0000f2000a007a0c */ /* 0x000fe40003f66270 */
[----:B----4-:R-:W-:Y:S02]  /*16090*/  @!P1 LEA R6, P0, R5, R0, 0x2 ;  /* 0x0000000005069211 */ /* 0x010fe400078010ff */
[----:B------:R-:W-:-:S02]  /*160a0*/  ISETP.GE.AND P2, PT, R11, c[0x0][0x3c8], PT ;  /* 0x0000f2000b007a0c */ /* 0x000fc40003f46270 */
[----:B------:R-:W-:Y:S02]  /*160b0*/  @!P1 LEA.HI.X R7, R5, R4, R9, 0x2, P0 ;  /* 0x0000000405079211 */ /* 0x000fe400000f1409 */
[C---:B------:R-:W-:Y:S02]  /*160c0*/  IADD3 R9, R234.reuse, 0x40, RZ ;  /* 0x00000040ea097810 */ /* 0x040fe40007ffe0ff */
[----:B------:R-:W-:Y:S01]  /*160d0*/  IADD3 R5, R234, 0x58, RZ ;  /* 0x00000058ea057810 */ /* 0x000fe20007ffe0ff */
[----:B------:R4:W-:Y:S01]  /*160e0*/  @!P1 ST.E.64 [R6.64], R166 ;  /* 0x000000a606009985 */ /* 0x0009e2000c101b06 */
[----:B------:R-:W-:Y:S02]  /*160f0*/  SHF.R.S32.HI R9, RZ, 0x1f, R9 ;  /* 0x0000001fff097819 */ /* 0x000fe40000011409 */
[----:B------:R-:W-:Y:S02]  /*16100*/  ISETP.GE.AND P1, PT, R5, c[0x0][0x3c8], PT ;  /* 0x0000f20005007a0c */ /* 0x000fe40003f26270 */
[----:B--2---:R-:W-:-:S04]  /*16110*/  @!P4 LEA R2, P0, R8, R0, 0x2 ;  /* 0x000000000802c211 */ /* 0x004fc800078010ff */
[----:B------:R-:W-:Y:S02]  /*16120*/  @!P4 LEA.HI.X R3, R8, R4, R9, 0x2, P0 ;  /* 0x000000040803c211 */ /* 0x000fe400000f1409 */
[----:B------:R-:W-:-:S03]  /*16130*/  @!P3 LEA R8, P0, R10, R0, 0x2 ;  /* 0x000000000a08b211 */ /* 0x000fc600078010ff */
[----:B------:R2:W-:Y:S01]  /*16140*/  @!P4 ST.E.64 [R2.64], R106 ;  /* 0x0000006a0200c985 */ /* 0x0005e2000c101b06 */
[----:B------:R-:W-:Y:S02]  /*16150*/  @!P3 LEA.HI.X R9, R10, R4, R14, 0x2, P0 ;  /* 0x000000040a09b211 */ /* 0x000fe400000f140e */
[C---:B------:R-:W-:Y:S02]  /*16160*/  IADD3 R14, R234.reuse, 0x50, RZ ;  /* 0x00000050ea0e7810 */ /* 0x040fe40007ffe0ff */
[C---:B----4-:R-:W-:Y:S01]  /*16170*/  @!P2 LEA R6, P0, R11.reuse, R0, 0x2 ;  /* 0x000000000b06a211 */ /* 0x050fe200078010ff */
[----:B------:R4:W-:Y:S01]  /*16180*/  @!P3 ST.E.64 [R8.64], R170 ;  /* 0x000000aa0800b985 */ /* 0x0009e2000c101b06 */
[----:B------:R-:W-:Y:S02]  /*16190*/  SHF.R.S32.HI R14, RZ, 0x1f, R14 ;  /* 0x0000001fff0e7819 */ /* 0x000fe4000001140e */
[----:B------:R-:W-:Y:S02]  /*161a0*/  IADD3 R10, R234, 0x58, RZ ;  /* 0x00000058ea0a7810 */ /* 0x000fe40007ffe0ff */
[----:B------:R-:W-:-:S02]  /*161b0*/  @!P2 LEA.HI.X R7, R11, R4, R14, 0x2, P0 ;  /* 0x000000040b07a211 */ /* 0x000fc400000f140e */
[----:B------:R-:W-:-:S03]  /*161c0*/  SHF.R.S32.HI R10, RZ, 0x1f, R10 ;  /* 0x0000001fff0a7819 */ /* 0x000fc6000001140a */
[----:B------:R4:W-:Y:S01]  /*161d0*/  @!P2 ST.E.64 [R6.64], R168 ;  /* 0x000000a80600a985 */ /* 0x0009e2000c101b06 */
[----:B--2---:R-:W-:-:S04]  /*161e0*/  @!P1 LEA R2, P0, R5, R0, 0x2 ;  /* 0x0000000005029211 */ /* 0x004fc800078010ff */
[----:B------:R-:W-:-:S05]  /*161f0*/  @!P1 LEA.HI.X R3, R5, R4, R10, 0x2, P0 ;  /* 0x0000000405039211 */ /* 0x000fca00000f140a */
[----:B------:R4:W-:Y:S04]  /*16200*/  @!P1 ST.E.64 [R2.64], R84 ;  /* 0x0000005402009985 */ /* 0x0009e8000c101b06 */
.L_x_730:
[----:B------:R-:W-:Y:S05]  /*16210*/  BSYNC B0 ;  /* 0x0000000000007941 */ /* 0x000fea0003800000 */
.L_x_729:
[----:B------:R-:W-:Y:S05]  /*16220*/  BRA.DIV ~URZ, `(.L_x_731) ;  /* 0x000056327f007947 */ /* 0x000fea000b800000 */
[----:B--2---:R2:W1:Y:S04]  /*16230*/  SHFL.IDX PT, R4, R12, 0x1, 0x1c1f ;  /* 0x003c1f000c047f89 */ /* 0x00446800000e0000 */
[----:B----4-:R2:W4:Y:S02]  /*16240*/  SHFL.IDX PT, R0, R13, 0x1, 0x1c1f ;  /* 0x003c1f000d007f89 */ /* 0x01052400000e0000 */
.L_x_837:
[----:B------:R-:W-:Y:S01]  /*16250*/  BSSY B0, `(.L_x_732) ;  /* 0x0000054000007945 */ /* 0x000fe20003800000 */
[----:B------:R-:W-:Y:S05]  /*16260*/  @P6 BRA `(.L_x_733) ;  /* 0x0000052000006947 */ /* 0x000fea0003800000 */
[C---:B------:R-:W-:Y:S02]  /*16270*/  ISETP.GE.AND P1, PT, R234.reuse, c[0x0][0x3c8], PT ;  /* 0x0000f200ea007a0c */ /* 0x040fe40003f26270 */
[C---:B------:R-:W-:Y:S02]  /*16280*/  IADD3 R9, R234.reuse, 0x8, RZ ;  /* 0x00000008ea097810 */ /* 0x040fe40007ffe0ff */
[----:B------:R-:W-:Y:S02]  /*16290*/  IADD3 R11, R234, 0x10, RZ ;  /* 0x00000010ea0b7810 */ /* 0x000fe40007ffe0ff */
[----:B------:R-:W-:-:S02]  /*162a0*/  ISETP.GE.AND P0, PT, R9, c[0x0][0x3c8], PT ;  /* 0x0000f20009007a0c */ /* 0x000fc40003f06270 */
[C---:B------:R-:W-:Y:S02]  /*162b0*/  IADD3 R5, R234.reuse, 0x18, RZ ;  /* 0x00000018ea057810 */ /* 0x040fe40007ffe0ff */
[----:B------:R-:W-:Y:S02]  /*162c0*/  SHF.R.S32.HI R6, RZ, 0x1f, R234 ;  /* 0x0000001fff067819 */ /* 0x000fe400000114ea */
[----:B------:R-:W-:Y:S02]  /*162d0*/  ISETP.GE.AND P3, PT, R11, c[0x0][0x3c8], PT ;  /* 0x0000f2000b007a0c */ /* 0x000fe40003f66270 */
[C---:B----4-:R-:W-:Y:S02]  /*162e0*/  @!P1 LEA R2, P2, R234.reuse, R0, 0x2 ;  /* 0x00000000ea029211 */ /* 0x050fe400078410ff */
[----:B------:R-:W-:Y:S02]  /*162f0*/  IADD3 R10, R234, 0x8, RZ ;  /* 0x00000008ea0a7810 */ /* 0x000fe40007ffe0ff */
[----:B------:R-:W-:-:S02]  /*16300*/  ISETP.GE.AND P5, PT, R5, c[0x0][0x3c8], PT ;  /* 0x0000f20005007a0c */ /* 0x000fc40003fa6270 */
[C---:B-1----:R-:W-:Y:S02]  /*16310*/  @!P1 LEA.HI.X R3, R234.reuse, R4, R6, 0x2, P2 ;  /* 0x00000004ea039211 */ /* 0x042fe400010f1406 */
[----:B------:R-:W-:Y:S02]  /*16320*/  SHF.R.S32.HI R10, RZ, 0x1f, R10 ;  /* 0x0000001fff0a7819 */ /* 0x000fe4000001140a */
[C---:B------:R-:W-:Y:S01]  /*16330*/  @!P0 LEA R6, P2, R9.reuse, R0, 0x2 ;  /* 0x0000000009068211 */ /* 0x040fe200078410ff */
[----:B------:R1:W-:Y:S01]  /*16340*/  @!P1 ST.E.64 [R2.64], R140 ;  /* 0x0000008c02009985 */ /* 0x0003e2000c101b06 */
[C---:B------:R-:W-:Y:S02]  /*16350*/  IADD3 R8, R234.reuse, 0x20, RZ ;  /* 0x00000020ea087810 */ /* 0x040fe40007ffe0ff */
[----:B------:R-:W-:Y:S02]  /*16360*/  @!P0 LEA.HI.X R7, R9, R4, R10, 0x2, P2 ;  /* 0x0000000409078211 */ /* 0x000fe400010f140a */
[----:B------:R-:W-:-:S02]  /*16370*/  IADD3 R14, R234, 0x10, RZ ;  /* 0x00000010ea0e7810 */ /* 0x000fc40007ffe0ff */
[----:B------:R-:W-:Y:S01]  /*16380*/  ISETP.GE.AND P2, PT, R8, c[0x0][0x3c8], PT ;  /* 0x0000f20008007a0c */ /* 0x000fe20003f46270 */
[----:B------:R4:W-:Y:S01]  /*16390*/  @!P0 ST.E.64 [R6.64], R144 ;  /* 0x0000009006008985 */ /* 0x0009e2000c101b06 */
[C---:B------:R-:W-:Y:S02]  /*163a0*/  IADD3 R9, R234.reuse, 0x18, RZ ;  /* 0x00000018ea097810 */ /* 0x040fe40007ffe0ff */
[----:B------:R-:W-:Y:S02]  /*163b0*/  IADD3 R10, R234, 0x28, RZ ;  /* 0x00000028ea0a7810 */ /* 0x000fe40007ffe0ff */
[----:B------:R-:W-:Y:S02]  /*163c0*/  SHF.R.S32.HI R14, RZ, 0x1f, R14 ;  /* 0x0000001fff0e7819 */ /* 0x000fe4000001140e */
[----:B------:R-:W-:Y:S02]  /*163d0*/  SHF.R.S32.HI R9, RZ, 0x1f, R9 ;  /* 0x0000001fff097819 */ /* 0x000fe40000011409 */
[----:B------:R-:W-:-:S02]  /*163e0*/  ISETP.GE.AND P1, PT, R10, c[0x0][0x3c8], PT ;  /* 0x0000f2000a007a0c */ /* 0x000fc40003f26270 */
[C---:B------:R-:W-:Y:S02]  /*163f0*/  IADD3 R17, R234.reuse, 0x40, RZ ;  /* 0x00000040ea117810 */ /* 0x040fe40007ffe0ff */
[C---:B------:R-:W-:Y:S02]  /*16400*/  IADD3 R15, R234.reuse, 0x30, RZ ;  /* 0x00000030ea0f7810 */ /* 0x040fe40007ffe0ff */
[----:B------:R-:W-:Y:S02]  /*16410*/  IADD3 R18, R234, 0x40, RZ ;  /* 0x00000040ea127810 */ /* 0x000fe40007ffe0ff */
[----:B------:R-:W-:Y:S02]  /*16420*/  SHF.R.S32.HI R15, RZ, 0x1f, R15 ;  /* 0x0000001fff0f7819 */ /* 0x000fe4000001140f */
[----:B------:R-:W-:Y:S02]  /*16430*/  SHF.R.S32.HI R18, RZ, 0x1f, R18 ;  /* 0x0000001fff127819 */ /* 0x000fe40000011412 */
[----:B-1----:R-:W-:-:S02]  /*16440*/  @!P3 LEA R2, P4, R11, R0, 0x2 ;  /* 0x000000000b02b211 */ /* 0x002fc400078810ff */
[C---:B------:R-:W-:Y:S02]  /*16450*/  IADD3 R16, R234.reuse, 0x48, RZ ;  /* 0x00000048ea107810 */ /* 0x040fe40007ffe0ff */
[----:B------:R-:W-:Y:S02]  /*16460*/  @!P3 LEA.HI.X R3, R11, R4, R14, 0x2, P4 ;  /* 0x000000040b03b211 */ /* 0x000fe400020f140e */
[C---:B------:R-:W-:Y:S02]  /*16470*/  IADD3 R11, R234.reuse, 0x30, RZ ;  /* 0x00000030ea0b7810 */ /* 0x040fe40007ffe0ff */
[C---:B----4-:R-:W-:Y:S01]  /*16480*/  @!P5 LEA R6, P0, R5.reuse, R0, 0x2 ;  /* 0x000000000506d211 */ /* 0x050fe200078010ff */
[----:B------:R1:W-:Y:S01]  /*16490*/  @!P3 ST.E.64 [R2.64], R142 ;  /* 0x0000008e0200b985 */ /* 0x0003e2000c101b06 */
[----:B------:R-:W-:Y:S02]  /*164a0*/  IADD3 R14, R234, 0x28, RZ ;  /* 0x00000028ea0e7810 */ /* 0x000fe40007ffe0ff */
[----:B------:R-:W-:-:S02]  /*164b0*/  @!P5 LEA.HI.X R7, R5, R4, R9, 0x2, P0 ;  /* 0x000000040507d211 */ /* 0x000fc400000f1409 */
[C---:B------:R-:W-:Y:S02]  /*164c0*/  IADD3 R9, R234.reuse, 0x20, RZ ;  /* 0x00000020ea097810 */ /* 0x040fe40007ffe0ff */
[----:B------:R-:W-:Y:S01]  /*164d0*/  ISETP.GE.AND P0, PT, R11, c[0x0][0x3c8], PT ;  /* 0x0000f2000b007a0c */ /* 0x000fe20003f06270 */
[----:B------:R4:W-:Y:S01]  /*164e0*/  @!P5 ST.E.64 [R6.64], R96 ;  /* 0x000000600600d985 */ /* 0x0009e2000c101b06 */
[----:B------:R-:W-:Y:S02]  /*164f0*/  IADD3 R5, R234, 0x38, RZ ;  /* 0x00000038ea057810 */ /* 0x000fe40007ffe0ff */
[----:B------:R-:W-:Y:S02]  /*16500*/  SHF.R.S32.HI R9, RZ, 0x1f, R9 ;  /* 0x0000001fff097819 */ /* 0x000fe40000011409 */
[----:B------:R-:W-:Y:S02]  /*16510*/  ISETP.GE.AND P4, PT, R5, c[0x0][0x3c8], PT ;  /* 0x0000f20005007a0c */ /* 0x000fe40003f86270 */
[----:B------:R-:W-:-:S02]  /*16520*/  SHF.R.S32.HI R14, RZ, 0x1f, R14 ;  /* 0x0000001fff0e7819 */ /* 0x000fc4000001140e */
[----:B------:R-:W-:Y:S02]  /*16530*/  ISETP.GE.AND P5, PT, R17, c[0x0][0x3c8], PT ;  /* 0x0000f20011007a0c */ /* 0x000fe40003fa6270 */
[----:B------:R-:W-:Y:S02]  /*16540*/  SHF.R.S32.HI R16, RZ, 0x1f, R16 ;  /* 0x0000001fff107819 */ /* 0x000fe40000011410 */
[----:B-1----:R-:W-:-:S04]  /*16550*/  @!P2 LEA R2, P3, R8, R0, 0x2 ;  /* 0x000000000802a211 */ /* 0x002fc800078610ff */
[----:B------:R-:W-:Y:S02]  /*16560*/  @!P2 LEA.HI.X R3, R8, R4, R9, 0x2, P3 ;  /* 0x000000040803a211 */ /* 0x000fe400018f1409 */
[----:B------:R-:W-:-:S03]  /*16570*/  @!P1 LEA R8, P3, R10, R0, 0x2 ;  /* 0x000000000a089211 */ /* 0x000fc600078610ff */
[----:B------:R1:W-:Y:S01]  /*16580*/  @!P2 ST.E.64 [R2.64], R132 ;  /* 0x000000840200a985 */ /* 0x0003e2000c101b06 */
[----:B------:R-:W-:Y:S02]  /*16590*/  @!P1 LEA.HI.X R9, R10, R4, R14, 0x2, P3 ;  /* 0x000000040a099211 */ /* 0x000fe400018f140e */
[C---:B------:R-:W-:Y:S02]  /*165a0*/  IADD3 R14, R234.reuse, 0x48, RZ ;  /* 0x00000048ea0e7810 */ /* 0x040fe40007ffe0ff */
[C---:B----4-:R-:W-:Y:S01]  /*165b0*/  @!P0 LEA R6, P2, R11.reuse, R0, 0x2 ;  /* 0x000000000b068211 */ /* 0x050fe200078410ff */
[----:B------:R4:W-:Y:S01]  /*165c0*/  @!P1 ST.E.64 [R8.64], R134 ;  /* 0x0000008608009985 */ /* 0x0009e2000c101b06 */
[----:B------:R-:W-:Y:S02]  /*165d0*/  IADD3 R10, R234, 0x38, RZ ;  /* 0x00000038ea0a7810 */ /* 0x000fe40007ffe0ff */
[----:B------:R-:W-:Y:S02]  /*165e0*/  ISETP.GE.AND P3, PT, R14, c[0x0][0x3c8], PT ;  /* 0x0000f2000e007a0c */ /* 0x000fe40003f66270 */
[----:B------:R-:W-:-:S02]  /*165f0*/  @!P0 LEA.HI.X R7, R11, R4, R15, 0x2, P2 ;  /* 0x000000040b078211 */ /* 0x000fc400010f140f */
[----:B------:R-:W-:Y:S02]  /*16600*/  SHF.R.S32.HI R10, RZ, 0x1f, R10 ;  /* 0x0000001fff0a7819 */ /* 0x000fe4000001140a */
[----:B------:R-:W-:Y:S01]  /*16610*/  IADD3 R15, R234, 0x50, RZ ;  /* 0x00000050ea0f7810 */ /* 0x000fe20007ffe0ff */
[----:B------:R5:W-:Y:S03]  /*16620*/  @!P0 ST.E.64 [R6.64], R136 ;  /* 0x0000008806008985 */ /* 0x000be6000c101b06 */
[----:B------:R-:W-:Y:S02]  /*16630*/  ISETP.GE.AND P2, PT, R15, c[0x0][0x3c8], PT ;  /* 0x0000f2000f007a0c */ /* 0x000fe40003f46270 */
[----:B-1----:R-:W-:-:S04]  /*16640*/  @!P4 LEA R2, P1, R5, R0, 0x2 ;  /* 0x000000000502c211 */ /* 0x002fc800078210ff */
[----:B------:R-:W-:Y:S02]  /*16650*/  @!P4 LEA.HI.X R3, R5, R4, R10, 0x2, P1 ;  /* 0x000000040503c211 */ /* 0x000fe400008f140a */
[C---:B------:R-:W-:Y:S02]  /*16660*/  @!P5 LEA R10, P0, R17.reuse, R0, 0x2 ;  /* 0x00000000110ad211 */ /* 0x040fe400078010ff */
[----:B------:R-:W-:Y:S01]  /*16670*/  IADD3 R5, R234, 0x58, RZ ;  /* 0x00000058ea057810 */ /* 0x000fe20007ffe0ff */
[----:B------:R1:W-:Y:S01]  /*16680*/  @!P4 ST.E.64 [R2.64], R138 ;  /* 0x0000008a0200c985 */ /* 0x0003e2000c101b06 */
[----:B------:R-:W-:Y:S02]  /*16690*/  @!P5 LEA.HI.X R11, R17, R4, R18, 0x2, P0 ;  /* 0x00000004110bd211 */ /* 0x000fe400000f1412 */
[C---:B----4-:R-:W-:Y:S02]  /*166a0*/  @!P3 LEA R8, P0, R14.reuse, R0, 0x2 ;  /* 0x000000000e08b211 */ /* 0x050fe400078010ff */
[----:B------:R-:W-:Y:S01]  /*166b0*/  ISETP.GE.AND P1, PT, R5, c[0x0][0x3c8], PT ;  /* 0x0000f20005007a0c */ /* 0x000fe20003f26270 */
[----:B------:R4:W-:Y:S01]  /*166c0*/  @!P5 ST.E.64 [R10.64], R150 ;  /* 0x000000960a00d985 */ /* 0x0009e2000c101b06 */
[----:B------:R-:W-:-:S02]  /*166d0*/  @!P3 LEA.HI.X R9, R14, R4, R16, 0x2, P0 ;  /* 0x000000040e09b211 */ /* 0x000fc400000f1410 */
[C---:B------:R-:W-:Y:S02]  /*166e0*/  IADD3 R16, R234.reuse, 0x50, RZ ;  /* 0x00000050ea107810 */ /* 0x040fe40007ffe0ff */
[C---:B-----5:R-:W-:Y:S01]  /*166f0*/  @!P2 LEA R6, P0, R15.reuse, R0, 0x2 ;  /* 0x000000000f06a211 */ /* 0x060fe200078010ff */
[----:B------:R4:W-:Y:S01]  /*16700*/  @!P3 ST.E.64 [R8.64], R146 ;  /* 0x000000920800b985 */ /* 0x0009e2000c101b06 */
[----:B------:R-:W-:Y:S02]  /*16710*/  SHF.R.S32.HI R16, RZ, 0x1f, R16 ;  /* 0x0000001fff107819 */ /* 0x000fe40000011410 */
[----:B------:R-:W-:Y:S02]  /*16720*/  IADD3 R14, R234, 0x58, RZ ;  /* 0x00000058ea0e7810 */ /* 0x000fe40007ffe0ff */
[----:B------:R-:W-:Y:S02]  /*16730*/  @!P2 LEA.HI.X R7, R15, R4, R16, 0x2, P0 ;  /* 0x000000040f07a211 */ /* 0x000fe400000f1410 */
[----:B------:R-:W-:-:S03]  /*16740*/  SHF.R.S32.HI R14, RZ, 0x1f, R14 ;  /* 0x0000001fff0e7819 */ /* 0x000fc6000001140e */
[----:B------:R4:W-:Y:S01]  /*16750*/  @!P2 ST.E.64 [R6.64], R82 ;  /* 0x000000520600a985 */ /* 0x0009e2000c101b06 */
[----:B-1----:R-:W-:-:S04]  /*16760*/  @!P1 LEA R2, P0, R5, R0, 0x2 ;  /* 0x0000000005029211 */ /* 0x002fc800078010ff */
[----:B------:R-:W-:-:S05]  /*16770*/  @!P1 LEA.HI.X R3, R5, R4, R14, 0x2, P0 ;  /* 0x0000000405039211 */ /* 0x000fca00000f140e */
[----:B------:R4:W-:Y:S04]  /*16780*/  @!P1 ST.E.64 [R2.64], R80 ;  /* 0x0000005002009985 */ /* 0x0009e8000c101b06 */
.L_x_733:
[----:B------:R-:W-:Y:S05]  /*16790*/  BSYNC B0 ;  /* 0x0000000000007941 */ /* 0x000fea0003800000 */
.L_x_732:
[----:B------:R-:W-:Y:S05]  /*167a0*/  BRA.DIV ~URZ, `(.L_x_734) ;  /* 0x000051827f007947 */ /* 0x000fea000b800000 */
[----:B-1----:R1:W2:Y:S02]  /*167b0*/  SHFL.IDX PT, R4, R12, 0x2, 0x1c1f ;  /* 0x005c1f000c047f89 */ /* 0x0022a400000e0000 */
.L_x_838:
[----:B------:R-:W-:Y:S05]  /*167c0*/  BRA.DIV ~URZ, `(.L_x_735) ;  /* 0x000051d27f007947 */ /* 0x000fea000b800000 */
[----:B----4-:R4:W1:Y:S02]  /*167d0*/  SHFL.IDX PT, R0, R13, 0x2, 0x1c1f ;  /* 0x005c1f000d007f89 */ /* 0x01086400000e0000 */
.L_x_839:
[----:B------:R-:W-:Y:S01]  /*167e0*/  LOP3.LUT P0, RZ, R194, 0x1, RZ, 0xc0, !PT ;  /* 0x00000001c2ff7812 */ /* 0x000fe2000780c0ff */
[----:B------:R-:W-:-:S12]  /*167f0*/  BSSY B0, `(.L_x_736) ;  /* 0x0000054000007945 */ /* 0x000fd80003800000 */
[----:B------:R-:W-:Y:S05]  /*16800*/  @P0 BRA `(.L_x_737) ;  /* 0x0000052000000947 */ /* 0x000fea0003800000 */
[C---:B------:R-:W-:Y:S02]  /*16810*/  IADD3 R5, R234.reuse, 0x8, RZ ;  /* 0x00000008ea057810 */ /* 0x040fe40007ffe0ff */
[C---:B------:R-:W-:Y:S02]  /*16820*/  ISETP.GE.AND P0, PT, R234.reuse, c[0x0][0x3c8], PT ;  /* 0x0000f200ea007a0c */ /* 0x040fe40003f06270 */
[----:B------:R-:W-:Y:S02]  /*16830*/  ISETP.GE.AND P2, PT, R5, c[0x0][0x3c8], PT ;  /* 0x0000f20005007a0c */ /* 0x000fe40003f46270 */
[C---:B------:R-:W-:Y:S02]  /*16840*/  IADD3 R16, R234.reuse, 0x10, RZ ;  /* 0x00000010ea107810 */ /* 0x040fe40007ffe0ff */
[----:B------:R-:W-:Y:S02]  /*16850*/  IADD3 R10, R234, 0x18, RZ ;  /* 0x00000018ea0a7810 */ /* 0x000fe40007ffe0ff */
[----:B------:R-:W-:-:S02]  /*16860*/  ISETP.GE.AND P4, PT, R16, c[0x0][0x3c8], PT ;  /* 0x0000f20010007a0c */ /* 0x000fc40003f86270 */
[----:B------:R-:W-:Y:S02]  /*16870*/  IADD3 R6, R234, 0x8, RZ ;  /* 0x00000008ea067810 */ /* 0x000fe40007ffe0ff */
[----:B------:R-:W-:Y:S02]  /*16880*/  ISETP.GE.AND P3, PT, R10, c[0x0][0x3c8], PT ;  /* 0x0000f2000a007a0c */ /* 0x000fe40003f66270 */
[-C--:B-1----:R-:W-:Y:S02]  /*16890*/  @!P0 LEA R2, P5, R234, R0.reuse, 0x2 ;  /* 0x00000000ea028211 */ /* 0x082fe400078a10ff */
[----:B------:R-:W-:Y:S02]  /*168a0*/  SHF.R.S32.HI R7, RZ, 0x1f, R234 ;  /* 0x0000001fff077819 */ /* 0x000fe400000114ea */
[----:B------:R-:W-:Y:S02]  /*168b0*/  SHF.R.S32.HI R6, RZ, 0x1f, R6 ;  /* 0x0000001fff067819 */ /* 0x000fe40000011406 */
[----:B------:R-:W-:-:S02]  /*168c0*/  @!P2 LEA R8, P1, R5, R0, 0x2 ;  /* 0x000000000508a211 */ /* 0x000fc400078210ff */
[CC--:B--2---:R-:W-:Y:S02]  /*168d0*/  @!P0 LEA.HI.X R3, R234.reuse, R4.reuse, R7, 0x2, P5 ;  /* 0x00000004ea038211 */ /* 0x0c4fe400028f1407 */
[C---:B------:R-:W-:Y:S02]  /*168e0*/  IADD3 R11, R234.reuse, 0x28, RZ ;  /* 0x00000028ea0b7810 */ /* 0x040fe40007ffe0ff */
[C---:B------:R-:W-:Y:S01]  /*168f0*/  IADD3 R14, R234.reuse, 0x20, RZ ;  /* 0x00000020ea0e7810 */ /* 0x040fe20007ffe0ff */
[----:B------:R1:W-:Y:S01]  /*16900*/  @!P0 ST.E.64 [R2.64], R34 ;  /* 0x0000002202008985 */ /* 0x0003e2000c101b06 */
[----:B------:R-:W-:Y:S02]  /*16910*/  @!P2 LEA.HI.X R9, R5, R4, R6, 0x2, P1 ;  /* 0x000000040509a211 */ /* 0x000fe400008f1406 */
[C---:B------:R-:W-:Y:S02]  /*16920*/  IADD3 R17, R234.reuse, 0x10, RZ ;  /* 0x00000010ea117810 */ /* 0x040fe40007ffe0ff */
[----:B------:R-:W-:Y:S01]  /*16930*/  IADD3 R15, R234, 0x18, RZ ;  /* 0x00000018ea0f7810 */ /* 0x000fe20007ffe0ff */
[----:B------:R2:W-:Y:S01]  /*16940*/  @!P2 ST.E.64 [R8.64], R36 ;  /* 0x000000240800a985 */ /* 0x0005e2000c101b06 */
[----:B------:R-:W-:-:S02]  /*16950*/  ISETP.GE.AND P0, PT, R11, c[0x0][0x3c8], PT ;  /* 0x0000f2000b007a0c */ /* 0x000fc40003f06270 */
[----:B------:R-:W-:Y:S02]  /*16960*/  ISETP.GE.AND P1, PT, R14, c[0x0][0x3c8], PT ;  /* 0x0000f2000e007a0c */ /* 0x000fe40003f26270 */
[----:B------:R-:W-:Y:S02]  /*16970*/  @!P4 LEA R6, P5, R16, R0, 0x2 ;  /* 0x000000001006c211 */ /* 0x000fe400078a10ff */
[----:B------:R-:W-:Y:S02]  /*16980*/  SHF.R.S32.HI R17, RZ, 0x1f, R17 ;  /* 0x0000001fff117819 */ /* 0x000fe40000011411 */
[----:B------:R-:W-:Y:S02]  /*16990*/  SHF.R.S32.HI R15, RZ, 0x1f, R15 ;  /* 0x0000001fff0f7819 */ /* 0x000fe4000001140f */
[----:B------:R-:W-:Y:S02]  /*169a0*/  IADD3 R5, R234, 0x30, RZ ;  /* 0x00000030ea057810 */ /* 0x000fe40007ffe0ff */
[----:B------:R-:W-:-:S02]  /*169b0*/  @!P4 LEA.HI.X R7, R16, R4, R17, 0x2, P5 ;  /* 0x000000041007c211 */ /* 0x000fc400028f1411 */
[----:B------:R-:W-:Y:S02]  /*169c0*/  ISETP.GE.AND P6, PT, R5, c[0x0][0x3c8], PT ;  /* 0x0000f20005007a0c */ /* 0x000fe40003fc6270 */
[C---:B------:R-:W-:Y:S01]  /*169d0*/  IADD3 R16, R234.reuse, 0x20, RZ ;  /* 0x00000020ea107810 */ /* 0x040fe20007ffe0ff */
[----:B------:R5:W-:Y:S01]  /*169e0*/  @!P4 ST.E.64 [R6.64], R38 ;  /* 0x000000260600c985 */ /* 0x000be2000c101b06 */
[----:B------:R-:W-:Y:S02]  /*169f0*/  IADD3 R17, R234, 0x48, RZ ;  /* 0x00000048ea117810 */ /* 0x000fe40007ffe0ff */
[----:B------:R-:W-:Y:S02]  /*16a00*/  SHF.R.S32.HI R16, RZ, 0x1f, R16 ;  /* 0x0000001fff107819 */ /* 0x000fe40000011410 */
[----:B-1----:R-:W-:Y:S02]  /*16a10*/  @!P3 LEA R2, P2, R10, R0, 0x2 ;  /* 0x000000000a02b211 */ /* 0x002fe400078410ff */
[----:B------:R-:W-:-:S02]  /*16a20*/  IADD3 R18, R234, 0x48, RZ ;  /* 0x00000048ea127810 */ /* 0x000fc40007ffe0ff */
[----:B------:R-:W-:Y:S02]  /*16a30*/  @!P3 LEA.HI.X R3, R10, R4, R15, 0x2, P2 ;  /* 0x000000040a03b211 */ /* 0x000fe400010f140f */
[C---:B------:R-:W-:Y:S02]  /*16a40*/  IADD3 R15, R234.reuse, 0x28, RZ ;  /* 0x00000028ea0f7810 */ /* 0x040fe40007ffe0ff */
[----:B------:R-:W-:Y:S01]  /*16a50*/  IADD3 R10, R234, 0x38, RZ ;  /* 0x00000038ea0a7810 */ /* 0x000fe20007ffe0ff */
[----:B------:R1:W-:Y:S01]  /*16a60*/  @!P3 ST.E.64 [R2.64], R40 ;  /* 0x000000280200b985 */ /* 0x0003e2000c101b06 */
[----:B------:R-:W-:Y:S02]  /*16a70*/  SHF.R.S32.HI R15, RZ, 0x1f, R15 ;  /* 0x0000001fff0f7819 */ /* 0x000fe4000001140f */
[----:B--2---:R-:W-:Y:S02]  /*16a80*/  @!P1 LEA R8, P5, R14, R0, 0x2 ;  /* 0x000000000e089211 */ /* 0x004fe400078a10ff */
[----:B------:R-:W-:-:S02]  /*16a90*/  ISETP.GE.AND P4, PT, R10, c[0x0][0x3c8], PT ;  /* 0x0000f2000a007a0c */ /* 0x000fc40003f86270 */
[----:B------:R-:W-:Y:S02]  /*16aa0*/  @!P1 LEA.HI.X R9, R14, R4, R16, 0x2, P5 ;  /* 0x000000040e099211 */ /* 0x000fe400028f1410 */
[C---:B------:R-:W-:Y:S02]  /*16ab0*/  IADD3 R14, R234.reuse, 0x40, RZ ;  /* 0x00000040ea0e7810 */ /* 0x040fe40007ffe0ff */
[----:B------:R-:W-:Y:S01]  /*16ac0*/  IADD3 R16, R234, 0x40, RZ ;  /* 0x00000040ea107810 */ /* 0x000fe20007ffe0ff */
[----:B------:R-:W-:Y:S01]  /*16ad0*/  @!P1 ST.E.64 [R8.64], R64 ;  /* 0x0000004008009985 */ /* 0x000fe2000c101b06 */
[----:B------:R-:W-:Y:S02]  /*16ae0*/  ISETP.GE.AND P3, PT, R14, c[0x0][0x3c8], PT ;  /* 0x0000f2000e007a0c */ /* 0x000fe40003f66270 */
[----:B-----5:R-:W-:Y:S02]  /*16af0*/  @!P6 LEA R6, P5, R5, R0, 0x2 ;  /* 0x000000000506e211 */ /* 0x020fe400078a10ff */
[----:B------:R-:W-:-:S02]  /*16b00*/  SHF.R.S32.HI R16, RZ, 0x1f, R16 ;  /* 0x0000001fff107819 */ /* 0x000fc40000011410 */
[----:B------:R-:W-:Y:S02]  /*16b10*/  SHF.R.S32.HI R18, RZ, 0x1f, R18 ;  /* 0x0000001fff127819 */ /* 0x000fe40000011412 */
[----:B-1----:R-:W-:-:S04]  /*16b20*/  @!P0 LEA R2, P2, R11, R0, 0x2 ;  /* 0x000000000b028211 */ /* 0x002fc800078410ff */
[-C--:B------:R-:W-:Y:S02]  /*16b30*/  @!P0 LEA.HI.X R3, R11, R4.reuse, R15, 0x2, P2 ;  /* 0x000000040b038211 */ /* 0x080fe400010f140f */
[C---:B------:R-:W-:Y:S02]  /*16b40*/  IADD3 R11, R234.reuse, 0x30, RZ ;  /* 0x00000030ea0b7810 */ /* 0x040fe40007ffe0ff */
[----:B------:R-:W-:Y:S01]  /*16b50*/  IADD3 R15, R234, 0x50, RZ ;  /* 0x00000050ea0f7810 */ /* 0x000fe20007ffe0ff */
        /* <DEDUP_REMOVED lines=9> */
[----:B------:R-:W-:Y:S02]  /*16bf0*/  ISETP.GE.AND P0, PT, R5, c[0x0][0x3c8], PT ;  /* 0x0000f20005007a0c */ /* 0x000fe40003f06270 */
[----:B-1----:R-:W-:-:S04]  /*16c00*/  @!P4 LEA R2, P5, R10, R0, 0x2 ;  /* 0x000000000a02c211 */ /* 0x002fc800078a10ff */
[----:B------:R-:W-:Y:S02]  /*16c10*/  @!P4 LEA.HI.X R3, R10, R4, R11, 0x2, P5 ;  /* 0x000000040a03c211 */ /* 0x000fe400028f140b */
[----:B------:R-:W-:-:S03]  /*16c20*/  @!P3 LEA R10, P5, R14, R0, 0x2 ;  /* 0x000000000e0ab211 */ /* 0x000fc600078a10ff */
[----:B------:R1:W-:Y:S01]  /*16c30*/  @!P4 ST.E.64 [R2.64], R46 ;  /* 0x0000002e0200c985 */ /* 0x0003e2000c101b06 */
[----:B------:R-:W-:Y:S02]  /*16c40*/  @!P3 LEA.HI.X R11, R14, R4, R16, 0x2, P5 ;  /* 0x000000040e0bb211 */ /* 0x000fe400028f1410 */
[-C--:B------:R-:W-:Y:S02]  /*16c50*/  @!P2 LEA R8, P4, R17, R0.reuse, 0x2 ;  /* 0x000000001108a211 */ /* 0x080fe400078810ff */
[C---:B------:R-:W-:Y:S01]  /*16c60*/  IADD3 R16, R234.reuse, 0x50, RZ ;  /* 0x00000050ea107810 */ /* 0x040fe20007ffe0ff */
[----:B------:R3:W-:Y:S01]  /*16c70*/  @!P3 ST.E.64 [R10.64], R68 ;  /* 0x000000440a00b985 */ /* 0x0007e2000c101b06 */
[----:B------:R-:W-:Y:S02]  /*16c80*/  IADD3 R14, R234, 0x58, RZ ;  /* 0x00000058ea0e7810 */ /* 0x000fe40007ffe0ff */
[----:B--2---:R-:W-:Y:S02]  /*16c90*/  @!P1 LEA R6, P5, R15, R0, 0x2 ;  /* 0x000000000f069211 */ /* 0x004fe400078a10ff */
[----:B------:R-:W-:-:S02]  /*16ca0*/  SHF.R.S32.HI R16, RZ, 0x1f, R16 ;  /* 0x0000001fff107819 */ /* 0x000fc40000011410 */
[-C--:B------:R-:W-:Y:S02]  /*16cb0*/  @!P2 LEA.HI.X R9, R17, R4.reuse, R18, 0x2, P4 ;  /* 0x000000041109a211 */ /* 0x080fe400020f1412 */
[----:B------:R-:W-:Y:S02]  /*16cc0*/  SHF.R.S32.HI R14, RZ, 0x1f, R14 ;  /* 0x0000001fff0e7819 */ /* 0x000fe4000001140e */
[----:B------:R-:W-:Y:S01]  /*16cd0*/  @!P1 LEA.HI.X R7, R15, R4, R16, 0x2, P5 ;  /* 0x000000040f079211 */ /* 0x000fe200028f1410 */
[----:B------:R3:W-:Y:S04]  /*16ce0*/  @!P2 ST.E.64 [R8.64], R60 ;  /* 0x0000003c0800a985 */ /* 0x0007e8000c101b06 */
[----:B------:R3:W-:Y:S01]  /*16cf0*/  @!P1 ST.E.64 [R6.64], R48 ;  /* 0x0000003006009985 */ /* 0x0007e2000c101b06 */
[----:B-1----:R-:W-:-:S04]  /*16d00*/  @!P0 LEA R2, P4, R5, R0, 0x2 ;  /* 0x0000000005028211 */ /* 0x002fc800078810ff */
[----:B------:R-:W-:-:S05]  /*16d10*/  @!P0 LEA.HI.X R3, R5, R4, R14, 0x2, P4 ;  /* 0x0000000405038211 */ /* 0x000fca00020f140e */
[----:B------:R3:W-:Y:S04]  /*16d20*/  @!P0 ST.E.64 [R2.64], R26 ;  /* 0x0000001a02008985 */ /* 0x0007e8000c101b06 */
.L_x_737:
[----:B------:R-:W-:Y:S05]  /*16d30*/  BSYNC B0 ;  /* 0x0000000000007941 */ /* 0x000fea0003800000 */
.L_x_736:
[----:B------:R-:W-:Y:S05]  /*16d40*/  BRA.DIV ~URZ, `(.L_x_738) ;  /* 0x00004cc27f007947 */ /* 0x000fea000b800000 */
[----:B--2---:R2:W3:Y:S04]  /*16d50*/  SHFL.IDX PT, R4, R12, 0x3, 0x1c1f ;  /* 0x007c1f000c047f89 */ /* 0x0044e800000e0000 */
[----:B-1----:R2:W1:Y:S02]  /*16d60*/  SHFL.IDX PT, R0, R13, 0x3, 0x1c1f ;  /* 0x007c1f000d007f89 */ /* 0x00246400000e0000 */
.L_x_840:
[----:B------:R-:W-:-:S13]  /*16d70*/  LOP3.LUT P0, RZ, R194, 0x2, RZ, 0xc0, !PT ;  /* 0x00000002c2ff7812 */ /* 0x000fda000780c0ff */
[----:B------:R-:W-:Y:S05]  /*16d80*/  @P0 BRA `(.L_x_726) ;  /* 0x0000124000000947 */ /* 0x000fea0003800000 */
[C---:B------:R-:W-:Y:S02]  /*16d90*/  ISETP.GE.AND P4, PT, R234.reuse, c[0x0][0x3c8], PT ;  /* 0x0000f200ea007a0c */ /* 0x040fe40003f86270 */
[C---:B---3--:R-:W-:Y:S02]  /*16da0*/  IADD3 R8, R234.reuse, 0x8, RZ ;  /* 0x00000008ea087810 */ /* 0x048fe40007ffe0ff */
[----:B--2---:R-:W-:Y:S02]  /*16db0*/  IADD3 R12, R234, 0x18, RZ ;  /* 0x00000018ea0c7810 */ /* 0x004fe40007ffe0ff */
[----:B------:R-:W-:Y:S02]  /*16dc0*/  ISETP.GE.AND P3, PT, R8, c[0x0][0x3c8], PT ;  /* 0x0000f20008007a0c */ /* 0x000fe40003f66270 */
[----:B------:R-:W-:Y:S02]  /*16dd0*/  ISETP.GE.AND P1, PT, R12, c[0x0][0x3c8], PT ;  /* 0x0000f2000c007a0c */ /* 0x000fe40003f26270 */
[----:B------:R-:W-:-:S02]  /*16de0*/  SHF.R.S32.HI R10, RZ, 0x1f, R234 ;  /* 0x0000001fff0a7819 */ /* 0x000fc400000114ea */
[C---:B------:R-:W-:Y:S02]  /*16df0*/  IADD3 R11, R234.reuse, 0x10, RZ ;  /* 0x00000010ea0b7810 */ /* 0x040fe40007ffe0ff */
[C---:B-1----:R-:W-:Y:S02]  /*16e00*/  @!P4 LEA R6, P6, R234.reuse, R0, 0x2 ;  /* 0x00000000ea06c211 */ /* 0x042fe400078c10ff */
[C---:B------:R-:W-:Y:S02]  /*16e10*/  IADD3 R9, R234.reuse, 0x8, RZ ;  /* 0x00000008ea097810 */ /* 0x040fe40007ffe0ff */
[----:B------:R-:W-:Y:S02]  /*16e20*/  @!P4 LEA.HI.X R7, R234, R4, R10, 0x2, P6 ;  /* 0x00000004ea07c211 */ /* 0x000fe400030f140a */
[----:B------:R-:W-:Y:S02]  /*16e30*/  ISETP.GE.AND P2, PT, R11, c[0x0][0x3c8], PT ;  /* 0x0000f2000b007a0c */ /* 0x000fe40003f46270 */
[----:B------:R-:W-:Y:S01]  /*16e40*/  SHF.R.S32.HI R9, RZ, 0x1f, R9 ;  /* 0x0000001fff097819 */ /* 0x000fe20000011409 */
[----:B------:R1:W-:Y:S01]  /*16e50*/  @!P4 ST.E.64 [R6.64], R52 ;  /* 0x000000340600c985 */ /* 0x0003e2000c101b06 */
[----:B------:R-:W-:-:S02]  /*16e60*/  @!P3 LEA R2, P5, R8, R0, 0x2 ;  /* 0x000000000802b211 */ /* 0x000fc400078a10ff */
[----:B------:R-:W-:Y:S02]  /*16e70*/  IADD3 R5, R234, 0x20, RZ ;  /* 0x00000020ea057810 */ /* 0x000fe40007ffe0ff */
[----:B------:R-:W-:Y:S02]  /*16e80*/  @!P3 LEA.HI.X R3, R8, R4, R9, 0x2, P5 ;  /* 0x000000040803b211 */ /* 0x000fe400028f1409 */
[----:B----4-:R-:W-:Y:S02]  /*16e90*/  IADD3 R13, R234, 0x10, RZ ;  /* 0x00000010ea0d7810 */ /* 0x010fe40007ffe0ff */
[----:B------:R-:W-:Y:S01]  /*16ea0*/  ISETP.GE.AND P0, PT, R5, c[0x0][0x3c8], PT ;  /* 0x0000f20005007a0c */ /* 0x000fe20003f06270 */
[----:B------:R2:W-:Y:S01]  /*16eb0*/  @!P3 ST.E.64 [R2.64], R30 ;  /* 0x0000001e0200b985 */ /* 0x0005e2000c101b06 */
[----:B------:R-:W-:Y:S02]  /*16ec0*/  @!P2 LEA R8, P3, R11, R0, 0x2 ;  /* 0x000000000b08a211 */ /* 0x000fe400078610ff */
[----:B------:R-:W-:-:S02]  /*16ed0*/  SHF.R.S32.HI R13, RZ, 0x1f, R13 ;  /* 0x0000001fff0d7819 */ /* 0x000fc4000001140d */
[C---:B------:R-:W-:Y:S02]  /*16ee0*/  IADD3 R14, R234.reuse, 0x28, RZ ;  /* 0x00000028ea0e7810 */ /* 0x040fe40007ffe0ff */
[----:B------:R-:W-:Y:S02]  /*16ef0*/  @!P2 LEA.HI.X R9, R11, R4, R13, 0x2, P3 ;  /* 0x000000040b09a211 */ /* 0x000fe400018f140d */
[C---:B------:R-:W-:Y:S02]  /*16f00*/  IADD3 R13, R234.reuse, 0x18, RZ ;  /* 0x00000018ea0d7810 */ /* 0x040fe40007ffe0ff */
[----:B------:R-:W-:Y:S01]  /*16f10*/  IADD3 R11, R234, 0x20, RZ ;  /* 0x00000020ea0b7810 */ /* 0x000fe20007ffe0ff */
[----:B------:R-:W-:Y:S01]  /*16f20*/  @!P2 ST.E.64 [R8.64], R66 ;  /* 0x000000420800a985 */ /* 0x000fe2000c101b06 */
[----:B------:R-:W-:Y:S02]  /*16f30*/  ISETP.GE.AND P5, PT, R14, c[0x0][0x3c8], PT ;  /* 0x0000f2000e007a0c */ /* 0x000fe40003fa6270 */
[----:B------:R-:W-:-:S02]  /*16f40*/  IADD3 R10, R234, 0x30, RZ ;  /* 0x00000030ea0a7810 */ /* 0x000fc40007ffe0ff */
[----:B------:R-:W-:Y:S02]  /*16f50*/  SHF.R.S32.HI R13, RZ, 0x1f, R13 ;  /* 0x0000001fff0d7819 */ /* 0x000fe4000001140d */
[----:B-1----:R-:W-:Y:S02]  /*16f60*/  @!P1 LEA R6, P4, R12, R0, 0x2 ;  /* 0x000000000c069211 */ /* 0x002fe400078810ff */
[----:B------:R-:W-:Y:S02]  /*16f70*/  SHF.R.S32.HI R11, RZ, 0x1f, R11 ;  /* 0x0000001fff0b7819 */ /* 0x000fe4000001140b */
[C---:B------:R-:W-:Y:S02]  /*16f80*/  IADD3 R16, R234.reuse, 0x28, RZ ;  /* 0x00000028ea107810 */ /* 0x040fe40007ffe0ff */
[----:B------:R-:W-:Y:S02]  /*16f90*/  IADD3 R15, R234, 0x40, RZ ;  /* 0x00000040ea0f7810 */ /* 0x000fe40007ffe0ff */
[----:B------:R-:W-:-:S02]  /*16fa0*/  SHF.R.S32.HI R16, RZ, 0x1f, R16 ;  /* 0x0000001fff107819 */ /* 0x000fc40000011410 */
[----:B--2---:R-:W-:Y:S02]  /*16fb0*/  @!P0 LEA R2, P6, R5, R0, 0x2 ;  /* 0x0000000005028211 */ /* 0x004fe400078c10ff */
[----:B------:R-:W-:Y:S02]  /*16fc0*/  ISETP.GE.AND P2, PT, R15, c[0x0][0x3c8], PT ;  /* 0x0000f2000f007a0c */ /* 0x000fe40003f46270 */
[----:B------:R-:W-:Y:S02]  /*16fd0*/  P2R R3, PR, RZ, 0x10 ;  /* 0x00000010ff037803 */ /* 0x000fe40000000000 */
[----:B------:R-:W-:Y:S02]  /*16fe0*/  ISETP.GE.AND P4, PT, R10, c[0x0][0x3c8], PT ;  /* 0x0000f2000a007a0c */ /* 0x000fe40003f86270 */
[----:B------:R-:W-:Y:S02]  /*16ff0*/  ISETP.NE.AND P3, PT, R3, RZ, PT ;  /* 0x000000ff0300720c */ /* 0x000fe40003f65270 */
[----:B------:R-:W-:-:S02]  /*17000*/  @!P0 LEA.HI.X R3, R5, R4, R11, 0x2, P6 ;  /* 0x0000000405038211 */ /* 0x000fc400030f140b */
[----:B------:R-:W-:Y:S02]  /*17010*/  @!P1 LEA.HI.X R7, R12, R4, R13, 0x2, P3 ;  /* 0x000000040c079211 */ /* 0x000fe400018f140d */
[C---:B------:R-:W-:Y:S02]  /*17020*/  IADD3 R12, R234.reuse, 0x38, RZ ;  /* 0x00000038ea0c7810 */ /* 0x040fe40007ffe0ff */
[----:B------:R-:W-:Y:S01]  /*17030*/  IADD3 R11, R234, 0x30, RZ ;  /* 0x00000030ea0b7810 */ /* 0x000fe20007ffe0ff */
[----:B------:R1:W-:Y:S01]  /*17040*/  @!P1 ST.E.64 [R6.64], R56 ;  /* 0x0000003806009985 */ /* 0x0003e2000c101b06 */
[----:B------:R-:W-:Y:S02]  /*17050*/  ISETP.GE.AND P3, PT, R12, c[0x0][0x3c8], PT ;  /* 0x0000f2000c007a0c */ /* 0x000fe40003f66270 */
[----:B------:R-:W-:Y:S01]  /*17060*/  SHF.R.S32.HI R11, RZ, 0x1f, R11 ;  /* 0x0000001fff0b7819 */ /* 0x000fe2000001140b */
[----:B------:R2:W-:Y:S01]  /*17070*/  @!P0 ST.E.64 [R2.64], R32 ;  /* 0x0000002002008985 */ /* 0x0005e2000c101b06 */
[----:B------:R-:W-:-:S02]  /*17080*/  IADD3 R13, R234, 0x48, RZ ;  /* 0x00000048ea0d7810 */ /* 0x000fc40007ffe0ff */
[----:B------:R-:W-:Y:S02]  /*17090*/  IADD3 R5, R234, 0x50, RZ ;  /* 0x00000050ea057810 */ /* 0x000fe40007ffe0ff */
[----:B------:R-:W-:Y:S02]  /*170a0*/  ISETP.GE.AND P1, PT, R13, c[0x0][0x3c8], PT ;  /* 0x0000f2000d007a0c */ /* 0x000fe40003f26270 */
[----:B-1----:R-:W-:-:S04]  /*170b0*/  @!P5 LEA R6, P0, R14, R0, 0x2 ;  /* 0x000000000e06d211 */ /* 0x002fc800078010ff */
[----:B------:R-:W-:Y:S02]  /*170c0*/  @!P5 LEA.HI.X R7, R14, R4, R16, 0x2, P0 ;  /* 0x000000040e07d211 */ /* 0x000fe400000f1410 */
[----:B--2---:R-:W-:Y:S02]  /*170d0*/  @!P4 LEA R2, P6, R10, R0, 0x2 ;  /* 0x000000000a02c211 */ /* 0x004fe400078c10ff */
[----:B------:R-:W-:Y:S01]  /*170e0*/  IADD3 R14, R234, 0x38, RZ ;  /* 0x00000038ea0e7810 */ /* 0x000fe20007ffe0ff */
[----:B------:R-:W-:Y:S01]  /*170f0*/  @!P5 ST.E.64 [R6.64], R54 ;  /* 0x000000360600d985 */ /* 0x000fe2000c101b06 */
[----:B------:R-:W-:Y:S02]  /*17100*/  @!P4 LEA.HI.X R3, R10, R4, R11, 0x2, P6 ;  /* 0x000000040a03c211 */ /* 0x000fe400030f140b */
[----:B------:R-:W-:Y:S02]  /*17110*/  @!P3 LEA R10, P5, R12, R0, 0x2 ;  /* 0x000000000c0ab211 */ /* 0x000fe400078a10ff */
[----:B------:R-:W-:Y:S01]  /*17120*/  ISETP.GE.AND P0, PT, R5, c[0x0][0x3c8], PT ;  /* 0x0000f20005007a0c */ /* 0x000fe20003f06270 */
[----:B------:R1:W-:Y:S01]  /*17130*/  @!P4 ST.E.64 [R2.64], R58 ;  /* 0x0000003a0200c985 */ /* 0x0003e2000c101b06 */
[----:B------:R-:W-:-:S02]  /*17140*/  SHF.R.S32.HI R14, RZ, 0x1f, R14 ;  /* 0x0000001fff0e7819 */ /* 0x000fc4000001140e */
[----:B------:R-:W-:Y:S02]  /*17150*/  IADD3 R16, R234, 0x40, RZ ;  /* 0x00000040ea107810 */ /* 0x000fe40007ffe0ff */
[----:B------:R-:W-:Y:S02]  /*17160*/  @!P2 LEA R8, P6, R15, R0, 0x2 ;  /* 0x000000000f08a211 */ /* 0x000fe400078c10ff */
[----:B------:R-:W-:-:S04]  /*17170*/  SHF.R.S32.HI R16, RZ, 0x1f, R16 ;  /* 0x0000001fff107819 */ /* 0x000fc80000011410 */
[----:B------:R-:W-:Y:S02]  /*17180*/  @!P2 LEA.HI.X R9, R15, R4, R16, 0x2, P6 ;  /* 0x000000040f09a211 */ /* 0x000fe400030f1410 */
[----:B-1----:R-:W-:Y:S02]  /*17190*/  P2R R2, PR, RZ, 0x20 ;  /* 0x00000020ff027803 */ /* 0x002fe40000000000 */
[----:B------:R-:W-:Y:S02]  /*171a0*/  @!P1 LEA R6, P5, R13, R0, 0x2 ;  /* 0x000000000d069211 */ /* 0x000fe400078a10ff */
[----:B------:R-:W-:-:S04]  /*171b0*/  ISETP.NE.AND P4, PT, R2, RZ, PT ;  /* 0x000000ff0200720c */ /* 0x000fc80003f85270 */
[----:B------:R-:W-:Y:S02]  /*171c0*/  @!P3 LEA.HI.X R11, R12, R4, R14, 0x2, P4 ;  /* 0x000000040c0bb211 */ /* 0x000fe400020f140e */
[C---:B------:R-:W-:Y:S02]  /*171d0*/  IADD3 R14, R234.reuse, 0x48, RZ ;  /* 0x00000048ea0e7810 */ /* 0x040fe40007ffe0ff */
[----:B------:R-:W-:Y:S01]  /*171e0*/  IADD3 R12, R234, 0x50, RZ ;  /* 0x00000050ea0c7810 */ /* 0x000fe20007ffe0ff */
[----:B------:R1:W-:Y:S01]  /*171f0*/  @!P3 ST.E.64 [R10.64], R72 ;  /* 0x000000480a00b985 */ /* 0x0003e2000c101b06 */
[----:B------:R-:W-:Y:S02]  /*17200*/  SHF.R.S32.HI R14, RZ, 0x1f, R14 ;  /* 0x0000001fff0e7819 */ /* 0x000fe4000001140e */
[----:B------:R-:W-:Y:S01]  /*17210*/  SHF.R.S32.HI R12, RZ, 0x1f, R12 ;  /* 0x0000001fff0c7819 */ /* 0x000fe2000001140c */
[----:B------:R1:W-:Y:S01]  /*17220*/  @!P2 ST.E.64 [R8.64], R70 ;  /* 0x000000460800a985 */ /* 0x0003e2000c101b06 */
[----:B------:R-:W-:-:S02]  /*17230*/  @!P0 LEA R2, P4, R5, R0, 0x2 ;  /* 0x0000000005028211 */ /* 0x000fc400078810ff */
[-C--:B------:R-:W-:Y:S02]  /*17240*/  @!P1 LEA.HI.X R7, R13, R4.reuse, R14, 0x2, P5 ;  /* 0x000000040d079211 */ /* 0x080fe400028f140e */
[----:B------:R-:W-:Y:S02]  /*17250*/  @!P0 LEA.HI.X R3, R5, R4, R12, 0x2, P4 ;  /* 0x0000000405038211 */ /* 0x000fe400020f140c */
[----:B------:R-:W-:Y:S01]  /*17260*/  IADD3 R5, R234, 0x58, RZ ;  /* 0x00000058ea057810 */ /* 0x000fe20007ffe0ff */
[----:B------:R1:W-:Y:S04]  /*17270*/  @!P1 ST.E.64 [R6.64], R62 ;  /* 0x0000003e06009985 */ /* 0x0003e8000c101b06 */
[----:B------:R1:W-:Y:S01]  /*17280*/  @!P0 ST.E.64 [R2.64], R50 ;  /* 0x0000003202008985 */ /* 0x0003e2000c101b06 */
[----:B------:R-:W-:-:S13]  /*17290*/  ISETP.GE.AND P0, PT, R5, c[0x0][0x3c8], PT ;  /* 0x0000f20005007a0c */ /* 0x000fda0003f06270 */
[----:B------:R-:W-:Y:S05]  /*172a0*/  @P0 BRA `(.L_x_726) ;  /* 0x00000d2000000947 */ /* 0x000fea0003800000 */
[----:B------:R-:W-:Y:S02]  /*172b0*/  IADD3 R12, R234, 0x58, RZ ;  /* 0x00000058ea0c7810 */ /* 0x000fe40007ffe0ff */
[----:B-1----:R-:W-:Y:S02]  /*172c0*/  LEA R2, P0, R5, R0, 0x2 ;  /* 0x0000000005027211 */ /* 0x002fe400078010ff */
[----:B------:R-:W-:-:S04]  /*172d0*/  SHF.R.S32.HI R12, RZ, 0x1f, R12 ;  /* 0x0000001fff0c7819 */ /* 0x000fc8000001140c */
[----:B------:R-:W-:-:S05]  /*172e0*/  LEA.HI.X R3, R5, R4, R12, 0x2, P0 ;  /* 0x0000000405037211 */ /* 0x000fca00000f140c */
[----:B------:R1:W-:Y:S01]  /*172f0*/  ST.E.64 [R2.64], R28 ;  /* 0x0000001c02007985 */ /* 0x0003e2000c101b06 */
[----:B------:R-:W-:Y:S05]  /*17300*/  BRA `(.L_x_726) ;  /* 0x00000cc000007947 */ /* 0x000fea0003800000 */
.L_x_711:
[----:B-1----:R-:W3:Y:S04]  /*17310*/  LDL.LU R7, [R1+0x24] ;  /* 0x0000240001077983 */ /* 0x002ee80000300800 */
[----:B--2---:R-:W2:Y:S01]  /*17320*/  LDL R6, [R1+0xc] ;  /* 0x00000c0001067983 */ /* 0x004ea20000100800 */
[----:B------:R-:W-:Y:S01]  /*17330*/  ISETP.NE.U32.AND P0, PT, RZ, c[0x0][0x508], PT ;  /* 0x00014200ff007a0c */ /* 0x000fe20003f05070 */
[----:B------:R-:W-:Y:S01]  /*17340*/  IMAD.MOV.U32 R4, RZ, RZ, 0x4 ;  /* 0x00000004ff047424 */ /* 0x000fe200078e00ff */
[----:B------:R-:W-:Y:S01]  /*17350*/  ISETP.NE.U32.AND P2, PT, RZ, c[0x0][0x500], PT ;  /* 0x00014000ff007a0c */ /* 0x000fe20003f45070 */
[----:B------:R-:W-:Y:S01]  /*17360*/  IMAD.MOV.U32 R20, RZ, RZ, c[0x0][0x388] ;  /* 0x0000e200ff147624 */ /* 0x000fe200078e00ff */
[----:B------:R-:W-:Y:S01]  /*17370*/  ISETP.NE.AND.EX P0, PT, RZ, c[0x0][0x50c], PT, P0 ;  /* 0x00014300ff007a0c */ /* 0x000fe20003f05300 */
[----:B------:R-:W-:Y:S01]  /*17380*/  IMAD.MOV.U32 R0, RZ, RZ, RZ ;  /* 0x000000ffff007224 */ /* 0x000fe200078e00ff */
[----:B------:R-:W-:Y:S01]  /*17390*/  ISETP.NE.AND.EX P2, PT, RZ, c[0x0][0x504], PT, P2 ;  /* 0x00014100ff007a0c */ /* 0x000fe20003f45320 */
[----:B--2---:R-:W-:-:S10]  /*173a0*/  IMAD.WIDE R2, R6, R4, c[0x0][0x500] ;  /* 0x0001400006027625 */ /* 0x004fd400078e0204 */
[----:B------:R-:W-:Y:S02]  /*173b0*/  @P0 IMAD.WIDE R4, R6, R4, c[0x0][0x508] ;  /* 0x0001420006040625 */ /* 0x000fe400078e0204 */
[----:B------:R1:W5:Y:S04]  /*173c0*/  @P2 LDG.E R0, [R2.64] ;  /* 0x0000000602002981 */ /* 0x000368000c1e1900 */
[----:B------:R1:W5:Y:S01]  /*173d0*/  @P0 LDG.E R20, [R4.64] ;  /* 0x0000000604140981 */ /* 0x000362000c1e1900 */
[----:B---3--:R-:W-:-:S04]  /*173e0*/  ISETP.NE.AND P1, PT, R7, RZ, PT ;  /* 0x000000ff0700720c */ /* 0x008fc80003f25270 */
[----:B------:R-:W-:Y:S01]  /*173f0*/  SEL R19, R7, c[0x0][0x3d4], P1 ;  /* 0x0000f50007137a07 */ /* 0x000fe20000800000 */
[----:B------:R-:W-:Y:S05]  /*17400*/  @P0 BRA `(.L_x_739) ;  /* 0x0000004000000947 */ /* 0x000fea0003800000 */
[----:B------:R-:W-:Y:S05]  /*17410*/  @!P2 BRA `(.L_x_739) ;  /* 0x000000300000a947 */ /* 0x000fea0003800000 */
[----:B-1----:R1:W2:Y:S04]  /*17420*/  LDG.E R4, [R2.64] ;  /* 0x0000000602047981 */ /* 0x0022a8000c1e1900 */
[----:B-1----:R-:W2:Y:S02]  /*17430*/  LDG.E R2, [R2.64+0x4] ;  /* 0x0000040602027981 */ /* 0x002ea4000c1e1900 */
[----:B--2--5:R-:W-:Y:S02]  /*17440*/  IADD3 R20, -R4, R2, RZ ;  /* 0x0000000204147210 */ /* 0x024fe40007ffe1ff */
.L_x_739:
[----:B-1----:R-:W2:Y:S01]  /*17450*/  LDL.LU R4, [R1+0x8] ;  /* 0x0000080001047983 */ /* 0x002ea20000300800 */
[----:B------:R-:W-:Y:S01]  /*17460*/  SHF.R.S32.HI R2, RZ, 0x1f, R6 ;  /* 0x0000001fff027819 */ /* 0x000fe20000011406 */
[----:B------:R-:W-:Y:S01]  /*17470*/  BSSY B0, `(.L_x_740) ;  /* 0x0000038000007945 */ /* 0x000fe20003800000 */
[----:B-----5:R-:W-:Y:S01]  /*17480*/  SHF.R.S32.HI R18, RZ, 0x1f, R0 ;  /* 0x0000001fff127819 */ /* 0x020fe20000011400 */
[----:B------:R-:W1:Y:S01]  /*17490*/  S2R R3, SR_TID.X ;  /* 0x0000000000037919 */ /* 0x000e620000002100 */
[----:B------:R-:W-:-:S02]  /*174a0*/  SEL R13, R6, RZ, !P2 ;  /* 0x000000ff060d7207 */ /* 0x000fc40005000000 */
[----:B------:R-:W-:Y:S02]  /*174b0*/  SEL R21, R2, RZ, !P2 ;  /* 0x000000ff02157207 */ /* 0x000fe40005000000 */
[----:B-1----:R-:W-:Y:S02]  /*174c0*/  ISETP.GT.AND P0, PT, R3, 0x7f, PT ;  /* 0x0000007f0300780c */ /* 0x002fe40003f04270 */
[----:B--2---:R-:W-:-:S11]  /*174d0*/  LOP3.LUT R12, R4, 0xffff, RZ, 0xc0, !PT ;  /* 0x0000ffff040c7812 */ /* 0x004fd600078ec0ff */
[----:B------:R-:W-:Y:S05]  /*174e0*/  @P0 BRA `(.L_x_741) ;  /* 0x0000030000000947 */ /* 0x000fea0003800000 */
[----:B------:R-:W-:Y:S01]  /*174f0*/  IMAD R2, R20, c[0x0][0x4e8], RZ ;  /* 0x00013a0014027a24 */ /* 0x000fe200078e02ff */
[----:B------:R-:W-:-:S04]  /*17500*/  IADD3 R16, R250, R3, RZ ;  /* 0x00000003fa107210 */ /* 0x000fc80007ffe0ff */
        /* <DEDUP_REMOVED lines=24> */
[----:B------:R-:W-:Y:S02]  /*17690*/  IADD3.X R9, R7, R9, R18, P1, P0 ;  /* 0x0000000907097210 */ /* 0x000fe40000fe0412 */
[----:B--2---:R-:W-:-:S05]  /*176a0*/  SEL R3, R22, RZ, P2 ;  /* 0x000000ff16037207 */ /* 0x004fca0001000000 */
[-C--:B-----5:R-:W-:Y:S02]  /*176b0*/  IMAD R8, R15, R3.reuse, RZ ;  /* 0x000000030f087224 */ /* 0x0a0fe400078e02ff */
[----:B------:R-:W-:-:S04]  /*176c0*/  IMAD.WIDE.U32 R4, R14, R3, RZ ;  /* 0x000000030e047225 */ /* 0x000fc800078e00ff */
[----:B------:R-:W-:Y:S01]  /*176d0*/  IMAD R3, R6, c[0x0][0x4e8], R16 ;  /* 0x00013a0006037a24 */ /* 0x000fe200078e0210 */
        /* <DEDUP_REMOVED lines=17> */
.L_x_741:
[----:B------:R-:W-:Y:S05]  /*177f0*/  BSYNC B0 ;  /* 0x0000000000007941 */ /* 0x000fea0003800000 */
.L_x_740:
[----:B------:R-:W-:-:S13]  /*17800*/  ISETP.GT.AND P0, PT, R19, 0x1, PT ;  /* 0x000000011300780c */ /* 0x000fda0003f04270 */
[----:B------:R-:W-:Y:S05]  /*17810*/  @P0 BRA `(.L_x_726) ;  /* 0x000007b000000947 */ /* 0x000fea0003800000 */
[----:B-1----:R-:W-:Y:S01]  /*17820*/  MOV R2, c[0x0][0x4e8] ;  /* 0x00013a0000027a02 */ /* 0x002fe20000000f00 */
[----:B------:R-:W-:Y:S02]  /*17830*/  IMAD R4, R18, c[0x0][0x3a0], RZ ;  /* 0x0000e80012047a24 */ /* 0x000fe400078e02ff */
[----:B------:R-:W-:Y:S01]  /*17840*/  IMAD R5, R21, c[0x0][0x3f0], RZ ;  /* 0x0000fc0015057a24 */ /* 0x000fe200078e02ff */
[----:B------:R-:W-:Y:S01]  /*17850*/  ISETP.NE.AND P0, PT, R2, 0x1, PT ;  /* 0x000000010200780c */ /* 0x000fe20003f05270 */
[----:B------:R-:W-:-:S04]  /*17860*/  IMAD.WIDE.U32 R2, R0, c[0x0][0x3a0], RZ ;  /* 0x0000e80000027a25 */ /* 0x000fc800078e00ff */
[----:B------:R-:W-:Y:S01]  /*17870*/  IMAD R0, R0, c[0x0][0x3a4], R4 ;  /* 0x0000e90000007a24 */ /* 0x000fe200078e0204 */
[----:B------:R-:W-:Y:S01]  /*17880*/  IADD3 R4, R238, R250, RZ ;  /* 0x000000faee047210 */ /* 0x000fe20007ffe0ff */
[----:B------:R-:W-:-:S03]  /*17890*/  IMAD R7, R13, c[0x0][0x3f4], R5 ;  /* 0x0000fd000d077a24 */ /* 0x000fc600078e0205 */
[----:B------:R-:W-:Y:S02]  /*178a0*/  IADD3 R3, R3, R0, RZ ;  /* 0x0000000003037210 */ /* 0x000fe40007ffe0ff */
[----:B------:R-:W-:Y:S01]  /*178b0*/  MOV R0, R4 ;  /* 0x0000000400007202 */ /* 0x000fe20000000f00 */
[----:B------:R-:W-:-:S04]  /*178c0*/  @P0 IMAD.HI.U32 R6, R4, c[0x0][0x4ec], RZ ;  /* 0x00013b0004060a27 */ /* 0x000fc800078e00ff */
[----:B------:R-:W-:Y:S01]  /*178d0*/  IMAD.WIDE.U32 R2, R12, c[0x0][0x3e8], R2 ;  /* 0x0000fa000c027a25 */ /* 0x000fe200078e0002 */
[----:B------:R-:W-:-:S03]  /*178e0*/  @P0 SHF.R.U32.HI R0, RZ, c[0x0][0x4f0], R6 ;  /* 0x00013c00ff000a19 */ /* 0x000fc60000011606 */
[----:B------:R-:W-:Y:S01]  /*178f0*/  IMAD R3, R12, c[0x0][0x3ec], R3 ;  /* 0x0000fb000c037a24 */ /* 0x000fe200078e0203 */
[----:B------:R-:W-:Y:S02]  /*17900*/  SHF.R.S32.HI R6, RZ, 0x1f, R0 ;  /* 0x0000001fff067819 */ /* 0x000fe40000011400 */
[----:B------:R-:W-:Y:S01]  /*17910*/  IADD3 R5, -R0, RZ, RZ ;  /* 0x000000ff00057210 */ /* 0x000fe20007ffe1ff */
[----:B------:R-:W-:-:S04]  /*17920*/  IMAD.WIDE.U32 R2, R13, c[0x0][0x3f0], R2 ;  /* 0x0000fc000d027a25 */ /* 0x000fc800078e0002 */
[----:B------:R-:W-:Y:S01]  /*17930*/  IMAD R6, R6, c[0x0][0x3e0], RZ ;  /* 0x0000f80006067a24 */ /* 0x000fe200078e02ff */
[----:B------:R-:W-:Y:S01]  /*17940*/  IADD3 R3, R3, R7, RZ ;  /* 0x0000000703037210 */ /* 0x000fe20007ffe0ff */
        /* <DEDUP_REMOVED lines=13> */
.L_x_841:
[----:B------:R-:W-:Y:S05]  /*17a20*/  BRA.DIV ~URZ, `(.L_x_743) ;  /* 0x000041227f007947 */ /* 0x000fea000b800000 */
[----:B------:R3:W4:Y:S02]  /*17a30*/  SHFL.IDX PT, R0, R13, RZ, 0x1c1f ;  /* 0x001c1fff0d007589 */ /* 0x00072400000e0000 */
.L_x_842:
[----:B------:R-:W-:Y:S01]  /*17a40*/  IMAD R12, R20, c[0x0][0x4e8], RZ ;  /* 0x00013a00140c7a24 */ /* 0x000fe200078e02ff */
        /* <DEDUP_REMOVED lines=16> */
[----:B------:R2:W-:Y:S04]  /*17b50*/  @!P2 ST.E.128 [R8.64], RZ ;  /* 0x000000ff0800a985 */ /* 0x0005e8000c101d06 */
[----:B------:R2:W-:Y:S04]  /*17b60*/  @!P1 ST.E.128 [R6.64], RZ ;  /* 0x000000ff06009985 */ /* 0x0005e8000c101d06 */
[----:B------:R2:W-:Y:S02]  /*17b70*/  @!P0 ST.E.128 [R2.64], RZ ;  /* 0x000000ff02008985 */ /* 0x0005e4000c101d06 */
.L_x_745:
[----:B------:R-:W-:Y:S05]  /*17b80*/  BSYNC B0 ;  /* 0x0000000000007941 */ /* 0x000fea0003800000 */
.L_x_744:
[----:B------:R-:W-:Y:S05]  /*17b90*/  BRA.DIV ~URZ, `(.L_x_746) ;  /* 0x000040227f007947 */ /* 0x000fea000b800000 */
[----:B--2---:R2:W1:Y:S04]  /*17ba0*/  SHFL.IDX PT, R4, R10, 0x1, 0x1c1f ;  /* 0x003c1f000a047f89 */ /* 0x00446800000e0000 */
[----:B----4-:R2:W4:Y:S02]  /*17bb0*/  SHFL.IDX PT, R0, R13, 0x1, 0x1c1f ;  /* 0x003c1f000d007f89 */ /* 0x01052400000e0000 */
.L_x_843:
        /* <DEDUP_REMOVED lines=16> */
[----:B------:R1:W-:Y:S04]  /*17cc0*/  @!P2 ST.E.128 [R8.64], RZ ;  /* 0x000000ff0800a985 */ /* 0x0003e8000c101d06 */
[----:B------:R1:W-:Y:S04]  /*17cd0*/  @!P1 ST.E.128 [R6.64], RZ ;  /* 0x000000ff06009985 */ /* 0x0003e8000c101d06 */
[----:B------:R1:W-:Y:S02]  /*17ce0*/  @!P0 ST.E.128 [R2.64], RZ ;  /* 0x000000ff02008985 */ /* 0x0003e4000c101d06 */
.L_x_748:
[----:B------:R-:W-:Y:S05]  /*17cf0*/  BSYNC B0 ;  /* 0x0000000000007941 */ /* 0x000fea0003800000 */
.L_x_747:
[----:B------:R-:W-:Y:S05]  /*17d00*/  BRA.DIV ~URZ, `(.L_x_749) ;  /* 0x00003f827f007947 */ /* 0x000fea000b800000 */
[----:B-1----:R1:W2:Y:S02]  /*17d10*/  SHFL.IDX PT, R4, R10, 0x2, 0x1c1f ;  /* 0x005c1f000a047f89 */ /* 0x0022a400000e0000 */
.L_x_844:
[----:B------:R-:W-:Y:S05]  /*17d20*/  BRA.DIV ~URZ, `(.L_x_750) ;  /* 0x00003fd27f007947 */ /* 0x000fea000b800000 */
[----:B----4-:R4:W1:Y:S02]  /*17d30*/  SHFL.IDX PT, R0, R13, 0x2, 0x1c1f ;  /* 0x005c1f000d007f89 */ /* 0x01086400000e0000 */
.L_x_845:
        /* <DEDUP_REMOVED lines=19> */
.L_x_752:
[----:B------:R-:W-:Y:S05]  /*17e70*/  BSYNC B0 ;  /* 0x0000000000007941 */ /* 0x000fea0003800000 */
.L_x_751:
[----:B------:R-:W-:Y:S05]  /*17e80*/  BRA.DIV ~URZ, `(.L_x_753) ;  /* 0x00003ee27f007947 */ /* 0x000fea000b800000 */
[----:B--2---:R2:W3:Y:S04]  /*17e90*/  SHFL.IDX PT, R4, R10, 0x3, 0x1c1f ;  /* 0x007c1f000a047f89 */ /* 0x0044e800000e0000 */
[----:B-1----:R2:W1:Y:S02]  /*17ea0*/  SHFL.IDX PT, R0, R13, 0x3, 0x1c1f ;  /* 0x007c1f000d007f89 */ /* 0x00246400000e0000 */
.L_x_846:
[----:B------:R-:W-:-:S04]  /*17eb0*/  IADD3 R11, R11, 0x60, RZ ;  /* 0x000000600b0b7810 */ /* 0x000fc80007ffe0ff */
[----:B------:R-:W-:-:S13]  /*17ec0*/  ISETP.GE.AND P0, PT, R11, R12, PT ;  /* 0x0000000c0b00720c */ /* 0x000fda0003f06270 */
[----:B------:R-:W-:Y:S05]  /*17ed0*/  @P0 BRA `(.L_x_726) ;  /* 0x000000f000000947 */ /* 0x000fea0003800000 */
[----:B------:R-:W-:Y:S02]  /*17ee0*/  ISETP.GE.AND P2, PT, R210, c[0x0][0x3c8], PT ;  /* 0x0000f200d2007a0c */ /* 0x000fe40003f46270 */
[----:B------:R-:W-:Y:S02]  /*17ef0*/  ISETP.GE.AND P1, PT, R235, c[0x0][0x3c8], PT ;  /* 0x0000f200eb007a0c */ /* 0x000fe40003f26270 */
[----:B------:R-:W-:Y:S02]  /*17f00*/  ISETP.GE.AND P0, PT, R236, c[0x0][0x3c8], PT ;  /* 0x0000f200ec007a0c */ /* 0x000fe40003f06270 */
[----:B--234-:R-:W-:Y:S02]  /*17f10*/  SHF.R.S32.HI R13, RZ, 0x1f, R210 ;  /* 0x0000001fff0d7819 */ /* 0x01cfe400000114d2 */
[----:B------:R-:W-:Y:S02]  /*17f20*/  SHF.R.S32.HI R10, RZ, 0x1f, R235 ;  /* 0x0000001fff0a7819 */ /* 0x000fe400000114eb */
[----:B------:R-:W-:-:S03]  /*17f30*/  SHF.R.S32.HI R5, RZ, 0x1f, R236 ;  /* 0x0000001fff057819 */ /* 0x000fc600000114ec */
[-C--:B-1----:R-:W-:Y:S02]  /*17f40*/  @!P2 LEA R8, P5, R210, R0.reuse, 0x1 ;  /* 0x00000000d208a211 */ /* 0x082fe400078a08ff */
[CC--:B------:R-:W-:Y:S02]  /*17f50*/  @!P1 LEA R6, P4, R235.reuse, R0.reuse, 0x1 ;  /* 0x00000000eb069211 */ /* 0x0c0fe400078808ff */
[----:B------:R-:W-:Y:S02]  /*17f60*/  @!P0 LEA R2, P3, R236, R0, 0x1 ;  /* 0x00000000ec028211 */ /* 0x000fe400078608ff */
[-C--:B------:R-:W-:Y:S02]  /*17f70*/  @!P2 LEA.HI.X R9, R210, R4.reuse, R13, 0x1, P5 ;  /* 0x00000004d209a211 */ /* 0x080fe400028f0c0d */
[-C--:B------:R-:W-:Y:S02]  /*17f80*/  @!P1 LEA.HI.X R7, R235, R4.reuse, R10, 0x1, P4 ;  /* 0x00000004eb079211 */ /* 0x080fe400020f0c0a */
[----:B------:R-:W-:Y:S01]  /*17f90*/  @!P0 LEA.HI.X R3, R236, R4, R5, 0x1, P3 ;  /* 0x00000004ec038211 */ /* 0x000fe200018f0c05 */
[----:B------:R1:W-:Y:S04]  /*17fa0*/  @!P2 ST.E.128 [R8.64], RZ ;  /* 0x000000ff0800a985 */ /* 0x0003e8000c101d06 */
[----:B------:R1:W-:Y:S04]  /*17fb0*/  @!P1 ST.E.128 [R6.64], RZ ;  /* 0x000000ff06009985 */ /* 0x0003e8000c101d06 */
[----:B------:R1:W-:Y:S02]  /*17fc0*/  @!P0 ST.E.128 [R2.64], RZ ;  /* 0x000000ff02008985 */ /* 0x0003e4000c101d06 */
.L_x_726:
[----:B------:R-:W-:Y:S05]  /*17fd0*/  BSYNC B1 ;  /* 0x0000000000017941 */ /* 0x000fea0003800000 */
.L_x_710:
[----:B-1----:R-:W5:Y:S02]  /*17fe0*/  LDL R0, [R1+0x30] ;  /* 0x0000300001007983 */ /* 0x002f640000100800 */
[----:B-----5:R-:W-:-:S13]  /*17ff0*/  ISETP.NE.AND P0, PT, R0, RZ, PT ;  /* 0x000000ff0000720c */ /* 0x020fda0003f05270 */
        /* <DEDUP_REMOVED lines=9> */
[----:B--2-4-:R-:W-:-:S04]  /*18090*/  LOP3.LUT R13, R0, 0x1f, RZ, 0xc0, !PT ;  /* 0x0000001f000d7812 */ /* 0x014fc800078ec0ff */
[----:B------:R-:W-:Y:S01]  /*180a0*/  ISETP.NE.AND P6, PT, R13, 0x1f, PT ;  /* 0x0000001f0d00780c */ /* 0x000fe20003fc5270 */
[----:B------:R-:W-:Y:S10]  /*180b0*/  BRA.DIV ~URZ, `(.L_x_755) ;  /* 0x00003d827f007947 */ /* 0x000ff4000b800000 */
[----:B------:R1:W2:Y:S02]  /*180c0*/  SHFL.IDX PT, R9, R74, RZ, 0x1f ;  /* 0x00001fff4a097589 */ /* 0x0002a400000e0000 */
.L_x_847:
[----:B------:R-:W-:Y:S05]  /*180d0*/  BRA.DIV ~URZ, `(.L_x_756) ;  /* 0x00003dd27f007947 */ /* 0x000fea000b800000 */
[----:B------:R3:W4:Y:S02]  /*180e0*/  SHFL.IDX PT, R8, R74, 0x1, 0x1f ;  /* 0x00201f004a087f89 */ /* 0x00072400000e0000 */
.L_x_848:
        /* <DEDUP_REMOVED lines=19> */
.L_x_849:
        /* <DEDUP_REMOVED lines=16> */
.L_x_850:
[----:B---3--:R-:W-:Y:S01]  /*18320*/  IMAD R0, R0, c[0x0][0x538], RZ ;  /* 0x00014e0000007a24 */ /* 0x008fe200078e02ff */
[----:B------:R-:W-:Y:S04]  /*18330*/  BSSY B1, `(.L_x_759) ;  /* 0x00000ce000017945 */ /* 0x000fe80003800000 */
[----:B----4-:R-:W-:-:S04]  /*18340*/  IADD3 R8, R0, R8, RZ ;  /* 0x0000000800087210 */ /* 0x010fc80007ffe0ff */
[----:B--2---:R-:W-:-:S13]  /*18350*/  ISETP.GT.AND P0, PT, R8, R9, PT ;  /* 0x000000090800720c */ /* 0x004fda0003f04270 */
[----:B------:R-:W-:Y:S05]  /*18360*/  @P0 BRA `(.L_x_760) ;  /* 0x0000025000000947 */ /* 0x000fea0003800000 */
.L_x_764:
        /* <DEDUP_REMOVED lines=17> */
.L_x_851:
        /* <DEDUP_REMOVED lines=16> */
.L_x_852:
[----:B--2---:R-:W-:-:S05]  /*18580*/  IMAD R0, R0, c[0x0][0x538], RZ ;  /* 0x00014e0000007a24 */ /* 0x004fca00078e02ff */
[----:B------:R-:W-:-:S04]  /*18590*/  IADD3 R8, R0, R8, RZ ;  /* 0x0000000800087210 */ /* 0x000fc80007ffe0ff */
[----:B------:R-:W-:-:S13]  /*185a0*/  ISETP.GT.AND P0, PT, R8, R9, PT ;  /* 0x000000090800720c */ /* 0x000fda0003f04270 */
[----:B-1----:R-:W-:Y:S05]  /*185b0*/  @!P0 BRA `(.L_x_764) ;  /* 0xfffffdb000008947 */ /* 0x002fea000383ffff */
.L_x_760:
[----:B------:R-:W-:-:S05]  /*185c0*/  IADD3 R10, -R0, R8, RZ ;  /* 0x00000008000a7210 */ /* 0x000fca0007ffe1ff */
[----:B------:R-:W-:-:S05]  /*185d0*/  IMAD R0, R4, c[0x0][0x538], R10 ;  /* 0x00014e0004007a24 */ /* 0x000fca00078e020a */
[----:B------:R-:W-:Y:S01]  /*185e0*/  ISETP.GT.AND P0, PT, R0, R9, PT ;  /* 0x000000090000720c */ /* 0x000fe20003f04270 */
[----:B------:R-:W-:-:S12]  /*185f0*/  BRA.DIV ~URZ, `(.L_x_765) ;  /* 0x00003d127f007947 */ /* 0x000fd8000b800000 */
[----:B------:R-:W-:-:S03]  /*18600*/  VOTE.ANY R11, PT, !P0 ;  /* 0x00000000000b7806 */ /* 0x000fc600040e0100 */
.L_x_853:
[----:B------:R-:W2:Y:S01]  /*18610*/  LDL.LU R2, [R1+0xc] ;  /* 0x00000c0001027983 */ /* 0x000ea20000300800 */
[----:B------:R-:W2:Y:S02]  /*18620*/  POPC R0, R11 ;  /* 0x0000000b00007309 */ /* 0x000ea40000000000 */
[----:B--2---:R-:W-:-:S05]  /*18630*/  IADD3 R2, R0, R2, RZ ;  /* 0x0000000200027210 */ /* 0x004fca0007ffe0ff */
[----:B------:R2:W-:Y:S01]  /*18640*/  STL [R1+0xc], R2 ;  /* 0x00000c0201007387 */ /* 0x0005e20000100800 */
[----:B------:R-:W-:Y:S05]  /*18650*/  BRA.DIV ~URZ, `(.L_x_766) ;  /* 0x00003d027f007947 */ /* 0x000fea000b800000 */
[----:B------:R3:W4:Y:S04]  /*18660*/  SHFL.IDX PT, R8, R6, R0, 0x1f ;  /* 0x00001f0006087589 */ /* 0x00072800000e0000 */
[----:B------:R3:W1:Y:S02]  /*18670*/  SHFL.IDX PT, R7, R7, R0, 0x1f ;  /* 0x00001f0007077589 */ /* 0x00066400000e0000 */
.L_x_854:
[----:B------:R-:W-:Y:S01]  /*18680*/  ISETP.NE.AND P0, PT, R11, RZ, PT ;  /* 0x000000ff0b00720c */ /* 0x000fe20003f05270 */
[----:B------:R-:W-:-:S12]  /*18690*/  BSSY B0, `(.L_x_767) ;  /* 0x0000005000007945 */ /* 0x000fd80003800000 */
[----:B------:R-:W-:Y:S05]  /*186a0*/  @!P0 BRA `(.L_x_768) ;  /* 0x0000003000008947 */ /* 0x000fea0003800000 */
[----:B---3--:R-:W-:Y:S01]  /*186b0*/  IADD3 R0, R0, -0x1, RZ ;  /* 0xffffffff00007810 */ /* 0x008fe20007ffe0ff */
[----:B------:R-:W-:Y:S05]  /*186c0*/  BRA.DIV ~URZ, `(.L_x_769) ;  /* 0x00003d627f007947 */ /* 0x000fea000b800000 */
[----:B------:R3:W2:Y:S02]  /*186d0*/  SHFL.IDX PT, R12, R4, R0, 0x1f ;  /* 0x00001f00040c7589 */ /* 0x0006a400000e0000 */
.L_x_768:
[----:B------:R-:W-:Y:S05]  /*186e0*/  BSYNC B0 ;  /* 0x0000000000007941 */ /* 0x000fea0003800000 */
.L_x_767:
[----:B--23--:R-:W-:Y:S01]  /*186f0*/  IMAD R0, R12, c[0x0][0x538], R10 ;  /* 0x00014e000c007a24 */ /* 0x00cfe200078e020a */
[----:B-1----:R-:W-:Y:S01]  /*18700*/  ISETP.NE.AND P0, PT, R7, 0x1, PT ;  /* 0x000000010700780c */ /* 0x002fe20003f05270 */
[----:B------:R-:W-:Y:S03]  /*18710*/  BSSY B0, `(.L_x_770) ;  /* 0x0000086000007945 */ /* 0x000fe60003800000 */
[----:B------:R1:W-:Y:S01]  /*18720*/  STL [R1], R0 ;  /* 0x0000000001007387 */ /* 0x0003e20000100800 */
[----:B------:R-:W-:-:S08]  /*18730*/  IADD3 R9, -R0, R9, RZ ;  /* 0x0000000900097210 */ /* 0x000fd00007ffe1ff */
[----:B------:R-:W-:Y:S05]  /*18740*/  @!P0 BRA `(.L_x_771) ;  /* 0x000003e000008947 */ /* 0x000fea0003800000 */
[-C--:B----4-:R-:W-:Y:S02]  /*18750*/  IABS R2, R8.reuse ;  /* 0x0000000800027213 */ /* 0x090fe40000000000 */
[----:B------:R-:W-:Y:S02]  /*18760*/  IABS R10, R8 ;  /* 0x00000008000a7213 */ /* 0x000fe40000000000 */
[----:B-1----:R-:W1:Y:S08]  /*18770*/  I2F.RP R0, R2 ;  /* 0x0000000200007306 */ /* 0x002e700000209400 */
[----:B-1----:R-:W1:Y:S02]  /*18780*/  MUFU.RCP R0, R0 ;  /* 0x0000000000007308 */ /* 0x002e640000001000 */
[----:B-1----:R-:W-:-:S06]  /*18790*/  IADD3 R0, R0, 0xffffffe, RZ ;  /* 0x0ffffffe00007810 */ /* 0x002fcc0007ffe0ff */
[----:B------:R-:W1:Y:S02]  /*187a0*/  F2I.FTZ.U32.TRUNC.NTZ R5, R0 ;  /* 0x0000000000057305 */ /* 0x000e64000021f000 */
[----:B-1----:R-:W-:Y:S01]  /*187b0*/  IMAD.MOV R3, RZ, RZ, -R5 ;  /* 0x000000ffff037224 */ /* 0x002fe200078e0a05 */
[----:B------:R-:W-:-:S03]  /*187c0*/  IABS R0, R7 ;  /* 0x0000000700007213 */ /* 0x000fc60000000000 */
[----:B------:R-:W-:Y:S01]  /*187d0*/  IMAD.MOV.U32 R4, RZ, RZ, R3 ;  /* 0x000000ffff047224 */ /* 0x000fe200078e0003 */
[----:B------:R-:W-:Y:S01]  /*187e0*/  IABS R3, R9 ;  /* 0x0000000900037213 */ /* 0x000fe20000000000 */
[----:B------:R-:W-:Y:S02]  /*187f0*/  IMAD.MOV.U32 R6, RZ, RZ, R0 ;  /* 0x000000ffff067224 */ /* 0x000fe400078e0000 */
[----:B------:R-:W-:Y:S02]  /*18800*/  IMAD R0, R4, R2, RZ ;  /* 0x0000000204007224 */ /* 0x000fe400078e02ff */
[----:B------:R-:W-:Y:S01]  /*18810*/  IMAD.MOV.U32 R4, RZ, RZ, RZ ;  /* 0x000000ffff047224 */ /* 0x000fe200078e00ff */
[----:B------:R-:W1:Y:S03]  /*18820*/  I2F.RP R11, R6 ;  /* 0x00000006000b7306 */ /* 0x000e660000209400 */
[----:B------:R-:W-:-:S04]  /*18830*/  IMAD.HI.U32 R5, R5, R0, R4 ;  /* 0x0000000005057227 */ /* 0x000fc800078e0004 */
[----:B------:R-:W-:-:S05]  /*18840*/  IMAD.MOV R0, RZ, RZ, -R10 ;  /* 0x000000ffff007224 */ /* 0x000fca00078e0a0a */
[----:B------:R-:W-:Y:S01]  /*18850*/  MOV R4, R0 ;  /* 0x0000000000047202 */ /* 0x000fe20000000f00 */
[----:B------:R-:W-:-:S04]  /*18860*/  IMAD.HI.U32 R0, R5, R3, RZ ;  /* 0x0000000305007227 */ /* 0x000fc800078e00ff */
[----:B------:R-:W-:Y:S02]  /*18870*/  IMAD R3, R0, R4, R3 ;  /* 0x0000000400037224 */ /* 0x000fe400078e0203 */
[----:B-1----:R-:W1:Y:S03]  /*18880*/  MUFU.RCP R4, R11 ;  /* 0x0000000b00047308 */ /* 0x002e660000001000 */
        /* <DEDUP_REMOVED lines=9> */
[----:B------:R-:W-:Y:S01]  /*18920*/  @P2 IADD3 R0, R0, 0x1, RZ ;  /* 0x0000000100002810 */ /* 0x000fe20007ffe0ff */
[----:B-1----:R-:W-:-:S06]  /*18930*/  IMAD.MOV R2, RZ, RZ, -R3 ;  /* 0x000000ffff027224 */ /* 0x002fcc00078e0a03 */
[----:B------:R-:W-:Y:S01]  /*18940*/  @!P1 IMAD.MOV R0, RZ, RZ, -R0 ;  /* 0x000000ffff009224 */ /* 0x000fe200078e0a00 */
[----:B------:R-:W-:Y:S02]  /*18950*/  @!P0 LOP3.LUT R0, RZ, R8, RZ, 0x33, !PT ;  /* 0x00000008ff008212 */ /* 0x000fe400078e33ff */
[----:B------:R-:W-:Y:S02]  /*18960*/  MOV R4, R2 ;  /* 0x0000000200047202 */ /* 0x000fe40000000f00 */
[----:B------:R-:W-:Y:S02]  /*18970*/  IABS R2, R7 ;  /* 0x0000000700027213 */ /* 0x000fe40000000000 */
[----:B------:R-:W-:Y:S01]  /*18980*/  IABS R10, R0 ;  /* 0x00000000000a7213 */ /* 0x000fe20000000000 */
[----:B------:R-:W-:Y:S02]  /*18990*/  IMAD R4, R4, R6, RZ ;  /* 0x0000000604047224 */ /* 0x000fe400078e02ff */
[----:B------:R-:W-:-:S02]  /*189a0*/  IMAD.MOV R5, RZ, RZ, -R2 ;  /* 0x000000ffff057224 */ /* 0x000fc400078e0a02 */
[----:B------:R-:W-:-:S04]  /*189b0*/  IMAD.MOV.U32 R2, RZ, RZ, RZ ;  /* 0x000000ffff027224 */ /* 0x000fc800078e00ff */
[----:B------:R-:W-:Y:S01]  /*189c0*/  IMAD.HI.U32 R2, R3, R4, R2 ;  /* 0x0000000403027227 */ /* 0x000fe200078e0002 */
[----:B------:R-:W-:-:S03]  /*189d0*/  MOV R4, R5 ;  /* 0x0000000500047202 */ /* 0x000fc60000000f00 */
[----:B------:R-:W-:-:S04]  /*189e0*/  IMAD.MOV.U32 R3, RZ, RZ, R10 ;  /* 0x000000ffff037224 */ /* 0x000fc800078e000a */
[----:B------:R-:W-:-:S04]  /*189f0*/  IMAD.HI.U32 R2, R2, R3, RZ ;  /* 0x0000000302027227 */ /* 0x000fc800078e00ff */
[----:B------:R-:W-:Y:S01]  /*18a00*/  IMAD R3, R2, R4, R3 ;  /* 0x0000000402037224 */ /* 0x000fe200078e0203 */
[----:B------:R-:W-:-:S04]  /*18a10*/  IADD3 R4, -R0, RZ, RZ ;  /* 0x000000ff00047210 */ /* 0x000fc80007ffe1ff */
        /* <DEDUP_REMOVED lines=9> */
[----:B------:R-:W-:-:S05]  /*18ab0*/  @!P0 LOP3.LUT R2, RZ, R7, RZ, 0x33, !PT ;  /* 0x00000007ff028212 */ /* 0x000fca00078e33ff */
[----:B------:R-:W-:-:S04]  /*18ac0*/  IMAD.MOV R3, RZ, RZ, -R2 ;  /* 0x000000ffff037224 */ /* 0x000fc800078e0a02 */
[C---:B------:R-:W-:Y:S02]  /*18ad0*/  IMAD R3, R7.reuse, R3, R0 ;  /* 0x0000000307037224 */ /* 0x040fe400078e0200 */
[----:B------:R-:W-:Y:S02]  /*18ae0*/  IMAD R0, R7, 0x1000000, R2 ;  /* 0x0100000007007824 */ /* 0x000fe400078e0202 */
[----:B------:R-:W-:Y:S02]  /*18af0*/  IMAD R2, R8, R4, R9 ;  /* 0x0000000408027224 */ /* 0x000fe400078e0209 */
[----:B------:R-:W-:-:S05]  /*18b00*/  IMAD R0, R3, 0x10000, R0 ;  /* 0x0001000003007824 */ /* 0x000fca00078e0200 */
[----:B------:R1:W-:Y:S01]  /*18b10*/  STL [R1+0x8], R0 ;  /* 0x0000080001007387 */ /* 0x0003e20000100800 */
[----:B------:R-:W-:Y:S05]  /*18b20*/  BRA `(.L_x_772) ;  /* 0x0000044000007947 */ /* 0x000fea0003800000 */
.L_x_771:
[----:B-1----:R-:W2:Y:S01]  /*18b30*/  LDL R0, [R1+0xc] ;  /* 0x00000c0001007983 */ /* 0x002ea20000100800 */
[----:B------:R-:W-:-:S04]  /*18b40*/  IMAD.MOV.U32 R2, RZ, RZ, 0x4 ;  /* 0x00000004ff027424 */ /* 0x000fc800078e00ff */
[----:B--2---:R-:W-:-:S05]  /*18b50*/  IMAD.WIDE R2, R0, R2, c[0x0][0x590] ;  /* 0x0001640000027625 */ /* 0x004fca00078e0202 */
[----:B------:R-:W2:Y:S02]  /*18b60*/  LDG.E R4, [R2.64] ;  /* 0x0000000602047981 */ /* 0x000ea4000c1e1900 */
[----:B--2-4-:R-:W-:-:S05]  /*18b70*/  IMAD R10, R4, R8, RZ ;  /* 0x00000008040a7224 */ /* 0x014fca00078e02ff */
[-C--:B------:R-:W-:Y:S02]  /*18b80*/  IABS R0, R10.reuse ;  /* 0x0000000a00007213 */ /* 0x080fe40000000000 */
        /* <DEDUP_REMOVED lines=27> */
[----:B------:R-:W-:Y:S02]  /*18d40*/  IMAD R11, R4, R2, RZ ;  /* 0x00000002040b7224 */ /* 0x000fe400078e02ff */
[----:B------:R-:W-:-:S03]  /*18d50*/  IMAD.MOV R2, RZ, RZ, -R2 ;  /* 0x000000ffff027224 */ /* 0x000fc600078e0a02 */
[----:B------:R-:W-:Y:S01]  /*18d60*/  IADD3 R0, -R11, c[0x0][0x538], RZ ;  /* 0x00014e000b007a10 */ /* 0x000fe20007ffe1ff */
[----:B------:R-:W-:-:S03]  /*18d70*/  IMAD R6, R10, R2, R9 ;  /* 0x000000020a067224 */ /* 0x000fc600078e0209 */
[----:B------:R-:W-:Y:S02]  /*18d80*/  IMNMX R0, R4, R0, PT ;  /* 0x0000000004007217 */ /* 0x000fe40003800200 */
[----:B------:R-:W-:Y:S02]  /*18d90*/  IABS R2, R6 ;  /* 0x0000000600027213 */ /* 0x000fe40000000000 */
[-C--:B------:R-:W-:Y:S02]  /*18da0*/  IABS R3, R0.reuse ;  /* 0x0000000000037213 */ /* 0x080fe40000000000 */
[----:B------:R-:W-:Y:S02]  /*18db0*/  IABS R10, R0 ;  /* 0x00000000000a7213 */ /* 0x000fe40000000000 */
[----:B------:R-:W1:Y:S01]  /*18dc0*/  I2F.RP R4, R3 ;  /* 0x0000000300047306 */ /* 0x000e620000209400 */
[----:B------:R-:W-:Y:S02]  /*18dd0*/  MOV R7, R2 ;  /* 0x0000000200077202 */ /* 0x000fe40000000f00 */
[----:B------:R-:W-:-:S05]  /*18de0*/  IMAD.MOV R2, RZ, RZ, -R10 ;  /* 0x000000ffff027224 */ /* 0x000fca00078e0a0a */
[----:B-1----:R-:W1:Y:S02]  /*18df0*/  MUFU.RCP R4, R4 ;  /* 0x0000000400047308 */ /* 0x002e640000001000 */
[----:B-1----:R-:W-:-:S06]  /*18e00*/  IADD3 R4, R4, 0xffffffe, RZ ;  /* 0x0ffffffe04047810 */ /* 0x002fcc0007ffe0ff */
[----:B------:R-:W1:Y:S02]  /*18e10*/  F2I.FTZ.U32.TRUNC.NTZ R5, R4 ;  /* 0x0000000400057305 */ /* 0x000e64000021f000 */
[----:B-1----:R-:W-:-:S04]  /*18e20*/  IMAD.MOV R4, RZ, RZ, -R5 ;  /* 0x000000ffff047224 */ /* 0x002fc800078e0a05 */
[----:B------:R-:W-:Y:S02]  /*18e30*/  IMAD R9, R4, R3, RZ ;  /* 0x0000000304097224 */ /* 0x000fe400078e02ff */
[----:B------:R-:W-:-:S04]  /*18e40*/  IMAD.MOV.U32 R4, RZ, RZ, RZ ;  /* 0x000000ffff047224 */ /* 0x000fc800078e00ff */
[----:B------:R-:W-:-:S04]  /*18e50*/  IMAD.HI.U32 R5, R5, R9, R4 ;  /* 0x0000000905057227 */ /* 0x000fc800078e0004 */
[----:B------:R-:W-:Y:S02]  /*18e60*/  IMAD.MOV.U32 R4, RZ, RZ, R2 ;  /* 0x000000ffff047224 */ /* 0x000fe400078e0002 */
[----:B------:R-:W-:-:S04]  /*18e70*/  IMAD.HI.U32 R2, R5, R7, RZ ;  /* 0x0000000705027227 */ /* 0x000fc800078e00ff */
[----:B------:R-:W-:-:S05]  /*18e80*/  IMAD R4, R2, R4, R7 ;  /* 0x0000000402047224 */ /* 0x000fca00078e0207 */
[----:B------:R-:W-:-:S13]  /*18e90*/  ISETP.GT.U32.AND P0, PT, R3, R4, PT ;  /* 0x000000040300720c */ /* 0x000fda0003f04070 */
[-C--:B------:R-:W-:Y:S02]  /*18ea0*/  @!P0 IADD3 R4, R4, -R3.reuse, RZ ;  /* 0x8000000304048210 */ /* 0x080fe40007ffe0ff */
[----:B------:R-:W-:Y:S02]  /*18eb0*/  @!P0 IADD3 R2, R2, 0x1, RZ ;  /* 0x0000000102028810 */ /* 0x000fe40007ffe0ff */
[----:B------:R-:W-:Y:S02]  /*18ec0*/  ISETP.GE.U32.AND P2, PT, R4, R3, PT ;  /* 0x000000030400720c */ /* 0x000fe40003f46070 */
[----:B------:R-:W-:Y:S02]  /*18ed0*/  LOP3.LUT R3, R6, R0, RZ, 0x3c, !PT ;  /* 0x0000000006037212 */ /* 0x000fe400078e3cff */
[----:B------:R-:W-:Y:S02]  /*18ee0*/  ISETP.NE.AND P0, PT, R0, RZ, PT ;  /* 0x000000ff0000720c */ /* 0x000fe40003f05270 */
[----:B------:R-:W-:Y:S01]  /*18ef0*/  ISETP.GE.AND P1, PT, R3, RZ, PT ;  /* 0x000000ff0300720c */ /* 0x000fe20003f26270 */
[----:B------:R-:W-:Y:S01]  /*18f00*/  IMAD.MOV R3, RZ, RZ, -R0 ;  /* 0x000000ffff037224 */ /* 0x000fe200078e0a00 */
[----:B------:R-:W-:-:S05]  /*18f10*/  IADD3 R6, R11, 0x1000000, R6 ;  /* 0x010000000b067810 */ /* 0x000fca0007ffe006 */
[----:B------:R-:W-:-:S06]  /*18f20*/  @P2 IADD3 R2, R2, 0x1, RZ ;  /* 0x0000000102022810 */ /* 0x000fcc0007ffe0ff */
[----:B------:R-:W-:Y:S01]  /*18f30*/  @!P1 IMAD.MOV R2, RZ, RZ, -R2 ;  /* 0x000000ffff029224 */ /* 0x000fe200078e0a02 */
[----:B------:R-:W-:-:S05]  /*18f40*/  @!P0 LOP3.LUT R2, RZ, R0, RZ, 0x33, !PT ;  /* 0x00000000ff028212 */ /* 0x000fca00078e33ff */
[----:B------:R-:W-:-:S05]  /*18f50*/  IMAD R0, R2, R3, R6 ;  /* 0x0000000302007224 */ /* 0x000fca00078e0206 */
[----:B------:R1:W-:Y:S02]  /*18f60*/  STL [R1+0x8], R0 ;  /* 0x0000080001007387 */ /* 0x0003e40000100800 */
.L_x_772:
[----:B------:R-:W-:Y:S05]  /*18f70*/  BSYNC B0 ;  /* 0x0000000000007941 */ /* 0x000fea0003800000 */
.L_x_770:
[----:B------:R-:W-:-:S04]  /*18f80*/  LOP3.LUT R2, RZ, R2, RZ, 0x33, !PT ;  /* 0x00000002ff027212 */ /* 0x000fc800078e33ff */
[----:B-1----:R-:W-:-:S05]  /*18f90*/  IADD3 R0, R2, R8, RZ ;  /* 0x0000000802007210 */ /* 0x002fca0007ffe0ff */
[----:B------:R1:W-:Y:S01]  /*18fa0*/  STL [R1+0x4], R0 ;  /* 0x0000040001007387 */ /* 0x0003e20000100800 */
[----:B------:R-:W-:Y:S05]  /*18fb0*/  BRA `(.L_x_773) ;  /* 0x0000005000007947 */ /* 0x000fea0003800000 */
.L_x_761:
[----:B------:R-:W-:Y:S01]  /*18fc0*/  MOV R0, c[0x0][0x53c] ;  /* 0x00014f0000007a02 */ /* 0x000fe20000000f00 */
[----:B------:R2:W-:Y:S04]  /*18fd0*/  STL [R1], R9 ;  /* 0x0000000901007387 */ /* 0x0005e80000100800 */
[----:B------:R2:W-:Y:S04]  /*18fe0*/  STL [R1+0x4], RZ ;  /* 0x000004ff01007387 */ /* 0x0005e80000100800 */
[----:B------:R2:W-:Y:S04]  /*18ff0*/  STL [R1+0x8], RZ ;  /* 0x000008ff01007387 */ /* 0x0005e80000100800 */
[----:B------:R2:W-:Y:S02]  /*19000*/  STL [R1+0xc], R0 ;  /* 0x00000c0001007387 */ /* 0x0005e40000100800 */
.L_x_773:
[----:B------:R-:W-:Y:S05]  /*19010*/  BSYNC B1 ;  /* 0x0000000000017941 */ /* 0x000fea0003800000 */
.L_x_759:
        /* <DEDUP_REMOVED lines=9> */
.L_x_754:
[----:B--2---:R-:W2:Y:S02]  /*190b0*/  LDL R0, [R1+0xc] ;  /* 0x00000c0001007983 */ /* 0x004ea40000100800 */
[----:B--2---:R-:W-:-:S13]  /*190c0*/  ISETP.GE.AND P0, PT, R0, c[0x0][0x53c], PT ;  /* 0x00014f0000007a0c */ /* 0x004fda0003f06270 */
[----:B-1--4-:R-:W-:Y:S01]  /*190d0*/  @P0 CALL.REL.NOINC `(.L_x_774) ;  /* 0x0000001000000944 */ /* 0x012fe20003c00000 */
[----:B------:R-:W-:Y:S05]  /*190e0*/  BRA `(.L_x_775) ;  /* 0xfffe8a5000007947 */ /* 0x000fea000383ffff */
.L_x_774:
[----:B------:R-:W-:Y:S05]  /*190f0*/  EXIT ;  /* 0x000000000000794d */ /* 0x000fea0003800000 */
.L_x_547:
[----:B------:R-:W-:Y:S01]  /*19100*/  IMAD.MOV.U32 R0, RZ, RZ, R5 ;  /* 0x000000ffff007224 */ /* 0x000fe200078e0005 */
[----:B------:R-:W-:Y:S02]  /*19110*/  MOV R2, 0x1 ;  /* 0x0000000100027802 */ /* 0x000fe40000000f00 */
[----:B------:R-:W-:Y:S02]  /*19120*/  MOV R3, 0x19140 ;  /* 0x0001914000037802 */ /* 0x000fe40000000f00 */
[----:B------:R-:W-:Y:S05]  /*19130*/  CALL.REL.NOINC `($__internal_11_$__cuda_sm70_shflsync_up_p) ;  /* 0x0000342000007944 */ /* 0x000fea0003c00000 */
[----:B------:R-:W-:Y:S01]  /*19140*/  MOV R0, R4 ;  /* 0x0000000400007202 */ /* 0x000fe20000000f00 */
[----:B------:R-:W-:Y:S05]  /*19150*/  BRA `(.L_x_776) ;  /* 0xfffe730000007947 */ /* 0x000fea000383ffff */
.L_x_548:
[----:B------:R-:W-:Y:S01]  /*19160*/  IMAD.MOV.U32 R0, RZ, RZ, R5 ;  /* 0x000000ffff007224 */ /* 0x000fe200078e0005 */
[----:B------:R-:W-:Y:S02]  /*19170*/  MOV R2, 0x2 ;  /* 0x0000000200027802 */ /* 0x000fe40000000f00 */
[----:B------:R-:W-:Y:S02]  /*19180*/  MOV R3, 0x191a0 ;  /* 0x000191a000037802 */ /* 0x000fe40000000f00 */
[----:B------:R-:W-:Y:S05]  /*19190*/  CALL.REL.NOINC `($__internal_11_$__cuda_sm70_shflsync_up_p) ;  /* 0x000033c000007944 */ /* 0x000fea0003c00000 */
[----:B------:R-:W-:Y:S01]  /*191a0*/  SEL R0, R4, RZ, P4 ;  /* 0x000000ff04007207 */ /* 0x000fe20002000000 */
[----:B------:R-:W-:Y:S01]  /*191b0*/  IMAD.MOV.U32 R2, RZ, RZ, 0x4 ;  /* 0x00000004ff027424 */ /* 0x000fe200078e00ff */
[----:B------:R-:W-:-:S03]  /*191c0*/  MOV R3, 0x191f0 ;  /* 0x000191f000037802 */ /* 0x000fc60000000f00 */
[----:B------:R-:W-:Y:S02]  /*191d0*/  IMAD.IADD R0, R5, 0x1, R0 ;  /* 0x0000000105007824 */ /* 0x000fe400078e0200 */
        /* <DEDUP_REMOVED lines=13> */
[----:B------:R-:W-:Y:S02]  /*192b0*/  MOV R211, 0x1f ;  /* 0x0000001f00d37802 */ /* 0x000fe40000000f00 */
[----:B------:R-:W-:Y:S01]  /*192c0*/  MOV R3, 0x19300 ;  /* 0x0001930000037802 */ /* 0x000fe20000000f00 */
[----:B------:R-:W-:-:S04]  /*192d0*/  IMAD.IADD R4, R0, 0x1, R4 ;  /* 0x0000000100047824 */ /* 0x000fc800078e0204 */
[----:B------:R-:W-:Y:S02]  /*192e0*/  IMAD.MOV.U32 R5, RZ, RZ, R4 ;  /* 0x000000ffff057224 */ /* 0x000fe400078e0004 */
[----:B------:R-:W-:Y:S05]  /*192f0*/  CALL.REL.NOINC `($__internal_10_$__cuda_sm70_shflsync_idx_p) ;  /* 0x0000320000007944 */ /* 0x000fea0003c00000 */
[----:B------:R-:W-:Y:S01]  /*19300*/  MOV R0, R211 ;  /* 0x000000d300007202 */ /* 0x000fe20000000f00 */
[----:B------:R-:W-:Y:S05]  /*19310*/  BRA `(.L_x_777) ;  /* 0xfffe724000007947 */ /* 0x000fea000383ffff */
.L_x_550:
[----:B------:R-:W-:Y:S02]  /*19320*/  SEL R0, RZ, 0x1, P0 ;  /* 0x00000001ff007807 */ /* 0x000fe40000000000 */
[----:B------:R-:W-:Y:S02]  /*19330*/  MOV R2, 0x19350 ;  /* 0x0001935000027802 */ /* 0x000fe40000000f00 */
[----:B------:R-:W-:Y:S05]  /*19340*/  CALL.REL.NOINC `($__internal_12_$__cuda_sm70_votesync_ballot) ;  /* 0x0000328000007944 */ /* 0x000fea0003c00000 */
[----:B------:R-:W-:Y:S01]  /*19350*/  MOV R7, R0 ;  /* 0x0000000000077202 */ /* 0x000fe20000000f00 */
[----:B------:R-:W-:Y:S05]  /*19360*/  BRA `(.L_x_778) ;  /* 0xfffe728000007947 */ /* 0x000fea000383ffff */
.L_x_551:
[----:B------:R-:W-:Y:S01]  /*19370*/  IMAD.MOV.U32 R5, RZ, RZ, R9 ;  /* 0x000000ffff057224 */ /* 0x000fe200078e0009 */
[----:B-1----:R-:W-:Y:S01]  /*19380*/  MOV R2, R0 ;  /* 0x0000000000027202 */ /* 0x002fe20000000f00 */
[----:B------:R-:W-:Y:S01]  /*19390*/  IMAD.MOV.U32 R211, RZ, RZ, 0x1f ;  /* 0x0000001fffd37424 */ /* 0x000fe200078e00ff */
[----:B------:R-:W-:Y:S02]  /*193a0*/  MOV R3, 0x193c0 ;  /* 0x000193c000037802 */ /* 0x000fe40000000f00 */
[----:B------:R-:W-:Y:S05]  /*193b0*/  CALL.REL.NOINC `($__internal_10_$__cuda_sm70_shflsync_idx_p) ;  /* 0x0000314000007944 */ /* 0x000fea0003c00000 */
[----:B------:R-:W-:Y:S01]  /*193c0*/  IMAD.MOV.U32 R12, RZ, RZ, R211 ;  /* 0x000000ffff0c7224 */ /* 0x000fe200078e00d3 */
[----:B------:R-:W-:Y:S01]  /*193d0*/  MOV R5, R8 ;  /* 0x0000000800057202 */ /* 0x000fe20000000f00 */
[----:B------:R-:W-:Y:S01]  /*193e0*/  IMAD.MOV.U32 R6, RZ, RZ, RZ ;  /* 0x000000ffff067224 */ /* 0x000fe200078e00ff */
[----:B------:R-:W-:Y:S01]  /*193f0*/  MOV R2, R0 ;  /* 0x0000000000027202 */ /* 0x000fe20000000f00 */
[----:B------:R-:W-:Y:S01]  /*19400*/  IMAD.MOV.U32 R211, RZ, RZ, 0x1f ;  /* 0x0000001fffd37424 */ /* 0x000fe200078e00ff */
[----:B------:R-:W-:-:S02]  /*19410*/  MOV R3, 0x19430 ;  /* 0x0001943000037802 */ /* 0x000fc40000000f00 */
[----:B------:R-:W-:Y:S05]  /*19420*/  CALL.REL.NOINC `($__internal_10_$__cuda_sm70_shflsync_idx_p) ;  /* 0x000030d000007944 */ /* 0x000fea0003c00000 */
[----:B------:R-:W-:Y:S01]  /*19430*/  MOV R9, R211 ;  /* 0x000000d300097202 */ /* 0x000fe20000000f00 */
[----:B------:R-:W-:Y:S05]  /*19440*/  BRA `(.L_x_779) ;  /* 0xfffe721000007947 */ /* 0x000fea000383ffff */
.L_x_554:
[----:B------:R-:W-:Y:S01]  /*19450*/  IMAD.MOV.U32 R5, RZ, RZ, R4 ;  /* 0x000000ffff057224 */ /* 0x000fe200078e0004 */
[----:B-1----:R-:W-:Y:S01]  /*19460*/  MOV R2, R0 ;  /* 0x0000000000027202 */ /* 0x002fe20000000f00 */
[----:B------:R-:W-:Y:S01]  /*19470*/  IMAD.MOV.U32 R211, RZ, RZ, 0x1f ;  /* 0x0000001fffd37424 */ /* 0x000fe200078e00ff */
[----:B------:R-:W-:-:S02]  /*19480*/  MOV R3, 0x194a0 ;  /* 0x000194a000037802 */ /* 0x000fc40000000f00 */
[----:B---34-:R-:W-:Y:S05]  /*19490*/  CALL.REL.NOINC `($__internal_10_$__cuda_sm70_shflsync_idx_p) ;  /* 0x0000306000007944 */ /* 0x018fea0003c00000 */
[----:B------:R-:W-:Y:S01]  /*194a0*/  MOV R6, R211 ;  /* 0x000000d300067202 */ /* 0x000fe20000000f00 */
[----:B------:R-:W-:Y:S05]  /*194b0*/  BRA `(.L_x_553) ;  /* 0xfffe720000007947 */ /* 0x000fea000383ffff */
.L_x_573:
[----:B------:R-:W-:Y:S01]  /*194c0*/  IMAD.MOV.U32 R5, RZ, RZ, R10 ;  /* 0x000000ffff057224 */ /* 0x000fe200078e000a */
[----:B------:R-:W-:Y:S01]  /*194d0*/  MOV R2, RZ ;  /* 0x000000ff00027202 */ /* 0x000fe20000000f00 */
[----:B------:R-:W-:Y:S01]  /*194e0*/  IMAD.MOV.U32 R211, RZ, RZ, 0x1c1f ;  /* 0x00001c1fffd37424 */ /* 0x000fe200078e00ff */
[----:B------:R-:W-:-:S02]  /*194f0*/  MOV R3, 0x19510 ;  /* 0x0001951000037802 */ /* 0x000fc40000000f00 */
[----:B-----5:R-:W-:Y:S05]  /*19500*/  CALL.REL.NOINC `($__internal_10_$__cuda_sm70_shflsync_idx_p) ;  /* 0x00002ff000007944 */ /* 0x020fea0003c00000 */
[----:B------:R-:W-:Y:S01]  /*19510*/  MOV R4, R211 ;  /* 0x000000d300047202 */ /* 0x000fe20000000f00 */
[----:B------:R-:W-:Y:S05]  /*19520*/  BRA `(.L_x_780) ;  /* 0xfffe95e000007947 */ /* 0x000fea000383ffff */
.L_x_574:
[----:B------:R-:W-:Y:S01]  /*19530*/  IMAD.MOV.U32 R5, RZ, RZ, R13 ;  /* 0x000000ffff057224 */ /* 0x000fe200078e000d */
[----:B------:R-:W-:Y:S01]  /*19540*/  MOV R2, RZ ;  /* 0x000000ff00027202 */ /* 0x000fe20000000f00 */
[----:B------:R-:W-:Y:S01]  /*19550*/  IMAD.MOV.U32 R211, RZ, RZ, 0x1c1f ;  /* 0x00001c1fffd37424 */ /* 0x000fe200078e00ff */
[----:B------:R-:W-:-:S02]  /*19560*/  MOV R3, 0x19580 ;  /* 0x0001958000037802 */ /* 0x000fc40000000f00 */
[----:B-12--5:R-:W-:Y:S05]  /*19570*/  CALL.REL.NOINC `($__internal_10_$__cuda_sm70_shflsync_idx_p) ;  /* 0x00002f8000007944 */ /* 0x026fea0003c00000 */
[----:B------:R-:W-:Y:S01]  /*19580*/  MOV R0, R211 ;  /* 0x000000d300007202 */ /* 0x000fe20000000f00 */
[----:B------:R-:W-:Y:S05]  /*19590*/  BRA `(.L_x_781) ;  /* 0xfffe959000007947 */ /* 0x000fea000383ffff */
.L_x_577:
[----:B------:R-:W-:Y:S01]  /*195a0*/  IMAD.MOV.U32 R5, RZ, RZ, R10 ;  /* 0x000000ffff057224 */ /* 0x000fe200078e000a */
[----:B--2---:R-:W-:Y:S01]  /*195b0*/  MOV R2, 0x1 ;  /* 0x0000000100027802 */ /* 0x004fe20000000f00 */
[----:B------:R-:W-:Y:S01]  /*195c0*/  IMAD.MOV.U32 R211, RZ, RZ, 0x1c1f ;  /* 0x00001c1fffd37424 */ /* 0x000fe200078e00ff */
[----:B------:R-:W-:-:S02]  /*195d0*/  MOV R3, 0x195f0 ;  /* 0x000195f000037802 */ /* 0x000fc40000000f00 */
[----:B-1-345:R-:W-:Y:S05]  /*195e0*/  CALL.REL.NOINC `($__internal_10_$__cuda_sm70_shflsync_idx_p) ;  /* 0x00002f1000007944 */ /* 0x03afea0003c00000 */
[----:B------:R-:W-:Y:S01]  /*195f0*/  IMAD.MOV.U32 R4, RZ, RZ, R211 ;  /* 0x000000ffff047224 */ /* 0x000fe200078e00d3 */
[----:B------:R-:W-:Y:S01]  /*19600*/  MOV R2, 0x1 ;  /* 0x0000000100027802 */ /* 0x000fe20000000f00 */
[----:B------:R-:W-:Y:S01]  /*19610*/  IMAD.MOV.U32 R5, RZ, RZ, R13 ;  /* 0x000000ffff057224 */ /* 0x000fe200078e000d */
[----:B------:R-:W-:-:S02]  /*19620*/  MOV R211, 0x1c1f ;  /* 0x00001c1f00d37802 */ /* 0x000fc40000000f00 */
[----:B------:R-:W-:Y:S02]  /*19630*/  MOV R3, 0x19650 ;  /* 0x0001965000037802 */ /* 0x000fe40000000f00 */
[----:B------:R-:W-:Y:S05]  /*19640*/  CALL.REL.NOINC `($__internal_10_$__cuda_sm70_shflsync_idx_p) ;  /* 0x00002eb000007944 */ /* 0x000fea0003c00000 */
[----:B------:R-:W-:Y:S01]  /*19650*/  MOV R0, R211 ;  /* 0x000000d300007202 */ /* 0x000fe20000000f00 */
[----:B------:R-:W-:Y:S05]  /*19660*/  BRA `(.L_x_782) ;  /* 0xfffe966000007947 */ /* 0x000fea000383ffff */
.L_x_580:
[----:B------:R-:W-:Y:S01]  /*19670*/  IMAD.MOV.U32 R5, RZ, RZ, R10 ;  /* 0x000000ffff057224 */ /* 0x000fe200078e000a */
[----:B-1----:R-:W-:Y:S01]  /*19680*/  MOV R2, 0x2 ;  /* 0x0000000200027802 */ /* 0x002fe20000000f00 */
[----:B------:R-:W-:Y:S01]  /*19690*/  IMAD.MOV.U32 R211, RZ, RZ, 0x1c1f ;  /* 0x00001c1fffd37424 */ /* 0x000fe200078e00ff */
[----:B------:R-:W-:Y:S02]  /*196a0*/  MOV R3, 0x196c0 ;  /* 0x000196c000037802 */ /* 0x000fe40000000f00 */
[----:B--2345:R-:W-:Y:S05]  /*196b0*/  CALL.REL.NOINC `($__internal_10_$__cuda_sm70_shflsync_idx_p) ;  /* 0x00002e4000007944 */ /* 0x03cfea0003c00000 */
[----:B------:R-:W-:Y:S01]  /*196c0*/  MOV R4, R211 ;  /* 0x000000d300047202 */ /* 0x000fe20000000f00 */
[----:B------:R-:W-:Y:S05]  /*196d0*/  BRA `(.L_x_783) ;  /* 0xfffe977000007947 */ /* 0x000fea000383ffff */
.L_x_581:
[----:B------:R-:W-:Y:S01]  /*196e0*/  IMAD.MOV.U32 R5, RZ, RZ, R13 ;  /* 0x000000ffff057224 */ /* 0x000fe200078e000d */
[----:B------:R-:W-:Y:S01]  /*196f0*/  MOV R2, 0x2 ;  /* 0x0000000200027802 */ /* 0x000fe20000000f00 */
[----:B------:R-:W-:Y:S01]  /*19700*/  IMAD.MOV.U32 R211, RZ, RZ, 0x1c1f ;  /* 0x00001c1fffd37424 */ /* 0x000fe200078e00ff */
[----:B------:R-:W-:Y:S02]  /*19710*/  MOV R3, 0x19730 ;  /* 0x0001973000037802 */ /* 0x000fe40000000f00 */
[----:B-12345:R-:W-:Y:S05]  /*19720*/  CALL.REL.NOINC `($__internal_10_$__cuda_sm70_shflsync_idx_p) ;  /* 0x00002dd000007944 */ /* 0x03efea0003c00000 */
[----:B------:R-:W-:Y:S01]  /*19730*/  MOV R0, R211 ;  /* 0x000000d300007202 */ /* 0x000fe20000000f00 */
[----:B------:R-:W-:Y:S05]  /*19740*/  BRA `(.L_x_784) ;  /* 0xfffe972000007947 */ /* 0x000fea000383ffff */
.L_x_584:
[----:B------:R-:W-:Y:S01]  /*19750*/  IMAD.MOV.U32 R5, RZ, RZ, R10 ;  /* 0x000000ffff057224 */ /* 0x000fe200078e000a */
[----:B-1----:R-:W-:Y:S01]  /*19760*/  MOV R2, 0x3 ;  /* 0x0000000300027802 */ /* 0x002fe20000000f00 */
[----:B------:R-:W-:Y:S01]  /*19770*/  IMAD.MOV.U32 R211, RZ, RZ, 0x1c1f ;  /* 0x00001c1fffd37424 */ /* 0x000fe200078e00ff */
[----:B------:R-:W-:-:S02]  /*19780*/  MOV R3, 0x197a0 ;  /* 0x000197a000037802 */ /* 0x000fc40000000f00 */
[----:B--2345:R-:W-:Y:S05]  /*19790*/  CALL.REL.NOINC `($__internal_10_$__cuda_sm70_shflsync_idx_p) ;  /* 0x00002d6000007944 */ /* 0x03cfea0003c00000 */
        /* <DEDUP_REMOVED lines=8> */
.L_x_587:
[----:B-1----:R-:W-:Y:S01]  /*19820*/  IMAD.MOV.U32 R5, RZ, RZ, R16 ;  /* 0x000000ffff057224 */ /* 0x002fe200078e0010 */
[----:B------:R-:W-:Y:S01]  /*19830*/  MOV R2, 0x1 ;  /* 0x0000000100027802 */ /* 0x000fe20000000f00 */
[----:B------:R-:W-:Y:S01]  /*19840*/  IMAD.MOV.U32 R211, RZ, RZ, 0x1c1f ;  /* 0x00001c1fffd37424 */ /* 0x000fe200078e00ff */
[----:B------:R-:W-:Y:S02]  /*19850*/  MOV R3, 0x19870 ;  /* 0x0001987000037802 */ /* 0x000fe40000000f00 */
[----:B------:R-:W-:Y:S05]  /*19860*/  CALL.REL.NOINC `($__internal_10_$__cuda_sm70_shflsync_idx_p) ;  /* 0x00002c9000007944 */ /* 0x000fea0003c00000 */
[----:B------:R-:W-:Y:S01]  /*19870*/  IMAD.MOV.U32 R4, RZ, RZ, R211 ;  /* 0x000000ffff047224 */ /* 0x000fe200078e00d3 */
[----:B------:R-:W-:Y:S01]  /*19880*/  MOV R2, 0x1 ;  /* 0x0000000100027802 */ /* 0x000fe20000000f00 */
[----:B------:R-:W-:Y:S01]  /*19890*/  IMAD.MOV.U32 R5, RZ, RZ, R17 ;  /* 0x000000ffff057224 */ /* 0x000fe200078e0011 */
[----:B------:R-:W-:Y:S02]  /*198a0*/  MOV R211, 0x1c1f ;  /* 0x00001c1f00d37802 */ /* 0x000fe40000000f00 */
[----:B------:R-:W-:Y:S02]  /*198b0*/  MOV R3, 0x198d0 ;  /* 0x000198d000037802 */ /* 0x000fe40000000f00 */
[----:B------:R-:W-:Y:S05]  /*198c0*/  CALL.REL.NOINC `($__internal_10_$__cuda_sm70_shflsync_idx_p) ;  /* 0x00002c3000007944 */ /* 0x000fea0003c00000 */
[----:B------:R-:W-:Y:S01]  /*198d0*/  MOV R2, R211 ;  /* 0x000000d300027202 */ /* 0x000fe20000000f00 */
[----:B------:R-:W-:Y:S05]  /*198e0*/  BRA `(.L_x_786) ;  /* 0xfffea16000007947 */ /* 0x000fea000383ffff */
.L_x_590:
[----:B------:R-:W-:Y:S01]  /*198f0*/  IMAD.MOV.U32 R5, RZ, RZ, R8 ;  /* 0x000000ffff057224 */ /* 0x000fe200078e0008 */
[----:B------:R-:W-:Y:S01]  /*19900*/  MOV R2, RZ ;  /* 0x000000ff00027202 */ /* 0x000fe20000000f00 */
[----:B------:R-:W-:Y:S01]  /*19910*/  IMAD.MOV.U32 R211, RZ, RZ, 0x1c1f ;  /* 0x00001c1fffd37424 */ /* 0x000fe200078e00ff */
[----:B------:R-:W-:-:S02]  /*19920*/  MOV R3, 0x19940 ;  /* 0x0001994000037802 */ /* 0x000fc40000000f00 */
[----:B------:R-:W-:Y:S05]  /*19930*/  CALL.REL.NOINC `($__internal_10_$__cuda_sm70_shflsync_idx_p) ;  /* 0x00002bc000007944 */ /* 0x000fea0003c00000 */
[----:B------:R-:W-:Y:S01]  /*19940*/  MOV R4, R211 ;  /* 0x000000d300047202 */ /* 0x000fe20000000f00 */
[----:B------:R-:W-:Y:S05]  /*19950*/  BRA `(.L_x_787) ;  /* 0xfffeb06000007947 */ /* 0x000fea000383ffff */
.L_x_591:
[----:B------:R-:W-:Y:S01]  /*19960*/  IMAD.MOV.U32 R5, RZ, RZ, R9 ;  /* 0x000000ffff057224 */ /* 0x000fe200078e0009 */
[----:B------:R-:W-:Y:S01]  /*19970*/  MOV R2, RZ ;  /* 0x000000ff00027202 */ /* 0x000fe20000000f00 */
[----:B------:R-:W-:Y:S01]  /*19980*/  IMAD.MOV.U32 R211, RZ, RZ, 0x1c1f ;  /* 0x00001c1fffd37424 */ /* 0x000fe200078e00ff */
[----:B------:R-:W-:-:S02]  /*19990*/  MOV R3, 0x199b0 ;  /* 0x000199b000037802 */ /* 0x000fc40000000f00 */
[----:B-12---:R-:W-:Y:S05]  /*199a0*/  CALL.REL.NOINC `($__internal_10_$__cuda_sm70_shflsync_idx_p) ;  /* 0x00002b5000007944 */ /* 0x006fea0003c00000 */
[----:B------:R-:W-:Y:S01]  /*199b0*/  MOV R0, R211 ;  /* 0x000000d300007202 */ /* 0x000fe20000000f00 */
[----:B------:R-:W-:Y:S05]  /*199c0*/  BRA `(.L_x_788) ;  /* 0xfffeb01000007947 */ /* 0x000fea000383ffff */
.L_x_594:
[----:B------:R-:W-:Y:S01]  /*199d0*/  IMAD.MOV.U32 R5, RZ, RZ, R8 ;  /* 0x000000ffff057224 */ /* 0x000fe200078e0008 */
[----:B----4-:R-:W-:Y:S01]  /*199e0*/  MOV R2, 0x1 ;  /* 0x0000000100027802 */ /* 0x010fe20000000f00 */
[----:B------:R-:W-:Y:S01]  /*199f0*/  IMAD.MOV.U32 R211, RZ, RZ, 0x1c1f ;  /* 0x00001c1fffd37424 */ /* 0x000fe200078e00ff */
[----:B------:R-:W-:-:S03]  /*19a00*/  MOV R3, 0x19a20 ;  /* 0x00019a2000037802 */ /* 0x000fc60000000f00 */
[----:B-123--:R-:W-:Y:S05]  /*19a10*/  CALL.REL.NOINC `($__internal_10_$__cuda_sm70_shflsync_idx_p) ;  /* 0x00002ae000007944 */ /* 0x00efea0003c00000 */
        /* <DEDUP_REMOVED lines=8> */
.L_x_595:
[----:B------:R-:W-:Y:S01]  /*19aa0*/  IMAD.MOV.U32 R2, RZ, RZ, RZ ;  /* 0x000000ffff027224 */ /* 0x000fe200078e00ff */
[----:B------:R-:W-:Y:S02]  /*19ab0*/  MOV R211, 0x1c1f ;  /* 0x00001c1f00d37802 */ /* 0x000fe40000000f00 */
[----:B------:R-:W-:Y:S02]  /*19ac0*/  MOV R3, 0x19ae0 ;  /* 0x00019ae000037802 */ /* 0x000fe40000000f00 */
[----:B------:R-:W-:Y:S05]  /*19ad0*/  CALL.REL.NOINC `($__internal_10_$__cuda_sm70_shflsync_idx_p) ;  /* 0x00002a2000007944 */ /* 0x000fea0003c00000 */
[----:B------:R-:W-:Y:S01]  /*19ae0*/  MOV R3, R211 ;  /* 0x000000d300037202 */ /* 0x000fe20000000f00 */
[----:B------:R-:W-:Y:S05]  /*19af0*/  BRA `(.L_x_790) ;  /* 0xfffeb2c000007947 */ /* 0x000fea000383ffff */
.L_x_600:
[----:B------:R-:W-:Y:S01]  /*19b00*/  IMAD.MOV.U32 R2, RZ, RZ, 0x1 ;  /* 0x00000001ff027424 */ /* 0x000fe200078e00ff */
[----:B------:R-:W-:Y:S02]  /*19b10*/  MOV R211, 0x1c1f ;  /* 0x00001c1f00d37802 */ /* 0x000fe40000000f00 */
[----:B------:R-:W-:Y:S02]  /*19b20*/  MOV R3, 0x19b40 ;  /* 0x00019b4000037802 */ /* 0x000fe40000000f00 */
[----:B-1----:R-:W-:Y:S05]  /*19b30*/  CALL.REL.NOINC `($__internal_10_$__cuda_sm70_shflsync_idx_p) ;  /* 0x000029c000007944 */ /* 0x002fea0003c00000 */
[----:B------:R-:W-:Y:S01]  /*19b40*/  MOV R3, R211 ;  /* 0x000000d300037202 */ /* 0x000fe20000000f00 */
[----:B------:R-:W-:Y:S05]  /*19b50*/  BRA `(.L_x_791) ;  /* 0xfffeb7e000007947 */ /* 0x000fea000383ffff */
.L_x_605:
[----:B------:R-:W-:Y:S01]  /*19b60*/  IMAD.MOV.U32 R2, RZ, RZ, 0x2 ;  /* 0x00000002ff027424 */ /* 0x000fe200078e00ff */
[----:B------:R-:W-:-:S02]  /*19b70*/  MOV R211, 0x1c1f ;  /* 0x00001c1f00d37802 */ /* 0x000fc40000000f00 */
[----:B------:R-:W-:Y:S02]  /*19b80*/  MOV R3, 0x19ba0 ;  /* 0x00019ba000037802 */ /* 0x000fe40000000f00 */
[----:B-12---:R-:W-:Y:S05]  /*19b90*/  CALL.REL.NOINC `($__internal_10_$__cuda_sm70_shflsync_idx_p) ;  /* 0x0000296000007944 */ /* 0x006fea0003c00000 */
[----:B------:R-:W-:Y:S01]  /*19ba0*/  MOV R3, R211 ;  /* 0x000000d300037202 */ /* 0x000fe20000000f00 */
[----:B------:R-:W-:Y:S05]  /*19bb0*/  BRA `(.L_x_792) ;  /* 0xfffebbe000007947 */ /* 0x000fea000383ffff */
.L_x_610:
[----:B------:R-:W-:Y:S01]  /*19bc0*/  IMAD.MOV.U32 R2, RZ, RZ, 0x3 ;  /* 0x00000003ff027424 */ /* 0x000fe200078e00ff */
[----:B------:R-:W-:Y:S02]  /*19bd0*/  MOV R211, 0x1c1f ;  /* 0x00001c1f00d37802 */ /* 0x000fe40000000f00 */
[----:B------:R-:W-:Y:S02]  /*19be0*/  MOV R3, 0x19c00 ;  /* 0x00019c0000037802 */ /* 0x000fe40000000f00 */
[----:B-123--:R-:W-:Y:S05]  /*19bf0*/  CALL.REL.NOINC `($__internal_10_$__cuda_sm70_shflsync_idx_p) ;  /* 0x0000290000007944 */ /* 0x00efea0003c00000 */
[----:B------:R-:W-:Y:S01]  /*19c00*/  MOV R3, R211 ;  /* 0x000000d300037202 */ /* 0x000fe20000000f00 */
[----:B------:R-:W-:Y:S05]  /*19c10*/  BRA `(.L_x_793) ;  /* 0xfffebfe000007947 */ /* 0x000fea000383ffff */
.L_x_615:
[----:B------:R-:W-:Y:S02]  /*19c20*/  MOV R0, 0x2 ;  /* 0x0000000200007802 */ /* 0x000fe40000000f00 */
[----:B------:R-:W-:Y:S02]  /*19c30*/  MOV R2, 0x19c50 ;  /* 0x00019c5000027802 */ /* 0x000fe40000000f00 */
[----:B------:R-:W-:Y:S05]  /*19c40*/  CALL.REL.NOINC `($__internal_9_$__cuda_sm70_shflsync_bfly_p) ;  /* 0x0000285000007944 */ /* 0x000fea0003c00000 */
[----:B------:R-:W-:Y:S05]  /*19c50*/  BRA `(.L_x_794) ;  /* 0xfffec6c000007947 */ /* 0x000fea000383ffff */
.L_x_616:
[----:B------:R-:W-:Y:S02]  /*19c60*/  MOV R0, 0x1 ;  /* 0x0000000100007802 */ /* 0x000fe40000000f00 */
[----:B------:R-:W-:Y:S02]  /*19c70*/  MOV R2, 0x19c90 ;  /* 0x00019c9000027802 */ /* 0x000fe40000000f00 */
[----:B------:R-:W-:Y:S05]  /*19c80*/  CALL.REL.NOINC `($__internal_9_$__cuda_sm70_shflsync_bfly_p) ;  /* 0x0000281000007944 */ /* 0x000fea0003c00000 */
[----:B------:R-:W-:Y:S01]  /*19c90*/  FMNMX.FTZ R104, R4, R0, !PT ;  /* 0x0000000004687209 */ /* 0x000fe20007810000 */
[----:B------:R-:W-:Y:S01]  /*19ca0*/  IMAD.MOV.U32 R4, RZ, RZ, R5 ;  /* 0x000000ffff047224 */ /* 0x000fe200078e0005 */
[----:B------:R-:W-:Y:S01]  /*19cb0*/  MOV R2, 0x19ce0 ;  /* 0x00019ce000027802 */ /* 0x000fe20000000f00 */
[----:B------:R-:W-:-:S02]  /*19cc0*/  IMAD.MOV.U32 R0, RZ, RZ, 0x2 ;  /* 0x00000002ff007424 */ /* 0x000fc400078e00ff */
[----:B------:R-:W-:Y:S05]  /*19cd0*/  CALL.REL.NOINC `($__internal_9_$__cuda_sm70_shflsync_bfly_p) ;  /* 0x000027c000007944 */ /* 0x000fea0003c00000 */
[----:B------:R-:W-:Y:S01]  /*19ce0*/  FMNMX.FTZ R5, R5, R0, !PT ;  /* 0x0000000005057209 */ /* 0x000fe20007810000 */
[----:B------:R-:W-:Y:S01]  /*19cf0*/  IMAD.MOV.U32 R0, RZ, RZ, 0x1 ;  /* 0x00000001ff007424 */ /* 0x000fe200078e00ff */
[----:B------:R-:W-:-:S03]  /*19d00*/  MOV R2, 0x19d30 ;  /* 0x00019d3000027802 */ /* 0x000fc60000000f00 */
[----:B------:R-:W-:Y:S02]  /*19d10*/  IMAD.MOV.U32 R4, RZ, RZ, R5 ;  /* 0x000000ffff047224 */ /* 0x000fe400078e0005 */
[----:B------:R-:W-:Y:S05]  /*19d20*/  CALL.REL.NOINC `($__internal_9_$__cuda_sm70_shflsync_bfly_p) ;  /* 0x0000277000007944 */ /* 0x000fea0003c00000 */
[----:B------:R-:W-:Y:S01]  /*19d30*/  FMNMX.FTZ R103, R5, R0, !PT ;  /* 0x0000000005677209 */ /* 0x000fe20007810000 */
[----:B------:R-:W-:Y:S01]  /*19d40*/  IMAD.MOV.U32 R4, RZ, RZ, R6 ;  /* 0x000000ffff047224 */ /* 0x000fe200078e0006 */
[----:B------:R-:W-:Y:S01]  /*19d50*/  MOV R2, 0x19d80 ;  /* 0x00019d8000027802 */ /* 0x000fe20000000f00 */
[----:B------:R-:W-:Y:S02]  /*19d60*/  IMAD.MOV.U32 R0, RZ, RZ, 0x2 ;  /* 0x00000002ff007424 */ /* 0x000fe400078e00ff */
        /* <DEDUP_REMOVED lines=16> */
[----:B------:R-:W-:Y:S01]  /*19e70*/  MOV R8, R0 ;  /* 0x0000000000087202 */ /* 0x000fe20000000f00 */
[----:B------:R-:W-:Y:S05]  /*19e80*/  BRA `(.L_x_795) ;  /* 0xfffec58000007947 */ /* 0x000fea000383ffff */
.L_x_624:
[----:B------:R-:W-:Y:S01]  /*19e90*/  MOV R2, RZ ;  /* 0x000000ff00027202 */ /* 0x000fe20000000f00 */
[----:B------:R-:W-:Y:S01]  /*19ea0*/  IMAD.MOV.U32 R5, RZ, RZ, R10 ;  /* 0x000000ffff057224 */ /* 0x000fe200078e000a */
[----:B------:R-:W-:Y:S01]  /*19eb0*/  MOV R3, 0x19ee0 ;  /* 0x00019ee000037802 */ /* 0x000fe20000000f00 */
[----:B------:R-:W-:Y:S02]  /*19ec0*/  IMAD.MOV.U32 R211, RZ, RZ, 0x1c1f ;  /* 0x00001c1fffd37424 */ /* 0x000fe400078e00ff */
[----:B-1234-:R-:W-:Y:S05]  /*19ed0*/  CALL.REL.NOINC `($__internal_10_$__cuda_sm70_shflsync_idx_p) ;  /* 0x0000262000007944 */ /* 0x01efea0003c00000 */
[----:B------:R-:W-:Y:S01]  /*19ee0*/  MOV R4, R211 ;  /* 0x000000d300047202 */ /* 0x000fe20000000f00 */
[----:B------:R-:W-:-:S05]  /*19ef0*/  BRA `(.L_x_796) ;  /* 0xfffedb5000007947 */ /* 0x000fca000383ffff */
.L_x_625:
[----:B------:R-:W-:Y:S01]  /*19f00*/  MOV R2, RZ ;  /* 0x000000ff00027202 */ /* 0x000fe20000000f00 */
[----:B------:R-:W-:Y:S01]  /*19f10*/  IMAD.MOV.U32 R5, RZ, RZ, R11 ;  /* 0x000000ffff057224 */ /* 0x000fe200078e000b */
[----:B------:R-:W-:Y:S01]  /*19f20*/  MOV R3, 0x19f50 ;  /* 0x00019f5000037802 */ /* 0x000fe20000000f00 */
[----:B------:R-:W-:Y:S02]  /*19f30*/  IMAD.MOV.U32 R211, RZ, RZ, 0x1c1f ;  /* 0x00001c1fffd37424 */ /* 0x000fe400078e00ff */
[----:B-1234-:R-:W-:Y:S05]  /*19f40*/  CALL.REL.NOINC `($__internal_10_$__cuda_sm70_shflsync_idx_p) ;  /* 0x000025b000007944 */ /* 0x01efea0003c00000 */
[----:B------:R-:W-:Y:S01]  /*19f50*/  MOV R0, R211 ;  /* 0x000000d300007202 */ /* 0x000fe20000000f00 */
[----:B------:R-:W-:-:S05]  /*19f60*/  BRA `(.L_x_797) ;  /* 0xfffedb0000007947 */ /* 0x000fca000383ffff */
.L_x_626:
[----:B----4-:R-:W-:Y:S01]  /*19f70*/  MOV R2, 0x1 ;  /* 0x0000000100027802 */ /* 0x010fe20000000f00 */
[----:B------:R-:W-:Y:S01]  /*19f80*/  IMAD.MOV.U32 R5, RZ, RZ, R10 ;  /* 0x000000ffff057224 */ /* 0x000fe200078e000a */
[----:B------:R-:W-:Y:S01]  /*19f90*/  MOV R3, 0x19fc0 ;  /* 0x00019fc000037802 */ /* 0x000fe20000000f00 */
[----:B------:R-:W-:Y:S02]  /*19fa0*/  IMAD.MOV.U32 R211, RZ, RZ, 0x1c1f ;  /* 0x00001c1fffd37424 */ /* 0x000fe400078e00ff */
[----:B-12---:R-:W-:Y:S05]  /*19fb0*/  CALL.REL.NOINC `($__internal_10_$__cuda_sm70_shflsync_idx_p) ;  /* 0x0000254000007944 */ /* 0x006fea0003c00000 */
[----:B------:R-:W-:Y:S01]  /*19fc0*/  MOV R2, 0x1 ;  /* 0x0000000100027802 */ /* 0x000fe20000000f00 */
[----:B------:R-:W-:Y:S01]  /*19fd0*/  IMAD.MOV.U32 R4, RZ, RZ, R211 ;  /* 0x000000ffff047224 */ /* 0x000fe200078e00d3 */
[----:B------:R-:W-:Y:S01]  /*19fe0*/  MOV R211, 0x1c1f ;  /* 0x00001c1f00d37802 */ /* 0x000fe20000000f00 */
[----:B------:R-:W-:Y:S01]  /*19ff0*/  IMAD.MOV.U32 R5, RZ, RZ, R11 ;  /* 0x000000ffff057224 */ /* 0x000fe200078e000b */
[----:B------:R-:W-:Y:S02]  /*1a000*/  MOV R3, 0x1a020 ;  /* 0x0001a02000037802 */ /* 0x000fe40000000f00 */
[----:B------:R-:W-:Y:S05]  /*1a010*/  CALL.REL.NOINC `($__internal_10_$__cuda_sm70_shflsync_idx_p) ;  /* 0x000024e000007944 */ /* 0x000fea0003c00000 */
[----:B------:R-:W-:Y:S01]  /*1a020*/  MOV R0, R211 ;  /* 0x000000d300007202 */ /* 0x000fe20000000f00 */
[----:B------:R-:W-:-:S05]  /*1a030*/  BRA `(.L_x_798) ;  /* 0xfffedbc000007947 */ /* 0x000fca000383ffff */
.L_x_629:
[----:B------:R-:W-:Y:S01]  /*1a040*/  MOV R2, RZ ;  /* 0x000000ff00027202 */ /* 0x000fe20000000f00 */
[----:B------:R-:W-:Y:S01]  /*1a050*/  IMAD.MOV.U32 R5, RZ, RZ, R7 ;  /* 0x000000ffff057224 */ /* 0x000fe200078e0007 */
[----:B------:R-:W-:Y:S01]  /*1a060*/  MOV R3, 0x1a090 ;  /* 0x0001a09000037802 */ /* 0x000fe20000000f00 */
[----:B------:R-:W-:Y:S02]  /*1a070*/  IMAD.MOV.U32 R211, RZ, RZ, 0x1c1f ;  /* 0x00001c1fffd37424 */ /* 0x000fe400078e00ff */
[----:B------:R-:W-:Y:S05]  /*1a080*/  CALL.REL.NOINC `($__internal_10_$__cuda_sm70_shflsync_idx_p) ;  /* 0x0000247000007944 */ /* 0x000fea0003c00000 */
[----:B------:R-:W-:Y:S01]  /*1a090*/  MOV R4, R211 ;  /* 0x000000d300047202 */ /* 0x000fe20000000f00 */
[----:B------:R-:W-:-:S05]  /*1a0a0*/  BRA `(.L_x_799) ;  /* 0xfffeeab000007947 */ /* 0x000fca000383ffff */
.L_x_630:
[----:B------:R-:W-:Y:S01]  /*1a0b0*/  MOV R2, RZ ;  /* 0x000000ff00027202 */ /* 0x000fe20000000f00 */
[----:B------:R-:W-:Y:S01]  /*1a0c0*/  IMAD.MOV.U32 R5, RZ, RZ, R8 ;  /* 0x000000ffff057224 */ /* 0x000fe200078e0008 */
[----:B------:R-:W-:Y:S01]  /*1a0d0*/  MOV R3, 0x1a100 ;  /* 0x0001a10000037802 */ /* 0x000fe20000000f00 */
[----:B------:R-:W-:Y:S02]  /*1a0e0*/  IMAD.MOV.U32 R211, RZ, RZ, 0x1c1f ;  /* 0x00001c1fffd37424 */ /* 0x000fe400078e00ff */
[----:B-12---:R-:W-:Y:S05]  /*1a0f0*/  CALL.REL.NOINC `($__internal_10_$__cuda_sm70_shflsync_idx_p) ;  /* 0x0000240000007944 */ /* 0x006fea0003c00000 */
[----:B------:R-:W-:Y:S01]  /*1a100*/  MOV R0, R211 ;  /* 0x000000d300007202 */ /* 0x000fe20000000f00 */
[----:B------:R-:W-:-:S05]  /*1a110*/  BRA `(.L_x_800) ;  /* 0xfffeea6000007947 */ /* 0x000fca000383ffff */
.L_x_631:
[----:B--2---:R-:W-:Y:S01]  /*1a120*/  MOV R2, 0x1 ;  /* 0x0000000100027802 */ /* 0x004fe20000000f00 */
[----:B------:R-:W-:Y:S01]  /*1a130*/  IMAD.MOV.U32 R5, RZ, RZ, R7 ;  /* 0x000000ffff057224 */ /* 0x000fe200078e0007 */
[----:B------:R-:W-:Y:S01]  /*1a140*/  MOV R3, 0x1a170 ;  /* 0x0001a17000037802 */ /* 0x000fe20000000f00 */
[----:B------:R-:W-:Y:S03]  /*1a150*/  IMAD.MOV.U32 R211, RZ, RZ, 0x1c1f ;  /* 0x00001c1fffd37424 */ /* 0x000fe600078e00ff */
[----:B-1-3--:R-:W-:Y:S05]  /*1a160*/  CALL.REL.NOINC `($__internal_10_$__cuda_sm70_shflsync_idx_p) ;  /* 0x0000239000007944 */ /* 0x00afea0003c00000 */
        /* <DEDUP_REMOVED lines=8> */
.L_x_632:
[----:B------:R-:W-:Y:S01]  /*1a1f0*/  MOV R211, 0x1c1f ;  /* 0x00001c1f00d37802 */ /* 0x000fe20000000f00 */
[----:B------:R-:W-:Y:S01]  /*1a200*/  IMAD.MOV.U32 R2, RZ, RZ, RZ ;  /* 0x000000ffff027224 */ /* 0x000fe200078e00ff */
[----:B------:R-:W-:Y:S02]  /*1a210*/  MOV R3, 0x1a230 ;  /* 0x0001a23000037802 */ /* 0x000fe40000000f00 */
[----:B------:R-:W-:Y:S05]  /*1a220*/  CALL.REL.NOINC `($__internal_10_$__cuda_sm70_shflsync_idx_p) ;  /* 0x000022d000007944 */ /* 0x000fea0003c00000 */
[----:B------:R-:W-:Y:S01]  /*1a230*/  MOV R4, R211 ;  /* 0x000000d300047202 */ /* 0x000fe20000000f00 */
[----:B------:R-:W-:-:S05]  /*1a240*/  BRA `(.L_x_802) ;  /* 0xfffeecf000007947 */ /* 0x000fca000383ffff */
.L_x_637:
[----:B------:R-:W-:Y:S01]  /*1a250*/  MOV R211, 0x1c1f ;  /* 0x00001c1f00d37802 */ /* 0x000fe20000000f00 */
[----:B------:R-:W-:Y:S01]  /*1a260*/  IMAD.MOV.U32 R2, RZ, RZ, 0x1 ;  /* 0x00000001ff027424 */ /* 0x000fe200078e00ff */
[----:B------:R-:W-:Y:S02]  /*1a270*/  MOV R3, 0x1a290 ;  /* 0x0001a29000037802 */ /* 0x000fe40000000f00 */
[----:B-1----:R-:W-:Y:S05]  /*1a280*/  CALL.REL.NOINC `($__internal_10_$__cuda_sm70_shflsync_idx_p) ;  /* 0x0000227000007944 */ /* 0x002fea0003c00000 */
[----:B------:R-:W-:Y:S01]  /*1a290*/  MOV R4, R211 ;  /* 0x000000d300047202 */ /* 0x000fe20000000f00 */
[----:B------:R-:W-:-:S05]  /*1a2a0*/  BRA `(.L_x_803) ;  /* 0xfffef26000007947 */ /* 0x000fca000383ffff */
.L_x_642:
[----:B------:R-:W-:Y:S01]  /*1a2b0*/  MOV R211, 0x1c1f ;  /* 0x00001c1f00d37802 */ /* 0x000fe20000000f00 */
[----:B------:R-:W-:Y:S01]  /*1a2c0*/  IMAD.MOV.U32 R2, RZ, RZ, 0x2 ;  /* 0x00000002ff027424 */ /* 0x000fe200078e00ff */
[----:B------:R-:W-:Y:S02]  /*1a2d0*/  MOV R3, 0x1a2f0 ;  /* 0x0001a2f000037802 */ /* 0x000fe40000000f00 */
[----:B-12---:R-:W-:Y:S05]  /*1a2e0*/  CALL.REL.NOINC `($__internal_10_$__cuda_sm70_shflsync_idx_p) ;  /* 0x0000221000007944 */ /* 0x006fea0003c00000 */
[----:B------:R-:W-:Y:S01]  /*1a2f0*/  MOV R4, R211 ;  /* 0x000000d300047202 */ /* 0x000fe20000000f00 */
[----:B------:R-:W-:-:S05]  /*1a300*/  BRA `(.L_x_804) ;  /* 0xfffef6a000007947 */ /* 0x000fca000383ffff */
.L_x_647:
[----:B------:R-:W-:Y:S01]  /*1a310*/  MOV R211, 0x1c1f ;  /* 0x00001c1f00d37802 */ /* 0x000fe20000000f00 */
[----:B------:R-:W-:Y:S01]  /*1a320*/  IMAD.MOV.U32 R2, RZ, RZ, 0x3 ;  /* 0x00000003ff027424 */ /* 0x000fe200078e00ff */
[----:B------:R-:W-:Y:S02]  /*1a330*/  MOV R3, 0x1a350 ;  /* 0x0001a35000037802 */ /* 0x000fe40000000f00 */
[----:B-123--:R-:W-:Y:S05]  /*1a340*/  CALL.REL.NOINC `($__internal_10_$__cuda_sm70_shflsync_idx_p) ;  /* 0x000021b000007944 */ /* 0x00efea0003c00000 */
[----:B------:R-:W-:Y:S01]  /*1a350*/  MOV R4, R211 ;  /* 0x000000d300047202 */ /* 0x000fe20000000f00 */
[----:B------:R-:W-:-:S05]  /*1a360*/  BRA `(.L_x_805) ;  /* 0xfffefae000007947 */ /* 0x000fca000383ffff */
.L_x_652:
[----:B------:R-:W-:Y:S02]  /*1a370*/  MOV R0, 0x2 ;  /* 0x0000000200007802 */ /* 0x000fe40000000f00 */
[----:B------:R-:W-:Y:S02]  /*1a380*/  MOV R2, 0x1a3a0 ;  /* 0x0001a3a000027802 */ /* 0x000fe40000000f00 */
[----:B------:R-:W-:Y:S05]  /*1a390*/  CALL.REL.NOINC `($__internal_9_$__cuda_sm70_shflsync_bfly_p) ;  /* 0x0000210000007944 */ /* 0x000fea0003c00000 */
[----:B------:R-:W-:-:S05]  /*1a3a0*/  BRA `(.L_x_806) ;  /* 0xffff024000007947 */ /* 0x000fca000383ffff */
.L_x_653:
[----:B------:R-:W-:Y:S02]  /*1a3b0*/  MOV R0, 0x1 ;  /* 0x0000000100007802 */ /* 0x000fe40000000f00 */
[----:B------:R-:W-:Y:S02]  /*1a3c0*/  MOV R2, 0x1a3e0 ;  /* 0x0001a3e000027802 */ /* 0x000fe40000000f00 */
        /* <DEDUP_REMOVED lines=28> */
[----:B------:R-:W-:-:S05]  /*1a590*/  BRA `(.L_x_807) ;  /* 0xffff014000007947 */ /* 0x000fca000383ffff */
.L_x_662:
[----:B------:R-:W-:Y:S01]  /*1a5a0*/  MOV R2, RZ ;  /* 0x000000ff00027202 */ /* 0x000fe20000000f00 */
[----:B------:R-:W-:Y:S01]  /*1a5b0*/  IMAD.MOV.U32 R5, RZ, RZ, R10 ;  /* 0x000000ffff057224 */ /* 0x000fe200078e000a */
[----:B------:R-:W-:Y:S01]  /*1a5c0*/  MOV R3, 0x1a5f0 ;  /* 0x0001a5f000037802 */ /* 0x000fe20000000f00 */
[----:B------:R-:W-:Y:S02]  /*1a5d0*/  IMAD.MOV.U32 R211, RZ, RZ, 0x1c1f ;  /* 0x00001c1fffd37424 */ /* 0x000fe400078e00ff */
[----:B-1234-:R-:W-:Y:S05]  /*1a5e0*/  CALL.REL.NOINC `($__internal_10_$__cuda_sm70_shflsync_idx_p) ;  /* 0x00001f1000007944 */ /* 0x01efea0003c00000 */
[----:B------:R-:W-:Y:S01]  /*1a5f0*/  MOV R4, R211 ;  /* 0x000000d300047202 */ /* 0x000fe20000000f00 */
[----:B------:R-:W-:-:S05]  /*1a600*/  BRA `(.L_x_808) ;  /* 0xffff1d9000007947 */ /* 0x000fca000383ffff */
.L_x_663:
[----:B------:R-:W-:Y:S01]  /*1a610*/  MOV R2, RZ ;  /* 0x000000ff00027202 */ /* 0x000fe20000000f00 */
[----:B------:R-:W-:Y:S01]  /*1a620*/  IMAD.MOV.U32 R5, RZ, RZ, R11 ;  /* 0x000000ffff057224 */ /* 0x000fe200078e000b */
[----:B------:R-:W-:Y:S01]  /*1a630*/  MOV R3, 0x1a660 ;  /* 0x0001a66000037802 */ /* 0x000fe20000000f00 */
[----:B------:R-:W-:Y:S02]  /*1a640*/  IMAD.MOV.U32 R211, RZ, RZ, 0x1c1f ;  /* 0x00001c1fffd37424 */ /* 0x000fe400078e00ff */
[----:B-1234-:R-:W-:Y:S05]  /*1a650*/  CALL.REL.NOINC `($__internal_10_$__cuda_sm70_shflsync_idx_p) ;  /* 0x00001ea000007944 */ /* 0x01efea0003c00000 */
[----:B------:R-:W-:Y:S01]  /*1a660*/  MOV R0, R211 ;  /* 0x000000d300007202 */ /* 0x000fe20000000f00 */
[----:B------:R-:W-:-:S05]  /*1a670*/  BRA `(.L_x_809) ;  /* 0xffff1d4000007947 */ /* 0x000fca000383ffff */
.L_x_664:
        /* <DEDUP_REMOVED lines=13> */
.L_x_667:
[----:B------:R-:W-:Y:S01]  /*1a750*/  MOV R2, RZ ;  /* 0x000000ff00027202 */ /* 0x000fe20000000f00 */
[----:B------:R-:W-:Y:S01]  /*1a760*/  IMAD.MOV.U32 R5, RZ, RZ, R7 ;  /* 0x000000ffff057224 */ /* 0x000fe200078e0007 */
[----:B------:R-:W-:Y:S01]  /*1a770*/  MOV R3, 0x1a7a0 ;  /* 0x0001a7a000037802 */ /* 0x000fe20000000f00 */
[----:B------:R-:W-:Y:S02]  /*1a780*/  IMAD.MOV.U32 R211, RZ, RZ, 0x1c1f ;  /* 0x00001c1fffd37424 */ /* 0x000fe400078e00ff */
[----:B------:R-:W-:Y:S05]  /*1a790*/  CALL.REL.NOINC `($__internal_10_$__cuda_sm70_shflsync_idx_p) ;  /* 0x00001d6000007944 */ /* 0x000fea0003c00000 */
[----:B------:R-:W-:Y:S01]  /*1a7a0*/  MOV R4, R211 ;  /* 0x000000d300047202 */ /* 0x000fe20000000f00 */
[----:B------:R-:W-:-:S05]  /*1a7b0*/  BRA `(.L_x_811) ;  /* 0xffff2d0000007947 */ /* 0x000fca000383ffff */
.L_x_668:
[----:B------:R-:W-:Y:S01]  /*1a7c0*/  MOV R2, RZ ;  /* 0x000000ff00027202 */ /* 0x000fe20000000f00 */
[----:B------:R-:W-:Y:S01]  /*1a7d0*/  IMAD.MOV.U32 R5, RZ, RZ, R8 ;  /* 0x000000ffff057224 */ /* 0x000fe200078e0008 */
[----:B------:R-:W-:Y:S01]  /*1a7e0*/  MOV R3, 0x1a810 ;  /* 0x0001a81000037802 */ /* 0x000fe20000000f00 */
[----:B------:R-:W-:Y:S02]  /*1a7f0*/  IMAD.MOV.U32 R211, RZ, RZ, 0x1c1f ;  /* 0x00001c1fffd37424 */ /* 0x000fe400078e00ff */
[----:B-12---:R-:W-:Y:S05]  /*1a800*/  CALL.REL.NOINC `($__internal_10_$__cuda_sm70_shflsync_idx_p) ;  /* 0x00001cf000007944 */ /* 0x006fea0003c00000 */
[----:B------:R-:W-:Y:S01]  /*1a810*/  MOV R0, R211 ;  /* 0x000000d300007202 */ /* 0x000fe20000000f00 */
[----:B------:R-:W-:-:S05]  /*1a820*/  BRA `(.L_x_812) ;  /* 0xffff2cb000007947 */ /* 0x000fca000383ffff */
.L_x_669:
        /* <DEDUP_REMOVED lines=13> */
.L_x_670:
[----:B------:R-:W-:Y:S02]  /*1a900*/  MOV R0, 0x2 ;  /* 0x0000000200007802 */ /* 0x000fe40000000f00 */
[----:B------:R-:W-:Y:S02]  /*1a910*/  MOV R2, 0x1a930 ;  /* 0x0001a93000027802 */ /* 0x000fe40000000f00 */
[----:B------:R-:W-:Y:S05]  /*1a920*/  CALL.REL.NOINC `($__internal_9_$__cuda_sm70_shflsync_bfly_p) ;  /* 0x00001b7000007944 */ /* 0x000fea0003c00000 */
[----:B------:R-:W-:-:S05]  /*1a930*/  BRA `(.L_x_814) ;  /* 0xffff31c000007947 */ /* 0x000fca000383ffff */
.L_x_671:
        /* <DEDUP_REMOVED lines=31> */
.L_x_674:
[----:B------:R-:W-:Y:S01]  /*1ab30*/  MOV R211, 0x1c1f ;  /* 0x00001c1f00d37802 */ /* 0x000fe20000000f00 */
[----:B------:R-:W-:Y:S01]  /*1ab40*/  IMAD.MOV.U32 R2, RZ, RZ, RZ ;  /* 0x000000ffff027224 */ /* 0x000fe200078e00ff */
[----:B------:R-:W-:Y:S02]  /*1ab50*/  MOV R3, 0x1ab70 ;  /* 0x0001ab7000037802 */ /* 0x000fe40000000f00 */
[----:B-1234-:R-:W-:Y:S05]  /*1ab60*/  CALL.REL.NOINC `($__internal_10_$__cuda_sm70_shflsync_idx_p) ;  /* 0x0000199000007944 */ /* 0x01efea0003c00000 */
[----:B------:R-:W-:Y:S01]  /*1ab70*/  MOV R0, R211 ;  /* 0x000000d300007202 */ /* 0x000fe20000000f00 */
[----:B------:R-:W-:-:S05]  /*1ab80*/  BRA `(.L_x_816) ;  /* 0xffff4a1000007947 */ /* 0x000fca000383ffff */
.L_x_677:
[----:B------:R-:W-:Y:S01]  /*1ab90*/  MOV R211, 0x1c1f ;  /* 0x00001c1f00d37802 */ /* 0x000fe20000000f00 */
[----:B---3--:R-:W-:Y:S01]  /*1aba0*/  IMAD.MOV.U32 R2, RZ, RZ, 0x1 ;  /* 0x00000001ff027424 */ /* 0x008fe200078e00ff */
[----:B------:R-:W-:Y:S02]  /*1abb0*/  MOV R3, 0x1abd0 ;  /* 0x0001abd000037802 */ /* 0x000fe40000000f00 */
[----:B-12-4-:R-:W-:Y:S05]  /*1abc0*/  CALL.REL.NOINC `($__internal_10_$__cuda_sm70_shflsync_idx_p) ;  /* 0x0000193000007944 */ /* 0x016fea0003c00000 */
        /* <DEDUP_REMOVED lines=8> */
.L_x_680:
[----:B------:R-:W-:Y:S01]  /*1ac50*/  MOV R2, RZ ;  /* 0x000000ff00027202 */ /* 0x000fe20000000f00 */
[----:B------:R-:W-:Y:S01]  /*1ac60*/  IMAD.MOV.U32 R5, RZ, RZ, R7 ;  /* 0x000000ffff057224 */ /* 0x000fe200078e0007 */
[----:B------:R-:W-:Y:S01]  /*1ac70*/  MOV R3, 0x1aca0 ;  /* 0x0001aca000037802 */ /* 0x000fe20000000f00 */
[----:B------:R-:W-:Y:S02]  /*1ac80*/  IMAD.MOV.U32 R211, RZ, RZ, 0x1c1f ;  /* 0x00001c1fffd37424 */ /* 0x000fe400078e00ff */
[----:B------:R-:W-:Y:S05]  /*1ac90*/  CALL.REL.NOINC `($__internal_10_$__cuda_sm70_shflsync_idx_p) ;  /* 0x0000186000007944 */ /* 0x000fea0003c00000 */
[----:B------:R-:W-:Y:S01]  /*1aca0*/  MOV R4, R211 ;  /* 0x000000d300047202 */ /* 0x000fe20000000f00 */
[----:B------:R-:W-:-:S05]  /*1acb0*/  BRA `(.L_x_818) ;  /* 0xffff59e000007947 */ /* 0x000fca000383ffff */
.L_x_681:
[----:B------:R-:W-:Y:S01]  /*1acc0*/  MOV R2, RZ ;  /* 0x000000ff00027202 */ /* 0x000fe20000000f00 */
[----:B------:R-:W-:Y:S01]  /*1acd0*/  IMAD.MOV.U32 R5, RZ, RZ, R8 ;  /* 0x000000ffff057224 */ /* 0x000fe200078e0008 */
[----:B------:R-:W-:Y:S01]  /*1ace0*/  MOV R3, 0x1ad10 ;  /* 0x0001ad1000037802 */ /* 0x000fe20000000f00 */
[----:B------:R-:W-:Y:S02]  /*1acf0*/  IMAD.MOV.U32 R211, RZ, RZ, 0x1c1f ;  /* 0x00001c1fffd37424 */ /* 0x000fe400078e00ff */
[----:B-12---:R-:W-:Y:S05]  /*1ad00*/  CALL.REL.NOINC `($__internal_10_$__cuda_sm70_shflsync_idx_p) ;  /* 0x000017f000007944 */ /* 0x006fea0003c00000 */
[----:B------:R-:W-:Y:S01]  /*1ad10*/  MOV R0, R211 ;  /* 0x000000d300007202 */ /* 0x000fe20000000f00 */
[----:B------:R-:W-:-:S05]  /*1ad20*/  BRA `(.L_x_819) ;  /* 0xffff599000007947 */ /* 0x000fca000383ffff */
.L_x_682:
        /* <DEDUP_REMOVED lines=13> */
.L_x_683:
[----:B------:R-:W-:Y:S01]  /*1ae00*/  MOV R211, 0x1c1f ;  /* 0x00001c1f00d37802 */ /* 0x000fe20000000f00 */
[----:B------:R-:W-:Y:S01]  /*1ae10*/  IMAD.MOV.U32 R2, RZ, RZ, RZ ;  /* 0x000000ffff027224 */ /* 0x000fe200078e00ff */
[----:B------:R-:W-:Y:S02]  /*1ae20*/  MOV R3, 0x1ae40 ;  /* 0x0001ae4000037802 */ /* 0x000fe40000000f00 */
[----:B------:R-:W-:Y:S05]  /*1ae30*/  CALL.REL.NOINC `($__internal_10_$__cuda_sm70_shflsync_idx_p) ;  /* 0x000016c000007944 */ /* 0x000fea0003c00000 */
[----:B------:R-:W-:Y:S01]  /*1ae40*/  MOV R4, R211 ;  /* 0x000000d300047202 */ /* 0x000fe20000000f00 */
[----:B------:R-:W-:-:S05]  /*1ae50*/  BRA `(.L_x_821) ;  /* 0xffff5b6000007947 */ /* 0x000fca000383ffff */
.L_x_688:
[----:B------:R-:W-:Y:S01]  /*1ae60*/  MOV R211, 0x1c1f ;  /* 0x00001c1f00d37802 */ /* 0x000fe20000000f00 */
[----:B------:R-:W-:Y:S01]  /*1ae70*/  IMAD.MOV.U32 R2, RZ, RZ, 0x1 ;  /* 0x00000001ff027424 */ /* 0x000fe200078e00ff */
[----:B------:R-:W-:Y:S02]  /*1ae80*/  MOV R3, 0x1aea0 ;  /* 0x0001aea000037802 */ /* 0x000fe40000000f00 */
[----:B-1----:R-:W-:Y:S05]  /*1ae90*/  CALL.REL.NOINC `($__internal_10_$__cuda_sm70_shflsync_idx_p) ;  /* 0x0000166000007944 */ /* 0x002fea0003c00000 */
[----:B------:R-:W-:Y:S01]  /*1aea0*/  MOV R4, R211 ;  /* 0x000000d300047202 */ /* 0x000fe20000000f00 */
[----:B------:R-:W-:-:S05]  /*1aeb0*/  BRA `(.L_x_822) ;  /* 0xffff60d000007947 */ /* 0x000fca000383ffff */
.L_x_693:
[----:B------:R-:W-:Y:S01]  /*1aec0*/  MOV R211, 0x1c1f ;  /* 0x00001c1f00d37802 */ /* 0x000fe20000000f00 */
[----:B------:R-:W-:Y:S01]  /*1aed0*/  IMAD.MOV.U32 R2, RZ, RZ, 0x2 ;  /* 0x00000002ff027424 */ /* 0x000fe200078e00ff */
[----:B------:R-:W-:Y:S02]  /*1aee0*/  MOV R3, 0x1af00 ;  /* 0x0001af0000037802 */ /* 0x000fe40000000f00 */
[----:B-12---:R-:W-:Y:S05]  /*1aef0*/  CALL.REL.NOINC `($__internal_10_$__cuda_sm70_shflsync_idx_p) ;  /* 0x0000160000007944 */ /* 0x006fea0003c00000 */
[----:B------:R-:W-:Y:S01]  /*1af00*/  MOV R4, R211 ;  /* 0x000000d300047202 */ /* 0x000fe20000000f00 */
[----:B------:R-:W-:-:S05]  /*1af10*/  BRA `(.L_x_823) ;  /* 0xffff651000007947 */ /* 0x000fca000383ffff */
.L_x_698:
[----:B------:R-:W-:Y:S01]  /*1af20*/  MOV R211, 0x1c1f ;  /* 0x00001c1f00d37802 */ /* 0x000fe20000000f00 */
[----:B------:R-:W-:Y:S01]  /*1af30*/  IMAD.MOV.U32 R2, RZ, RZ, 0x3 ;  /* 0x00000003ff027424 */ /* 0x000fe200078e00ff */
[----:B------:R-:W-:Y:S02]  /*1af40*/  MOV R3, 0x1af60 ;  /* 0x0001af6000037802 */ /* 0x000fe40000000f00 */
[----:B-123--:R-:W-:Y:S05]  /*1af50*/  CALL.REL.NOINC `($__internal_10_$__cuda_sm70_shflsync_idx_p) ;  /* 0x000015a000007944 */ /* 0x00efea0003c00000 */
[----:B------:R-:W-:Y:S01]  /*1af60*/  MOV R4, R211 ;  /* 0x000000d300047202 */ /* 0x000fe20000000f00 */
[----:B------:R-:W-:-:S05]  /*1af70*/  BRA `(.L_x_824) ;  /* 0xffff695000007947 */ /* 0x000fca000383ffff */
.L_x_703:
[----:B------:R-:W-:Y:S02]  /*1af80*/  MOV R0, 0x2 ;  /* 0x0000000200007802 */ /* 0x000fe40000000f00 */
[----:B------:R-:W-:Y:S02]  /*1af90*/  MOV R2, 0x1afb0 ;  /* 0x0001afb000027802 */ /* 0x000fe40000000f00 */
[----:B------:R-:W-:Y:S05]  /*1afa0*/  CALL.REL.NOINC `($__internal_9_$__cuda_sm70_shflsync_bfly_p) ;  /* 0x000014f000007944 */ /* 0x000fea0003c00000 */
[----:B------:R-:W-:-:S05]  /*1afb0*/  BRA `(.L_x_825) ;  /* 0xffff70b000007947 */ /* 0x000fca000383ffff */
.L_x_704:
        /* <DEDUP_REMOVED lines=31> */
.L_x_706:
[----:B------:R-:W-:Y:S01]  /*1b1b0*/  IMAD.MOV.U32 R4, RZ, RZ, R222 ;  /* 0x000000ffff047224 */ /* 0x000fe200078e00de */
[----:B------:R-:W-:-:S02]  /*1b1c0*/  MOV R0, 0x2 ;  /* 0x0000000200007802 */ /* 0x000fc40000000f00 */
[----:B------:R-:W-:Y:S02]  /*1b1d0*/  MOV R2, 0x1b1f0 ;  /* 0x0001b1f000027802 */ /* 0x000fe40000000f00 */
[----:B------:R-:W-:Y:S05]  /*1b1e0*/  CALL.REL.NOINC `($__internal_9_$__cuda_sm70_shflsync_bfly_p) ;  /* 0x000012b000007944 */ /* 0x000fea0003c00000 */
[----:B------:R-:W-:Y:S05]  /*1b1f0*/  BRA `(.L_x_827) ;  /* 0xffff880000007947 */ /* 0x000fea000383ffff */
.L_x_707:
[----:B------:R-:W-:Y:S01]  /*1b200*/  IMAD.MOV.U32 R4, RZ, RZ, R7 ;  /* 0x000000ffff047224 */ /* 0x000fe200078e0007 */
[----:B------:R-:W-:Y:S02]  /*1b210*/  MOV R0, 0x1 ;  /* 0x0000000100007802 */ /* 0x000fe40000000f00 */
[----:B------:R-:W-:Y:S02]  /*1b220*/  MOV R2, 0x1b240 ;  /* 0x0001b24000027802 */ /* 0x000fe40000000f00 */
[----:B-1----:R-:W-:Y:S05]  /*1b230*/  CALL.REL.NOINC `($__internal_9_$__cuda_sm70_shflsync_bfly_p) ;  /* 0x0000126000007944 */ /* 0x002fea0003c00000 */
[----:B------:R-:W-:Y:S01]  /*1b240*/  FADD.FTZ R7, R7, R0 ;  /* 0x0000000007077221 */ /* 0x000fe20000010000 */
[----:B------:R-:W-:Y:S02]  /*1b250*/  MOV R4, R228 ;  /* 0x000000e400047202 */ /* 0x000fe40000000f00 */
[----:B------:R-:W-:Y:S02]  /*1b260*/  MOV R0, 0x2 ;  /* 0x0000000200007802 */ /* 0x000fe40000000f00 */
[----:B------:R-:W-:Y:S02]  /*1b270*/  MOV R2, 0x1b290 ;  /* 0x0001b29000027802 */ /* 0x000fe40000000f00 */
[----:B------:R-:W-:Y:S05]  /*1b280*/  CALL.REL.NOINC `($__internal_9_$__cuda_sm70_shflsync_bfly_p) ;  /* 0x0000121000007944 */ /* 0x000fea0003c00000 */
[----:B------:R-:W-:Y:S01]  /*1b290*/  FADD.FTZ R4, R228, R0 ;  /* 0x00000000e4047221 */ /* 0x000fe20000010000 */
[----:B------:R-:W-:Y:S02]  /*1b2a0*/  MOV R0, 0x1 ;  /* 0x0000000100007802 */ /* 0x000fe40000000f00 */
[----:B------:R-:W-:-:S02]  /*1b2b0*/  MOV R2, 0x1b2d0 ;  /* 0x0001b2d000027802 */ /* 0x000fc40000000f00 */
[----:B------:R-:W-:Y:S05]  /*1b2c0*/  CALL.REL.NOINC `($__internal_9_$__cuda_sm70_shflsync_bfly_p) ;  /* 0x000011d000007944 */ /* 0x000fea0003c00000 */
[----:B------:R-:W-:Y:S01]  /*1b2d0*/  FADD.FTZ R6, R4, R0 ;  /* 0x0000000004067221 */ /* 0x000fe20000010000 */
[----:B------:R-:W-:-:S02]  /*1b2e0*/  MOV R4, R221 ;  /* 0x000000dd00047202 */ /* 0x000fc40000000f00 */
[----:B------:R-:W-:Y:S02]  /*1b2f0*/  MOV R0, 0x2 ;  /* 0x0000000200007802 */ /* 0x000fe40000000f00 */
[----:B------:R-:W-:Y:S02]  /*1b300*/  MOV R2, 0x1b320 ;  /* 0x0001b32000027802 */ /* 0x000fe40000000f00 */
[----:B------:R-:W-:Y:S05]  /*1b310*/  CALL.REL.NOINC `($__internal_9_$__cuda_sm70_shflsync_bfly_p) ;  /* 0x0000118000007944 */ /* 0x000fea0003c00000 */
[----:B------:R-:W-:Y:S01]  /*1b320*/  FADD.FTZ R5, R221, R0 ;  /* 0x00000000dd057221 */ /* 0x000fe20000010000 */
[----:B------:R-:W-:Y:S02]  /*1b330*/  MOV R0, 0x1 ;  /* 0x0000000100007802 */ /* 0x000fe40000000f00 */
[----:B------:R-:W-:Y:S02]  /*1b340*/  MOV R2, 0x1b370 ;  /* 0x0001b37000027802 */ /* 0x000fe40000000f00 */
[----:B------:R-:W-:Y:S02]  /*1b350*/  MOV R4, R5 ;  /* 0x0000000500047202 */ /* 0x000fe40000000f00 */
[----:B------:R-:W-:Y:S05]  /*1b360*/  CALL.REL.NOINC `($__internal_9_$__cuda_sm70_shflsync_bfly_p) ;  /* 0x0000113000007944 */ /* 0x000fea0003c00000 */
[----:B------:R-:W-:Y:S01]  /*1b370*/  FADD.FTZ R5, R5, R0 ;  /* 0x0000000005057221 */ /* 0x000fe20000010000 */
[----:B------:R-:W-:Y:S02]  /*1b380*/  MOV R4, R223 ;  /* 0x000000df00047202 */ /* 0x000fe40000000f00 */
[----:B------:R-:W-:-:S02]  /*1b390*/  MOV R0, 0x2 ;  /* 0x0000000200007802 */ /* 0x000fc40000000f00 */
[----:B------:R-:W-:Y:S02]  /*1b3a0*/  MOV R2, 0x1b3c0 ;  /* 0x0001b3c000027802 */ /* 0x000fe40000000f00 */
[----:B------:R-:W-:Y:S05]  /*1b3b0*/  CALL.REL.NOINC `($__internal_9_$__cuda_sm70_shflsync_bfly_p) ;  /* 0x000010e000007944 */ /* 0x000fea0003c00000 */
[----:B------:R-:W-:Y:S01]  /*1b3c0*/  FADD.FTZ R4, R223, R0 ;  /* 0x00000000df047221 */ /* 0x000fe20000010000 */
[----:B------:R-:W-:Y:S02]  /*1b3d0*/  MOV R0, 0x1 ;  /* 0x0000000100007802 */ /* 0x000fe40000000f00 */
[----:B------:R-:W-:Y:S02]  /*1b3e0*/  MOV R2, 0x1b400 ;  /* 0x0001b40000027802 */ /* 0x000fe40000000f00 */
[----:B------:R-:W-:Y:S05]  /*1b3f0*/  CALL.REL.NOINC `($__internal_9_$__cuda_sm70_shflsync_bfly_p) ;  /* 0x000010a000007944 */ /* 0x000fea0003c00000 */
[----:B------:R-:W-:Y:S01]  /*1b400*/  MOV R8, R0 ;  /* 0x0000000000087202 */ /* 0x000fe20000000f00 */
[----:B------:R-:W-:Y:S05]  /*1b410*/  BRA `(.L_x_828) ;  /* 0xffff86d000007947 */ /* 0x000fea000383ffff */
.L_x_714:
[----:B-1234-:R-:W-:Y:S01]  /*1b420*/  IMAD.MOV.U32 R5, RZ, RZ, R7 ;  /* 0x000000ffff057224 */ /* 0x01efe200078e0007 */
[----:B------:R-:W-:Y:S01]  /*1b430*/  MOV R2, RZ ;  /* 0x000000ff00027202 */ /* 0x000fe20000000f00 */
[----:B------:R-:W-:Y:S01]  /*1b440*/  IMAD.MOV.U32 R211, RZ, RZ, 0x1c1f ;  /* 0x00001c1fffd37424 */ /* 0x000fe200078e00ff */
[----:B------:R-:W-:Y:S02]  /*1b450*/  MOV R3, 0x1b470 ;  /* 0x0001b47000037802 */ /* 0x000fe40000000f00 */
[----:B------:R-:W-:Y:S05]  /*1b460*/  CALL.REL.NOINC `($__internal_10_$__cuda_sm70_shflsync_idx_p) ;  /* 0x0000109000007944 */ /* 0x000fea0003c00000 */
[----:B------:R-:W-:Y:S01]  /*1b470*/  MOV R6, R211 ;  /* 0x000000d300067202 */ /* 0x000fe20000000f00 */
[----:B------:R-:W-:Y:S05]  /*1b480*/  BRA `(.L_x_829) ;  /* 0xffffa05000007947 */ /* 0x000fea000383ffff */
.L_x_715:
[----:B------:R-:W-:Y:S01]  /*1b490*/  IMAD.MOV.U32 R5, RZ, RZ, R13 ;  /* 0x000000ffff057224 */ /* 0x000fe200078e000d */
[----:B------:R-:W-:Y:S01]  /*1b4a0*/  MOV R2, RZ ;  /* 0x000000ff00027202 */ /* 0x000fe20000000f00 */
[----:B------:R-:W-:Y:S01]  /*1b4b0*/  IMAD.MOV.U32 R211, RZ, RZ, 0x1c1f ;  /* 0x00001c1fffd37424 */ /* 0x000fe200078e00ff */
[----:B------:R-:W-:-:S02]  /*1b4c0*/  MOV R3, 0x1b4e0 ;  /* 0x0001b4e000037802 */ /* 0x000fc40000000f00 */
[----:B-12---:R-:W-:Y:S05]  /*1b4d0*/  CALL.REL.NOINC `($__internal_10_$__cuda_sm70_shflsync_idx_p) ;  /* 0x0000102000007944 */ /* 0x006fea0003c00000 */
[----:B------:R-:W-:Y:S01]  /*1b4e0*/  MOV R0, R211 ;  /* 0x000000d300007202 */ /* 0x000fe20000000f00 */
[----:B------:R-:W-:Y:S05]  /*1b4f0*/  BRA `(.L_x_830) ;  /* 0xffffa00000007947 */ /* 0x000fea000383ffff */
.L_x_718:
[----:B------:R-:W-:Y:S01]  /*1b500*/  IMAD.MOV.U32 R5, RZ, RZ, R7 ;  /* 0x000000ffff057224 */ /* 0x000fe200078e0007 */
[----:B--2---:R-:W-:Y:S01]  /*1b510*/  MOV R2, 0x1 ;  /* 0x0000000100027802 */ /* 0x004fe20000000f00 */
[----:B------:R-:W-:Y:S01]  /*1b520*/  IMAD.MOV.U32 R211, RZ, RZ, 0x1c1f ;  /* 0x00001c1fffd37424 */ /* 0x000fe200078e00ff */
[----:B------:R-:W-:-:S02]  /*1b530*/  MOV R3, 0x1b550 ;  /* 0x0001b55000037802 */ /* 0x000fc40000000f00 */
[----:B-1-34-:R-:W-:Y:S05]  /*1b540*/  CALL.REL.NOINC `($__internal_10_$__cuda_sm70_shflsync_idx_p) ;  /* 0x00000fb000007944 */ /* 0x01afea0003c00000 */
        /* <DEDUP_REMOVED lines=8> */
.L_x_721:
[----:B------:R-:W-:Y:S01]  /*1b5d0*/  IMAD.MOV.U32 R5, RZ, RZ, R7 ;  /* 0x000000ffff057224 */ /* 0x000fe200078e0007 */
[----:B-1----:R-:W-:Y:S01]  /*1b5e0*/  MOV R2, 0x2 ;  /* 0x0000000200027802 */ /* 0x002fe20000000f00 */
[----:B------:R-:W-:Y:S01]  /*1b5f0*/  IMAD.MOV.U32 R211, RZ, RZ, 0x1c1f ;  /* 0x00001c1fffd37424 */ /* 0x000fe200078e00ff */
[----:B------:R-:W-:Y:S02]  /*1b600*/  MOV R3, 0x1b620 ;  /* 0x0001b62000037802 */ /* 0x000fe40000000f00 */
[----:B--234-:R-:W-:Y:S05]  /*1b610*/  CALL.REL.NOINC `($__internal_10_$__cuda_sm70_shflsync_idx_p) ;  /* 0x00000ee000007944 */ /* 0x01cfea0003c00000 */
[----:B------:R-:W-:Y:S01]  /*1b620*/  MOV R6, R211 ;  /* 0x000000d300067202 */ /* 0x000fe20000000f00 */
[----:B------:R-:W-:Y:S05]  /*1b630*/  BRA `(.L_x_832) ;  /* 0xffffa19000007947 */ /* 0x000fea000383ffff */
.L_x_722:
[----:B------:R-:W-:Y:S01]  /*1b640*/  IMAD.MOV.U32 R5, RZ, RZ, R13 ;  /* 0x000000ffff057224 */ /* 0x000fe200078e000d */
[----:B------:R-:W-:Y:S01]  /*1b650*/  MOV R2, 0x2 ;  /* 0x0000000200027802 */ /* 0x000fe20000000f00 */
[----:B------:R-:W-:Y:S01]  /*1b660*/  IMAD.MOV.U32 R211, RZ, RZ, 0x1c1f ;  /* 0x00001c1fffd37424 */ /* 0x000fe200078e00ff */
[----:B------:R-:W-:Y:S02]  /*1b670*/  MOV R3, 0x1b690 ;  /* 0x0001b69000037802 */ /* 0x000fe40000000f00 */
[----:B-1234-:R-:W-:Y:S05]  /*1b680*/  CALL.REL.NOINC `($__internal_10_$__cuda_sm70_shflsync_idx_p) ;  /* 0x00000e7000007944 */ /* 0x01efea0003c00000 */
[----:B------:R-:W-:Y:S01]  /*1b690*/  MOV R0, R211 ;  /* 0x000000d300007202 */ /* 0x000fe20000000f00 */
[----:B------:R-:W-:Y:S05]  /*1b6a0*/  BRA `(.L_x_833) ;  /* 0xffffa14000007947 */ /* 0x000fea000383ffff */
.L_x_725:
[----:B------:R-:W-:Y:S01]  /*1b6b0*/  IMAD.MOV.U32 R5, RZ, RZ, R7 ;  /* 0x000000ffff057224 */ /* 0x000fe200078e0007 */
[----:B-1----:R-:W-:Y:S01]  /*1b6c0*/  MOV R2, 0x3 ;  /* 0x0000000300027802 */ /* 0x002fe20000000f00 */
[----:B------:R-:W-:Y:S01]  /*1b6d0*/  IMAD.MOV.U32 R211, RZ, RZ, 0x1c1f ;  /* 0x00001c1fffd37424 */ /* 0x000fe200078e00ff */
[----:B------:R-:W-:-:S02]  /*1b6e0*/  MOV R3, 0x1b700 ;  /* 0x0001b70000037802 */ /* 0x000fc40000000f00 */
[----:B--234-:R-:W-:Y:S05]  /*1b6f0*/  CALL.REL.NOINC `($__internal_10_$__cuda_sm70_shflsync_idx_p) ;  /* 0x00000e0000007944 */ /* 0x01cfea0003c00000 */
        /* <DEDUP_REMOVED lines=8> */
.L_x_727:
[----:B------:R-:W-:Y:S01]  /*1b780*/  IMAD.MOV.U32 R5, RZ, RZ, R12 ;  /* 0x000000ffff057224 */ /* 0x000fe200078e000c */
[----:B------:R-:W-:Y:S01]  /*1b790*/  MOV R2, RZ ;  /* 0x000000ff00027202 */ /* 0x000fe20000000f00 */
[----:B------:R-:W-:Y:S01]  /*1b7a0*/  IMAD.MOV.U32 R211, RZ, RZ, 0x1c1f ;  /* 0x00001c1fffd37424 */ /* 0x000fe200078e00ff */
[----:B------:R-:W-:Y:S02]  /*1b7b0*/  MOV R3, 0x1b7d0 ;  /* 0x0001b7d000037802 */ /* 0x000fe40000000f00 */
[----:B------:R-:W-:Y:S05]  /*1b7c0*/  CALL.REL.NOINC `($__internal_10_$__cuda_sm70_shflsync_idx_p) ;  /* 0x00000d3000007944 */ /* 0x000fea0003c00000 */
[----:B------:R-:W-:Y:S01]  /*1b7d0*/  MOV R4, R211 ;  /* 0x000000d300047202 */ /* 0x000fe20000000f00 */
[----:B------:R-:W-:Y:S05]  /*1b7e0*/  BRA `(.L_x_835) ;  /* 0xffffa4c000007947 */ /* 0x000fea000383ffff */
.L_x_728:
[----:B------:R-:W-:Y:S01]  /*1b7f0*/  IMAD.MOV.U32 R5, RZ, RZ, R13 ;  /* 0x000000ffff057224 */ /* 0x000fe200078e000d */
[----:B------:R-:W-:Y:S01]  /*1b800*/  MOV R2, RZ ;  /* 0x000000ff00027202 */ /* 0x000fe20000000f00 */
[----:B------:R-:W-:Y:S01]  /*1b810*/  IMAD.MOV.U32 R211, RZ, RZ, 0x1c1f ;  /* 0x00001c1fffd37424 */ /* 0x000fe200078e00ff */
[----:B------:R-:W-:Y:S02]  /*1b820*/  MOV R3, 0x1b840 ;  /* 0x0001b84000037802 */ /* 0x000fe40000000f00 */
[----:B-12---:R-:W-:Y:S05]  /*1b830*/  CALL.REL.NOINC `($__internal_10_$__cuda_sm70_shflsync_idx_p) ;  /* 0x00000cc000007944 */ /* 0x006fea0003c00000 */
[----:B------:R-:W-:Y:S01]  /*1b840*/  MOV R0, R211 ;  /* 0x000000d300007202 */ /* 0x000fe20000000f00 */
[----:B------:R-:W-:Y:S05]  /*1b850*/  BRA `(.L_x_836) ;  /* 0xffffa47000007947 */ /* 0x000fea000383ffff */
.L_x_731:
[----:B------:R-:W-:Y:S01]  /*1b860*/  IMAD.MOV.U32 R5, RZ, RZ, R12 ;  /* 0x000000ffff057224 */ /* 0x000fe200078e000c */
[----:B----4-:R-:W-:Y:S01]  /*1b870*/  MOV R2, 0x1 ;  /* 0x0000000100027802 */ /* 0x010fe20000000f00 */
[----:B------:R-:W-:Y:S01]  /*1b880*/  IMAD.MOV.U32 R211, RZ, RZ, 0x1c1f ;  /* 0x00001c1fffd37424 */ /* 0x000fe200078e00ff */
[----:B------:R-:W-:-:S02]  /*1b890*/  MOV R3, 0x1b8b0 ;  /* 0x0001b8b000037802 */ /* 0x000fc40000000f00 */
        /* <DEDUP_REMOVED lines=9> */
.L_x_734:
[----:B------:R-:W-:Y:S01]  /*1b930*/  IMAD.MOV.U32 R5, RZ, RZ, R12 ;  /* 0x000000ffff057224 */ /* 0x000fe200078e000c */
[----:B----4-:R-:W-:Y:S01]  /*1b940*/  MOV R2, 0x2 ;  /* 0x0000000200027802 */ /* 0x010fe20000000f00 */
[----:B------:R-:W-:Y:S01]  /*1b950*/  IMAD.MOV.U32 R211, RZ, RZ, 0x1c1f ;  /* 0x00001c1fffd37424 */ /* 0x000fe200078e00ff */
[----:B------:R-:W-:Y:S02]  /*1b960*/  MOV R3, 0x1b980 ;  /* 0x0001b98000037802 */ /* 0x000fe40000000f00 */
[----:B-123--:R-:W-:Y:S05]  /*1b970*/  CALL.REL.NOINC `($__internal_10_$__cuda_sm70_shflsync_idx_p) ;  /* 0x00000b8000007944 */ /* 0x00efea0003c00000 */
[----:B------:R-:W-:Y:S01]  /*1b980*/  MOV R4, R211 ;  /* 0x000000d300047202 */ /* 0x000fe20000000f00 */
[----:B------:R-:W-:Y:S05]  /*1b990*/  BRA `(.L_x_838) ;  /* 0xffffae2000007947 */ /* 0x000fea000383ffff */
.L_x_735:
[----:B------:R-:W-:Y:S01]  /*1b9a0*/  IMAD.MOV.U32 R5, RZ, RZ, R13 ;  /* 0x000000ffff057224 */ /* 0x000fe200078e000d */
[----:B----4-:R-:W-:Y:S01]  /*1b9b0*/  MOV R2, 0x2 ;  /* 0x0000000200027802 */ /* 0x010fe20000000f00 */
[----:B------:R-:W-:Y:S01]  /*1b9c0*/  IMAD.MOV.U32 R211, RZ, RZ, 0x1c1f ;  /* 0x00001c1fffd37424 */ /* 0x000fe200078e00ff */
[----:B------:R-:W-:Y:S02]  /*1b9d0*/  MOV R3, 0x1b9f0 ;  /* 0x0001b9f000037802 */ /* 0x000fe40000000f00 */
[----:B-123--:R-:W-:Y:S05]  /*1b9e0*/  CALL.REL.NOINC `($__internal_10_$__cuda_sm70_shflsync_idx_p) ;  /* 0x00000b1000007944 */ /* 0x00efea0003c00000 */
[----:B------:R-:W-:Y:S01]  /*1b9f0*/  MOV R0, R211 ;  /* 0x000000d300007202 */ /* 0x000fe20000000f00 */
[----:B------:R-:W-:Y:S05]  /*1ba00*/  BRA `(.L_x_839) ;  /* 0xffffadd000007947 */ /* 0x000fea000383ffff */
.L_x_738:
[----:B------:R-:W-:Y:S01]  /*1ba10*/  IMAD.MOV.U32 R5, RZ, RZ, R12 ;  /* 0x000000ffff057224 */ /* 0x000fe200078e000c */
[----:B---3--:R-:W-:Y:S01]  /*1ba20*/  MOV R2, 0x3 ;  /* 0x0000000300027802 */ /* 0x008fe20000000f00 */
        /* <DEDUP_REMOVED lines=11> */
.L_x_742:
[----:B------:R-:W-:Y:S01]  /*1bae0*/  IMAD.MOV.U32 R5, RZ, RZ, R10 ;  /* 0x000000ffff057224 */ /* 0x000fe200078e000a */
[----:B------:R-:W-:Y:S01]  /*1baf0*/  MOV R2, RZ ;  /* 0x000000ff00027202 */ /* 0x000fe20000000f00 */
[----:B------:R-:W-:Y:S01]  /*1bb00*/  IMAD.MOV.U32 R211, RZ, RZ, 0x1c1f ;  /* 0x00001c1fffd37424 */ /* 0x000fe200078e00ff */
[----:B------:R-:W-:Y:S02]  /*1bb10*/  MOV R3, 0x1bb30 ;  /* 0x0001bb3000037802 */ /* 0x000fe40000000f00 */
[----:B------:R-:W-:Y:S05]  /*1bb20*/  CALL.REL.NOINC `($__internal_10_$__cuda_sm70_shflsync_idx_p) ;  /* 0x000009d000007944 */ /* 0x000fea0003c00000 */
[----:B------:R-:W-:Y:S01]  /*1bb30*/  MOV R4, R211 ;  /* 0x000000d300047202 */ /* 0x000fe20000000f00 */
[----:B------:R-:W-:Y:S05]  /*1bb40*/  BRA `(.L_x_841) ;  /* 0xffffbed000007947 */ /* 0x000fea000383ffff */
.L_x_743:
[----:B------:R-:W-:Y:S01]  /*1bb50*/  IMAD.MOV.U32 R5, RZ, RZ, R13 ;  /* 0x000000ffff057224 */ /* 0x000fe200078e000d */
[----:B------:R-:W-:Y:S01]  /*1bb60*/  MOV R2, RZ ;  /* 0x000000ff00027202 */ /* 0x000fe20000000f00 */
[----:B------:R-:W-:Y:S01]  /*1bb70*/  IMAD.MOV.U32 R211, RZ, RZ, 0x1c1f ;  /* 0x00001c1fffd37424 */ /* 0x000fe200078e00ff */
[----:B------:R-:W-:Y:S02]  /*1bb80*/  MOV R3, 0x1bba0 ;  /* 0x0001bba000037802 */ /* 0x000fe40000000f00 */
[----:B-12---:R-:W-:Y:S05]  /*1bb90*/  CALL.REL.NOINC `($__internal_10_$__cuda_sm70_shflsync_idx_p) ;  /* 0x0000096000007944 */ /* 0x006fea0003c00000 */
[----:B------:R-:W-:Y:S01]  /*1bba0*/  MOV R0, R211 ;  /* 0x000000d300007202 */ /* 0x000fe20000000f00 */
[----:B------:R-:W-:Y:S05]  /*1bbb0*/  BRA `(.L_x_842) ;  /* 0xffffbe8000007947 */ /* 0x000fea000383ffff */
.L_x_746:
        /* <DEDUP_REMOVED lines=13> */
.L_x_749:
[----:B------:R-:W-:Y:S01]  /*1bc90*/  IMAD.MOV.U32 R5, RZ, RZ, R10 ;  /* 0x000000ffff057224 */ /* 0x000fe200078e000a */
[----:B-1----:R-:W-:Y:S01]  /*1bca0*/  MOV R2, 0x2 ;  /* 0x0000000200027802 */ /* 0x002fe20000000f00 */
[----:B------:R-:W-:Y:S01]  /*1bcb0*/  IMAD.MOV.U32 R211, RZ, RZ, 0x1c1f ;  /* 0x00001c1fffd37424 */ /* 0x000fe200078e00ff */
[----:B------:R-:W-:Y:S02]  /*1bcc0*/  MOV R3, 0x1bce0 ;  /* 0x0001bce000037802 */ /* 0x000fe40000000f00 */
[----:B--234-:R-:W-:Y:S05]  /*1bcd0*/  CALL.REL.NOINC `($__internal_10_$__cuda_sm70_shflsync_idx_p) ;  /* 0x0000082000007944 */ /* 0x01cfea0003c00000 */
[----:B------:R-:W-:Y:S01]  /*1bce0*/  MOV R4, R211 ;  /* 0x000000d300047202 */ /* 0x000fe20000000f00 */
[----:B------:R-:W-:Y:S05]  /*1bcf0*/  BRA `(.L_x_844) ;  /* 0xffffc02000007947 */ /* 0x000fea000383ffff */
.L_x_750:
[----:B------:R-:W-:Y:S01]  /*1bd00*/  IMAD.MOV.U32 R5, RZ, RZ, R13 ;  /* 0x000000ffff057224 */ /* 0x000fe200078e000d */
[----:B------:R-:W-:Y:S01]  /*1bd10*/  MOV R2, 0x2 ;  /* 0x0000000200027802 */ /* 0x000fe20000000f00 */
[----:B------:R-:W-:Y:S01]  /*1bd20*/  IMAD.MOV.U32 R211, RZ, RZ, 0x1c1f ;  /* 0x00001c1fffd37424 */ /* 0x000fe200078e00ff */
[----:B------:R-:W-:Y:S02]  /*1bd30*/  MOV R3, 0x1bd50 ;  /* 0x0001bd5000037802 */ /* 0x000fe40000000f00 */
[----:B-1234-:R-:W-:Y:S05]  /*1bd40*/  CALL.REL.NOINC `($__internal_10_$__cuda_sm70_shflsync_idx_p) ;  /* 0x000007b000007944 */ /* 0x01efea0003c00000 */
[----:B------:R-:W-:Y:S01]  /*1bd50*/  MOV R0, R211 ;  /* 0x000000d300007202 */ /* 0x000fe20000000f00 */
[----:B------:R-:W-:Y:S05]  /*1bd60*/  BRA `(.L_x_845) ;  /* 0xffffbfd000007947 */ /* 0x000fea000383ffff */
.L_x_753:
        /* <DEDUP_REMOVED lines=13> */
.L_x_755:
[----:B------:R-:W-:Y:S01]  /*1be40*/  IMAD.MOV.U32 R5, RZ, RZ, R74 ;  /* 0x000000ffff057224 */ /* 0x000fe200078e004a */
[----:B------:R-:W-:Y:S01]  /*1be50*/  MOV R2, RZ ;  /* 0x000000ff00027202 */ /* 0x000fe20000000f00 */
[----:B------:R-:W-:Y:S01]  /*1be60*/  IMAD.MOV.U32 R211, RZ, RZ, 0x1f ;  /* 0x0000001fffd37424 */ /* 0x000fe200078e00ff */
[----:B------:R-:W-:Y:S02]  /*1be70*/  MOV R3, 0x1be90 ;  /* 0x0001be9000037802 */ /* 0x000fe40000000f00 */
[----:B------:R-:W-:Y:S05]  /*1be80*/  CALL.REL.NOINC `($__internal_10_$__cuda_sm70_shflsync_idx_p) ;  /* 0x0000067000007944 */ /* 0x000fea0003c00000 */
[----:B------:R-:W-:Y:S01]  /*1be90*/  MOV R9, R211 ;  /* 0x000000d300097202 */ /* 0x000fe20000000f00 */
[----:B------:R-:W-:Y:S05]  /*1bea0*/  BRA `(.L_x_847) ;  /* 0xffffc22000007947 */ /* 0x000fea000383ffff */
.L_x_756:
[----:B------:R-:W-:Y:S01]  /*1beb0*/  IMAD.MOV.U32 R5, RZ, RZ, R74 ;  /* 0x000000ffff057224 */ /* 0x000fe200078e004a */
[----:B------:R-:W-:Y:S01]  /*1bec0*/  MOV R2, 0x1 ;  /* 0x0000000100027802 */ /* 0x000fe20000000f00 */
[----:B------:R-:W-:Y:S01]  /*1bed0*/  IMAD.MOV.U32 R211, RZ, RZ, 0x1f ;  /* 0x0000001fffd37424 */ /* 0x000fe200078e00ff */
[----:B------:R-:W-:Y:S02]  /*1bee0*/  MOV R3, 0x1bf00 ;  /* 0x0001bf0000037802 */ /* 0x000fe40000000f00 */
[----:B-12---:R-:W-:Y:S05]  /*1bef0*/  CALL.REL.NOINC `($__internal_10_$__cuda_sm70_shflsync_idx_p) ;  /* 0x0000060000007944 */ /* 0x006fea0003c00000 */
[----:B------:R-:W-:Y:S01]  /*1bf00*/  MOV R8, R211 ;  /* 0x000000d300087202 */ /* 0x000fe20000000f00 */
[----:B------:R-:W-:Y:S05]  /*1bf10*/  BRA `(.L_x_848) ;  /* 0xffffc1d000007947 */ /* 0x000fea000383ffff */
.L_x_757:
[----:B------:R-:W-:Y:S02]  /*1bf20*/  MOV R2, 0x1 ;  /* 0x0000000100027802 */ /* 0x000fe40000000f00 */
[----:B------:R-:W-:-:S02]  /*1bf30*/  MOV R3, 0x1bf50 ;  /* 0x0001bf5000037802 */ /* 0x000fc40000000f00 */
[----:B-1234-:R-:W-:Y:S05]  /*1bf40*/  CALL.REL.NOINC `($__internal_11_$__cuda_sm70_shflsync_up_p) ;  /* 0x0000061000007944 */ /* 0x01efea0003c00000 */
[----:B------:R-:W-:Y:S05]  /*1bf50*/  BRA `(.L_x_849) ;  /* 0xffffc2c000007947 */ /* 0x000fea000383ffff */
.L_x_758:
[----:B------:R-:W-:Y:S02]  /*1bf60*/  MOV R2, 0x2 ;  /* 0x0000000200027802 */ /* 0x000fe40000000f00 */
[----:B------:R-:W-:-:S02]  /*1bf70*/  MOV R3, 0x1bf90 ;  /* 0x0001bf9000037802 */ /* 0x000fc40000000f00 */
[----:B--2-4-:R-:W-:Y:S05]  /*1bf80*/  CALL.REL.NOINC `($__internal_11_$__cuda_sm70_shflsync_up_p) ;  /* 0x000005d000007944 */ /* 0x014fea0003c00000 */
        /* <DEDUP_REMOVED lines=24> */
.L_x_762:
[----:B------:R-:W-:Y:S02]  /*1c110*/  MOV R2, 0x1 ;  /* 0x0000000100027802 */ /* 0x000fe40000000f00 */
[----:B------:R-:W-:Y:S02]  /*1c120*/  MOV R3, 0x1c140 ;  /* 0x0001c14000037802 */ /* 0x000fe40000000f00 */
[----:B------:R-:W-:Y:S05]  /*1c130*/  CALL.REL.NOINC `($__internal_11_$__cuda_sm70_shflsync_up_p) ;  /* 0x0000042000007944 */ /* 0x000fea0003c00000 */
[----:B------:R-:W-:Y:S01]  /*1c140*/  MOV R2, R4 ;  /* 0x0000000400027202 */ /* 0x000fe20000000f00 */
[----:B------:R-:W-:Y:S05]  /*1c150*/  BRA `(.L_x_851) ;  /* 0xffffc32000007947 */ /* 0x000fea000383ffff */
.L_x_763:
        /* <DEDUP_REMOVED lines=27> */
.L_x_765:
[----:B------:R-:W-:Y:S02]  /*1c310*/  SEL R0, RZ, 0x1, P0 ;  /* 0x00000001ff007807 */ /* 0x000fe40000000000 */
[----:B------:R-:W-:Y:S02]  /*1c320*/  MOV R2, 0x1c340 ;  /* 0x0001c34000027802 */ /* 0x000fe40000000f00 */
[----:B-1----:R-:W-:Y:S05]  /*1c330*/  CALL.REL.NOINC `($__internal_12_$__cuda_sm70_votesync_ballot) ;  /* 0x0000029000007944 */ /* 0x002fea0003c00000 */
[----:B------:R-:W-:Y:S01]  /*1c340*/  MOV R11, R0 ;  /* 0x00000000000b7202 */ /* 0x000fe20000000f00 */
[----:B------:R-:W-:Y:S05]  /*1c350*/  BRA `(.L_x_853) ;  /* 0xffffc2b000007947 */ /* 0x000fea000383ffff */
.L_x_766:
[----:B------:R-:W-:Y:S01]  /*1c360*/  IMAD.MOV.U32 R5, RZ, RZ, R6 ;  /* 0x000000ffff057224 */ /* 0x000fe200078e0006 */
[----:B--2---:R-:W-:Y:S01]  /*1c370*/  MOV R2, R0 ;  /* 0x0000000000027202 */ /* 0x004fe20000000f00 */
[----:B------:R-:W-:Y:S01]  /*1c380*/  IMAD.MOV.U32 R211, RZ, RZ, 0x1f ;  /* 0x0000001fffd37424 */ /* 0x000fe200078e00ff */
[----:B------:R-:W-:Y:S02]  /*1c390*/  MOV R3, 0x1c3b0 ;  /* 0x0001c3b000037802 */ /* 0x000fe40000000f00 */
[----:B-1----:R-:W-:Y:S05]  /*1c3a0*/  CALL.REL.NOINC `($__internal_10_$__cuda_sm70_shflsync_idx_p) ;  /* 0x0000015000007944 */ /* 0x002fea0003c00000 */
[----:B------:R-:W-:Y:S01]  /*1c3b0*/  IMAD.MOV.U32 R8, RZ, RZ, R211 ;  /* 0x000000ffff087224 */ /* 0x000fe200078e00d3 */
[----:B------:R-:W-:Y:S01]  /*1c3c0*/  MOV R2, R0 ;  /* 0x0000000000027202 */ /* 0x000fe20000000f00 */
[----:B------:R-:W-:Y:S01]  /*1c3d0*/  IMAD.MOV.U32 R5, RZ, RZ, R7 ;  /* 0x000000ffff057224 */ /* 0x000fe200078e0007 */
[----:B------:R-:W-:-:S02]  /*1c3e0*/  MOV R211, 0x1f ;  /* 0x0000001f00d37802 */ /* 0x000fc40000000f00 */
[----:B------:R-:W-:Y:S02]  /*1c3f0*/  MOV R3, 0x1c410 ;  /* 0x0001c41000037802 */ /* 0x000fe40000000f00 */
[----:B------:R-:W-:Y:S05]  /*1c400*/  CALL.REL.NOINC `($__internal_10_$__cuda_sm70_shflsync_idx_p) ;  /* 0x000000f000007944 */ /* 0x000fea0003c00000 */
[----:B------:R-:W-:Y:S01]  /*1c410*/  MOV R7, R211 ;  /* 0x000000d300077202 */ /* 0x000fe20000000f00 */
[----:B------:R-:W-:Y:S05]  /*1c420*/  BRA `(.L_x_854) ;  /* 0xffffc25000007947 */ /* 0x000fea000383ffff */
.L_x_769:
[----:B------:R-:W-:Y:S01]  /*1c430*/  IMAD.MOV.U32 R5, RZ, RZ, R4 ;  /* 0x000000ffff057224 */ /* 0x000fe200078e0004 */
[----:B--2---:R-:W-:Y:S01]  /*1c440*/  MOV R2, R0 ;  /* 0x0000000000027202 */ /* 0x004fe20000000f00 */
[----:B------:R-:W-:Y:S01]  /*1c450*/  IMAD.MOV.U32 R211, RZ, RZ, 0x1f ;  /* 0x0000001fffd37424 */ /* 0x000fe200078e00ff */
[----:B------:R-:W-:Y:S02]  /*1c460*/  MOV R3, 0x1c480 ;  /* 0x0001c48000037802 */ /* 0x000fe40000000f00 */
[----:B-1--4-:R-:W-:Y:S05]  /*1c470*/  CALL.REL.NOINC `($__internal_10_$__cuda_sm70_shflsync_idx_p) ;  /* 0x0000008000007944 */ /* 0x012fea0003c00000 */
[----:B------:R-:W-:Y:S01]  /*1c480*/  MOV R12, R211 ;  /* 0x000000d3000c7202 */ /* 0x000fe20000000f00 */
[----:B------:R-:W-:Y:S05]  /*1c490*/  BRA `(.L_x_768) ;  /* 0xffffc24000007947 */ /* 0x000fea000383ffff */
        .weak           $__internal_9_$__cuda_sm70_shflsync_bfly_p
        .type           $__internal_9_$__cuda_sm70_shflsync_bfly_p,@function
        .size           $__internal_9_$__cuda_sm70_shflsync_bfly_p,($__internal_10_$__cuda_sm70_shflsync_idx_p - $__internal_9_$__cuda_sm70_shflsync_bfly_p)
$__internal_9_$__cuda_sm70_shflsync_bfly_p:
[----:B------:R-:W-:Y:S02]  /*1c4a0*/  MOV R162, 0xffffffff ;  /* 0xffffffff00a27802 */ /* 0x000fe40000000f00 */
[----:B------:R-:W-:Y:S02]  /*1c4b0*/  MOV R3, 0x1f ;  /* 0x0000001f00037802 */ /* 0x000fe40000000f00 */
[----:B------:R-:W-:Y:S04]  /*1c4c0*/  WARPSYNC R162 ;  /* 0x000000a200007348 */ /* 0x000fe80003800000 */
[----:B------:R1:W2:Y:S02]  /*1c4d0*/  SHFL.BFLY PT, R0, R4, R0, R3 ;  /* 0x0c00000004007389 */ /* 0x0002a400000e0003 */
[----:B-1----:R-:W-:-:S04]  /*1c4e0*/  MOV R3, 0x0 ;  /* 0x0000000000037802 */ /* 0x002fc80000000f00 */
[----:B--2---:R-:W-:Y:S05]  /*1c4f0*/  RET.REL.NODEC R2 `(_ZN7cutlass13device_kernelIN5flash19enable_sm80_to_sm89INS1_16FlashAttnFwdSm80INS1_25CollectiveMainloopFwdSm80ILi4ELi1ELb0EN4cute5tupleIJNS5_1CILi128EEENS7_ILi48EEENS7_ILi96EEEEEELi96ENS_6half_tEfNS_4arch4Sm80ELb0ELb1ELb1ELb1ELb1ELb0ELb1ELb1EEENS1_21CollectiveEpilogueFwdINS6_IJS8_SA_S9_EEENS6_IJNS7_ILi1EEESI_SI_EEESC_SE_Li128ELb1ELb1ELb1ELb0EEENS1_36VarlenDynamicPersistentTileSchedulerILi128ELi48ELi128ELi128ELb1ELb1ELb0ELb1ELb0ELb1EEEEEEEEEvNT_6ParamsE) ;  /* 0xfffe3b0002007950 */ /* 0x004fea0003c3ffff */
        .weak           $__internal_10_$__cuda_sm70_shflsync_idx_p
        .type           $__internal_10_$__cuda_sm70_shflsync_idx_p,@function
        .size           $__internal_10_$__cuda_sm70_shflsync_idx_p,($__internal_11_$__cuda_sm70_shflsync_up_p - $__internal_10_$__cuda_sm70_shflsync_idx_p)
$__internal_10_$__cuda_sm70_shflsync_idx_p:
[----:B------:R-:W-:-:S04]  /*1c500*/  MOV R212, 0xffffffff ;  /* 0xffffffff00d47802 */ /* 0x000fc80000000f00 */
[----:B------:R-:W-:Y:S04]  /*1c510*/  WARPSYNC R212 ;  /* 0x000000d400007348 */ /* 0x000fe80003800000 */
[----:B------:R1:W2:Y:S02]  /*1c520*/  SHFL.IDX PT, R211, R5, R2, R211 ;  /* 0x0000000205d37389 */ /* 0x0002a400000e00d3 */
[----:B-1----:R-:W-:Y:S02]  /*1c530*/  MOV R2, R3 ;  /* 0x0000000300027202 */ /* 0x002fe40000000f00 */
[----:B------:R-:W-:-:S04]  /*1c540*/  MOV R3, 0x0 ;  /* 0x0000000000037802 */ /* 0x000fc80000000f00 */
[----:B--2---:R-:W-:Y:S05]  /*1c550*/  RET.REL.NODEC R2 `(_ZN7cutlass13device_kernelIN5flash19enable_sm80_to_sm89INS1_16FlashAttnFwdSm80INS1_25CollectiveMainloopFwdSm80ILi4ELi1ELb0EN4cute5tupleIJNS5_1CILi128EEENS7_ILi48EEENS7_ILi96EEEEEELi96ENS_6half_tEfNS_4arch4Sm80ELb0ELb1ELb1ELb1ELb1ELb0ELb1ELb1EEENS1_21CollectiveEpilogueFwdINS6_IJS8_SA_S9_EEENS6_IJNS7_ILi1EEESI_SI_EEESC_SE_Li128ELb1ELb1ELb1ELb0EEENS1_36VarlenDynamicPersistentTileSchedulerILi128ELi48ELi128ELi128ELb1ELb1ELb0ELb1ELb0ELb1EEEEEEEEEvNT_6ParamsE) ;  /* 0xfffe3aa002007950 */ /* 0x004fea0003c3ffff */
        .weak           $__internal_11_$__cuda_sm70_shflsync_up_p
        .type           $__internal_11_$__cuda_sm70_shflsync_up_p,@function
        .size           $__internal_11_$__cuda_sm70_shflsync_up_p,($__internal_12_$__cuda_sm70_votesync_ballot - $__internal_11_$__cuda_sm70_shflsync_up_p)
$__internal_11_$__cuda_sm70_shflsync_up_p:
[----:B------:R-:W-:Y:S02]  /*1c560*/  IMAD.MOV.U32 R4, RZ, RZ, RZ ;  /* 0x000000ffff047224 */ /* 0x000fe400078e00ff */
[----:B------:R-:W-:-:S04]  /*1c570*/  IMAD.MOV.U32 R10, RZ, RZ, -0x1 ;  /* 0xffffffffff0a7424 */ /* 0x000fc800078e00ff */
[----:B------:R-:W-:Y:S04]  /*1c580*/  WARPSYNC R10 ;  /* 0x0000000a00007348 */ /* 0x000fe80003800000 */
[----:B------:R1:W2:Y:S02]  /*1c590*/  SHFL.UP PT, R4, R0, R2, R4 ;  /* 0x0400000200047389 */ /* 0x0002a400000e0004 */
[----:B-1----:R-:W-:Y:S02]  /*1c5a0*/  MOV R2, R3 ;  /* 0x0000000300027202 */ /* 0x002fe40000000f00 */
[----:B------:R-:W-:-:S04]  /*1c5b0*/  MOV R3, 0x0 ;  /* 0x0000000000037802 */ /* 0x000fc80000000f00 */
[----:B--2---:R-:W-:Y:S05]  /*1c5c0*/  RET.REL.NODEC R2 `(_ZN7cutlass13device_kernelIN5flash19enable_sm80_to_sm89INS1_16FlashAttnFwdSm80INS1_25CollectiveMainloopFwdSm80ILi4ELi1ELb0EN4cute5tupleIJNS5_1CILi128EEENS7_ILi48EEENS7_ILi96EEEEEELi96ENS_6half_tEfNS_4arch4Sm80ELb0ELb1ELb1ELb1ELb1ELb0ELb1ELb1EEENS1_21CollectiveEpilogueFwdINS6_IJS8_SA_S9_EEENS6_IJNS7_ILi1EEESI_SI_EEESC_SE_Li128ELb1ELb1ELb1ELb0EEENS1_36VarlenDynamicPersistentTileSchedulerILi128ELi48ELi128ELi128ELb1ELb1ELb0ELb1ELb0ELb1EEEEEEEEEvNT_6ParamsE) ;  /* 0xfffe3a3002007950 */ /* 0x004fea0003c3ffff */
        .weak           $__internal_12_$__cuda_sm70_votesync_ballot
        .type           $__internal_12_$__cuda_sm70_votesync_ballot,@function
        .size           $__internal_12_$__cuda_sm70_votesync_ballot,(.L_x_1827 - $__internal_12_$__cuda_sm70_votesync_ballot)
$__internal_12_$__cuda_sm70_votesync_ballot:
[----:B------:R-:W-:Y:S01]  /*1c5d0*/  ISETP.NE.U32.AND P0, PT, R0, 0x1, PT ;  /* 0x000000010000780c */ /* 0x000fe20003f05070 */
[----:B------:R-:W-:-:S04]  /*1c5e0*/  IMAD.MOV.U32 R3, RZ, RZ, -0x1 ;  /* 0xffffffffff037424 */ /* 0x000fc800078e00ff */
[----:B------:R-:W-:Y:S08]  /*1c5f0*/  WARPSYNC R3 ;  /* 0x0000000300007348 */ /* 0x000ff00003800000 */
[----:B------:R-:W-:-:S04]  /*1c600*/  VOTE.ANY R0, PT, !P0 ;  /* 0x0000000000007806 */ /* 0x000fc800040e0100 */
[----:B------:R-:W-:Y:S01]  /*1c610*/  LOP3.LUT R0, R0, R3, RZ, 0xc0, !PT ;  /* 0x0000000300007212 */ /* 0x000fe200078ec0ff */
[----:B------:R-:W-:-:S04]  /*1c620*/  IMAD.MOV.U32 R3, RZ, RZ, 0x0 ;  /* 0x00000000ff037424 */ /* 0x000fc800078e00ff */
[----:B------:R-:W-:Y:S05]  /*1c630*/  RET.REL.NODEC R2 `(_ZN7cutlass13device_kernelIN5flash19enable_sm80_to_sm89INS1_16FlashAttnFwdSm80INS1_25CollectiveMainloopFwdSm80ILi4ELi1ELb0EN4cute5tupleIJNS5_1CILi128EEENS7_ILi48EEENS7_ILi96EEEEEELi96ENS_6half_tEfNS_4arch4Sm80ELb0ELb1ELb1ELb1ELb1ELb0ELb1ELb1EEENS1_21CollectiveEpilogueFwdINS6_IJS8_SA_S9_EEENS6_IJNS7_ILi1EEESI_SI_EEESC_SE_Li128ELb1ELb1ELb1ELb0EEENS1_36VarlenDynamicPersistentTileSchedulerILi128ELi48ELi128ELi128ELb1ELb1ELb0ELb1ELb0ELb1EEEEEEEEEvNT_6ParamsE) ;  /* 0xfffe39c002007950 */ /* 0x000fea0003c3ffff */
.L_x_855:
        /* <DEDUP_REMOVED lines=12> */
.L_x_1827:


//--------------------- .text._ZN7cutlass13device_kernelIN5flash19enable_sm80_to_sm89INS1_16FlashAttnFwdSm80INS1_25CollectiveMainloopFwdSm80ILi4ELi1ELb0EN4cute5tupleIJNS5_1CILi128EEENS7_ILi48EEENS7_ILi96EEEEEELi96ENS_6half_tEfNS_4arch4Sm80ELb0ELb1ELb1ELb1ELb1ELb1ELb1ELb1EEENS1_21CollectiveEpilogueFwdINS6_IJS8_SA_S9_EEENS6_IJNS7_ILi1EEESI_SI_EEESC_SE_Li128ELb1ELb1ELb1ELb0EEENS1_36VarlenDynamicPersistentTileSchedulerILi128ELi48ELi128ELi128ELb1ELb1ELb0ELb1ELb0ELb1EEEEEEEEEvNT_6ParamsE --------------------------
	.section	.text._ZN7cutlass13device_kernelIN5flash19enable_sm80_to_sm89INS1_16FlashAttnFwdSm80INS1_25CollectiveMainloopFwdSm80ILi4ELi1ELb0EN4cute5tupleIJNS5_1CILi128EEENS7_ILi48EEENS7_ILi96EEEEEELi96ENS_6half_tEfNS_4arch4Sm80ELb0ELb1ELb1ELb1ELb1ELb1ELb1ELb1EEENS1_21CollectiveEpilogueFwdINS6_IJS8_SA_S9_EEENS6_IJNS7_ILi1EEESI_SI_EEESC_SE_Li128ELb1ELb1ELb1ELb0EEENS1_36VarlenDynamicPersistentTileSchedulerILi128ELi48ELi128ELi128ELb1ELb1ELb0ELb1ELb0ELb1EEEEEEEEEvNT_6ParamsE,"ax",@progbits
	.sectioninfo	@"SHI_REGISTERS=255"
	.align	128
.text._ZN7cutlass13device_kernelIN5flash19enable_sm80_to_sm89INS1_16FlashAttnFwdSm80INS1_25CollectiveMainloopFwdSm80ILi4ELi1ELb0EN4cute5tupleIJNS5_1CILi128EEENS7_ILi48EEENS7_ILi96EEEEEELi96ENS_6half_tEfNS_4arch4Sm80ELb0ELb1ELb1ELb1ELb1ELb1ELb1ELb1EEENS1_21CollectiveEpilogueFwdINS6_IJS8_SA_S9_EEENS6_IJNS7_ILi1EEESI_SI_EEESC_SE_Li128ELb1ELb1ELb1ELb0EEENS1_36VarlenDynamicPersistentTileSchedulerILi128ELi48ELi128ELi128ELb1ELb1ELb0ELb1ELb0ELb1EEEEEEEEEvNT_6ParamsE:
        .type           _ZN7cutlass13device_kernelIN5flash19enable_sm80_to_sm89INS1_16FlashAttnFwdSm80INS1_25CollectiveMainloopFwdSm80ILi4ELi1ELb0EN4cute5tupleIJNS5_1CILi128EEENS7_ILi48EEENS7_ILi96EEEEEELi96ENS_6half_tEfNS_4arch4Sm80ELb0ELb1ELb1ELb1ELb1ELb1ELb1ELb1EEENS1_21CollectiveEpilogueFwdINS6_IJS8_SA_S9_EEENS6_IJNS7_ILi1EEESI_SI_EEESC_SE_Li128ELb1ELb1ELb1ELb0EEENS1_36VarlenDynamicPersistentTileSchedulerILi128ELi48ELi128ELi128ELb1ELb1ELb0ELb1ELb0ELb1EEEEEEEEEvNT_6ParamsE,@function
        .size           _ZN7cutlass13device_kernelIN5flash19enable_sm80_to_sm89INS1_16FlashAttnFwdSm80INS1_25CollectiveMainloopFwdSm80ILi4ELi1ELb0EN4cute5tupleIJNS5_1CILi128EEENS7_ILi48EEENS7_ILi96EEEEEELi96ENS_6half_tEfNS_4arch4Sm80ELb0ELb1ELb1ELb1ELb1ELb1ELb1ELb1EEENS1_21CollectiveEpilogueFwdINS6_IJS8_SA_S9_EEENS6_IJNS7_ILi1EEESI_SI_EEESC_SE_Li128ELb1ELb1ELb1ELb0EEENS1_36VarlenDynamicPersistentTileSchedulerILi128ELi48ELi128ELi128ELb1ELb1ELb0ELb1ELb0ELb1EEEEEEEEEvNT_6ParamsE,(.L_x_1832 - _ZN7cutlass13device_kernelIN5flash19enable_sm80_to_sm89INS1_16FlashAttnFwdSm80INS1_25CollectiveMainloopFwdSm80ILi4ELi1ELb0EN4cute5tupleIJNS5_1CILi128EEENS7_ILi48EEENS7_ILi96EEEEEELi96ENS_6half_tEfNS_4arch4Sm80ELb0ELb1ELb1ELb1ELb1ELb1ELb1ELb1EEENS1_21CollectiveEpilogueFwdINS6_IJS8_SA_S9_EEENS6_IJNS7_ILi1EEESI_SI_EEESC_SE_Li128ELb1ELb1ELb1ELb0EEENS1_36VarlenDynamicPersistentTileSchedulerILi128ELi48ELi128ELi128ELb1ELb1ELb0ELb1ELb0ELb1EEEEEEEEEvNT_6ParamsE)
        .other          _ZN7cutlass13device_kernelIN5flash19enable_sm80_to_sm89INS1_16FlashAttnFwdSm80INS1_25CollectiveMainloopFwdSm80ILi4ELi1ELb0EN4cute5tupleIJNS5_1CILi128EEENS7_ILi48EEENS7_ILi96EEEEEELi96ENS_6half_tEfNS_4arch4Sm80ELb0ELb1ELb1ELb1ELb1ELb1ELb1ELb1EEENS1_21CollectiveEpilogueFwdINS6_IJS8_SA_S9_EEENS6_IJNS7_ILi1EEESI_SI_EEESC_SE_Li128ELb1ELb1ELb1ELb0EEENS1_36VarlenDynamicPersistentTileSchedulerILi128ELi48ELi128ELi128ELb1ELb1ELb0ELb1ELb0ELb1EEEEEEEEEvNT_6ParamsE,@"STO_CUDA_ENTRY STV_DEFAULT"
_ZN7cutlass13device_kernelIN5flash19enable_sm80_to_sm89INS1_16FlashAttnFwdSm80INS1_25CollectiveMainloopFwdSm80ILi4ELi1ELb0EN4cute5tupleIJNS5_1CILi128EEENS7_ILi48EEENS7_ILi96EEEEEELi96ENS_6half_tEfNS_4arch4Sm80ELb0ELb1ELb1ELb1ELb1ELb1ELb1ELb1EEENS1_21CollectiveEpilogueFwdINS6_IJS8_SA_S9_EEENS6_IJNS7_ILi1EEESI_SI_EEESC_SE_Li128ELb1ELb1ELb1ELb0EEENS1_36VarlenDynamicPersistentTileSchedulerILi128ELi48ELi128ELi128ELb1ELb1ELb0ELb1ELb0ELb1EEEEEEEEEvNT_6ParamsE:
        /* <DEDUP_REMOVED lines=54> */
.L_x_861:
        /* <DEDUP_REMOVED lines=16> */
.L_x_1170:
        /* <DEDUP_REMOVED lines=16> */
.L_x_1171:
[----:B--2---:R-:W-:-:S05]  /*0560*/  IMAD R0, R0, c[0x0][0x538], RZ ;  /* 0x00014e0000007a24 */ /* 0x004fca00078e02ff */
[----:B------:R-:W-:-:S04]  /*0570*/  IADD3 R7, R0, R7, RZ ;  /* 0x0000000700077210 */ /* 0x000fc80007ffe0ff */
[----:B------:R-:W-:-:S13]  /*0580*/  ISETP.GT.AND P0, PT, R7, UR4, PT ;  /* 0x0000000407007c0c */ /* 0x000fda000bf04270 */
[----:B-1----:R-:W-:Y:S05]  /*0590*/  @!P0 BRA `(.L_x_861) ;  /* 0xfffffdc000008947 */ /* 0x002fea000383ffff */
.L_x_857:
[----:B------:R-:W-:-:S05]  /*05a0*/  IADD3 R10, -R0, R7, RZ ;  /* 0x00000007000a7210 */ /* 0x000fca0007ffe1ff */
[----:B------:R-:W-:-:S05]  /*05b0*/  IMAD R0, R4, c[0x0][0x538], R10 ;  /* 0x00014e0004007a24 */ /* 0x000fca00078e020a */
[----:B------:R-:W-:Y:S01]  /*05c0*/  ISETP.GT.AND P0, PT, R0, UR4, PT ;  /* 0x0000000400007c0c */ /* 0x000fe2000bf04270 */
[----:B------:R-:W-:-:S12]  /*05d0*/  BRA.DIV ~URZ, `(.L_x_862) ;  /* 0x000261827f007947 */ /* 0x000fd8000b800000 */
[----:B------:R-:W-:-:S04]  /*05e0*/  VOTE.ANY R7, PT, !P0 ;  /* 0x0000000000077806 */ /* 0x000fc800040e0100 */
.L_x_1172:
[----:B------:R-:W1:Y:S02]  /*05f0*/  POPC R0, R7 ;  /* 0x0000000700007309 */ /* 0x000e640000000000 */
[----:B-1----:R-:W-:-:S05]  /*0600*/  IADD3 R2, R0, R6, RZ ;  /* 0x0000000600027210 */ /* 0x002fca0007ffe0ff */
[----:B------:R1:W-:Y:S01]  /*0610*/  STL [R1+0x8c], R2 ;  /* 0x00008c0201007387 */ /* 0x0003e20000100800 */
[----:B------:R-:W-:Y:S05]  /*0620*/  BRA.DIV ~URZ, `(.L_x_863) ;  /* 0x000261827f007947 */ /* 0x000fea000b800000 */
[----:B------:R2:W3:Y:S01]  /*0630*/  SHFL.IDX PT, R12, R9, R0, 0x1f ;  /* 0x00001f00090c7589 */ /* 0x0004e200000e0000 */
[----:B------:R-:W-:-:S03]  /*0640*/  MOV R5, RZ ;  /* 0x000000ff00057202 */ /* 0x000fc60000000f00 */
[----:B------:R2:W4:Y:S04]  /*0650*/  SHFL.IDX PT, R9, R8, R0, 0x1f ;  /* 0x00001f0008097589 */ /* 0x00052800000e0000 */
.L_x_1173:
[----:B------:R-:W-:Y:S01]  /*0660*/  ISETP.NE.AND P0, PT, R7, RZ, PT ;  /* 0x000000ff0700720c */ /* 0x000fe20003f05270 */
[----:B------:R-:W-:-:S12]  /*0670*/  BSSY B0, `(.L_x_864) ;  /* 0x0000005000007945 */ /* 0x000fd80003800000 */
[----:B------:R-:W-:Y:S05]  /*0680*/  @!P0 BRA `(.L_x_865) ;  /* 0x0000003000008947 */ /* 0x000fea0003800000 */
[----:B--2---:R-:W-:Y:S01]  /*0690*/  IADD3 R0, R0, -0x1, RZ ;  /* 0xffffffff00007810 */ /* 0x004fe20007ffe0ff */
[----:B------:R-:W-:Y:S05]  /*06a0*/  BRA.DIV ~URZ, `(.L_x_866) ;  /* 0x000261e27f007947 */ /* 0x000fea000b800000 */
[----:B------:R2:W1:Y:S02]  /*06b0*/  SHFL.IDX PT, R5, R4, R0, 0x1f ;  /* 0x00001f0004057589 */ /* 0x00046400000e0000 */
.L_x_865:
[----:B------:R-:W-:Y:S05]  /*06c0*/  BSYNC B0 ;  /* 0x0000000000007941 */ /* 0x000fea0003800000 */
.L_x_864:
[----:B-12---:R-:W-:Y:S01]  /*06d0*/  IMAD R0, R5, c[0x0][0x538], R10 ;  /* 0x00014e0005007a24 */ /* 0x006fe200078e020a */
[----:B----4-:R-:W-:Y:S01]  /*06e0*/  ISETP.NE.AND P0, PT, R9, 0x1, PT ;  /* 0x000000010900780c */ /* 0x010fe20003f05270 */
[----:B------:R-:W-:Y:S03]  /*06f0*/  BSSY B0, `(.L_x_867) ;  /* 0x0000089000007945 */ /* 0x000fe60003800000 */
[----:B------:R1:W-:Y:S01]  /*0700*/  STL [R1+0x80], R0 ;  /* 0x0000800001007387 */ /* 0x0003e20000100800 */
        /* <DEDUP_REMOVED lines=65> */
.L_x_868:
        /* <DEDUP_REMOVED lines=70> */
.L_x_869:
[----:B------:R-:W-:Y:S05]  /*0f80*/  BSYNC B0 ;  /* 0x0000000000007941 */ /* 0x000fea0003800000 */
.L_x_867:
[----:B------:R-:W-:-:S04]  /*0f90*/  LOP3.LUT R0, RZ, R0, RZ, 0x33, !PT ;  /* 0x00000000ff007212 */ /* 0x000fc800078e33ff */
[----:B------:R-:W-:-:S05]  /*0fa0*/  IADD3 R0, R0, R12, RZ ;  /* 0x0000000c00007210 */ /* 0x000fca0007ffe0ff */
[----:B------:R2:W-:Y:S01]  /*0fb0*/  STL [R1+0x84], R0 ;  /* 0x0000840001007387 */ /* 0x0005e20000100800 */
[----:B------:R-:W-:Y:S05]  /*0fc0*/  BRA `(.L_x_870) ;  /* 0x0000006000007947 */ /* 0x000fea0003800000 */
.L_x_858:
[----:B------:R-:W-:Y:S01]  /*0fd0*/  MOV R0, UR4 ;  /* 0x0000000400007c02 */ /* 0x000fe20008000f00 */
[----:B------:R-:W-:Y:S04]  /*0fe0*/  STL [R1+0x84], RZ ;  /* 0x000084ff01007387 */ /* 0x000fe80000100800 */
[----:B------:R-:W-:Y:S04]  /*0ff0*/  STL [R1+0x88], RZ ;  /* 0x000088ff01007387 */ /* 0x000fe80000100800 */
[----:B------:R1:W-:Y:S02]  /*1000*/  STL [R1+0x80], R0 ;  /* 0x0000800001007387 */ /* 0x0003e40000100800 */
[----:B-1----:R-:W-:-:S05]  /*1010*/  MOV R0, c[0x0][0x53c] ;  /* 0x00014f0000007a02 */ /* 0x002fca0000000f00 */
[----:B------:R1:W-:Y:S02]  /*1020*/  STL [R1+0x8c], R0 ;  /* 0x00008c0001007387 */ /* 0x0003e40000100800 */
.L_x_870:
[----:B------:R-:W3:Y:S04]  /*1030*/  LDL R4, [R1+0x80] ;  /* 0x0000800001047983 */ /* 0x000ee80000100800 */
[----:B------:R-:W3:Y:S04]  /*1040*/  LDL R5, [R1+0x84] ;  /* 0x0000840001057983 */ /* 0x000ee80000100800 */
[----:B------:R-:W3:Y:S04]  /*1050*/  LDL R6, [R1+0x88] ;  /* 0x0000880001067983 */ /* 0x000ee80000100800 */
[----:B------:R-:W3:Y:S01]  /*1060*/  LDL R7, [R1+0x8c] ;  /* 0x00008c0001077983 */ /* 0x000ee20000100800 */
[----:B------:R-:W-:Y:S01]  /*1070*/  ISETP.NE.AND P0, PT, R13, RZ, PT ;  /* 0x000000ff0d00720c */ /* 0x000fe20003f05270 */
[----:B------:R-:W-:-:S12]  /*1080*/  WARPSYNC 0xffffffff ;  /* 0xffffffff00007948 */ /* 0x000fd80003800000 */
[----:B---3--:R3:W-:Y:S04]  /*1090*/  @!P0 STS.128 [0xc080], R4 ;  /* 0x00c08004ff008388 */ /* 0x0087e80000000c00 */
[----:B------:R-:W-:Y:S06]  /*10a0*/  BAR.ARV 0x5, 0x80 ;  /* 0x0142000000007b1d */ /* 0x000fec0000002000 */
.L_x_856:
[----:B-12---:R-:W2:Y:S02]  /*10b0*/  LDL R0, [R1+0x8c] ;  /* 0x00008c0001007983 */ /* 0x006ea40000100800 */
[----:B--2---:R-:W-:-:S13]  /*10c0*/  ISETP.GE.AND P0, PT, R0, c[0x0][0x53c], PT ;  /* 0x00014f0000007a0c */ /* 0x004fda0003f06270 */
[----:B------:R-:W-:Y:S05]  /*10d0*/  @P0 EXIT ;  /* 0x000000000000094d */ /* 0x000fea0003800000 */
[----:B------:R-:W1:Y:S01]  /*10e0*/  S2R R24, SR_TID.X ;  /* 0x0000000000187919 */ /* 0x000e620000002100 */
[----:B------:R-:W-:Y:S02]  /*10f0*/  ULDC UR4, c[0x0][0x2ac] ;  /* 0x0000ab0000047ab9 */ /* 0x000fe40000000800 */
[----:B------:R-:W-:Y:S02]  /*1100*/  ULDC UR6, c[0x0][0x1d0] ;  /* 0x0000740000067ab9 */ /* 0x000fe40000000800 */
[----:B------:R-:W-:Y:S01]  /*1110*/  UIMAD UR6, UR4, UR6, URZ ;  /* 0x00000006040672a4 */ /* 0x000fe2000f8e023f */
[----:B-1----:R-:W-:Y:S02]  /*1120*/  SHF.R.S32.HI R11, RZ, 0x1f, R24 ;  /* 0x0000001fff0b7819 */ /* 0x002fe40000011418 */
[-C--:B------:R-:W-:Y:S02]  /*1130*/  LEA.HI R20, R24, R24.reuse, RZ, 0x1 ;  /* 0x0000001818147211 */ /* 0x080fe400078f08ff */
[----:B---3--:R-:W-:-:S02]  /*1140*/  LEA.HI R4, R11, R24, RZ, 0x4 ;  /* 0x000000180b047211 */ /* 0x008fc400078f20ff */
[----:B------:R-:W-:Y:S02]  /*1150*/  SHF.R.S32.HI R138, RZ, 0x1, R20 ;  /* 0x00000001ff8a7819 */ /* 0x000fe40000011414 */
[----:B------:R-:W-:Y:S02]  /*1160*/  SHF.R.S32.HI R0, RZ, 0x4, R4 ;  /* 0x00000004ff007819 */ /* 0x000fe40000011404 */
[----:B------:R-:W-:Y:S02]  /*1170*/  LEA.HI R2, R20, R138, RZ, 0x1 ;  /* 0x0000008a14027211 */ /* 0x000fe400078f08ff */
[----:B------:R-:W-:Y:S02]  /*1180*/  LEA.HI R3, R4, R0, RZ, 0x1 ;  /* 0x0000000004037211 */ /* 0x000fe400078f08ff */
[----:B------:R-:W-:Y:S02]  /*1190*/  LOP3.LUT R2, R2, 0x7fffffe, RZ, 0xc0, !PT ;  /* 0x07fffffe02027812 */ /* 0x000fe400078ec0ff */
[----:B------:R-:W-:-:S02]  /*11a0*/  LOP3.LUT R3, R3, 0xfffffffe, RZ, 0xc0, !PT ;  /* 0xfffffffe03037812 */ /* 0x000fc400078ec0ff */
[----:B------:R-:W-:Y:S01]  /*11b0*/  LOP3.LUT R4, R4, 0xfffffff0, RZ, 0xc0, !PT ;  /* 0xfffffff004047812 */ /* 0x000fe200078ec0ff */
[----:B------:R-:W-:Y:S01]  /*11c0*/  IMAD.IADD R2, R138, 0x1, -R2 ;  /* 0x000000018a027824 */ /* 0x000fe200078e0a02 */
[CC--:B------:R-:W-:Y:S01]  /*11d0*/  LEA.HI R21, R11.reuse, R24.reuse, RZ, 0x3 ;  /* 0x000000180b157211 */ /* 0x0c0fe200078f18ff */
[C---:B------:R-:W-:Y:S01]  /*11e0*/  IMAD.IADD R19, R0.reuse, 0x1, -R3 ;  /* 0x0000000100137824 */ /* 0x040fe200078e0a03 */
[----:B------:R-:W-:Y:S01]  /*11f0*/  LEA.HI R12, R11, R24, RZ, 0x2 ;  /* 0x000000180b0c7211 */ /* 0x000fe200078f10ff */
[----:B------:R-:W-:Y:S01]  /*1200*/  IMAD R0, R0, 0x8, R2 ;  /* 0x0000000800007824 */ /* 0x000fe200078e0202 */
[----:B------:R-:W-:Y:S01]  /*1210*/  LOP3.LUT R3, R21, 0xfffffff8, RZ, 0xc0, !PT ;  /* 0xfffffff815037812 */ /* 0x000fe200078ec0ff */
[----:B------:R-:W-:Y:S01]  /*1220*/  IMAD.IADD R2, R24, 0x1, -R4 ;  /* 0x0000000118027824 */ /* 0x000fe200078e0a04 */
[----:B------:R-:W-:Y:S02]  /*1230*/  SHF.R.S32.HI R6, RZ, 0x3, R21 ;  /* 0x00000003ff067819 */ /* 0x000fe40000011415 */
[----:B------:R-:W-:Y:S01]  /*1240*/  LOP3.LUT R9, R12, 0xfffffffc, RZ, 0xc0, !PT ;  /* 0xfffffffc0c097812 */ /* 0x000fe200078ec0ff */
[----:B------:R-:W-:Y:S01]  /*1250*/  IMAD.IADD R5, R24, 0x1, -R3 ;  /* 0x0000000118057824 */ /* 0x000fe200078e0a03 */
[----:B------:R-:W-:Y:S01]  /*1260*/  LEA.HI R8, R2, R2, RZ, 0x1 ;  /* 0x0000000202087211 */ /* 0x000fe200078f08ff */
[----:B------:R-:W-:Y:S01]  /*1270*/  IMAD.SHL.U32 R3, R6, 0x40, RZ ;  /* 0x0000004006037824 */ /* 0x000fe200078e00ff */
[----:B------:R-:W-:Y:S01]  /*1280*/  SHF.R.S32.HI R7, RZ, 0x1f, R2 ;  /* 0x0000001fff077819 */ /* 0x000fe20000011402 */
[----:B------:R-:W-:Y:S01]  /*1290*/  IMAD.IADD R13, R24, 0x1, -R9 ;  /* 0x00000001180d7824 */ /* 0x000fe200078e0a09 */
[----:B------:R-:W-:-:S02]  /*12a0*/  LOP3.LUT R4, R8, 0x7fffffe, RZ, 0xc0, !PT ;  /* 0x07fffffe08047812 */ /* 0x000fc400078ec0ff */
[----:B------:R-:W-:Y:S01]  /*12b0*/  LEA.HI R16, R7, R2, RZ, 0x3 ;  /* 0x0000000207107211 */ /* 0x000fe200078f18ff */
[----:B------:R-:W-:Y:S01]  /*12c0*/  IMAD.SHL.U32 R30, R13, 0x8, RZ ;  /* 0x000000080d1e7824 */ /* 0x000fe200078e00ff */
[----:B------:R-:W-:Y:S01]  /*12d0*/  SHF.R.S32.HI R32, RZ, 0x2, R12 ;  /* 0x00000002ff207819 */ /* 0x000fe2000001140c */
[----:B------:R-:W-:Y:S01]  /*12e0*/  IMAD.IADD R15, R2, 0x1, -R4 ;  /* 0x00000001020f7824 */ /* 0x000fe200078e0a04 */
[----:B------:R-:W-:Y:S02]  /*12f0*/  LOP3.LUT R2, R3, 0xc0, RZ, 0xc0, !PT ;  /* 0x000000c003027812 */ /* 0x000fe400078ec0ff */
[----:B------:R-:W-:Y:S02]  /*1300*/  LEA.HI R10, R5, R5, RZ, 0x1 ;  /* 0x00000005050a7211 */ /* 0x000fe400078f08ff */
[----:B------:R-:W-:Y:S02]  /*1310*/  SHF.R.U32.HI R3, RZ, 0x3, R2 ;  /* 0x00000003ff037819 */ /* 0x000fe40000011602 */
[----:B------:R-:W-:-:S02]  /*1320*/  LOP3.LUT R2, R2, 0x18, R30, 0xf8, !PT ;  /* 0x0000001802027812 */ /* 0x000fc400078ef81e */
[----:B------:R-:W-:Y:S02]  /*1330*/  LEA.HI R6, R12, R32, RZ, 0x1 ;  /* 0x000000200c067211 */ /* 0x000fe400078f08ff */
[----:B------:R-:W-:Y:S02]  /*1340*/  LOP3.LUT R4, R10, 0x3fffffe, RZ, 0xc0, !PT ;  /* 0x03fffffe0a047812 */ /* 0x000fe400078ec0ff */
[----:B------:R-:W-:Y:S02]  /*1350*/  LOP3.LUT R9, R2, R3, RZ, 0x3c, !PT ;  /* 0x0000000302097212 */ /* 0x000fe400078e3cff */
[----:B------:R-:W-:Y:S01]  /*1360*/  LOP3.LUT R3, R6, 0x7fffffe, RZ, 0xc0, !PT ;  /* 0x07fffffe06037812 */ /* 0x000fe200078ec0ff */
[----:B------:R-:W-:Y:S01]  /*1370*/  IMAD.IADD R17, R5, 0x1, -R4 ;  /* 0x0000000105117824 */ /* 0x000fe200078e0a04 */
[----:B------:R-:W-:Y:S02]  /*1380*/  LEA.HI R11, R11, R24, RZ, 0x5 ;  /* 0x000000180b0b7211 */ /* 0x000fe400078f28ff */
[----:B------:R-:W-:Y:S01]  /*1390*/  LEA.HI R2, R13, R13, RZ, 0x1 ;  /* 0x0000000d0d027211 */ /* 0x000fe200078f08ff */
[----:B------:R-:W-:Y:S01]  /*13a0*/  IMAD.IADD R4, R32, 0x1, -R3 ;  /* 0x0000000120047824 */ /* 0x000fe200078e0a03 */
[----:B------:R-:W-:-:S02]  /*13b0*/  LOP3.LUT R5, R11, 0xffffffe0, RZ, 0xc0, !PT ;  /* 0xffffffe00b057812 */ /* 0x000fc400078ec0ff */
[C---:B------:R-:W-:Y:S01]  /*13c0*/  LOP3.LUT R3, R2.reuse, 0x1ffffffe, RZ, 0xc0, !PT ;  /* 0x1ffffffe02037812 */ /* 0x040fe200078ec0ff */
[----:B------:R-:W-:Y:S01]  /*13d0*/  IMAD.SHL.U32 R2, R2, 0x20, RZ ;  /* 0x0000002002027824 */ /* 0x000fe200078e00ff */
[----:B------:R-:W-:Y:S01]  /*13e0*/  SHF.R.S32.HI R7, RZ, 0x5, R11 ;  /* 0x00000005ff077819 */ /* 0x000fe2000001140b */
[----:B------:R-:W-:Y:S01]  /*13f0*/  IMAD.IADD R29, R24, 0x1, -R5 ;  /* 0x00000001181d7824 */ /* 0x000fe200078e0a05 */
[----:B------:R-:W-:Y:S02]  /*1400*/  SHF.R.S32.HI R6, RZ, 0x1f, R11 ;  /* 0x0000001fff067819 */ /* 0x000fe4000001140b */
[----:B------:R-:W-:Y:S01]  /*1410*/  LOP3.LUT R2, R2, 0xffffffc0, RZ, 0xc0, !PT ;  /* 0xffffffc002027812 */ /* 0x000fe200078ec0ff */
[----:B------:R-:W-:Y:S01]  /*1420*/  IMAD R5, R7, 0x8, R4 ;  /* 0x0000000807057824 */ /* 0x000fe200078e0204 */
[----:B------:R-:W-:Y:S01]  /*1430*/  IADD3 R23, R138, 0x40, RZ ;  /* 0x000000408a177810 */ /* 0x000fe20007ffe0ff */
[----:B------:R-:W-:Y:S01]  /*1440*/  IMAD.IADD R4, R13, 0x1, -R3 ;  /* 0x000000010d047824 */ /* 0x000fe200078e0a03 */
[----:B------:R-:W-:Y:S01]  /*1450*/  LEA.HI R3, R6, R7, RZ, 0x2 ;  /* 0x0000000706037211 */ /* 0x000fe200078f10ff */
[----:B------:R-:W-:Y:S01]  /*1460*/  IMAD.U32 R5, R5, 0x20, R9 ;  /* 0x0000002005057824 */ /* 0x000fe200078e0009 */
[----:B------:R-:W-:Y:S01]  /*1470*/  SHF.R.S32.HI R6, RZ, 0x1f, R29 ;  /* 0x0000001fff067819 */ /* 0x000fe2000001141d */
[----:B------:R-:W-:Y:S01]  /*1480*/  IMAD R22, R4, 0x8, R2 ;  /* 0x0000000804167824 */ /* 0x000fe200078e0202 */
[----:B------:R-:W-:-:S02]  /*1490*/  LOP3.LUT R2, R3, 0xffffffc, RZ, 0xc0, !PT ;  /* 0x0ffffffc03027812 */ /* 0x000fc400078ec0ff */
[----:B------:R-:W-:Y:S01]  /*14a0*/  LEA.HI R18, R6, R29, RZ, 0x2 ;  /* 0x0000001d06127211 */ /* 0x000fe200078f10ff */
[----:B------:R1:W-:Y:S01]  /*14b0*/  STL [R1+0x3c], R5 ;  /* 0x00003c0501007387 */ /* 0x0003e20000100800 */
[----:B------:R-:W-:Y:S01]  /*14c0*/  SHF.R.S32.HI R11, RZ, 0x1f, R12 ;  /* 0x0000001fff0b7819 */ /* 0x000fe2000001140c */
[----:B------:R-:W-:Y:S01]  /*14d0*/  IMAD.IADD R3, R7, 0x1, -R2 ;  /* 0x0000000107037824 */ /* 0x000fe200078e0a02 */
[----:B------:R-:W-:Y:S02]  /*14e0*/  SHF.R.S32.HI R2, RZ, 0x2, R18 ;  /* 0x00000002ff027819 */ /* 0x000fe40000011412 */
[----:B------:R-:W-:Y:S02]  /*14f0*/  LEA.HI R4, R11, R32, RZ, 0x3 ;  /* 0x000000200b047211 */ /* 0x000fe400078f18ff */
[----:B------:R-:W-:Y:S01]  /*1500*/  LEA.HI R14, R23, R23, RZ, 0x1 ;  /* 0x00000017170e7211 */ /* 0x000fe200078f08ff */
[----:B------:R-:W-:Y:S01]  /*1510*/  IMAD R27, R3, 0x10, R2 ;  /* 0x00000010031b7824 */ /* 0x000fe200078e0202 */
[----:B------:R-:W-:-:S02]  /*1520*/  LOP3.LUT R4, R4, 0xfffffff8, RZ, 0xc0, !PT ;  /* 0xfffffff804047812 */ /* 0x000fc400078ec0ff */
[----:B------:R-:W-:Y:S02]  /*1530*/  LOP3.LUT R9, R14, 0x7fffffe, RZ, 0xc0, !PT ;  /* 0x07fffffe0e097812 */ /* 0x000fe400078ec0ff */
[----:B------:R-:W-:Y:S01]  /*1540*/  SHF.R.S32.HI R6, RZ, 0x1, R8 ;  /* 0x00000001ff067819 */ /* 0x000fe20000011408 */
[----:B------:R-:W-:Y:S01]  /*1550*/  STL [R1+0xe8], R27 ;  /* 0x0000e81b01007387 */ /* 0x000fe20000100800 */
[----:B------:R-:W-:Y:S02]  /*1560*/  SHF.R.S32.HI R2, RZ, 0x1, R10 ;  /* 0x00000001ff027819 */ /* 0x000fe4000001140a */
[----:B------:R-:W-:Y:S02]  /*1570*/  SHF.R.S32.HI R31, RZ, 0x1f, R30 ;  /* 0x0000001fff1f7819 */ /* 0x000fe4000001141e */
[C---:B------:R-:W-:Y:S01]  /*1580*/  LOP3.LUT P3, RZ, R2.reuse, 0x2, RZ, 0xc0, !PT ;  /* 0x0000000202ff7812 */ /* 0x040fe2000786c0ff */
[----:B------:R-:W-:Y:S01]  /*1590*/  IMAD.SHL.U32 R2, R2, 0x40, RZ ;  /* 0x0000004002027824 */ /* 0x000fe200078e00ff */
[----:B------:R-:W-:-:S02]  /*15a0*/  IADD3 R252, R30, 0x20, RZ ;  /* 0x000000201efc7810 */ /* 0x000fc40007ffe0ff */
[----:B-1----:R-:W-:Y:S02]  /*15b0*/  SHF.R.S32.HI R5, RZ, 0x1f, R23 ;  /* 0x0000001fff057819 */ /* 0x002fe40000011417 */
[----:B------:R-:W-:Y:S02]  /*15c0*/  LOP3.LUT R2, R2, 0xc0, RZ, 0xc0, !PT ;  /* 0x000000c002027812 */ /* 0x000fe400078ec0ff */
[----:B------:R-:W-:Y:S02]  /*15d0*/  LEA.HI R3, R5, R23, RZ, 0x3 ;  /* 0x0000001705037211 */ /* 0x000fe400078f18ff */
[----:B------:R-:W-:Y:S01]  /*15e0*/  SHF.R.S32.HI R5, RZ, 0x1f, R8 ;  /* 0x0000001fff057819 */ /* 0x000fe20000011408 */
[----:B------:R-:W-:Y:S02]  /*15f0*/  IMAD.IADD R8, R32, 0x1, -R4 ;  /* 0x0000000120087824 */ /* 0x000fe400078e0a04 */
[----:B------:R-:W-:Y:S01]  /*1600*/  IMAD.SHL.U32 R3, R3, 0x20, RZ ;  /* 0x0000002003037824 */ /* 0x000fe200078e00ff */
[----:B------:R-:W-:Y:S01]  /*1610*/  LEA.HI R5, R5, R6, RZ, 0x2 ;  /* 0x0000000605057211 */ /* 0x000fe200078f10ff */
[----:B------:R-:W-:Y:S01]  /*1620*/  IMAD.IADD R4, R23, 0x1, -R9 ;  /* 0x0000000117047824 */ /* 0x000fe200078e0a09 */
[----:B------:R-:W-:-:S02]  /*1630*/  LOP3.LUT R9, R2, 0x8, R21, 0xf8, !PT ;  /* 0x0000000802097812 */ /* 0x000fc400078ef815 */
[----:B------:R-:W-:Y:S02]  /*1640*/  LOP3.LUT R3, R3, 0xffffff00, RZ, 0xc0, !PT ;  /* 0xffffff0003037812 */ /* 0x000fe400078ec0ff */
[----:B------:R-:W-:-:S03]  /*1650*/  LOP3.LUT R5, R5, 0xfffffffc, RZ, 0xc0, !PT ;  /* 0xfffffffc05057812 */ /* 0x000fc600078ec0ff */
[----:B------:R-:W-:Y:S01]  /*1660*/  IMAD R23, R4, 0x20, R3 ;  /* 0x0000002004177824 */ /* 0x000fe200078e0203 */
[----:B------:R-:W-:Y:S01]  /*1670*/  LEA.HI R4, R8, R8, RZ, 0x1 ;  /* 0x0000000808047211 */ /* 0x000fe200078f08ff */
[----:B------:R-:W-:Y:S02]  /*1680*/  IMAD.SHL.U32 R3, R16, 0x20, RZ ;  /* 0x0000002010037824 */ /* 0x000fe400078e00ff */
[----:B------:R-:W-:Y:S01]  /*1690*/  IMAD.IADD R12, R6, 0x1, -R5 ;  /* 0x00000001060c7824 */ /* 0x000fe200078e0a05 */
[----:B------:R-:W-:Y:S01]  /*16a0*/  SHF.R.U32.HI R5, RZ, 0x3, R2 ;  /* 0x00000003ff057819 */ /* 0x000fe20000011602 */
[----:B------:R-:W-:Y:S01]  /*16b0*/  IMAD.SHL.U32 R2, R7, 0x200, RZ ;  /* 0x0000020007027824 */ /* 0x000fe200078e00ff */
[----:B------:R-:W-:Y:S01]  /*16c0*/  LOP3.LUT R3, R3, 0xffffff00, RZ, 0xc0, !PT ;  /* 0xffffff0003037812 */ /* 0x000fe200078ec0ff */
[----:B------:R-:W-:Y:S01]  /*16d0*/  STL [R1+0xb4], R23 ;  /* 0x0000b41701007387 */ /* 0x000fe20000100800 */
[----:B------:R-:W-:Y:S02]  /*16e0*/  LOP3.LUT R6, R4, 0x3fffffe, RZ, 0xc0, !PT ;  /* 0x03fffffe04067812 */ /* 0x000fe400078ec0ff */
[----:B------:R-:W-:Y:S01]  /*16f0*/  LOP3.LUT R9, R9, R5, RZ, 0x3c, !PT ;  /* 0x0000000509097212 */ /* 0x000fe200078e3cff */
[----:B------:R-:W-:Y:S01]  /*1700*/  IMAD.IADD R5, R3, 0x1, R2 ;  /* 0x0000000103057824 */ /* 0x000fe200078e0202 */
[----:B------:R-:W-:Y:S01]  /*1710*/  LOP3.LUT R7, R20, 0xfffffffe, RZ, 0xc0, !PT ;  /* 0xfffffffe14077812 */ /* 0x000fe200078ec0ff */
[----:B------:R-:W-:Y:S01]  /*1720*/  IMAD.IADD R6, R8, 0x1, -R6 ;  /* 0x0000000108067824 */ /* 0x000fe200078e0a06 */
[----:B------:R-:W-:Y:S01]  /*1730*/  SHF.R.S32.HI R4, RZ, 0x1, R4 ;  /* 0x00000001ff047819 */ /* 0x000fe20000011404 */
[----:B------:R-:W-:Y:S01]  /*1740*/  IMAD R2, R13, 0x2, R2 ;  /* 0x000000020d027824 */ /* 0x000fe200078e0202 */
[----:B------:R-:W-:Y:S01]  /*1750*/  LOP3.LUT P4, RZ, R12, 0x2, RZ, 0xc0, !PT ;  /* 0x000000020cff7812 */ /* 0x000fe2000788c0ff */
[----:B------:R-:W-:Y:S01]  /*1760*/  IMAD.IADD R170, R24, 0x1, -R7 ;  /* 0x0000000118aa7824 */ /* 0x000fe200078e0a07 */
[----:B------:R-:W-:Y:S01]  /*1770*/  LOP3.LUT P0, RZ, R4, 0x2, RZ, 0xc0, !PT ;  /* 0x0000000204ff7812 */ /* 0x000fe2000780c0ff */
[----:B------:R-:W-:Y:S01]  /*1780*/  IMAD R10, R6, 0x20, R2 ;  /* 0x00000020060a7824 */ /* 0x000fe200078e0202 */
[----:B------:R-:W-:Y:S01]  /*1790*/  LOP3.LUT R2, R4, 0x1, RZ, 0xc0, !PT ;  /* 0x0000000104027812 */ /* 0x000fe200078ec0ff */
[----:B------:R-:W-:-:S02]  /*17a0*/  IMAD R16, R15, 0x20, R3 ;  /* 0x000000200f107824 */ /* 0x000fc400078e0203 */
[----:B------:R-:W-:Y:S01]  /*17b0*/  IMAD R15, R15, 0x20, R5 ;  /* 0x000000200f0f7824 */ /* 0x000fe200078e0205 */
[----:B------:R-:W-:Y:S01]  /*17c0*/  LEA.HI R5, R11, R32, RZ, 0x2 ;  /* 0x000000200b057211 */ /* 0x000fe200078f10ff */
[----:B------:R-:W-:Y:S01]  /*17d0*/  IMAD R3, R19, 0x8, R17 ;  /* 0x0000000813037824 */ /* 0x000fe200078e0211 */
[----:B------:R-:W-:Y:S01]  /*17e0*/  ISETP.NE.U32.AND P1, PT, R2, 0x1, PT ;  /* 0x000000010200780c */ /* 0x000fe20003f25070 */
[----:B------:R-:W-:Y:S02]  /*17f0*/  IMAD.SHL.U32 R164, R170, 0x4, RZ ;  /* 0x00000004aaa47824 */ /* 0x000fe400078e00ff */
[----:B------:R-:W-:Y:S01]  /*1800*/  IMAD.U32 R2, R3, 0x20, R9 ;  /* 0x0000002003027824 */ /* 0x000fe200078e0009 */
[----:B------:R-:W-:Y:S01]  /*1810*/  LOP3.LUT R3, R5, 0xfffffffc, RZ, 0xc0, !PT ;  /* 0xfffffffc05037812 */ /* 0x000fe200078ec0ff */
[----:B------:R-:W-:Y:S01]  /*1820*/  IMAD.SHL.U32 R7, R0, 0x20, RZ ;  /* 0x0000002000077824 */ /* 0x000fe200078e00ff */
[----:B------:R-:W-:Y:S01]  /*1830*/  IADD3 R166, R164, 0x10, RZ ;  /* 0x00000010a4a67810 */ /* 0x000fe20007ffe0ff */
[----:B------:R-:W-:Y:S01]  /*1840*/  IMAD.SHL.U32 R8, R19, 0x8, RZ ;  /* 0x0000000813087824 */ /* 0x000fe200078e00ff */
[----:B------:R-:W-:Y:S01]  /*1850*/  SHF.R.S32.HI R5, RZ, 0x1, R14 ;  /* 0x00000001ff057819 */ /* 0x000fe2000001140e */
[----:B------:R-:W-:Y:S01]  /*1860*/  IMAD.IADD R3, R32, 0x1, -R3 ;  /* 0x0000000120037824 */ /* 0x000fe200078e0a03 */
[C---:B------:R-:W-:Y:S01]  /*1870*/  IADD3 R139, R164.reuse, 0x20, RZ ;  /* 0x00000020a48b7810 */ /* 0x040fe20007ffe0ff */
[C---:B------:R-:W-:Y:S01]  /*1880*/  IMAD.IADD R137, R164.reuse, 0x1, R166 ;  /* 0x00000001a4897824 */ /* 0x040fe200078e02a6 */
[C---:B------:R-:W-:Y:S01]  /*1890*/  IADD3 R169, R164.reuse, 0x8, RZ ;  /* 0x00000008a4a97810 */ /* 0x040fe20007ffe0ff */
[----:B------:R-:W-:Y:S01]  /*18a0*/  IMAD.SHL.U32 R6, R5, 0x40, RZ ;  /* 0x0000004005067824 */ /* 0x000fe200078e00ff */
[C---:B------:R-:W-:Y:S01]  /*18b0*/  LOP3.LUT P2, RZ, R3.reuse, 0x2, RZ, 0xc0, !PT ;  /* 0x0000000203ff7812 */ /* 0x040fe2000784c0ff */
[----:B------:R-:W-:Y:S01]  /*18c0*/  IMAD.SHL.U32 R5, R3, 0x40, RZ ;  /* 0x0000004003057824 */ /* 0x000fe200078e00ff */
[----:B------:R-:W-:Y:S01]  /*18d0*/  SHF.R.S32.HI R3, RZ, 0x1f, R137 ;  /* 0x0000001fff037819 */ /* 0x000fe20000011489 */
[----:B------:R-:W-:Y:S01]  /*18e0*/  IMAD.IADD R136, R164, 0x1, R139 ;  /* 0x00000001a4887824 */ /* 0x000fe200078e028b */
[----:B------:R-:W-:Y:S01]  /*18f0*/  LOP3.LUT R28, R6, 0xc0, RZ, 0xc0, !PT ;  /* 0x000000c0061c7812 */ /* 0x000fe200078ec0ff */
[----:B------:R-:W-:Y:S01]  /*1900*/  IMAD.SHL.U32 R110, R170, 0x8, RZ ;  /* 0x00000008aa6e7824 */ /* 0x000fe200078e00ff */
[----:B------:R-:W-:-:S02]  /*1910*/  LEA.HI R0, R3, R137, RZ, 0x5 ;  /* 0x0000008903007211 */ /* 0x000fc400078f28ff */
[----:B------:R-:W-:Y:S01]  /*1920*/  LOP3.LUT R26, R5, 0xc0, RZ, 0xc0, !PT ;  /* 0x000000c0051a7812 */ /* 0x000fe200078ec0ff */
[----:B------:R-:W-:Y:S01]  /*1930*/  IMAD.SHL.U32 R5, R4, 0x40, RZ ;  /* 0x0000004004057824 */ /* 0x000fe200078e00ff */
[----:B------:R-:W-:Y:S01]  /*1940*/  LEA.HI R9, R3, R137, RZ, 0x3 ;  /* 0x0000008903097211 */ /* 0x000fe200078f18ff */
[----:B------:R-:W-:Y:S01]  /*1950*/  IMAD.SHL.U32 R0, R0, 0x80, RZ ;  /* 0x0000008000007824 */ /* 0x000fe200078e00ff */
[----:B------:R-:W-:Y:S01]  /*1960*/  SHF.R.U32.HI R24, RZ, 0x3, R26 ;  /* 0x00000003ff187819 */ /* 0x000fe2000001161a */
[----:B------:R-:W-:Y:S01]  /*1970*/  STL [R1+0xac], R28 ;  /* 0x0000ac1c01007387 */ /* 0x000fe20000100800 */
[--C-:B------:R-:W-:Y:S02]  /*1980*/  LOP3.LUT R4, R26, 0x18, R9.reuse, 0xf8, !PT ;  /* 0x000000181a047812 */ /* 0x100fe400078ef809 */
[----:B------:R-:W-:Y:S01]  /*1990*/  SHF.R.U32.HI R25, RZ, 0x3, R28 ;  /* 0x00000003ff197819 */ /* 0x000fe2000001161c */
[----:B------:R-:W-:Y:S01]  /*19a0*/  STL [R1+0x68], R26 ;  /* 0x0000681a01007387 */ /* 0x000fe20000100800 */
[----:B------:R-:W-:-:S02]  /*19b0*/  LOP3.LUT R3, R28, 0x18, R9, 0xf8, !PT ;  /* 0x000000181c037812 */ /* 0x000fc400078ef809 */
[----:B------:R-:W-:Y:S01]  /*19c0*/  LOP3.LUT R6, R4, R24, RZ, 0x3c, !PT ;  /* 0x0000001804067212 */ /* 0x000fe200078e3cff */
[----:B------:R-:W-:Y:S01]  /*19d0*/  STL [R1+0xb0], R25 ;  /* 0x0000b01901007387 */ /* 0x000fe20000100800 */
[----:B------:R-:W-:Y:S02]  /*19e0*/  LOP3.LUT R0, R0, 0xfffff000, RZ, 0xc0, !PT ;  /* 0xfffff00000007812 */ /* 0x000fe400078ec0ff */
[----:B------:R-:W-:Y:S01]  /*19f0*/  LOP3.LUT R4, R3, R25, RZ, 0x3c, !PT ;  /* 0x0000001903047212 */ /* 0x000fe200078e3cff */
[----:B------:R-:W-:Y:S01]  /*1a00*/  STL [R1+0x6c], R24 ;  /* 0x00006c1801007387 */ /* 0x000fe20000100800 */
[----:B------:R-:W-:Y:S02]  /*1a10*/  LOP3.LUT R5, R5, 0xc0, RZ, 0xc0, !PT ;  /* 0x000000c005057812 */ /* 0x000fe400078ec0ff */
[----:B------:R-:W-:Y:S02]  /*1a20*/  SHF.R.S32.HI R3, RZ, 0x1f, R136 ;  /* 0x0000001fff037819 */ /* 0x000fe40000011488 */
[----:B------:R-:W-:-:S02]  /*1a30*/  IADD3 R17, R6, R0, R7 ;  /* 0x0000000006117210 */ /* 0x000fc40007ffe007 */
[----:B------:R-:W-:Y:S01]  /*1a40*/  IADD3 R14, R4, R23, R0 ;  /* 0x00000017040e7210 */ /* 0x000fe20007ffe000 */
[----:B------:R-:W-:Y:S01]  /*1a50*/  IMAD.SHL.U32 R4, R12, 0x40, RZ ;  /* 0x000000400c047824 */ /* 0x000fe200078e00ff */
[----:B------:R-:W-:Y:S01]  /*1a60*/  LEA.HI R5, R5, R5, RZ, 0x1d ;  /* 0x0000000505057211 */ /* 0x000fe200078fe8ff */
[----:B------:R-:W-:Y:S01]  /*1a70*/  IMAD.MOV.U32 R12, RZ, RZ, 0x20 ;  /* 0x00000020ff0c7424 */ /* 0x000fe200078e00ff */
[CC--:B------:R-:W-:Y:S02]  /*1a80*/  LEA.HI R0, R3.reuse, R136.reuse, RZ, 0x5 ;  /* 0x0000008803007211 */ /* 0x0c0fe400078f28ff */
[----:B------:R-:W-:Y:S01]  /*1a90*/  LEA.HI R6, R3, R136, RZ, 0x3 ;  /* 0x0000008803067211 */ /* 0x000fe200078f18ff */
[----:B------:R-:W-:Y:S01]  /*1aa0*/  IMAD.IADD R10, R5, 0x1, R10 ;  /* 0x00000001050a7824 */ /* 0x000fe200078e020a */
[----:B------:R-:W-:Y:S01]  /*1ab0*/  LOP3.LUT R3, R4, 0xc0, RZ, 0xc0, !PT ;  /* 0x000000c004037812 */ /* 0x000fe200078ec0ff */
[----:B------:R-:W-:Y:S01]  /*1ac0*/  IMAD.SHL.U32 R0, R0, 0x80, RZ ;  /* 0x0000008000007824 */ /* 0x000fe200078e00ff */
[----:B------:R-:W-:Y:S01]  /*1ad0*/  LOP3.LUT R5, R26, 0x18, R6, 0xf8, !PT ;  /* 0x000000181a057812 */ /* 0x000fe200078ef806 */
[----:B------:R-:W-:Y:S01]  /*1ae0*/  IMAD.SHL.U32 R21, R10, 0x2, RZ ;  /* 0x000000020a157824 */ /* 0x000fe200078e00ff */
[----:B------:R-:W-:-:S02]  /*1af0*/  LOP3.LUT R8, R3, 0x8, R8, 0xf8, !PT ;  /* 0x0000000803087812 */ /* 0x000fc400078ef808 */
[----:B------:R-:W-:Y:S02]  /*1b00*/  LOP3.LUT R4, R28, 0x18, R6, 0xf8, !PT ;  /* 0x000000181c047812 */ /* 0x000fe400078ef806 */
[----:B------:R-:W-:Y:S01]  /*1b10*/  LOP3.LUT R0, R0, 0xfffff000, RZ, 0xc0, !PT ;  /* 0xfffff00000007812 */ /* 0x000fe200078ec0ff */
[----:B------:R-:W-:Y:S01]  /*1b20*/  STL [R1+0x98], R21 ;  /* 0x0000981501007387 */ /* 0x000fe20000100800 */
[----:B------:R-:W-:Y:S02]  /*1b30*/  SHF.R.U32.HI R3, RZ, 0x3, R3 ;  /* 0x00000003ff037819 */ /* 0x000fe40000011603 */
[----:B------:R-:W-:Y:S02]  /*1b40*/  LOP3.LUT R5, R5, R24, RZ, 0x3c, !PT ;  /* 0x0000001805057212 */ /* 0x000fe400078e3cff */
[----:B------:R-:W-:Y:S02]  /*1b50*/  LOP3.LUT R4, R4, R25, RZ, 0x3c, !PT ;  /* 0x0000001904047212 */ /* 0x000fe400078e3cff */
[----:B------:R-:W-:-:S02]  /*1b60*/  LOP3.LUT R3, R8, R3, RZ, 0x3c, !PT ;  /* 0x0000000308037212 */ /* 0x000fc400078e3cff */
[----:B------:R-:W-:Y:S02]  /*1b70*/  IADD3 R11, R5, R0, R7 ;  /* 0x00000000050b7210 */ /* 0x000fe40007ffe007 */
[----:B------:R-:W-:Y:S02]  /*1b80*/  IADD3 R5, R21, 0x80, RZ ;  /* 0x0000008015057810 */ /* 0x000fe40007ffe0ff */
[----:B------:R-:W-:Y:S01]  /*1b90*/  IADD3 R10, R4, R23, R0 ;  /* 0x00000017040a7210 */ /* 0x000fe20007ffe000 */
[----:B------:R-:W-:Y:S01]  /*1ba0*/  IMAD.IADD R0, R3, 0x1, R15 ;  /* 0x0000000103007824 */ /* 0x000fe200078e020f */
[----:B------:R-:W-:Y:S01]  /*1bb0*/  IADD3 R20, R21, 0x70, RZ ;  /* 0x0000007015147810 */ /* 0x000fe20007ffe0ff */
[----:B------:R-:W-:Y:S01]  /*1bc0*/  IMAD.IADD R4, R3, 0x1, R16 ;  /* 0x0000000103047824 */ /* 0x000fe200078e0210 */
[----:B------:R-:W-:Y:S01]  /*1bd0*/  @P1 IADD3 R20, R5, 0x10, RZ ;  /* 0x0000001005141810 */ /* 0x000fe20007ffe0ff */
[----:B------:R-:W-:Y:S01]  /*1be0*/  IMAD R3, R13, 0x20, R32 ;  /* 0x000000200d037824 */ /* 0x000fe200078e0220 */
[----:B------:R-:W-:-:S02]  /*1bf0*/  IADD3 R15, R110, 0x40, RZ ;  /* 0x000000406e0f7810 */ /* 0x000fc40007ffe0ff */
[----:B------:R-:W-:Y:S01]  /*1c00*/  SHF.R.S32.HI R5, RZ, 0x1f, R169 ;  /* 0x0000001fff057819 */ /* 0x000fe200000114a9 */
[----:B------:R-:W-:Y:S01]  /*1c10*/  STL [R1+0x9c], R20 ;  /* 0x00009c1401007387 */ /* 0x000fe20000100800 */
[----:B------:R-:W-:Y:S02]  /*1c20*/  IADD3 R8, R110, 0x50, RZ ;  /* 0x000000506e087810 */ /* 0x000fe40007ffe0ff */
[C---:B------:R-:W-:Y:S01]  /*1c30*/  IADD3 R168, R164.reuse, 0x18, RZ ;  /* 0x00000018a4a87810 */ /* 0x040fe20007ffe0ff */
[----:B------:R1:W-:Y:S01]  /*1c40*/  STL [R1+0x24], R3 ;  /* 0x0000240301007387 */ /* 0x0003e20000100800 */
[----:B------:R-:W-:Y:S02]  /*1c50*/  IADD3 R167, R164, 0x28, RZ ;  /* 0x00000028a4a77810 */ /* 0x000fe40007ffe0ff */
[----:B------:R-:W-:Y:S02]  /*1c60*/  SHF.R.S32.HI R16, RZ, 0x1f, R168 ;  /* 0x0000001fff107819 */ /* 0x000fe400000114a8 */
[----:B------:R-:W-:-:S02]  /*1c70*/  SHF.R.S32.HI R13, RZ, 0x1f, R167 ;  /* 0x0000001fff0d7819 */ /* 0x000fc400000114a7 */
[----:B------:R-:W-:Y:S02]  /*1c80*/  LEA R171, R2, 0x3c80, 0x1 ;  /* 0x00003c8002ab7811 */ /* 0x000fe400078e08ff */
[----:B------:R-:W-:Y:S02]  /*1c90*/  LEA R2, R17, 0x6080, 0x1 ;  /* 0x0000608011027811 */ /* 0x000fe400078e08ff */
[----:B------:R-:W-:Y:S02]  /*1ca0*/  LEA R10, R10, 0x6080, 0x1 ;  /* 0x000060800a0a7811 */ /* 0x000fe400078e08ff */
[----:B------:R-:W-:Y:S02]  /*1cb0*/  LEA R198, R0, 0x6080, 0x1 ;  /* 0x0000608000c67811 */ /* 0x000fe400078e08ff */
[----:B------:R-:W-:Y:S02]  /*1cc0*/  IADD3 R200, R171, 0x20, RZ ;  /* 0x00000020abc87810 */ /* 0x000fe40007ffe0ff */
[----:B------:R-:W-:-:S02]  /*1cd0*/  LEA R196, R4, 0x1880, 0x1 ;  /* 0x0000188004c47811 */ /* 0x000fc400078e08ff */
[----:B------:R-:W-:Y:S02]  /*1ce0*/  @P3 IADD3 R200, R171, -0x20, RZ ;  /* 0xffffffe0abc83810 */ /* 0x000fe40007ffe0ff */
[----:B------:R-:W-:Y:S02]  /*1cf0*/  SHF.R.S32.HI R111, RZ, 0x1f, R110 ;  /* 0x0000001fff6f7819 */ /* 0x000fe4000001146e */
[----:B------:R-:W-:Y:S02]  /*1d00*/  IADD3 R208, R200, 0x400, RZ ;  /* 0x00000400c8d07810 */ /* 0x000fe40007ffe0ff */
[----:B-1----:R-:W-:Y:S02]  /*1d10*/  IADD3 R3, R110, 0x30, RZ ;  /* 0x000000306e037810 */ /* 0x002fe40007ffe0ff */
[C---:B------:R-:W-:Y:S02]  /*1d20*/  IADD3 R207, R200.reuse, 0x800, RZ ;  /* 0x00000800c8cf7810 */ /* 0x040fe40007ffe0ff */
[C---:B------:R-:W-:Y:S01]  /*1d30*/  IADD3 R206, R200.reuse, 0xc00, RZ ;  /* 0x00000c00c8ce7810 */ /* 0x040fe20007ffe0ff */
[----:B------:R-:W-:Y:S01]  /*1d40*/  STL [R1+0x1c], R3 ;  /* 0x00001c0301007387 */ /* 0x000fe20000100800 */
[----:B------:R-:W-:-:S02]  /*1d50*/  IADD3 R205, R200, 0x1000, RZ ;  /* 0x00001000c8cd7810 */ /* 0x000fc40007ffe0ff */
[C---:B------:R-:W-:Y:S01]  /*1d60*/  IADD3 R204, R200.reuse, 0x1400, RZ ;  /* 0x00001400c8cc7810 */ /* 0x040fe20007ffe0ff */
[----:B------:R1:W-:Y:S01]  /*1d70*/  STL [R1+0x18], R15 ;  /* 0x0000180f01007387 */ /* 0x0003e20000100800 */
[C---:B------:R-:W-:Y:S02]  /*1d80*/  IADD3 R203, R200.reuse, 0x1800, RZ ;  /* 0x00001800c8cb7810 */ /* 0x040fe40007ffe0ff */
[C---:B------:R-:W-:Y:S01]  /*1d90*/  IADD3 R202, R200.reuse, 0x1c00, RZ ;  /* 0x00001c00c8ca7810 */ /* 0x040fe20007ffe0ff */
[----:B------:R-:W-:Y:S01]  /*1da0*/  STL.64 [R1], R30 ;  /* 0x0000001e01007387 */ /* 0x000fe20000100a00 */
[----:B------:R-:W-:-:S03]  /*1db0*/  IADD3 R201, R200, 0x2000, RZ ;  /* 0x00002000c8c97810 */ /* 0x000fc60007ffe0ff */
[----:B------:R2:W-:Y:S04]  /*1dc0*/  STL [R1+0xc8], R5 ;  /* 0x0000c80501007387 */ /* 0x0005e80000100800 */
[----:B------:R-:W-:Y:S01]  /*1dd0*/  STL [R1+0x14], R8 ;  /* 0x0000140801007387 */ /* 0x000fe20000100800 */
[----:B-1----:R-:W-:Y:S02]  /*1de0*/  SHF.R.S32.HI R15, RZ, 0x1f, R15 ;  /* 0x0000001fff0f7819 */ /* 0x002fe4000001140f */
[----:B--2---:R-:W-:-:S05]  /*1df0*/  SHF.R.S32.HI R5, RZ, 0x1f, R166 ;  /* 0x0000001fff057819 */ /* 0x004fca00000114a6 */
[----:B------:R1:W-:Y:S04]  /*1e00*/  STL [R1+0xc4], R5 ;  /* 0x0000c40501007387 */ /* 0x0003e80000100800 */
[----:B------:R-:W-:Y:S01]  /*1e10*/  STL [R1+0xc0], R16 ;  /* 0x0000c01001007387 */ /* 0x000fe20000100800 */
[----:B-1----:R-:W-:-:S05]  /*1e20*/  SHF.R.S32.HI R5, RZ, 0x1f, R139 ;  /* 0x0000001fff057819 */ /* 0x002fca000001148b */
[----:B------:R1:W-:Y:S04]  /*1e30*/  STL [R1+0xbc], R5 ;  /* 0x0000bc0501007387 */ /* 0x0003e80000100800 */
[----:B------:R2:W-:Y:S01]  /*1e40*/  STL [R1+0xb8], R13 ;  /* 0x0000b80d01007387 */ /* 0x0005e20000100800 */
[----:B-1----:R-:W-:Y:S02]  /*1e50*/  IADD3 R5, R30, 0x40, RZ ;  /* 0x000000401e057810 */ /* 0x002fe40007ffe0ff */
[----:B--2---:R-:W-:Y:S02]  /*1e60*/  SHF.R.S32.HI R13, RZ, 0x1f, R3 ;  /* 0x0000001fff0d7819 */ /* 0x004fe40000011403 */
[----:B------:R-:W-:-:S03]  /*1e70*/  LOP3.LUT R3, R18, 0x7ffffffc, RZ, 0xc0, !PT ;  /* 0x7ffffffc12037812 */ /* 0x000fc600078ec0ff */
[----:B------:R1:W-:Y:S02]  /*1e80*/  STL [R1+0x78], R13 ;  /* 0x0000780d01007387 */ /* 0x0003e40000100800 */
[----:B------:R-:W-:Y:S02]  /*1e90*/  IMAD.IADD R3, R29, 0x1, -R3 ;  /* 0x000000011d037824 */ /* 0x000fe400078e0a03 */
[----:B------:R-:W-:Y:S02]  /*1ea0*/  STL [R1+0x8], R5 ;  /* 0x0000080501007387 */ /* 0x000fe40000100800 */
[----:B------:R-:W-:Y:S01]  /*1eb0*/  IMAD.SHL.U32 R251, R3, 0x2, RZ ;  /* 0x0000000203fb7824 */ /* 0x000fe200078e00ff */
[----:B------:R-:W-:Y:S01]  /*1ec0*/  SHF.R.S32.HI R3, RZ, 0x3, R9 ;  /* 0x00000003ff037819 */ /* 0x000fe20000011409 */
[----:B------:R2:W-:Y:S01]  /*1ed0*/  STL [R1+0x74], R15 ;  /* 0x0000740f01007387 */ /* 0x0005e20000100800 */
[----:B------:R-:W-:Y:S02]  /*1ee0*/  LOP3.LUT R9, R26, 0x18, R110, 0xf8, !PT ;  /* 0x000000181a097812 */ /* 0x000fe400078ef86e */
[----:B------:R-:W-:-:S02]  /*1ef0*/  IADD3 R18, R251, 0x40, RZ ;  /* 0x00000040fb127810 */ /* 0x000fc40007ffe0ff */
[----:B------:R-:W-:Y:S02]  /*1f00*/  LOP3.LUT R9, R9, R24, RZ, 0x3c, !PT ;  /* 0x0000001809097212 */ /* 0x000fe400078e3cff */
[C---:B------:R-:W-:Y:S02]  /*1f10*/  IADD3 R19, R251.reuse, 0x38, RZ ;  /* 0x00000038fb137810 */ /* 0x040fe40007ffe0ff */
[----:B------:R-:W-:Y:S01]  /*1f20*/  IADD3 R16, R251, 0x48, RZ ;  /* 0x00000048fb107810 */ /* 0x000fe20007ffe0ff */
[----:B------:R-:W-:-:S03]  /*1f30*/  IMAD.IADD R9, R7, 0x1, R9 ;  /* 0x0000000107097824 */ /* 0x000fc600078e0209 */
[----:B------:R-:W-:Y:S02]  /*1f40*/  SHF.R.S32.HI R16, RZ, 0x1f, R16 ;  /* 0x0000001fff107819 */ /* 0x000fe40000011410 */
[----:B-1----:R-:W-:Y:S02]  /*1f50*/  SHF.R.S32.HI R13, RZ, 0x1f, R8 ;  /* 0x0000001fff0d7819 */ /* 0x002fe40000011408 */
[----:B------:R-:W-:-:S03]  /*1f60*/  SHF.R.S32.HI R8, RZ, 0x1f, R252 ;  /* 0x0000001fff087819 */ /* 0x000fc600000114fc */
[----:B------:R1:W-:Y:S01]  /*1f70*/  STL [R1+0x70], R13 ;  /* 0x0000700d01007387 */ /* 0x0003e20000100800 */
[----:B--2---:R-:W-:-:S03]  /*1f80*/  IADD3 R15, R251, 0x50, RZ ;  /* 0x00000050fb0f7810 */ /* 0x004fc60007ffe0ff */
[----:B------:R2:W-:Y:S01]  /*1f90*/  STL [R1+0x94], R8 ;  /* 0x0000940801007387 */ /* 0x0005e20000100800 */
[----:B-1----:R-:W-:Y:S02]  /*1fa0*/  SHF.R.S32.HI R13, RZ, 0x1f, R5 ;  /* 0x0000001fff0d7819 */ /* 0x002fe40000011405 */
[----:B------:R-:W-:Y:S01]  /*1fb0*/  LOP3.LUT R5, R28, 0x18, R110, 0xf8, !PT ;  /* 0x000000181c057812 */ /* 0x000fe200078ef86e */
[----:B--2---:R-:W-:Y:S02]  /*1fc0*/  IMAD.IADD R8, R27, 0x1, R22 ;  /* 0x000000011b087824 */ /* 0x004fe400078e0216 */
[----:B------:R1:W-:Y:S01]  /*1fd0*/  STL [R1+0x90], R13 ;  /* 0x0000900d01007387 */ /* 0x0003e20000100800 */
[C---:B------:R-:W-:Y:S02]  /*1fe0*/  IADD3 R27, R251.reuse, 0x8, RZ ;  /* 0x00000008fb1b7810 */ /* 0x040fe40007ffe0ff */
[C---:B------:R-:W-:Y:S01]  /*1ff0*/  IADD3 R22, R251.reuse, 0x30, RZ ;  /* 0x00000030fb167810 */ /* 0x040fe20007ffe0ff */
[----:B------:R2:W-:Y:S03]  /*2000*/  STL [R1+0x7c], R8 ;  /* 0x00007c0801007387 */ /* 0x0005e60000100800 */
[----:B------:R-:W-:Y:S01]  /*2010*/  SHF.R.S32.HI R22, RZ, 0x1f, R22 ;  /* 0x0000001fff167819 */ /* 0x000fe20000011416 */
[----:B------:R3:W-:Y:S01]  /*2020*/  STL [R1+0x64], R3 ;  /* 0x0000640301007387 */ /* 0x0007e20000100800 */
[----:B-1----:R-:W-:-:S02]  /*2030*/  IADD3 R13, R251, 0x58, RZ ;  /* 0x00000058fb0d7810 */ /* 0x002fc40007ffe0ff */
[----:B--2---:R-:W-:Y:S02]  /*2040*/  LOP3.LUT R8, R26, 0x8, R110, 0xf8, !PT ;  /* 0x000000081a087812 */ /* 0x004fe400078ef86e */
[----:B------:R-:W-:Y:S02]  /*2050*/  IADD3 R26, R251, 0x10, RZ ;  /* 0x00000010fb1a7810 */ /* 0x000fe40007ffe0ff */
[----:B---3--:R-:W-:Y:S02]  /*2060*/  LOP3.LUT R3, R5, R25, RZ, 0x3c, !PT ;  /* 0x0000001905037212 */ /* 0x008fe400078e3cff */
[----:B------:R-:W-:Y:S02]  /*2070*/  SHF.R.S32.HI R5, RZ, 0x3, R6 ;  /* 0x00000003ff057819 */ /* 0x000fe40000011406 */
[----:B------:R-:W-:Y:S01]  /*2080*/  LOP3.LUT R8, R8, R24, RZ, 0x3c, !PT ;  /* 0x0000001808087212 */ /* 0x000fe200078e3cff */
[----:B------:R-:W-:Y:S01]  /*2090*/  IMAD.IADD R6, R23, 0x1, R3 ;  /* 0x0000000117067824 */ /* 0x000fe200078e0203 */
[----:B------:R-:W-:Y:S01]  /*20a0*/  IADD3 R23, R251, 0x28, RZ ;  /* 0x00000028fb177810 */ /* 0x000fe20007ffe0ff */
[----:B------:R1:W-:Y:S01]  /*20b0*/  STL [R1+0x60], R5 ;  /* 0x0000600501007387 */ /* 0x0003e20000100800 */
[----:B------:R-:W-:Y:S01]  /*20c0*/  SHF.R.S32.HI R3, RZ, 0x1f, R251 ;  /* 0x0000001fff037819 */ /* 0x000fe200000114fb */
[----:B------:R-:W-:Y:S01]  /*20d0*/  IMAD.IADD R8, R7, 0x1, R8 ;  /* 0x0000000107087824 */ /* 0x000fe200078e0208 */
[----:B------:R-:W-:-:S02]  /*20e0*/  LEA R28, R6, 0x6080, 0x1 ;  /* 0x00006080061c7811 */ /* 0x000fc400078e08ff */
[----:B------:R-:W-:Y:S02]  /*20f0*/  SHF.R.S32.HI R6, RZ, 0x1f, R26 ;  /* 0x0000001fff067819 */ /* 0x000fe4000001141a */
[----:B------:R-:W-:Y:S01]  /*2100*/  SHF.R.S32.HI R6, RZ, 0x1f, R23 ;  /* 0x0000001fff067819 */ /* 0x000fe20000011417 */
[----:B------:R-:W-:Y:S01]  /*2110*/  STL [R1+0xe0], R28 ;  /* 0x0000e01c01007387 */ /* 0x000fe20000100800 */
[----:B------:R-:W-:Y:S02]  /*2120*/  SHF.R.S32.HI R6, RZ, 0x1f, R18 ;  /* 0x0000001fff067819 */ /* 0x000fe40000011412 */
[----:B------:R-:W-:Y:S01]  /*2130*/  SHF.R.S32.HI R6, RZ, 0x1f, R13 ;  /* 0x0000001fff067819 */ /* 0x000fe2000001140d */
[----:B------:R2:W-:Y:S01]  /*2140*/  STL [R1+0xdc], R2 ;  /* 0x0000dc0201007387 */ /* 0x0005e20000100800 */
[----:B------:R-:W-:Y:S02]  /*2150*/  LEA R6, R8, 0x1880, 0x1 ;  /* 0x0000188008067811 */ /* 0x000fe400078e08ff */
[----:B------:R-:W-:-:S02]  /*2160*/  LEA R8, R14, 0x6080, 0x1 ;  /* 0x000060800e087811 */ /* 0x000fc400078e08ff */
[C---:B------:R-:W-:Y:S02]  /*2170*/  IADD3 R24, R251.reuse, 0x20, RZ ;  /* 0x00000020fb187810 */ /* 0x040fe40007ffe0ff */
[----:B------:R-:W-:Y:S01]  /*2180*/  SEL R3, R12, 0xffffffe0, !P4 ;  /* 0xffffffe00c037807 */ /* 0x000fe20006000000 */
[----:B------:R3:W-:Y:S01]  /*2190*/  STL [R1+0xd8], R8 ;  /* 0x0000d80801007387 */ /* 0x0007e20000100800 */
[----:B------:R-:W-:-:S03]  /*21a0*/  IADD3 R25, R251, 0x18, RZ ;  /* 0x00000018fb197810 */ /* 0x000fc60007ffe0ff */
[----:B------:R-:W-:Y:S01]  /*21b0*/  STL [R1+0xc], R6 ;  /* 0x00000c0601007387 */ /* 0x000fe20000100800 */
[----:B-1----:R-:W-:Y:S01]  /*21c0*/  SEL R5, R12, 0xffffffe0, !P0 ;  /* 0xffffffe00c057807 */ /* 0x002fe20004000000 */
[----:B------:R-:W-:Y:S01]  /*21d0*/  IMAD.IADD R199, R198, 0x1, R3 ;  /* 0x00000001c6c77824 */ /* 0x000fe200078e0203 */
[----:B------:R-:W-:Y:S01]  /*21e0*/  SHF.R.S32.HI R12, RZ, 0x1f, R27 ;  /* 0x0000001fff0c7819 */ /* 0x000fe2000001141b */
[----:B------:R-:W-:Y:S01]  /*21f0*/  IMAD.IADD R197, R3, 0x1, R196 ;  /* 0x0000000103c57824 */ /* 0x000fe200078e02c4 */
[----:B------:R-:W-:Y:S01]  /*2200*/  SHF.R.S32.HI R12, RZ, 0x1f, R24 ;  /* 0x0000001fff0c7819 */ /* 0x000fe20000011418 */
[----:B------:R-:W-:Y:S01]  /*2210*/  IMAD.IADD R0, R5, 0x1, R20 ;  /* 0x0000000105007824 */ /* 0x000fe200078e0214 */
[----:B------:R-:W-:Y:S02]  /*2220*/  SHF.R.S32.HI R12, RZ, 0x1f, R19 ;  /* 0x0000001fff0c7819 */ /* 0x000fe40000011413 */
[----:B------:R-:W-:Y:S02]  /*2230*/  SHF.R.S32.HI R25, RZ, 0x1f, R25 ;  /* 0x0000001fff197819 */ /* 0x000fe40000011419 */
[----:B------:R-:W-:-:S02]  /*2240*/  SHF.R.S32.HI R12, RZ, 0x1f, R15 ;  /* 0x0000001fff0c7819 */ /* 0x000fc4000001140f */
[----:B--2---:R-:W-:-:S05]  /*2250*/  LEA R2, R11, 0x6080, 0x1 ;  /* 0x000060800b027811 */ /* 0x004fca00078e08ff */
[----:B------:R1:W-:Y:S01]  /*2260*/  STL [R1+0xd4], R2 ;  /* 0x0000d40201007387 */ /* 0x0003e20000100800 */
[----:B---3--:R-:W-:-:S03]  /*2270*/  LEA R8, R9, 0x6080, 0x1 ;  /* 0x0000608009087811 */ /* 0x008fc600078e08ff */
[----:B------:R-:W-:Y:S04]  /*2280*/  STL [R1+0xd0], R10 ;  /* 0x0000d00a01007387 */ /* 0x000fe80000100800 */
[----:B------:R-:W-:Y:S01]  /*2290*/  STL [R1+0xcc], R8 ;  /* 0x0000cc0801007387 */ /* 0x000fe20000100800 */
[C---:B-1----:R-:W-:Y:S02]  /*22a0*/  IADD3 R2, R6.reuse, 0x20, RZ ;  /* 0x0000002006027810 */ /* 0x042fe40007ffe0ff */
[----:B------:R-:W-:-:S05]  /*22b0*/  @P2 IADD3 R2, R6, -0x20, RZ ;  /* 0xffffffe006022810 */ /* 0x000fca0007ffe0ff */
[----:B------:R1:W-:Y:S02]  /*22c0*/  STL [R1+0x10], R2 ;  /* 0x0000100201007387 */ /* 0x0003e40000100800 */
[----:B-1----:R-:W-:-:S05]  /*22d0*/  IMAD.IADD R2, R21, 0x1, R5 ;  /* 0x0000000115027824 */ /* 0x002fca00078e0205 */
[----:B------:R1:W-:Y:S04]  /*22e0*/  STL [R1+0xa4], R2 ;  /* 0x0000a40201007387 */ /* 0x0003e80000100800 */
[----:B------:R1:W-:Y:S02]  /*22f0*/  STL [R1+0xa0], R0 ;  /* 0x0000a00001007387 */ /* 0x0003e40000100800 */
.L_x_1169:
[----:B------:R-:W2:Y:S01]  /*2300*/  LDL R19, [R1+0x8c] ;  /* 0x00008c0001137983 */ /* 0x000ea20000100800 */
[----:B------:R-:W-:Y:S01]  /*2310*/  ISETP.NE.U32.AND P0, PT, RZ, c[0x0][0x370], PT ;  /* 0x0000dc00ff007a0c */ /* 0x000fe20003f05070 */
[----:B------:R-:W-:Y:S01]  /*2320*/  IMAD.MOV.U32 R18, RZ, RZ, 0x4 ;  /* 0x00000004ff127424 */ /* 0x000fe200078e00ff */
[----:B------:R-:W-:Y:S01]  /*2330*/  CS2R R16, SRZ ;  /* 0x0000000000107805 */ /* 0x000fe2000001ff00 */
[----:B------:R-:W-:Y:S01]  /*2340*/  ISETP.NE.U32.AND P1, PT, RZ, c[0x0][0x360], PT ;  /* 0x0000d800ff007a0c */ /* 0x000fe20003f25070 */
[----:B------:R-:W-:Y:S01]  /*2350*/  IMAD.MOV.U32 R132, RZ, RZ, RZ ;  /* 0x000000ffff847224 */ /* 0x000fe200078e00ff */
[----:B------:R-:W-:Y:S01]  /*2360*/  ISETP.NE.AND.EX P2, PT, RZ, c[0x0][0x374], PT, P0 ;  /* 0x0000dd00ff007a0c */ /* 0x000fe20003f45300 */
[----:B------:R-:W-:Y:S01]  /*2370*/  IMAD.MOV.U32 R15, RZ, RZ, RZ ;  /* 0x000000ffff0f7224 */ /* 0x000fe200078e00ff */
[----:B------:R-:W-:-:S02]  /*2380*/  ISETP.NE.AND.EX P0, PT, RZ, c[0x0][0x364], PT, P1 ;  /* 0x0000d900ff007a0c */ /* 0x000fc40003f05310 */
[----:B------:R-:W-:Y:S02]  /*2390*/  ISETP.NE.U32.AND P1, PT, RZ, c[0x0][0x348], PT ;  /* 0x0000d200ff007a0c */ /* 0x000fe40003f25070 */
[----:B------:R-:W-:Y:S02]  /*23a0*/  ISETP.NE.U32.AND P3, PT, RZ, c[0x0][0x350], PT ;  /* 0x0000d400ff007a0c */ /* 0x000fe40003f65070 */
[----:B------:R-:W-:Y:S02]  /*23b0*/  ISETP.NE.U32.AND P4, PT, RZ, c[0x0][0x358], PT ;  /* 0x0000d600ff007a0c */ /* 0x000fe40003f85070 */
[----:B------:R-:W-:Y:S02]  /*23c0*/  ISETP.NE.AND.EX P1, PT, RZ, c[0x0][0x34c], PT, P1 ;  /* 0x0000d300ff007a0c */ /* 0x000fe40003f25310 */
[----:B------:R-:W-:Y:S02]  /*23d0*/  ISETP.NE.AND.EX P3, PT, RZ, c[0x0][0x354], PT, P3 ;  /* 0x0000d500ff007a0c */ /* 0x000fe40003f65330 */
[----:B------:R-:W-:Y:S01]  /*23e0*/  ISETP.NE.AND.EX P4, PT, RZ, c[0x0][0x35c], PT, P4 ;  /* 0x0000d700ff007a0c */ /* 0x000fe20003f85340 */
[----:B--2---:R-:W-:-:S04]  /*23f0*/  @P2 IMAD.WIDE R12, R19, R18, c[0x0][0x370] ;  /* 0x0000dc00130c2625 */ /* 0x004fc800078e0212 */
[CC--:B------:R-:W-:Y:S01]  /*2400*/  @P0 IMAD.WIDE R10, R19.reuse, R18.reuse, c[0x0][0x360] ;  /* 0x0000d800130a0625 */ /* 0x0c0fe200078e0212 */
[----:B------:R-:W2:Y:S03]  /*2410*/  @P2 LDG.E R16, [R12.64] ;  /* 0x000000080c102981 */ /* 0x000ea6000c1e1900 */
[CC--:B------:R-:W-:Y:S01]  /*2420*/  IMAD.WIDE R8, R19.reuse, R18.reuse, c[0x0][0x348] ;  /* 0x0000d20013087625 */ /* 0x0c0fe200078e0212 */
[----:B------:R3:W5:Y:S03]  /*2430*/  @P0 LDG.E R249, [R10.64] ;  /* 0x000000080af90981 */ /* 0x000766000c1e1900 */
[CC--:B------:R-:W-:Y:S01]  /*2440*/  IMAD.WIDE R4, R19.reuse, R18.reuse, c[0x0][0x350] ;  /* 0x0000d40013047625 */ /* 0x0c0fe200078e0212 */
[----:B------:R3:W5:Y:S03]  /*2450*/  @P1 LDG.E R132, [R8.64] ;  /* 0x0000000808841981 */ /* 0x000766000c1e1900 */
[----:B-1----:R-:W-:Y:S01]  /*2460*/  IMAD.WIDE R2, R19, R18, c[0x0][0x358] ;  /* 0x0000d60013027625 */ /* 0x002fe200078e0212 */
[----:B------:R3:W5:Y:S04]  /*2470*/  @P3 LDG.E R17, [R4.64] ;  /* 0x0000000804113981 */ /* 0x000768000c1e1900 */
[----:B------:R3:W5:Y:S01]  /*2480*/  @P4 LDG.E R15, [R2.64] ;  /* 0x00000008020f4981 */ /* 0x000762000c1e1900 */
[----:B------:R-:W-:Y:S03]  /*2490*/  YIELD ;  /* 0x0000000000007946 */ /* 0x000fe60003800000 */
[----:B--2---:R3:W-:Y:S01]  /*24a0*/  STL [R1+0x5c], R16 ;  /* 0x00005c1001007387 */ /* 0x0047e20000100800 */
[----:B------:R-:W-:Y:S05]  /*24b0*/  @P0 BRA `(.L_x_871) ;  /* 0x0000005000000947 */ /* 0x000fea0003800000 */
[----:B-----5:R-:W-:Y:S01]  /*24c0*/  MOV R249, c[0x0][0x168] ;  /* 0x00005a0000f97a02 */ /* 0x020fe20000000f00 */
[----:B------:R-:W-:Y:S05]  /*24d0*/  @!P1 BRA `(.L_x_871) ;  /* 0x0000003000009947 */ /* 0x000fea0003800000 */
[----:B------:R-:W2:Y:S04]  /*24e0*/  LDG.E R6, [R8.64] ;  /* 0x0000000808067981 */ /* 0x000ea8000c1e1900 */
[----:B------:R-:W2:Y:S02]  /*24f0*/  LDG.E R0, [R8.64+0x4] ;  /* 0x0000040808007981 */ /* 0x000ea4000c1e1900 */
[----:B--2---:R-:W-:-:S02]  /*2500*/  IADD3 R249, -R6, R0, RZ ;  /* 0x0000000006f97210 */ /* 0x004fc40007ffe1ff */
.L_x_871:
[----:B------:R-:W-:-:S04]  /*2510*/  ISETP.NE.U32.AND P0, PT, RZ, c[0x0][0x368], PT ;  /* 0x0000da00ff007a0c */ /* 0x000fc80003f05070 */
[----:B------:R-:W-:-:S13]  /*2520*/  ISETP.NE.AND.EX P0, PT, RZ, c[0x0][0x36c], PT, P0 ;  /* 0x0000db00ff007a0c */ /* 0x000fda0003f05300 */
[----:B------:R-:W-:Y:S05]  /*2530*/  @!P0 BRA `(.L_x_872) ;  /* 0x0000003000008947 */ /* 0x000fea0003800000 */
[----:B---3--:R-:W-:-:S05]  /*2540*/  IMAD.WIDE R4, R19, R18, c[0x0][0x368] ;  /* 0x0000da0013047625 */ /* 0x008fca00078e0212 */
[----:B------:R1:W5:Y:S01]  /*2550*/  LDG.E R14, [R4.64] ;  /* 0x00000008040e7981 */ /* 0x000362000c1e1900 */
[----:B------:R-:W-:Y:S05]  /*2560*/  BRA `(.L_x_873) ;  /* 0x0000005000007947 */ /* 0x000fea0003800000 */
.L_x_872:
[----:B------:R-:W-:Y:S01]  /*2570*/  MOV R14, UR6 ;  /* 0x00000006000e7c02 */ /* 0x000fe20008000f00 */
[----:B------:R-:W-:Y:S05]  /*2580*/  @!P3 BRA `(.L_x_873) ;  /* 0x000000300000b947 */ /* 0x000fea0003800000 */
[----:B------:R-:W2:Y:S04]  /*2590*/  LDG.E R6, [R4.64] ;  /* 0x0000000804067981 */ /* 0x000ea8000c1e1900 */
[----:B------:R-:W2:Y:S02]  /*25a0*/  LDG.E R0, [R4.64+0x4] ;  /* 0x0000040804007981 */ /* 0x000ea4000c1e1900 */
[----:B--2---:R-:W-:Y:S02]  /*25b0*/  IADD3 R14, -R6, R0, RZ ;  /* 0x00000000060e7210 */ /* 0x004fe40007ffe1ff */
.L_x_873:
[----:B-1-3--:R-:W2:Y:S04]  /*25c0*/  LDL.LU R5, [R1+0x84] ;  /* 0x0000840001057983 */ /* 0x00aea80000300800 */
[----:B------:R1:W3:Y:S04]  /*25d0*/  @P4 LDG.E R4, [R2.64] ;  /* 0x0000000802044981 */ /* 0x0002e8000c1e1900 */
[----:B------:R1:W3:Y:S01]  /*25e0*/  @P4 LDG.E R0, [R2.64+0x4] ;  /* 0x0000040802004981 */ /* 0x0002e2000c1e1900 */
[----:B------:R-:W-:Y:S01]  /*25f0*/  ISETP.NE.U32.AND P0, PT, RZ, c[0x0][0x378], PT ;  /* 0x0000de00ff007a0c */ /* 0x000fe20003f05070 */
[----:B-----5:R-:W-:-:S03]  /*2600*/  IMAD.MOV.U32 R125, RZ, RZ, R14 ;  /* 0x000000ffff7d7224 */ /* 0x020fc600078e000e */
[----:B------:R-:W-:Y:S01]  /*2610*/  ISETP.NE.AND.EX P0, PT, RZ, c[0x0][0x37c], PT, P0 ;  /* 0x0000df00ff007a0c */ /* 0x000fe20003f05300 */
[----:B------:R-:W-:-:S05]  /*2620*/  IMAD.MOV.U32 R6, RZ, RZ, c[0x0][0x2c4] ;  /* 0x0000b100ff067624 */ /* 0x000fca00078e00ff */
[----:B------:R-:W-:Y:S01]  /*2630*/  ISETP.NE.AND P2, PT, R6, 0x1, PT ;  /* 0x000000010600780c */ /* 0x000fe20003f45270 */
[----:B------:R-:W-:Y:S02]  /*2640*/  IMAD.IADD R13, R14, 0x1, -R16 ;  /* 0x000000010e0d7824 */ /* 0x000fe400078e0a10 */
[----:B------:R-:W-:-:S04]  /*2650*/  IMAD.MOV.U32 R6, RZ, RZ, c[0x0][0x32c] ;  /* 0x0000cb00ff067624 */ /* 0x000fc800078e00ff */
[----:B-1----:R-:W-:-:S05]  /*2660*/  @P0 IMAD.WIDE R2, R19, R18, c[0x0][0x378] ;  /* 0x0000de0013020625 */ /* 0x002fca00078e0212 */
[----:B------:R1:W5:Y:S01]  /*2670*/  @P0 LDG.E R125, [R2.64] ;  /* 0x00000008027d0981 */ /* 0x000362000c1e1900 */
[----:B------:R-:W-:Y:S02]  /*2680*/  ISETP.GE.AND P1, PT, R6, 0x1, PT ;  /* 0x000000010600780c */ /* 0x000fe40003f26270 */
[----:B------:R-:W-:-:S04]  /*2690*/  LOP3.LUT R209, R209, 0xfffffdff, RZ, 0xc0, !PT ;  /* 0xfffffdffd1d17812 */ /* 0x000fc800078ec0ff */
[----:B------:R-:W-:-:S04]  /*26a0*/  @P2 LOP3.LUT R209, R209, 0x200, RZ, 0xfc, !PT ;  /* 0x00000200d1d12812 */ /* 0x000fc800078efcff */
[----:B------:R-:W-:-:S04]  /*26b0*/  LOP3.LUT R209, R209, 0xffffff7f, RZ, 0xc0, !PT ;  /* 0xffffff7fd1d17812 */ /* 0x000fc800078ec0ff */
[----:B------:R-:W-:Y:S01]  /*26c0*/  @P1 LOP3.LUT R209, R209, 0x80, RZ, 0xfc, !PT ;  /* 0x00000080d1d11812 */ /* 0x000fe200078efcff */
[----:B-1----:R-:W-:Y:S02]  /*26d0*/  IMAD.MOV.U32 R2, RZ, RZ, c[0x0][0x228] ;  /* 0x00008a00ff027624 */ /* 0x002fe400078e00ff */
[----:B--2---:R-:W-:-:S05]  /*26e0*/  IMAD.SHL.U32 R8, R5, 0x80, RZ ;  /* 0x0000008005087824 */ /* 0x004fca00078e00ff */
[----:B------:R1:W-:Y:S01]  /*26f0*/  STL [R1+0x58], R8 ;  /* 0x0000580801007387 */ /* 0x0003e20000100800 */
[----:B---3--:R-:W-:Y:S01]  /*2700*/  @P4 IMAD.IADD R2, R0, 0x1, -R4 ;  /* 0x0000000100024824 */ /* 0x008fe200078e0a04 */
[----:B------:R-:W-:-:S03]  /*2710*/  IADD3 R0, R8, 0x7f, RZ ;  /* 0x0000007f08007810 */ /* 0x000fc60007ffe0ff */
[----:B------:R-:W-:Y:S02]  /*2720*/  IMAD.IADD R250, R13, 0x1, R2 ;  /* 0x000000010dfa7824 */ /* 0x000fe400078e0202 */
[----:B------:R-:W-:-:S03]  /*2730*/  @P2 IMAD.HI.U32 R4, R0, c[0x0][0x2c8], RZ ;  /* 0x0000b20000042a27 */ /* 0x000fc600078e00ff */
[C---:B------:R-:W-:Y:S02]  /*2740*/  IADD3 R3, R250.reuse, 0x2f, RZ ;  /* 0x0000002ffa037810 */ /* 0x040fe40007ffe0ff */
[----:B------:R-:W-:Y:S02]  /*2750*/  @P2 SHF.R.U32.HI R0, RZ, c[0x0][0x2cc], R4 ;  /* 0x0000b300ff002a19 */ /* 0x000fe40000011604 */
[----:B------:R-:W-:Y:S01]  /*2760*/  IADD3 R4, R250, 0x1, -R249 ;  /* 0x00000001fa047810 */ /* 0x000fe20007ffe8f9 */
[----:B------:R-:W-:-:S04]  /*2770*/  IMAD.HI R3, R3, 0x2aaaaaab, RZ ;  /* 0x2aaaaaab03037827 */ /* 0x000fc800078e02ff */
[----:B------:R-:W-:Y:S01]  /*2780*/  IMAD.IADD R0, R4, 0x1, R0 ;  /* 0x0000000104007824 */ /* 0x000fe200078e0200 */
[----:B------:R-:W-:-:S04]  /*2790*/  SHF.R.U32.HI R5, RZ, 0x1f, R3 ;  /* 0x0000001fff057819 */ /* 0x000fc80000011603 */
[----:B------:R-:W-:Y:S02]  /*27a0*/  LEA.HI.SX32 R135, R3, R5, 0x1d ;  /* 0x0000000503877211 */ /* 0x000fe400078feaff */
[----:B------:R-:W-:Y:S01]  /*27b0*/  IADD3 R4, R0, c[0x0][0x328], RZ ;  /* 0x0000ca0000047a10 */ /* 0x000fe20007ffe0ff */
[----:B------:R-:W-:Y:S05]  /*27c0*/  @!P1 BRA `(.L_x_874) ;  /* 0x0000010000009947 */ /* 0x000fea0003800000 */
[C---:B-1----:R-:W-:Y:S01]  /*27d0*/  ISETP.GT.AND P0, PT, R0.reuse, RZ, PT ;  /* 0x000000ff0000720c */ /* 0x042fe20003f04270 */
        /* <DEDUP_REMOVED lines=9> */
.L_x_876:
[----:B------:R-:W-:-:S13]  /*2870*/  ISETP.NE.AND P0, PT, R6, 0x1, PT ;  /* 0x000000010600780c */ /* 0x000fda0003f05270 */
[----:B------:R-:W-:-:S05]  /*2880*/  @P0 IMAD.HI.U32 R0, R3, c[0x0][0x330], RZ ;  /* 0x0000cc0003000a27 */ /* 0x000fca00078e00ff */
[----:B------:R-:W-:Y:S02]  /*2890*/  @P0 SHF.R.U32.HI R3, RZ, c[0x0][0x334], R0 ;  /* 0x0000cd00ff030a19 */ /* 0x000fe40000011600 */
.L_x_877:
[----:B------:R-:W-:Y:S05]  /*28a0*/  BSYNC B0 ;  /* 0x0000000000007941 */ /* 0x000fea0003800000 */
.L_x_875:
[----:B------:R-:W-:-:S05]  /*28b0*/  IMAD R3, R3, R6, c[0x0][0x32c] ;  /* 0x0000cb0003037624 */ /* 0x000fca00078e0206 */
[----:B------:R-:W-:-:S04]  /*28c0*/  IMNMX R4, R4, R3, PT ;  /* 0x0000000304047217 */ /* 0x000fc80003800200 */
.L_x_874:
[----:B-1----:R-:W-:Y:S01]  /*28d0*/  IADD3 R4, R4, 0x2f, RZ ;  /* 0x0000002f04047810 */ /* 0x002fe20007ffe0ff */
[----:B------:R-:W-:-:S04]  /*28e0*/  @P2 IMAD.HI.U32 R3, R8, c[0x0][0x2c8], RZ ;  /* 0x0000b20008032a27 */ /* 0x000fc800078e00ff */
[----:B------:R-:W-:-:S04]  /*28f0*/  IMAD.HI R4, R4, 0x2aaaaaab, RZ ;  /* 0x2aaaaaab04047827 */ /* 0x000fc800078e02ff */
[----:B------:R-:W-:Y:S01]  /*2900*/  IMAD.MOV.U32 R0, RZ, RZ, R8 ;  /* 0x000000ffff007224 */ /* 0x000fe200078e0008 */
[----:B------:R-:W-:Y:S01]  /*2910*/  @P2 SHF.R.U32.HI R0, RZ, c[0x0][0x2cc], R3 ;  /* 0x0000b300ff002a19 */ /* 0x000fe20000011603 */
[----:B------:R-:W-:Y:S01]  /*2920*/  IMAD.IADD R211, R250, 0x1, -R249 ;  /* 0x00000001fad37824 */ /* 0x000fe200078e0af9 */
[----:B------:R-:W-:-:S03]  /*2930*/  SHF.R.U32.HI R3, RZ, 0x1f, R4 ;  /* 0x0000001fff037819 */ /* 0x000fc60000011604 */
[----:B------:R-:W-:Y:S01]  /*2940*/  IMAD.IADD R0, R211, 0x1, R0 ;  /* 0x00000001d3007824 */ /* 0x000fe200078e0200 */
[----:B------:R-:W-:-:S04]  /*2950*/  LEA.HI.SX32 R4, R4, R3, 0x1d ;  /* 0x0000000304047211 */ /* 0x000fc800078feaff */
[----:B------:R-:W-:Y:S02]  /*2960*/  IADD3 R3, R0, -c[0x0][0x324], RZ ;  /* 0x8000c90000037a10 */ /* 0x000fe40007ffe0ff */
        /* <DEDUP_REMOVED lines=11> */
.L_x_880:
[----:B------:R-:W-:-:S13]  /*2a20*/  ISETP.NE.AND P0, PT, R6, 0x1, PT ;  /* 0x000000010600780c */ /* 0x000fda0003f05270 */
[----:B------:R-:W-:-:S05]  /*2a30*/  @P0 IMAD.HI.U32 R4, R0, c[0x0][0x330], RZ ;  /* 0x0000cc0000040a27 */ /* 0x000fca00078e00ff */
[----:B------:R-:W-:Y:S02]  /*2a40*/  @P0 SHF.R.U32.HI R0, RZ, c[0x0][0x334], R4 ;  /* 0x0000cd00ff000a19 */ /* 0x000fe40000011604 */
.L_x_881:
[----:B------:R-:W-:Y:S05]  /*2a50*/  BSYNC B0 ;  /* 0x0000000000007941 */ /* 0x000fea0003800000 */
.L_x_879:
[----:B------:R-:W-:-:S05]  /*2a60*/  IMAD R0, R0, c[0x0][0x32c], RZ ;  /* 0x0000cb0000007a24 */ /* 0x000fca00078e02ff */
[----:B------:R-:W-:-:S04]  /*2a70*/  IMNMX R3, R3, R0, !PT ;  /* 0x0000000003037217 */ /* 0x000fc80007800200 */
.L_x_878:
        /* <DEDUP_REMOVED lines=12> */
[----:B------:R-:W-:Y:S02]  /*2b40*/  SHF.R.U32.HI R9, RZ, 0x10, R3 ;  /* 0x00000010ff097819 */ /* 0x000fe40000011603 */
[----:B------:R-:W-:Y:S02]  /*2b50*/  LOP3.LUT R20, R3, 0xff, RZ, 0xc0, !PT ;  /* 0x000000ff03147812 */ /* 0x000fe400078ec0ff */
[C---:B------:R-:W-:Y:S01]  /*2b60*/  ISETP.NE.AND P1, PT, R9.reuse, RZ, PT ;  /* 0x000000ff0900720c */ /* 0x040fe20003f25270 */
[----:B------:R1:W-:Y:S03]  /*2b70*/  STL [R1+0x84], R9 ;  /* 0x0000840901007387 */ /* 0x0003e60000100800 */
[----:B------:R-:W-:Y:S01]  /*2b80*/  SEL R124, R9, c[0x0][0x338], P1 ;  /* 0x0000ce00097c7a07 */ /* 0x000fe20000800000 */
[----:B------:R1:W-:Y:S01]  /*2b90*/  STL [R1+0xa8], R20 ;  /* 0x0000a81401007387 */ /* 0x0003e20000100800 */
[----:B------:R-:W-:Y:S05]  /*2ba0*/  @!P0 BRA `(.L_x_883) ;  /* 0x000001d000008947 */ /* 0x000fea0003800000 */
[----:B------:R-:W-:Y:S02]  /*2bb0*/  IABS R3, R124 ;  /* 0x0000007c00037213 */ /* 0x000fe40000000000 */
[----:B------:R-:W-:-:S02]  /*2bc0*/  IADD3 R4, R124, -0x1, R8 ;  /* 0xffffffff7c047810 */ /* 0x000fc40007ffe008 */
[----:B------:R-:W2:Y:S03]  /*2bd0*/  I2F.RP R0, R3 ;  /* 0x0000000300007306 */ /* 0x000ea60000209400 */
[----:B-1----:R-:W-:Y:S02]  /*2be0*/  IMAD.IADD R9, R4, 0x1, -R6 ;  /* 0x0000000104097824 */ /* 0x002fe400078e0a06 */
[----:B------:R-:W-:-:S03]  /*2bf0*/  IMAD.MOV.U32 R4, RZ, RZ, RZ ;  /* 0x000000ffff047224 */ /* 0x000fc600078e00ff */
[----:B------:R-:W-:Y:S01]  /*2c00*/  IABS R12, R9 ;  /* 0x00000009000c7213 */ /* 0x000fe20000000000 */
[----:B--2---:R-:W1:Y:S02]  /*2c10*/  MUFU.RCP R0, R0 ;  /* 0x0000000000007308 */ /* 0x004e640000001000 */
[----:B-1----:R-:W-:-:S06]  /*2c20*/  IADD3 R0, R0, 0xffffffe, RZ ;  /* 0x0ffffffe00007810 */ /* 0x002fcc0007ffe0ff */
[----:B------:R-:W1:Y:S02]  /*2c30*/  F2I.FTZ.U32.TRUNC.NTZ R5, R0 ;  /* 0x0000000000057305 */ /* 0x000e64000021f000 */
        /* <DEDUP_REMOVED lines=20> */
.L_x_883:
[----:B------:R-:W-:Y:S05]  /*2d80*/  BSYNC B0 ;  /* 0x0000000000007941 */ /* 0x000fea0003800000 */
.L_x_882:
[----:B------:R-:W-:-:S04]  /*2d90*/  IMAD R3, R20, R0, R6 ;  /* 0x0000000014037224 */ /* 0x000fc800078e0206 */
[C---:B------:R-:W-:Y:S02]  /*2da0*/  IMAD.IADD R0, R3.reuse, 0x1, R0 ;  /* 0x0000000103007824 */ /* 0x040fe400078e0200 */
[----:B------:R-:W-:-:S03]  /*2db0*/  IMAD R3, R3, 0x30, -R13 ;  /* 0x0000003003037824 */ /* 0x000fc600078e0a0d */
[----:B------:R-:W-:Y:S02]  /*2dc0*/  IMNMX R0, R8, R0, PT ;  /* 0x0000000008007217 */ /* 0x000fe40003800200 */
[----:B------:R-:W-:-:S03]  /*2dd0*/  IMNMX R3, RZ, R3, !PT ;  /* 0x00000003ff037217 */ /* 0x000fc60007800200 */
[----:B------:R-:W-:Y:S02]  /*2de0*/  IMAD R0, R0, 0x30, -R13 ;  /* 0x0000003000007824 */ /* 0x000fe400078e0a0d */
[----:B------:R-:W-:-:S03]  /*2df0*/  IMAD.WIDE.U32 R4, R3, -0x55555555, RZ ;  /* 0xaaaaaaab03047825 */ /* 0x000fc600078e00ff */
        /* <DEDUP_REMOVED lines=10> */
[----:B-1----:R-:W2:Y:S04]  /*2ea0*/  LDL.64 R20, [R1] ;  /* 0x0000000001147983 */ /* 0x002ea80000100a00 */
[----:B------:R-:W3:Y:S04]  /*2eb0*/  LDL R13, [R1+0x8] ;  /* 0x00000800010d7983 */ /* 0x000ee80000100800 */
[----:B------:R-:W4:Y:S04]  /*2ec0*/  LDL R11, [R1+0x3c] ;  /* 0x00003c00010b7983 */ /* 0x000f280000100800 */
[----:B------:R-:W1:Y:S01]  /*2ed0*/  S2R R10, SR_TID.X ;  /* 0x00000000000a7919 */ /* 0x000e620000002100 */
[----:B------:R-:W-:-:S02]  /*2ee0*/  SHF.R.S32.HI R3, RZ, 0x1f, R15 ;  /* 0x0000001fff037819 */ /* 0x000fc4000001140f */
[----:B-1----:R-:W-:-:S04]  /*2ef0*/  SHF.R.S32.HI R9, RZ, 0x1f, R10 ;  /* 0x0000001fff097819 */ /* 0x002fc8000001140a */
[----:B------:R-:W-:-:S04]  /*2f00*/  LEA.HI R9, R9, R10, RZ, 0x2 ;  /* 0x0000000a09097211 */ /* 0x000fc800078f10ff */
[----:B------:R-:W-:-:S04]  /*2f10*/  SHF.R.S32.HI R9, RZ, 0x2, R9 ;  /* 0x00000002ff097819 */ /* 0x000fc80000011409 */
[----:B------:R-:W-:-:S04]  /*2f20*/  IADD3 R88, P0, R9, R15, RZ ;  /* 0x0000000f09587210 */ /* 0x000fc80007f1e0ff */
[----:B------:R-:W-:-:S05]  /*2f30*/  LEA.HI.X.SX32 R89, R9, R3, 0x1, P0 ;  /* 0x0000000309597211 */ /* 0x000fca00000f0eff */
[----:B------:R-:W-:Y:S01]  /*2f40*/  IMAD R3, R89, c[0x0][0x238], RZ ;  /* 0x00008e0059037a24 */ /* 0x000fe200078e02ff */
[----:B------:R-:W-:Y:S02]  /*2f50*/  IADD3 R33, R0, -0x1, RZ ;  /* 0xffffffff00217810 */ /* 0x000fe40007ffe0ff */
[----:B------:R-:W-:Y:S01]  /*2f60*/  SHF.R.S32.HI R10, RZ, 0x1f, R19 ;  /* 0x0000001fff0a7819 */ /* 0x000fe20000011413 */
[----:B------:R-:W-:Y:S01]  /*2f70*/  IMAD R3, R88, c[0x0][0x23c], R3 ;  /* 0x00008f0058037a24 */ /* 0x000fe200078e0203 */
[----:B------:R-:W-:Y:S02]  /*2f80*/  LOP3.LUT R26, R16, 0xffff, RZ, 0xc0, !PT ;  /* 0x0000ffff101a7812 */ /* 0x000fe400078ec0ff */
[----:B------:R-:W-:Y:S02]  /*2f90*/  SEL R12, R10, RZ, !P4 ;  /* 0x000000ff0a0c7207 */ /* 0x000fe40006000000 */
[----:B------:R-:W-:Y:S01]  /*2fa0*/  SEL R16, R19, RZ, !P4 ;  /* 0x000000ff13107207 */ /* 0x000fe20006000000 */
[----:B------:R-:W-:-:S02]  /*2fb0*/  IMAD.MOV.U32 R126, RZ, RZ, 0x30 ;  /* 0x00000030ff7e7424 */ /* 0x000fc400078e00ff */
[----:B------:R-:W-:Y:S02]  /*2fc0*/  IMAD R0, R12, c[0x0][0x248], RZ ;  /* 0x000092000c007a24 */ /* 0x000fe400078e02ff */
[----:B------:R-:W-:Y:S02]  /*2fd0*/  IMAD R141, R126, c[0x0][0x23c], RZ ;  /* 0x00008f007e8d7a24 */ /* 0x000fe400078e02ff */
[----:B------:R-:W-:Y:S02]  /*2fe0*/  IMAD R6, R16, c[0x0][0x24c], R0 ;  /* 0x0000930010067a24 */ /* 0x000fe400078e0200 */
[----:B------:R-:W-:-:S04]  /*2ff0*/  IMAD.WIDE.U32 R130, R126, c[0x0][0x238], RZ ;  /* 0x00008e007e827a25 */ /* 0x000fc800078e00ff */
[----:B------:R-:W-:Y:S01]  /*3000*/  IMAD.IADD R141, R131, 0x1, R141 ;  /* 0x00000001838d7824 */ /* 0x000fe200078e028d */
[----:B------:R-:W-:Y:S01]  /*3010*/  ISETP.GE.AND P3, PT, R252, c[0x0][0x1d4], PT ;  /* 0x00007500fc007a0c */ /* 0x000fe20003f66270 */
[----:B------:R-:W-:Y:S02]  /*3020*/  IMAD.MOV.U32 R142, RZ, RZ, c[0x0][0x238] ;  /* 0x00008e00ff8e7624 */ /* 0x000fe400078e00ff */
[----:B------:R-:W-:-:S05]  /*3030*/  IMAD.MOV.U32 R140, RZ, RZ, 0x5 ;  /* 0x00000005ff8c7424 */ /* 0x000fca00078e00ff */
[C---:B------:R-:W-:Y:S01]  /*3040*/  SHF.L.U64.HI R140, R142.reuse, R140, c[0x0][0x23c] ;  /* 0x00008f008e8c7619 */ /* 0x040fe2000001028c */
[----:B------:R-:W-:Y:S02]  /*3050*/  IMAD.SHL.U32 R142, R142, 0x20, RZ ;  /* 0x000000208e8e7824 */ /* 0x000fe400078e00ff */
[----:B--2---:R-:W-:-:S04]  /*3060*/  IMAD.WIDE.U32 R4, R88, c[0x0][0x238], R20 ;  /* 0x00008e0058047a25 */ /* 0x004fc800078e0014 */
[----:B------:R-:W-:Y:S02]  /*3070*/  IMAD.IADD R5, R5, 0x1, R3 ;  /* 0x0000000105057824 */ /* 0x000fe400078e0203 */
[----:B------:R-:W-:Y:S02]  /*3080*/  IMAD R3, R33, -0x30, R2 ;  /* 0xffffffd021037824 */ /* 0x000fe400078e0202 */
[----:B------:R-:W-:-:S03]  /*3090*/  IMAD.WIDE.U32 R4, R26, c[0x0][0x240], R4 ;  /* 0x000090001a047a25 */ /* 0x000fc600078e0004 */
[----:B------:R-:W-:Y:S01]  /*30a0*/  IMNMX R3, R3, 0x30, PT ;  /* 0x0000003003037817 */ /* 0x000fe20003800200 */
[----:B------:R-:W-:-:S04]  /*30b0*/  IMAD R5, R26, c[0x0][0x244], R5 ;  /* 0x000091001a057a24 */ /* 0x000fc800078e0205 */
[----:B------:R-:W-:Y:S02]  /*30c0*/  IMAD.IADD R0, R3, 0x1, -R9 ;  /* 0x0000000103007824 */ /* 0x000fe400078e0a09 */
[----:B------:R-:W-:-:S03]  /*30d0*/  IMAD.WIDE.U32 R92, R16, c[0x0][0x248], R4 ;  /* 0x00009200105c7a25 */ /* 0x000fc600078e0004 */
[----:B------:R-:W-:Y:S01]  /*30e0*/  ISETP.GE.AND P1, PT, R0, 0x1, PT ;  /* 0x000000010000780c */ /* 0x000fe20003f26270 */
[----:B------:R-:W-:Y:S01]  /*30f0*/  IMAD R3, R141, R33, RZ ;  /* 0x000000218d037224 */ /* 0x000fe200078e02ff */
[----:B------:R-:W-:Y:S01]  /*3100*/  SHF.R.S32.HI R4, RZ, 0x1f, R33 ;  /* 0x0000001fff047819 */ /* 0x000fe20000011421 */
[----:B------:R-:W-:Y:S02]  /*3110*/  IMAD.IADD R91, R93, 0x1, R6 ;  /* 0x000000015d5b7824 */ /* 0x000fe400078e0206 */
[----:B------:R-:W-:Y:S02]  /*3120*/  IMAD.MOV.U32 R90, RZ, RZ, R92 ;  /* 0x000000ffff5a7224 */ /* 0x000fe400078e005c */
[-C--:B------:R-:W-:Y:S02]  /*3130*/  IMAD R3, R4, R130.reuse, R3 ;  /* 0x0000008204037224 */ /* 0x080fe400078e0203 */
[----:B------:R-:W-:Y:S01]  /*3140*/  IMAD.WIDE.U32 R8, R33, R130, R90 ;  /* 0x0000008221087225 */ /* 0x000fe200078e005a */
[----:B------:R-:W-:-:S03]  /*3150*/  ISETP.GE.AND P5, PT, R20, c[0x0][0x1d4], PT ;  /* 0x0000750014007a0c */ /* 0x000fc60003fa6270 */
[----:B------:R-:W-:Y:S01]  /*3160*/  IMAD.IADD R3, R9, 0x1, R3 ;  /* 0x0000000109037824 */ /* 0x000fe200078e0203 */
[C---:B------:R-:W-:Y:S02]  /*3170*/  @P1 LEA R4, P0, R8.reuse, c[0x0][0x220], 0x1 ;  /* 0x0000880008041a11 */ /* 0x040fe400078008ff */
[----:B---3--:R-:W-:Y:S02]  /*3180*/  ISETP.GE.AND P2, PT, R13, c[0x0][0x1d4], PT ;  /* 0x000075000d007a0c */ /* 0x008fe40003f46270 */
[----:B------:R-:W-:Y:S02]  /*3190*/  @P1 LEA.HI.X R5, R8, c[0x0][0x224], R3, 0x1, P0 ;  /* 0x0000890008051a11 */ /* 0x000fe400000f0c03 */
[----:B------:R-:W-:Y:S01]  /*31a0*/  ISETP.GT.AND P0, PT, R0, 0x20, PT ;  /* 0x000000200000780c */ /* 0x000fe20003f04270 */
[----:B----4-:R-:W-:-:S05]  /*31b0*/  @P1 IMAD.SHL.U32 R0, R11, 0x2, RZ ;  /* 0x000000020b001824 */ /* 0x010fca00078e00ff */
[----:B------:R-:W-:Y:S01]  /*31c0*/  @!PT LDS RZ, [RZ] ;  /* 0x00000000fffff984 */ /* 0x000fe20000000800 */
[----:B------:R-:W-:Y:S01]  /*31d0*/  @!PT LDS RZ, [RZ] ;  /* 0x00000000fffff984 */ /* 0x000fe20000000800 */
[----:B------:R-:W-:Y:S01]  /*31e0*/  @!PT LDS RZ, [RZ] ;  /* 0x00000000fffff984 */ /* 0x000fe20000000800 */
[----:B------:R1:W-:Y:S04]  /*31f0*/  @P1 LDGSTS.E.BYPASS.LTC128B.128 [R0+0x3c80], [R4.64], !P5 ;  /* 0x03c8000004001fae */ /* 0x0003e8000e901d48 */
[----:B------:R1:W-:Y:S04]  /*3200*/  @P1 LDGSTS.E.BYPASS.LTC128B.128 [R0+0x4880], [R4.64+0x40], !P3 ;  /* 0x0488004004001fae */ /* 0x0003e8000d901d48 */
[----:B------:R1:W-:Y:S02]  /*3210*/  @P1 LDGSTS.E.BYPASS.LTC128B.128 [R0+0x5480], [R4.64+0x80], !P2 ;  /* 0x0548008004001fae */ /* 0x0003e4000d101d48 */
[----:B-1----:R-:W-:-:S05]  /*3220*/  @P0 IADD3 R0, P1, R142, R8, RZ ;  /* 0x000000088e000210 */ /* 0x002fca0007f3e0ff */
[----:B------:R-:W-:Y:S01]  /*3230*/  @P0 IMAD.X R3, R3, 0x1, R140, P1 ;  /* 0x0000000103030824 */ /* 0x000fe200008e068c */
[----:B------:R-:W-:-:S04]  /*3240*/  @P0 LEA R4, P1, R0, c[0x0][0x220], 0x1 ;  /* 0x0000880000040a11 */ /* 0x000fc800078208ff */
[----:B------:R-:W-:Y:S02]  /*3250*/  @P0 LEA.HI.X R5, R0, c[0x0][0x224], R3, 0x1, P1 ;  /* 0x0000890000050a11 */ /* 0x000fe400008f0c03 */
[----:B------:R-:W-:-:S04]  /*3260*/  ISETP.NE.U32.AND P1, PT, RZ, c[0x0][0x340], PT ;  /* 0x0000d000ff007a0c */ /* 0x000fc80003f25070 */
[----:B------:R-:W-:-:S13]  /*3270*/  ISETP.NE.AND.EX P1, PT, RZ, c[0x0][0x344], PT, P1 ;  /* 0x0000d100ff007a0c */ /* 0x000fda0003f25310 */
[----:B------:R-:W-:-:S05]  /*3280*/  @P1 IMAD.WIDE R8, R19, R18, c[0x0][0x340] ;  /* 0x0000d00013081625 */ /* 0x000fca00078e0212 */
[----:B------:R-:W2:Y:S01]  /*3290*/  @P1 LDG.E R3, [R8.64] ;  /* 0x0000000808031981 */ /* 0x000ea2000c1e1900 */
[----:B------:R-:W-:-:S04]  /*32a0*/  LOP3.LUT R209, R209, 0xfffffffb, RZ, 0xc0, !PT ;  /* 0xfffffffbd1d17812 */ /* 0x000fc800078ec0ff */
[----:B------:R-:W-:Y:S01]  /*32b0*/  @P5 LOP3.LUT R209, R209, 0x4, RZ, 0xfc, !PT ;  /* 0x00000004d1d15812 */ /* 0x000fe200078efcff */
[----:B------:R-:W-:-:S03]  /*32c0*/  @P0 IMAD.SHL.U32 R0, R11, 0x2, RZ ;  /* 0x000000020b000824 */ /* 0x000fc600078e00ff */
[----:B------:R-:W-:Y:S02]  /*32d0*/  LOP3.LUT R209, R209, 0xfffffffd, RZ, 0xc0, !PT ;  /* 0xfffffffdd1d17812 */ /* 0x000fe400078ec0ff */
[----:B------:R1:W-:Y:S02]  /*32e0*/  @P0 LDGSTS.E.BYPASS.LTC128B.128 [R0+0x4480], [R4.64], !P5 ;  /* 0x0448000004000fae */ /* 0x0003e4000e901d48 */
[----:B------:R-:W-:Y:S02]  /*32f0*/  @P3 LOP3.LUT R209, R209, 0x2, RZ, 0xfc, !PT ;  /* 0x00000002d1d13812 */ /* 0x000fe400078efcff */
[----:B------:R1:W-:Y:S02]  /*3300*/  @P0 LDGSTS.E.BYPASS.LTC128B.128 [R0+0x5080], [R4.64+0x40], !P3 ;  /* 0x0508004004000fae */ /* 0x0003e4000d901d48 */
[----:B------:R-:W-:Y:S02]  /*3310*/  LOP3.LUT R209, R209, 0xfffffffe, RZ, 0xc0, !PT ;  /* 0xfffffffed1d17812 */ /* 0x000fe400078ec0ff */
[----:B------:R1:W-:Y:S01]  /*3320*/  @P0 LDGSTS.E.BYPASS.LTC128B.128 [R0+0x5c80], [R4.64+0x80], !P2 ;  /* 0x05c8008004000fae */ /* 0x0003e2000d101d48 */
[----:B------:R-:W-:-:S03]  /*3330*/  SHF.R.S32.HI R165, RZ, 0x1f, R164 ;  /* 0x0000001fffa57819 */ /* 0x000fc600000114a4 */
[----:B------:R-:W0:Y:S01]  /*3340*/  LDGDEPBAR ;  /* 0x00000000000079af */ /* 0x000e220000000000 */
[----:B------:R-:W-:Y:S01]  /*3350*/  WARPSYNC 0xffffffff ;  /* 0xffffffff00007948 */ /* 0x000fe20003800000 */
[----:B------:R-:W-:Y:S02]  /*3360*/  @P2 LOP3.LUT R209, R209, 0x1, RZ, 0xfc, !PT ;  /* 0x00000001d1d12812 */ /* 0x000fe400078efcff */
[----:B------:R-:W-:Y:S02]  /*3370*/  ISETP.GE.AND P2, PT, R110, c[0x0][0x27c], PT ;  /* 0x00009f006e007a0c */ /* 0x000fe40003f46270 */
[----:B------:R-:W-:Y:S02]  /*3380*/  SHF.R.S32.HI R13, RZ, 0x1f, R138 ;  /* 0x0000001fff0d7819 */ /* 0x000fe4000001148a */
[----:B-----5:R-:W-:Y:S01]  /*3390*/  SHF.R.S32.HI R24, RZ, 0x1f, R125 ;  /* 0x0000001fff187819 */ /* 0x020fe2000001147d */
[----:B-1----:R-:W-:-:S04]  /*33a0*/  IMAD.MOV.U32 R0, RZ, RZ, c[0x0][0x27c] ;  /* 0x00009f00ff007624 */ /* 0x002fc800078e00ff */
[----:B------:R-:W-:Y:S01]  /*33b0*/  IMAD.SHL.U32 R65, R0, 0x2, RZ ;  /* 0x0000000200417824 */ /* 0x000fe200078e00ff */
[--C-:B--2---:R-:W-:Y:S01]  /*33c0*/  @P1 SHF.R.S32.HI R9, RZ, 0x1f, R3.reuse ;  /* 0x0000001fff091819 */ /* 0x104fe20000011403 */
[----:B------:R-:W-:Y:S02]  /*33d0*/  @P1 IMAD.MOV.U32 R8, RZ, RZ, R3 ;  /* 0x000000ffff081224 */ /* 0x000fe400078e0003 */
[----:B------:R-:W-:Y:S02]  /*33e0*/  @!P1 IMAD.MOV.U32 R8, RZ, RZ, R19 ;  /* 0x000000ffff089224 */ /* 0x000fe400078e0013 */
[----:B------:R-:W-:Y:S02]  /*33f0*/  @!P1 IMAD.MOV.U32 R9, RZ, RZ, R10 ;  /* 0x000000ffff099224 */ /* 0x000fe400078e000a */
[----:B------:R-:W-:Y:S01]  /*3400*/  IMAD.WIDE.U32 R4, R26, c[0x0][0x260], R20 ;  /* 0x000098001a047a25 */ /* 0x000fe200078e0014 */
[----:B------:R-:W2:Y:S04]  /*3410*/  LDL R27, [R1+0x6c] ;  /* 0x00006c00011b7983 */ /* 0x000ea80000100800 */
[----:B------:R-:W3:Y:S01]  /*3420*/  LDL R21, [R1+0x68] ;  /* 0x0000680001157983 */ /* 0x000ee20000100800 */
[----:B------:R-:W-:-:S02]  /*3430*/  IMAD R0, R13, c[0x0][0x280], RZ ;  /* 0x0000a0000d007a24 */ /* 0x000fc400078e02ff */
[----:B------:R-:W-:Y:S02]  /*3440*/  IMAD R6, R12, c[0x0][0x268], RZ ;  /* 0x00009a000c067a24 */ /* 0x000fe400078e02ff */
[----:B------:R-:W-:Y:S02]  /*3450*/  IMAD R3, R13, c[0x0][0x290], RZ ;  /* 0x0000a4000d037a24 */ /* 0x000fe400078e02ff */
[C---:B------:R-:W-:Y:S02]  /*3460*/  IMAD R0, R138.reuse, c[0x0][0x284], R0 ;  /* 0x0000a1008a007a24 */ /* 0x040fe400078e0200 */
[----:B------:R-:W-:-:S04]  /*3470*/  IMAD.WIDE.U32 R12, R138, c[0x0][0x280], R110 ;  /* 0x0000a0008a0c7a25 */ /* 0x000fc800078e006e */
[----:B------:R-:W-:Y:S01]  /*3480*/  IMAD.WIDE.U32 R10, R138, c[0x0][0x280], R164 ;  /* 0x0000a0008a0a7a25 */ /* 0x000fe200078e00a4 */
[----:B------:R-:W-:-:S03]  /*3490*/  IADD3 R13, R0, R13, RZ ;  /* 0x0000000d000d7210 */ /* 0x000fc60007ffe0ff */
[----:B------:R-:W-:Y:S02]  /*34a0*/  IMAD.IADD R123, R14, 0x1, R17 ;  /* 0x000000010e7b7824 */ /* 0x000fe400078e0211 */
[----:B------:R-:W-:Y:S02]  /*34b0*/  IMAD R5, R26, c[0x0][0x264], R5 ;  /* 0x000099001a057a24 */ /* 0x000fe400078e0205 */
[----:B------:R-:W-:Y:S01]  /*34c0*/  IMAD.IADD R17, R11, 0x1, R0 ;  /* 0x000000010b117824 */ /* 0x000fe200078e0200 */
[----:B------:R-:W-:Y:S02]  /*34d0*/  SEL R0, RZ, c[0x0][0x27c], !P2 ;  /* 0x00009f00ff007a07 */ /* 0x000fe40005000000 */
[----:B------:R-:W-:Y:S01]  /*34e0*/  ISETP.GE.AND P1, PT, R137, c[0x0][0x27c], PT ;  /* 0x00009f0089007a0c */ /* 0x000fe20003f26270 */
[----:B------:R-:W-:Y:S01]  /*34f0*/  IMAD R25, R16, c[0x0][0x26c], R6 ;  /* 0x00009b0010197a24 */ /* 0x000fe200078e0206 */
[----:B------:R-:W-:Y:S01]  /*3500*/  ISETP.GE.AND P3, PT, R136, c[0x0][0x27c], PT ;  /* 0x00009f0088007a0c */ /* 0x000fe20003f66270 */
[----:B------:R-:W-:Y:S01]  /*3510*/  IMAD.WIDE.U32 R82, R16, c[0x0][0x268], R4 ;  /* 0x00009a0010527a25 */ /* 0x000fe200078e0004 */
[----:B------:R-:W-:-:S02]  /*3520*/  MOV R16, R10 ;  /* 0x0000000a00107202 */ /* 0x000fc40000000f00 */
[----:B------:R-:W-:Y:S01]  /*3530*/  SEL R10, RZ, c[0x0][0x27c], !P1 ;  /* 0x00009f00ff0a7a07 */ /* 0x000fe20004800000 */
[C---:B------:R-:W-:Y:S02]  /*3540*/  IMAD R3, R138.reuse, c[0x0][0x294], R3 ;  /* 0x0000a5008a037a24 */ /* 0x040fe400078e0203 */
[----:B------:R-:W-:Y:S01]  /*3550*/  IMAD.WIDE.U32 R4, R138, c[0x0][0x290], R110 ;  /* 0x0000a4008a047a25 */ /* 0x000fe200078e006e */
[----:B------:R-:W-:-:S03]  /*3560*/  SEL R6, RZ, c[0x0][0x27c], !P3 ;  /* 0x00009f00ff067a07 */ /* 0x000fc60005800000 */
[----:B------:R-:W-:-:S04]  /*3570*/  IMAD.WIDE.U32 R14, R138, c[0x0][0x290], R164 ;  /* 0x0000a4008a0e7a25 */ /* 0x000fc800078e00a4 */
[----:B------:R-:W-:Y:S01]  /*3580*/  IMAD.IADD R0, R110, 0x1, R0 ;  /* 0x000000016e007824 */ /* 0x000fe200078e0200 */
[----:B------:R-:W-:Y:S01]  /*3590*/  IADD3 R11, R3, R5, RZ ;  /* 0x00000005030b7210 */ /* 0x000fe20007ffe0ff */
[----:B------:R-:W-:Y:S02]  /*35a0*/  IMAD.IADD R15, R15, 0x1, R3 ;  /* 0x000000010f0f7824 */ /* 0x000fe400078e0203 */
[----:B------:R-:W-:Y:S01]  /*35b0*/  IMAD.IADD R3, R137, 0x1, R10 ;  /* 0x0000000189037824 */ /* 0x000fe200078e020a */
[----:B------:R-:W-:Y:S01]  /*35c0*/  SHF.R.S32.HI R5, RZ, 0x1f, R0 ;  /* 0x0000001fff057819 */ /* 0x000fe20000011400 */
[----:B------:R-:W-:Y:S01]  /*35d0*/  IMAD.IADD R6, R136, 0x1, R6 ;  /* 0x0000000188067824 */ /* 0x000fe200078e0206 */
[----:B------:R-:W-:Y:S02]  /*35e0*/  MOV R10, R4 ;  /* 0x00000004000a7202 */ /* 0x000fe40000000f00 */
[----:B------:R-:W-:Y:S02]  /*35f0*/  LEA.HI R4, R5, R0, RZ, 0x5 ;  /* 0x0000000005047211 */ /* 0x000fe400078f28ff */
[----:B------:R-:W-:-:S02]  /*3600*/  SHF.R.S32.HI R18, RZ, 0x1f, R3 ;  /* 0x0000001fff127819 */ /* 0x000fc40000011403 */
[----:B------:R-:W-:Y:S02]  /*3610*/  LEA.HI R5, R5, R0, RZ, 0x3 ;  /* 0x0000000005057211 */ /* 0x000fe400078f18ff */
[----:B------:R-:W-:Y:S02]  /*3620*/  SHF.R.S32.HI R0, RZ, 0x1f, R6 ;  /* 0x0000001fff007819 */ /* 0x000fe40000011406 */
[----:B------:R-:W-:Y:S02]  /*3630*/  SHF.R.S32.HI R20, RZ, 0x5, R4 ;  /* 0x00000005ff147819 */ /* 0x000fe40000011404 */
[CC--:B------:R-:W-:Y:S02]  /*3640*/  LEA.HI R4, R18.reuse, R3.reuse, RZ, 0x3 ;  /* 0x0000000312047211 */ /* 0x0c0fe400078f18ff */
[----:B------:R-:W-:Y:S02]  /*3650*/  LEA.HI R18, R18, R3, RZ, 0x5 ;  /* 0x0000000312127211 */ /* 0x000fe400078f28ff */
[----:B------:R-:W-:-:S02]  /*3660*/  LEA.HI R3, R0, R6, RZ, 0x3 ;  /* 0x0000000600037211 */ /* 0x000fc400078f18ff */
[----:B------:R-:W-:Y:S01]  /*3670*/  LEA.HI R0, R0, R6, RZ, 0x5 ;  /* 0x0000000600007211 */ /* 0x000fe200078f28ff */
[----:B------:R-:W-:Y:S01]  /*3680*/  IMAD.MOV.U32 R144, RZ, RZ, c[0x0][0x2b8] ;  /* 0x0000ae00ff907624 */ /* 0x000fe200078e00ff */
[----:B------:R-:W-:Y:S02]  /*3690*/  SHF.R.S32.HI R18, RZ, 0x5, R18 ;  /* 0x00000005ff127819 */ /* 0x000fe40000011412 */
[----:B------:R-:W-:Y:S01]  /*36a0*/  SHF.R.S32.HI R0, RZ, 0x5, R0 ;  /* 0x00000005ff007819 */ /* 0x000fe20000011400 */
[----:B------:R-:W-:Y:S01]  /*36b0*/  IMAD R23, R20, 0x600, R7 ;  /* 0x0000060014177824 */ /* 0x000fe200078e0207 */
[----:B------:R-:W-:Y:S02]  /*36c0*/  MOV R143, c[0x0][0x27c] ;  /* 0x00009f00008f7a02 */ /* 0x000fe40000000f00 */
[----:B------:R-:W-:Y:S02]  /*36d0*/  ISETP.NE.AND P4, PT, R144, 0x1, PT ;  /* 0x000000019000780c */ /* 0x000fe40003f85270 */
[----:B------:R-:W-:-:S02]  /*36e0*/  ISETP.GE.AND P0, PT, R143, 0x1, PT ;  /* 0x000000018f00780c */ /* 0x000fc40003f06270 */
[----:B------:R-:W-:Y:S01]  /*36f0*/  LOP3.LUT R209, R209, 0xffffffef, RZ, 0xc0, !PT ;  /* 0xffffffefd1d17812 */ /* 0x000fe200078ec0ff */
[----:B------:R-:W-:-:S03]  /*3700*/  IMAD.WIDE.U32 R106, R8, c[0x0][0x2b0], RZ ;  /* 0x0000ac00086a7a25 */ /* 0x000fc600078e00ff */
[----:B------:R-:W-:Y:S01]  /*3710*/  LOP3.LUT R209, R209, 0xfffffff7, RZ, 0xc0, !PT ;  /* 0xfffffff7d1d17812 */ /* 0x000fe200078ec0ff */
[C---:B------:R-:W-:Y:S01]  /*3720*/  IMAD R133, R126.reuse, c[0x0][0x284], RZ ;  /* 0x0000a1007e857a24 */ /* 0x040fe200078e02ff */
[----:B------:R-:W-:Y:S01]  /*3730*/  LOP3.LUT R86, R5, 0xfffffff8, RZ, 0xc0, !PT ;  /* 0xfffffff805567812 */ /* 0x000fe200078ec0ff */
[----:B------:R-:W-:Y:S01]  /*3740*/  IMAD R134, R126, c[0x0][0x294], RZ ;  /* 0x0000a5007e867a24 */ /* 0x000fe200078e02ff */
[----:B------:R-:W-:Y:S01]  /*3750*/  LOP3.LUT R85, R4, 0xfffffff8, RZ, 0xc0, !PT ;  /* 0xfffffff804557812 */ /* 0x000fe200078ec0ff */
[----:B------:R-:W-:Y:S01]  /*3760*/  IMAD.WIDE.U32 R128, R126, c[0x0][0x280], RZ ;  /* 0x0000a0007e807a25 */ /* 0x000fe200078e00ff */
[----:B------:R-:W-:Y:S02]  /*3770*/  LOP3.LUT R84, R3, 0xfffffff8, RZ, 0xc0, !PT ;  /* 0xfffffff803547812 */ /* 0x000fe400078ec0ff */
[----:B------:R-:W-:Y:S01]  /*3780*/  @P4 LOP3.LUT R209, R209, 0x8, RZ, 0xfc, !PT ;  /* 0x00000008d1d14812 */ /* 0x000fe200078efcff */
[----:B------:R-:W-:-:S04]  /*3790*/  IMAD.WIDE.U32 R100, R125, c[0x0][0x280], R16 ;  /* 0x0000a0007d647a25 */ /* 0x000fc800078e0010 */
[----:B------:R-:W-:-:S04]  /*37a0*/  IMAD.WIDE.U32 R98, R125, c[0x0][0x290], R14 ;  /* 0x0000a4007d627a25 */ /* 0x000fc800078e000e */
[----:B------:R-:W-:-:S04]  /*37b0*/  IMAD.WIDE.U32 R126, R126, c[0x0][0x290], RZ ;  /* 0x0000a4007e7e7a25 */ /* 0x000fc800078e00ff */
[----:B------:R-:W-:-:S04]  /*37c0*/  IMAD.WIDE.U32 R104, R26, c[0x0][0x1e8], RZ ;  /* 0x00007a001a687a25 */ /* 0x000fc800078e00ff */
[----:B------:R-:W-:-:S04]  /*37d0*/  IMAD.WIDE.U32 R102, R26, c[0x0][0x210], RZ ;  /* 0x000084001a667a25 */ /* 0x000fc800078e00ff */
[----:B------:R-:W-:-:S04]  /*37e0*/  IMAD.WIDE.U32 R96, R125, c[0x0][0x280], R12 ;  /* 0x0000a0007d607a25 */ /* 0x000fc800078e000c */
[----:B------:R-:W-:Y:S01]  /*37f0*/  IMAD.WIDE.U32 R94, R125, c[0x0][0x290], R10 ;  /* 0x0000a4007d5e7a25 */ /* 0x000fe200078e000a */
[----:B------:R-:W-:Y:S02]  /*3800*/  IADD3 R133, R129, R133, RZ ;  /* 0x0000008581857210 */ /* 0x000fe40007ffe0ff */
[----:B------:R-:W-:Y:S01]  /*3810*/  SHF.R.S32.HI R63, RZ, 0x3, R5 ;  /* 0x00000003ff3f7819 */ /* 0x000fe20000011405 */
[----:B------:R-:W-:Y:S01]  /*3820*/  IMAD.IADD R134, R127, 0x1, R134 ;  /* 0x000000017f867824 */ /* 0x000fe200078e0286 */
[----:B------:R-:W-:Y:S01]  /*3830*/  SHF.R.S32.HI R62, RZ, 0x3, R4 ;  /* 0x00000003ff3e7819 */ /* 0x000fe20000011404 */
[C---:B------:R-:W-:Y:S01]  /*3840*/  IMAD R122, R26.reuse, c[0x0][0x1ec], R105 ;  /* 0x00007b001a7a7a24 */ /* 0x040fe200078e0269 */
[----:B------:R-:W-:Y:S01]  /*3850*/  SHF.R.S32.HI R61, RZ, 0x3, R3 ;  /* 0x00000003ff3d7819 */ /* 0x000fe20000011403 */
[----:B------:R-:W-:Y:S01]  /*3860*/  IMAD R121, R26, c[0x0][0x214], R103 ;  /* 0x000085001a797a24 */ /* 0x000fe200078e0267 */
[----:B------:R-:W-:Y:S01]  /*3870*/  SHF.R.S32.HI R116, RZ, 0x1f, R86 ;  /* 0x0000001fff747819 */ /* 0x000fe20000011456 */
[----:B------:R-:W-:Y:S01]  /*3880*/  IMAD.IADD R81, R83, 0x1, R25 ;  /* 0x0000000153517824 */ /* 0x000fe200078e0219 */
[----:B------:R-:W-:-:S02]  /*3890*/  SHF.R.S32.HI R115, RZ, 0x1f, R85 ;  /* 0x0000001fff737819 */ /* 0x000fc40000011455 */
[----:B------:R-:W-:Y:S02]  /*38a0*/  SHF.R.S32.HI R114, RZ, 0x1f, R84 ;  /* 0x0000001fff727819 */ /* 0x000fe40000011454 */
[----:B------:R-:W-:Y:S01]  /*38b0*/  @P0 LOP3.LUT R209, R209, 0x10, RZ, 0xfc, !PT ;  /* 0x00000010d1d10812 */ /* 0x000fe200078efcff */
[----:B------:R-:W-:Y:S01]  /*38c0*/  ULDC.U8 UR5, c[0x0][0x298] ;  /* 0x0000a60000057ab9 */ /* 0x000fe20000000000 */
[C---:B---3--:R-:W-:Y:S02]  /*38d0*/  LOP3.LUT R19, R21.reuse, 0x18, R5, 0xf8, !PT ;  /* 0x0000001815137812 */ /* 0x048fe400078ef805 */
[----:B------:R-:W-:Y:S02]  /*38e0*/  LOP3.LUT R6, R21, 0x18, R4, 0xf8, !PT ;  /* 0x0000001815067812 */ /* 0x000fe400078ef804 */
[-C--:B--2---:R-:W-:Y:S02]  /*38f0*/  LOP3.LUT R22, R19, R27.reuse, RZ, 0x3c, !PT ;  /* 0x0000001b13167212 */ /* 0x084fe400078e3cff */
[----:B------:R-:W-:Y:S01]  /*3900*/  LOP3.LUT R19, R21, 0x18, R3, 0xf8, !PT ;  /* 0x0000001815137812 */ /* 0x000fe200078ef803 */
[--C-:B------:R-:W-:Y:S01]  /*3910*/  IMAD R21, R18, 0x600, R7.reuse ;  /* 0x0000060012157824 */ /* 0x100fe200078e0207 */
[-C--:B------:R-:W-:Y:S01]  /*3920*/  LOP3.LUT R20, R6, R27.reuse, RZ, 0x3c, !PT ;  /* 0x0000001b06147212 */ /* 0x080fe200078e3cff */
[----:B------:R-:W-:Y:S01]  /*3930*/  IMAD R18, R0, 0x600, R7 ;  /* 0x0000060000127824 */ /* 0x000fe200078e0207 */
[----:B------:R-:W-:Y:S01]  /*3940*/  LOP3.LUT R6, R19, R27, RZ, 0x3c, !PT ;  /* 0x0000001b13067212 */ /* 0x000fe200078e3cff */
[----:B------:R-:W-:-:S03]  /*3950*/  IMAD R0, R9, c[0x0][0x2b0], RZ ;  /* 0x0000ac0009007a24 */ /* 0x000fc600078e02ff */
[----:B------:R-:W-:Y:S01]  /*3960*/  IADD3 R19, R18, R6, RZ ;  /* 0x0000000612137210 */ /* 0x000fe20007ffe0ff */
[C---:B------:R-:W-:Y:S02]  /*3970*/  IMAD R6, R24.reuse, c[0x0][0x280], RZ ;  /* 0x0000a00018067a24 */ /* 0x040fe400078e02ff */
[----:B------:R-:W-:Y:S02]  /*3980*/  IMAD R9, R24, c[0x0][0x290], RZ ;  /* 0x0000a40018097a24 */ /* 0x000fe400078e02ff */
[----:B------:R-:W-:Y:S02]  /*3990*/  IMAD R18, R8, c[0x0][0x2b4], R0 ;  /* 0x0000ad0008127a24 */ /* 0x000fe400078e0200 */
[----:B------:R-:W-:Y:S01]  /*39a0*/  IMAD R8, R125, c[0x0][0x284], R6 ;  /* 0x0000a1007d087a24 */ /* 0x000fe200078e0206 */
[----:B------:R-:W-:Y:S01]  /*39b0*/  IADD3 R22, R23, R22, RZ ;  /* 0x0000001617167210 */ /* 0x000fe20007ffe0ff */
[----:B------:R-:W-:Y:S02]  /*39c0*/  IMAD R6, R125, c[0x0][0x294], R9 ;  /* 0x0000a5007d067a24 */ /* 0x000fe400078e0209 */
[----:B------:R-:W-:Y:S01]  /*39d0*/  IMAD.IADD R20, R21, 0x1, R20 ;  /* 0x0000000115147824 */ /* 0x000fe200078e0214 */
[----:B------:R-:W-:Y:S01]  /*39e0*/  IADD3 R120, R107, R18, RZ ;  /* 0x000000126b787210 */ /* 0x000fe20007ffe0ff */
[----:B------:R-:W-:Y:S01]  /*39f0*/  IMAD R0, R170, 0x40, R138 ;  /* 0x00000040aa007824 */ /* 0x000fe200078e028a */
[----:B------:R-:W-:Y:S01]  /*3a00*/  IADD3 R119, R101, R8, RZ ;  /* 0x0000000865777210 */ /* 0x000fe20007ffe0ff */
[----:B------:R-:W-:Y:S01]  /*3a10*/  IMAD.IADD R117, R8, 0x1, R97 ;  /* 0x0000000108757824 */ /* 0x000fe200078e0261 */
[----:B------:R-:W-:Y:S01]  /*3a20*/  IADD3 R118, R99, R6, RZ ;  /* 0x0000000663767210 */ /* 0x000fe20007ffe0ff */
[----:B------:R-:W-:Y:S01]  /*3a30*/  IMAD.IADD R113, R6, 0x1, R95 ;  /* 0x0000000106717824 */ /* 0x000fe200078e025f */
[----:B------:R-:W-:Y:S01]  /*3a40*/  SHF.L.U32 R112, R22, 0x1, RZ ;  /* 0x0000000116707819 */ /* 0x000fe200000006ff */
[----:B------:R-:W-:Y:S01]  /*3a50*/  IMAD.SHL.U32 R109, R20, 0x2, RZ ;  /* 0x00000002146d7824 */ /* 0x000fe200078e00ff */
[----:B------:R-:W-:Y:S01]  /*3a60*/  SHF.L.U32 R108, R19, 0x1, RZ ;  /* 0x00000001136c7819 */ /* 0x000fe200000006ff */
[----:B------:R-:W-:Y:S06]  /*3a70*/  BAR.SYNC.DEFER_BLOCKING 0x0 ;  /* 0x0000000000007b1d */ /* 0x000fec0000010000 */
.L_x_911:
[----:B-1----:R-:W-:Y:S01]  /*3a80*/  IMAD R3, R33, 0x30, R0 ;  /* 0x0000003021037824 */ /* 0x002fe200078e0200 */
[----:B------:R-:W-:Y:S01]  /*3a90*/  ISETP.NE.AND P4, PT, R144, 0x1, PT ;  /* 0x000000019000780c */ /* 0x000fe20003f85270 */
[----:B------:R-:W-:Y:S01]  /*3aa0*/  IMAD.MOV.U32 R77, RZ, RZ, RZ ;  /* 0x000000ffff4d7224 */ /* 0x000fe200078e00ff */
[----:B------:R-:W-:Y:S04]  /*3ab0*/  DEPBAR.LE SB0, 0x0 ;  /* 0x000080000000791a */ /* 0x000fe80000000000 */
[----:B------:R-:W-:Y:S01]  /*3ac0*/  IMAD.IADD R4, R123, 0x1, R3 ;  /* 0x000000017b047824 */ /* 0x000fe200078e0203 */
[----:B------:R-:W-:Y:S01]  /*3ad0*/  ISETP.GE.AND P0, PT, R3, R2, PT ;  /* 0x000000020300720c */ /* 0x000fe20003f06270 */
[----:B------:R-:W-:Y:S01]  /*3ae0*/  WARPSYNC 0xffffffff ;  /* 0xffffffff00007948 */ /* 0x000fe20003800000 */
[----:B------:R-:W-:Y:S01]  /*3af0*/  ISETP.GE.AND P5, PT, R143, 0x1, PT ;  /* 0x000000018f00780c */ /* 0x000fe20003fa6270 */
[--C-:B------:R-:W-:Y:S01]  /*3b00*/  IMAD.MOV.U32 R3, RZ, RZ, R4.reuse ;  /* 0x000000ffff037224 */ /* 0x100fe200078e0004 */
[----:B------:R-:W-:Y:S01]  /*3b10*/  ISETP.GT.OR P0, PT, R0, 0x2f, P0 ;  /* 0x0000002f0000780c */ /* 0x000fe20000704670 */
[----:B------:R-:W-:Y:S01]  /*3b20*/  BSSY B1, `(.L_x_885) ;  /* 0x00003f4000017945 */ /* 0x000fe20003800000 */
[----:B------:R-:W-:Y:S05]  /*3b30*/  @P4 IMAD.HI.U32 R5, R4, c[0x0][0x2bc], RZ ;  /* 0x0000af0004054a27 */ /* 0x000fea00078e00ff */
        /* <DEDUP_REMOVED lines=95> */
.L_x_889:
[----:B------:R-:W-:Y:S05]  /*4130*/  BSYNC B0 ;  /* 0x0000000000007941 */ /* 0x000fea0003800000 */
.L_x_888:
        /* <DEDUP_REMOVED lines=37> */
[----:B------:R-:W4:Y:S01]  /*4390*/  LDL R12, [R1+0xc] ;  /* 0x00000c00010c7983 */ /* 0x000f220000100800 */
[----:B------:R-:W-:Y:S01]  /*43a0*/  MOV R6, R4 ;  /* 0x0000000400067202 */ /* 0x000fe20000000f00 */
[----:B--2---:R-:W-:Y:S01]  /*43b0*/  IMAD.MOV.U32 R32, RZ, RZ, R30 ;  /* 0x000000ffff207224 */ /* 0x004fe200078e001e */
        /* <DEDUP_REMOVED lines=15> */
[----:B----4-:R-:W1:Y:S02]  /*44b0*/  LDS.128 R12, [R12+0x2400] ;  /* 0x002400000c0c7984 */ /* 0x010e640000000c00 */
        /* <DEDUP_REMOVED lines=38> */
.L_x_892:
[----:B------:R-:W-:Y:S05]  /*4720*/  BSYNC B0 ;  /* 0x0000000000007941 */ /* 0x000fea0003800000 */
.L_x_891:
[----:B------:R-:W-:Y:S01]  /*4730*/  ISETP.GE.AND P0, PT, R137, c[0x0][0x1d4], PT ;  /* 0x0000750089007a0c */ /* 0x000fe20003f06270 */
[----:B------:R-:W-:Y:S01]  /*4740*/  @!UPT UIADD3 URZ, URZ, URZ, URZ ;  /* 0x0000003f3f3ff290 */ /* 0x000fe2000fffe03f */
[----:B------:R-:W-:Y:S11]  /*4750*/  BSSY B0, `(.L_x_893) ;  /* 0x000003b000007945 */ /* 0x000ff60003800000 */
[----:B------:R-:W-:-:S05]  /*4760*/  @P0 BRA `(.L_x_894) ;  /* 0x0000039000000947 */ /* 0x000fca0003800000 */
[----:B------:R-:W5:Y:S04]  /*4770*/  LDL R4, [R1+0x10] ;  /* 0x0000100001047983 */ /* 0x000f680000100800 */
[----:B--2---:R-:W2:Y:S02]  /*4780*/  LDL R3, [R1+0x64] ;  /* 0x0000640001037983 */ /* 0x004ea40000100800 */
[----:B--2---:R-:W-:Y:S02]  /*4790*/  SHF.L.U32 R3, R3, 0x3, RZ ;  /* 0x0000000303037819 */ /* 0x004fe400000006ff */
[----:B-1---5:R-:W1:Y:S02]  /*47a0*/  LDS.128 R12, [R4+0x2400] ;  /* 0x00240000040c7984 */ /* 0x022e640000000c00 */
[C---:B----4-:R-:W-:Y:S04]  /*47b0*/  LEA R34, P0, R3.reuse, R52, 0x1 ;  /* 0x0000003403227211 */ /* 0x050fe800078008ff */
[----:B---3--:R-:W-:Y:S02]  /*47c0*/  LEA.HI.X.SX32 R35, R3, R53, 0x1, P0 ;  /* 0x0000003503237211 */ /* 0x008fe400000f0eff */
[----:B------:R-:W-:Y:S11]  /*47d0*/  ISETP.GE.AND P0, PT, R169, c[0x0][0x27c], PT ;  /* 0x00009f00a9007a0c */ /* 0x000ff60003f06270 */
[----:B------:R-:W-:Y:S02]  /*47e0*/  @!UPT UIADD3 URZ, URZ, URZ, URZ ;  /* 0x0000003f3f3ff290 */ /* 0x000fe4000fffe03f */
[----:B------:R-:W-:Y:S01]  /*47f0*/  @!P0 SHF.R.U64 R6, R8, 0x10, R9 ;  /* 0x0000001008068819 */ /* 0x000fe20000001209 */
[----:B------:R-:W-:Y:S01]  /*4800*/  @!P0 HADD2.F32 R3, -RZ, R23.H0_H0 ;  /* 0x20000017ff038230 */ /* 0x000fe20000004100 */
[--C-:B------:R-:W-:Y:S01]  /*4810*/  @!P0 SHF.R.U64 R22, R38, 0x10, R39.reuse ;  /* 0x0000001026168819 */ /* 0x100fe20000001227 */
[----:B------:R-:W-:Y:S01]  /*4820*/  @!P0 HADD2.F32 R10, -RZ, R37.H0_H0 ;  /* 0x20000025ff0a8230 */ /* 0x000fe20000004100 */
[----:B------:R-:W-:Y:S01]  /*4830*/  @!P0 SHF.R.U32.HI R32, RZ, 0x10, R39 ;  /* 0x00000010ff208819 */ /* 0x000fe20000011627 */
[----:B------:R-:W-:Y:S01]  /*4840*/  @!P0 HADD2.F32 R6, -RZ, R6.H0_H0 ;  /* 0x20000006ff068230 */ /* 0x000fe20000004100 */
[----:B------:R-:W-:Y:S01]  /*4850*/  @!P0 SHF.R.U32.HI R9, RZ, 0x10, R9 ;  /* 0x00000010ff098819 */ /* 0x000fe20000011609 */
        /* <DEDUP_REMOVED lines=22> */
[--C-:B------:R-:W-:Y:S01]  /*49c0*/  @!P0 HADD2.F32 R8, -RZ, R6.reuse.H0_H0 ;  /* 0x20000006ff088230 */ /* 0x100fe20000004100 */
[----:B------:R-:W-:Y:S01]  /*49d0*/  @!P0 F2FP.PACK_AB R4, R4, R38 ;  /* 0x000000260404823e */ /* 0x000fe200000000ff */
[----:B------:R-:W-:Y:S02]  /*49e0*/  @!P0 HADD2.F32 R30, -RZ, R37.H1_H1 ;  /* 0x30000025ff1e8230 */ /* 0x000fe40000004100 */
[----:B------:R-:W-:Y:S01]  /*49f0*/  @!P0 HADD2.F32 R31, -RZ, R6.H1_H1 ;  /* 0x30000006ff1f8230 */ /* 0x000fe20000004100 */
[-C--:B------:R-:W-:Y:S02]  /*4a00*/  @!P0 FMUL.FTZ R6, R23, R5.reuse ;  /* 0x0000000517068220 */ /* 0x080fe40000410000 */
[----:B------:R-:W-:Y:S02]  /*4a10*/  @!P0 FMUL.FTZ R5, R9, R5 ;  /* 0x0000000509058220 */ /* 0x000fe40000410000 */
[----:B------:R-:W-:Y:S02]  /*4a20*/  @!P0 FMUL.FTZ R36, R31, R10 ;  /* 0x0000000a1f248220 */ /* 0x000fe40000410000 */
[----:B------:R-:W-:Y:S02]  /*4a30*/  @!P0 FFMA.FTZ R9, R9, R30, -R6 ;  /* 0x0000001e09098223 */ /* 0x000fe40000010806 */
[C---:B------:R-:W-:Y:S02]  /*4a40*/  @!P0 FMUL.FTZ R6, R8.reuse, R10 ;  /* 0x0000000a08068220 */ /* 0x040fe40000410000 */
        /* <DEDUP_REMOVED lines=11> */
.L_x_894:
[----:B------:R-:W-:Y:S05]  /*4b00*/  BSYNC B0 ;  /* 0x0000000000007941 */ /* 0x000fea0003800000 */
.L_x_893:
[----:B------:R-:W-:Y:S01]  /*4b10*/  ISETP.GE.AND P0, PT, R136, c[0x0][0x1d4], PT ;  /* 0x0000750088007a0c */ /* 0x000fe20003f06270 */
[----:B------:R-:W-:Y:S01]  /*4b20*/  @!UPT UIADD3 URZ, URZ, URZ, URZ ;  /* 0x0000003f3f3ff290 */ /* 0x000fe2000fffe03f */
[----:B------:R-:W-:Y:S11]  /*4b30*/  BSSY B0, `(.L_x_895) ;  /* 0x000003e000007945 */ /* 0x000ff60003800000 */
[----:B------:R-:W-:-:S05]  /*4b40*/  @P0 BRA `(.L_x_896) ;  /* 0x000003c000000947 */ /* 0x000fca0003800000 */
[----:B------:R-:W5:Y:S01]  /*4b50*/  LDL R4, [R1+0xc] ;  /* 0x00000c0001047983 */ /* 0x000f620000100800 */
[----:B---3--:R-:W-:Y:S03]  /*4b60*/  IMAD.MOV.U32 R5, RZ, RZ, R53 ;  /* 0x000000ffff057224 */ /* 0x008fe600078e0035 */
[----:B------:R-:W3:Y:S01]  /*4b70*/  LDL R3, [R1+0x60] ;  /* 0x0000600001037983 */ /* 0x000ee20000100800 */
[----:B-----5:R-:W-:Y:S02]  /*4b80*/  MOV R6, R4 ;  /* 0x0000000400067202 */ /* 0x020fe40000000f00 */
[----:B----4-:R-:W-:Y:S02]  /*4b90*/  MOV R4, R52 ;  /* 0x0000003400047202 */ /* 0x010fe40000000f00 */
[----:B---3--:R-:W-:Y:S01]  /*4ba0*/  SHF.L.U32 R3, R3, 0x3, RZ ;  /* 0x0000000303037819 */ /* 0x008fe200000006ff */
[----:B------:R3:W4:Y:S03]  /*4bb0*/  LDS.128 R8, [R6+0x3000] ;  /* 0x0030000006087984 */ /* 0x0007260000000c00 */
[C---:B-12---:R-:W-:Y:S04]  /*4bc0*/  LEA R34, P0, R3.reuse, R4, 0x1 ;  /* 0x0000000403227211 */ /* 0x046fe800078008ff */
[----:B------:R-:W-:Y:S02]  /*4bd0*/  LEA.HI.X.SX32 R35, R3, R5, 0x1, P0 ;  /* 0x0000000503237211 */ /* 0x000fe400000f0eff */
[----:B------:R-:W-:Y:S11]  /*4be0*/  ISETP.GE.AND P0, PT, R166, c[0x0][0x27c], PT ;  /* 0x00009f00a6007a0c */ /* 0x000ff60003f06270 */
[----:B------:R-:W-:Y:S02]  /*4bf0*/  @!UPT UIADD3 URZ, URZ, URZ, URZ ;  /* 0x0000003f3f3ff290 */ /* 0x000fe4000fffe03f */
[----:B------:R-:W-:Y:S01]  /*4c00*/  @!P0 HADD2.F32 R3, -RZ, R26.H0_H0 ;  /* 0x2000001aff038230 */ /* 0x000fe20000004100 */
[----:B---3--:R-:W-:Y:S01]  /*4c10*/  @!P0 SHF.R.U64 R6, R16, 0x10, R17 ;  /* 0x0000001010068819 */ /* 0x008fe20000001211 */
[--C-:B------:R-:W-:Y:S01]  /*4c20*/  @!P0 HADD2.F32 R14, -RZ, R48.reuse.H0_H0 ;  /* 0x20000030ff0e8230 */ /* 0x100fe20000004100 */
[----:B------:R-:W-:Y:S01]  /*4c30*/  @!P0 SHF.R.U64 R16, R40, 0x10, R41 ;  /* 0x0000001028108819 */ /* 0x000fe20000001229 */
[----:B------:R-:W-:Y:S01]  /*4c40*/  @!P0 HADD2.F32 R22, -RZ, R48.H1_H1 ;  /* 0x30000030ff168230 */ /* 0x000fe20000004100 */
[----:B------:R-:W-:Y:S01]  /*4c50*/  @!P0 SHF.R.U32.HI R13, RZ, 0x10, R17 ;  /* 0x00000010ff0d8819 */ /* 0x000fe20000011611 */
[----:B------:R-:W-:Y:S01]  /*4c60*/  @!P0 HADD2.F32 R6, -RZ, R6.H0_H0 ;  /* 0x20000006ff068230 */ /* 0x000fe20000004100 */
[----:B------:R-:W-:Y:S01]  /*4c70*/  @!P0 SHF.R.U32.HI R30, RZ, 0x10, R41 ;  /* 0x00000010ff1e8819 */ /* 0x000fe20000011629 */
[----:B------:R-:W-:Y:S01]  /*4c80*/  @!P0 HADD2.F32 R16, -RZ, R16.H0_H0 ;  /* 0x20000010ff108230 */ /* 0x000fe20000004100 */
[----:B----4-:R-:W-:Y:S02]  /*4c90*/  @!P0 MOV R4, R8 ;  /* 0x0000000800048202 */ /* 0x010fe40000000f00 */
        /* <DEDUP_REMOVED lines=39> */
.L_x_896:
[----:B------:R-:W-:Y:S05]  /*4f10*/  BSYNC B0 ;  /* 0x0000000000007941 */ /* 0x000fea0003800000 */
.L_x_895:
[----:B------:R-:W5:Y:S01]  /*4f20*/  LDL R4, [R1+0x1c] ;  /* 0x00001c0001047983 */ /* 0x000f620000100800 */
[----:B------:R-:W-:Y:S01]  /*4f30*/  BSSY B0, `(.L_x_897) ;  /* 0x000003c000007945 */ /* 0x000fe20003800000 */
[----:B-----5:R-:W-:Y:S11]  /*4f40*/  ISETP.GE.AND P0, PT, R4, c[0x0][0x1d4], PT ;  /* 0x0000750004007a0c */ /* 0x020ff60003f06270 */
[----:B------:R-:W-:Y:S02]  /*4f50*/  @!UPT UIADD3 URZ, URZ, URZ, URZ ;  /* 0x0000003f3f3ff290 */ /* 0x000fe4000fffe03f */
[----:B------:R-:W-:-:S05]  /*4f60*/  @P0 BRA `(.L_x_898) ;  /* 0x0000038000000947 */ /* 0x000fca0003800000 */
[C---:B----4-:R-:W-:Y:S01]  /*4f70*/  LEA R30, P0, R4.reuse, R52, 0x1 ;  /* 0x00000034041e7211 */ /* 0x050fe200078008ff */
[----:B------:R-:W4:Y:S04]  /*4f80*/  LDL R3, [R1+0x10] ;  /* 0x0000100001037983 */ /* 0x000f280000100800 */
[----:B------:R-:W5:Y:S02]  /*4f90*/  LDL R5, [R1+0x78] ;  /* 0x0000780001057983 */ /* 0x000f640000100800 */
[----:B---3-5:R-:W-:Y:S02]  /*4fa0*/  LEA.HI.X R31, R4, R53, R5, 0x1, P0 ;  /* 0x00000035041f7211 */ /* 0x028fe400000f0c05 */
[----:B-1--4-:R1:W3:Y:S01]  /*4fb0*/  LDS.128 R8, [R3+0x3000] ;  /* 0x0030000003087984 */ /* 0x0122e20000000c00 */
[----:B------:R-:W-:Y:S11]  /*4fc0*/  ISETP.GE.AND P0, PT, R168, c[0x0][0x27c], PT ;  /* 0x00009f00a8007a0c */ /* 0x000ff60003f06270 */
[----:B------:R-:W-:Y:S02]  /*4fd0*/  @!UPT UIADD3 URZ, URZ, URZ, URZ ;  /* 0x0000003f3f3ff290 */ /* 0x000fe4000fffe03f */
[--C-:B------:R-:W-:Y:S01]  /*4fe0*/  @!P0 HADD2.F32 R13, -RZ, R49.reuse.H0_H0 ;  /* 0x20000031ff0d8230 */ /* 0x100fe20000004100 */
[----:B------:R-:W-:Y:S01]  /*4ff0*/  @!P0 SHF.R.U64 R6, R18, 0x10, R19 ;  /* 0x0000001012068819 */ /* 0x000fe20000001213 */
[----:B------:R-:W-:Y:S01]  /*5000*/  @!P0 HADD2.F32 R18, -RZ, R49.H1_H1 ;  /* 0x30000031ff128230 */ /* 0x000fe20000004100 */
[----:B------:R-:W-:Y:S02]  /*5010*/  @!P0 SHF.R.U64 R16, R42, 0x10, R43 ;  /* 0x000000102a108819 */ /* 0x000fe4000000122b */
[----:B------:R-:W-:Y:S01]  /*5020*/  @!P0 SHF.R.U32.HI R14, RZ, 0x10, R19 ;  /* 0x00000010ff0e8819 */ /* 0x000fe20000011613 */
[----:B------:R-:W-:Y:S01]  /*5030*/  @!P0 HADD2.F32 R6, -RZ, R6.H0_H0 ;  /* 0x20000006ff068230 */ /* 0x000fe20000004100 */
[----:B------:R-:W-:Y:S01]  /*5040*/  @!P0 SHF.R.U32.HI R22, RZ, 0x10, R43 ;  /* 0x00000010ff168819 */ /* 0x000fe2000001162b */
[----:B------:R-:W-:Y:S02]  /*5050*/  @!P0 HADD2.F32 R16, -RZ, R16.H0_H0 ;  /* 0x20000010ff108230 */ /* 0x000fe40000004100 */
[----:B-1----:R-:W-:Y:S02]  /*5060*/  @!P0 HADD2.F32 R3, -RZ, R27.H0_H0 ;  /* 0x2000001bff038230 */ /* 0x002fe40000004100 */
[----:B------:R-:W-:Y:S02]  /*5070*/  @!P0 HADD2.F32 R14, -RZ, R14.H0_H0 ;  /* 0x2000000eff0e8230 */ /* 0x000fe40000004100 */
[----:B------:R-:W-:Y:S01]  /*5080*/  @!P0 HADD2.F32 R22, -RZ, R22.H0_H0 ;  /* 0x20000016ff168230 */ /* 0x000fe20000004100 */
[----:B---3--:R-:W-:Y:S02]  /*5090*/  @!P0 MOV R4, R8 ;  /* 0x0000000800048202 */ /* 0x008fe40000000f00 */
[----:B------:R-:W-:Y:S03]  /*50a0*/  @!P0 MOV R5, R9 ;  /* 0x0000000900058202 */ /* 0x000fe60000000f00 */
[--C-:B------:R-:W-:Y:S02]  /*50b0*/  @!P0 HADD2.F32 R12, -RZ, R4.reuse.H1_H1 ;  /* 0x30000004ff0c8230 */ /* 0x100fe40000004100 */
[----:B------:R-:W-:Y:S02]  /*50c0*/  @!P0 HADD2.F32 R4, -RZ, R4.H0_H0 ;  /* 0x20000004ff048230 */ /* 0x000fe40000004100 */
[--C-:B------:R-:W-:Y:S01]  /*50d0*/  @!P0 HADD2.F32 R15, -RZ, R5.reuse.H1_H1 ;  /* 0x30000005ff0f8230 */ /* 0x100fe20000004100 */
[-C--:B------:R-:W-:Y:S01]  /*50e0*/  @!P0 FMUL.FTZ R17, R12, R3.reuse ;  /* 0x000000030c118220 */ /* 0x080fe20000410000 */
[----:B------:R-:W-:Y:S01]  /*50f0*/  @!P0 HADD2.F32 R5, -RZ, R5.H0_H0 ;  /* 0x20000005ff058230 */ /* 0x000fe20000004100 */
[C---:B------:R-:W-:Y:S02]  /*5100*/  @!P0 FMUL.FTZ R3, R4.reuse, R3 ;  /* 0x0000000304038220 */ /* 0x040fe40000410000 */
[-C--:B--2---:R-:W-:Y:S02]  /*5110*/  @!P0 FFMA.FTZ R32, R4, R13.reuse, -R17 ;  /* 0x0000000d04208223 */ /* 0x084fe40000010811 */
[----:B------:R-:W-:Y:S01]  /*5120*/  @!P0 FFMA.FTZ R3, R12, R13, R3 ;  /* 0x0000000d0c038223 */ /* 0x000fe20000010003 */
[----:B------:R-:W-:Y:S01]  /*5130*/  @!P0 MOV R12, R10 ;  /* 0x0000000a000c8202 */ /* 0x000fe20000000f00 */
[-C--:B------:R-:W-:Y:S02]  /*5140*/  @!P0 FMUL.FTZ R17, R15, R6.reuse ;  /* 0x000000060f118220 */ /* 0x080fe40000410000 */
[C---:B------:R-:W-:Y:S01]  /*5150*/  @!P0 FMUL.FTZ R4, R5.reuse, R6 ;  /* 0x0000000605048220 */ /* 0x040fe20000410000 */
[----:B------:R-:W-:Y:S01]  /*5160*/  @!P0 MOV R6, R11 ;  /* 0x0000000b00068202 */ /* 0x000fe20000000f00 */
[-C--:B------:R-:W-:Y:S01]  /*5170*/  @!P0 FFMA.FTZ R26, R5, R16.reuse, -R17 ;  /* 0x00000010051a8223 */ /* 0x080fe20000010811 */
[--C-:B------:R-:W-:Y:S01]  /*5180*/  @!P0 HADD2.F32 R17, -RZ, R12.reuse.H1_H1 ;  /* 0x3000000cff118230 */ /* 0x100fe20000004100 */
[----:B------:R-:W-:Y:S01]  /*5190*/  @!P0 FFMA.FTZ R4, R15, R16, R4 ;  /* 0x000000100f048223 */ /* 0x000fe20000010004 */
[----:B------:R-:W-:Y:S02]  /*51a0*/  @!P0 HADD2.F32 R5, -RZ, R27.H1_H1 ;  /* 0x3000001bff058230 */ /* 0x000fe40000004100 */
[----:B------:R-:W-:Y:S02]  /*51b0*/  @!P0 HADD2.F32 R13, -RZ, R12.H0_H0 ;  /* 0x2000000cff0d8230 */ /* 0x000fe40000004100 */
[----:B------:R-:W-:Y:S01]  /*51c0*/  @!P0 F2FP.PACK_AB R4, R4, R26 ;  /* 0x0000001a0404823e */ /* 0x000fe200000000ff */
[--C-:B------:R-:W-:Y:S02]  /*51d0*/  @!P0 HADD2.F32 R12, -RZ, R6.reuse.H0_H0 ;  /* 0x20000006ff0c8230 */ /* 0x100fe40000004100 */
[----:B------:R-:W-:Y:S01]  /*51e0*/  @!P0 HADD2.F32 R19, -RZ, R6.H1_H1 ;  /* 0x30000006ff138230 */ /* 0x000fe20000004100 */
[-C--:B------:R-:W-:Y:S01]  /*51f0*/  @!P0 FMUL.FTZ R6, R17, R5.reuse ;  /* 0x0000000511068220 */ /* 0x080fe20000410000 */
[----:B------:R-:W-:Y:S01]  /*5200*/  @!P0 MOV R9, R4 ;  /* 0x0000000400098202 */ /* 0x000fe20000000f00 */
        /* <DEDUP_REMOVED lines=14> */
.L_x_898:
[----:B------:R-:W-:Y:S05]  /*52f0*/  BSYNC B0 ;  /* 0x0000000000007941 */ /* 0x000fea0003800000 */
.L_x_897:
        /* <DEDUP_REMOVED lines=33> */
[----:B------:R-:W-:Y:S01]  /*5510*/  @!P0 MOV R12, R10 ;  /* 0x0000000a000c8202 */ /* 0x000fe20000000f00 */
        /* <DEDUP_REMOVED lines=27> */
.L_x_900:
[----:B------:R-:W-:Y:S05]  /*56d0*/  BSYNC B0 ;  /* 0x0000000000007941 */ /* 0x000fea0003800000 */
.L_x_899:
[----:B------:R-:W5:Y:S02]  /*56e0*/  LDL R4, [R1+0x14] ;  /* 0x0000140001047983 */ /* 0x000f640000100800 */
[----:B-----5:R-:W-:Y:S11]  /*56f0*/  ISETP.GE.AND P0, PT, R4, c[0x0][0x1d4], PT ;  /* 0x0000750004007a0c */ /* 0x020ff60003f06270 */
[----:B------:R-:W-:Y:S02]  /*5700*/  @!UPT UIADD3 URZ, URZ, URZ, URZ ;  /* 0x0000003f3f3ff290 */ /* 0x000fe4000fffe03f */
[----:B------:R-:W-:-:S05]  /*5710*/  @P0 BRA `(.L_x_890) ;  /* 0x0000234000000947 */ /* 0x000fca0003800000 */
[C---:B-1--4-:R-:W-:Y:S01]  /*5720*/  LEA R22, P0, R4.reuse, R52, 0x1 ;  /* 0x0000003404167211 */ /* 0x052fe200078008ff */
[----:B------:R-:W4:Y:S04]  /*5730*/  LDL R3, [R1+0x10] ;  /* 0x0000100001037983 */ /* 0x000f280000100800 */
[----:B------:R-:W5:Y:S02]  /*5740*/  LDL R5, [R1+0x70] ;  /* 0x0000700001057983 */ /* 0x000f640000100800 */
[----:B---3-5:R-:W-:Y:S02]  /*5750*/  LEA.HI.X R23, R4, R53, R5, 0x1, P0 ;  /* 0x0000003504177211 */ /* 0x028fe400000f0c05 */
[----:B----4-:R1:W3:Y:S01]  /*5760*/  LDS.128 R8, [R3+0x3c00] ;  /* 0x003c000003087984 */ /* 0x0102e20000000c00 */
        /* <DEDUP_REMOVED lines=52> */
.L_x_887:
        /* <DEDUP_REMOVED lines=47> */
.L_x_902:
[----:B------:R-:W-:Y:S05]  /*5da0*/  BSYNC B0 ;  /* 0x0000000000007941 */ /* 0x000fea0003800000 */
.L_x_901:
        /* <DEDUP_REMOVED lines=24> */
[----:B--2---:R-:W-:Y:S01]  /*5f30*/  PRMT R32, R5, 0x5410, R6 ;  /* 0x0000541005207816 */ /* 0x004fe20000000006 */
        /* <DEDUP_REMOVED lines=29> */
[----:B------:R-:W-:Y:S01]  /*6110*/  @!P0 SHF.R.U32.HI R28, RZ, 0x10, R11 ;  /* 0x00000010ff1c8819 */ /* 0x000fe2000001160b */
[----:B------:R-:W-:Y:S01]  /*6120*/  @!P0 HADD2.F32 R11, -RZ, R6.H0_H0 ;  /* 0x20000006ff0b8230 */ /* 0x000fe20000004100 */
[--C-:B------:R-:W-:Y:S01]  /*6130*/  @!P0 SHF.R.U64 R35, R36, 0x10, R37.reuse ;  /* 0x0000001024238819 */ /* 0x100fe20000001225 */
[----:B------:R-:W-:Y:S01]  /*6140*/  IMAD.IADD R3, R3, 0x1, R4 ;  /* 0x0000000103037824 */ /* 0x000fe200078e0204 */
[----:B------:R-:W-:Y:S01]  /*6150*/  @!P0 SHF.R.U32.HI R37, RZ, 0x10, R37 ;  /* 0x00000010ff258819 */ /* 0x000fe20000011625 */
[----:B------:R-:W-:Y:S01]  /*6160*/  IMAD.MOV.U32 R4, RZ, RZ, R8 ;  /* 0x000000ffff047224 */ /* 0x000fe200078e0008 */
[----:B------:R-:W-:Y:S01]  /*6170*/  @!P0 SHF.R.U32.HI R8, RZ, 0x10, R9 ;  /* 0x00000010ff088819 */ /* 0x000fe20000011609 */
[----:B------:R-:W-:Y:S01]  /*6180*/  @!P0 HADD2.F32 R35, -RZ, R35.H0_H0 ;  /* 0x20000023ff238230 */ /* 0x000fe20000004100 */
[----:B------:R-:W-:Y:S01]  /*6190*/  SHF.L.U32 R3, R3, 0x1, RZ ;  /* 0x0000000103037819 */ /* 0x000fe200000006ff */
[----:B------:R-:W-:Y:S01]  /*61a0*/  @!P0 HADD2.F32 R37, -RZ, R37.H0_H0 ;  /* 0x20000025ff258230 */ /* 0x000fe20000004100 */
[--C-:B------:R-:W-:Y:S01]  /*61b0*/  @!P0 SHF.R.U64 R42, R38, 0x10, R39.reuse ;  /* 0x00000010262a8819 */ /* 0x100fe20000001227 */
[----:B------:R-:W-:Y:S01]  /*61c0*/  @!P0 HADD2.F32 R9, -RZ, R4.H0_H0 ;  /* 0x20000004ff098230 */ /* 0x000fe20000004100 */
[----:B------:R-:W-:Y:S01]  /*61d0*/  @!P0 SHF.R.U32.HI R56, RZ, 0x10, R39 ;  /* 0x00000010ff388819 */ /* 0x000fe20000011627 */
[----:B------:R1:W2:Y:S01]  /*61e0*/  LDS.128 R48, [R3+0x3c80] ;  /* 0x003c800003307984 */ /* 0x0002a20000000c00 */
[----:B------:R-:W-:Y:S01]  /*61f0*/  @!P0 HADD2.F32 R4, -RZ, R5.H0_H0 ;  /* 0x20000005ff048230 */ /* 0x000fe20000004100 */
[----:B------:R-:W-:Y:S01]  /*6200*/  MOV R43, R39 ;  /* 0x00000027002b7202 */ /* 0x000fe20000000f00 */
[----:B------:R-:W-:Y:S02]  /*6210*/  @!P0 HADD2.F32 R39, -RZ, R41.H0_H0 ;  /* 0x20000029ff278230 */ /* 0x000fe40000004100 */
[----:B------:R-:W-:Y:S02]  /*6220*/  @!P0 HADD2.F32 R41, -RZ, R42.H0_H0 ;  /* 0x2000002aff298230 */ /* 0x000fe40000004100 */
        /* <DEDUP_REMOVED lines=20> */
[----:B------:R-:W-:Y:S02]  /*6370*/  @!P0 HADD2.F32 R34, -RZ, R11.H0_H0 ;  /* 0x2000000bff228230 */ /* 0x000fe40000004100 */
[----:B------:R-:W-:Y:S02]  /*6380*/  @!P0 HADD2.F32 R6, -RZ, R5.H0_H0 ;  /* 0x20000005ff068230 */ /* 0x000fe40000004100 */
[----:B------:R-:W-:Y:S01]  /*6390*/  @!P0 HADD2.F32 R36, -RZ, R11.H1_H1 ;  /* 0x3000000bff248230 */ /* 0x000fe20000004100 */
[-C--:B------:R-:W-:Y:S01]  /*63a0*/  @!P0 FMUL.FTZ R11, R34, R9.reuse ;  /* 0x00000009220b8220 */ /* 0x080fe20000410000 */
[----:B------:R-:W-:Y:S02]  /*63b0*/  @!P0 HADD2.F32 R35, -RZ, R40.H0_H0 ;  /* 0x20000028ff238230 */ /* 0x000fe40000004100 */
[----:B------:R-:W-:Y:S01]  /*63c0*/  @!P0 HADD2.F32 R8, -RZ, R5.H1_H1 ;  /* 0x30000005ff088230 */ /* 0x000fe20000004100 */
[----:B------:R-:W-:Y:S01]  /*63d0*/  @!P0 FMUL.FTZ R5, R6, R9 ;  /* 0x0000000906058220 */ /* 0x000fe20000410000 */
[----:B------:R-:W-:Y:S01]  /*63e0*/  @!P0 HADD2.F32 R20, -RZ, R22.H0_H0 ;  /* 0x20000016ff148230 */ /* 0x000fe20000004100 */
[-C--:B------:R-:W-:Y:S02]  /*63f0*/  @!P0 FMUL.FTZ R9, R36, R10.reuse ;  /* 0x0000000a24098220 */ /* 0x080fe40000410000 */
[----:B------:R-:W-:Y:S01]  /*6400*/  @!P0 FFMA.FTZ R73, R6, R35, -R11 ;  /* 0x0000002306498223 */ /* 0x000fe2000001080b */
[----:B------:R-:W-:Y:S01]  /*6410*/  @!P0 HADD2.F32 R11, -RZ, R21.H0_H0 ;  /* 0x20000015ff0b8230 */ /* 0x000fe20000004100 */
[C---:B------:R-:W-:Y:S02]  /*6420*/  @!P0 FMUL.FTZ R6, R8.reuse, R10 ;  /* 0x0000000a08068220 */ /* 0x040fe40000410000 */
[----:B------:R-:W-:Y:S02]  /*6430*/  @!P0 IMAD.MOV.U32 R10, RZ, RZ, R50 ;  /* 0x000000ffff0a8224 */ /* 0x000fe400078e0032 */
[----:B------:R-:W-:Y:S01]  /*6440*/  @!P0 FFMA.FTZ R72, R8, R37, -R9 ;  /* 0x0000002508488223 */ /* 0x000fe20000010809 */
[----:B------:R-:W-:Y:S01]  /*6450*/  @!P0 MOV R8, R18 ;  /* 0x0000001200088202 */ /* 0x000fe20000000f00 */
[----:B------:R-:W-:Y:S01]  /*6460*/  @!P0 FFMA.FTZ R5, R34, R35, R5 ;  /* 0x0000002322058223 */ /* 0x000fe20000010005 */
[--C-:B------:R-:W-:Y:S01]  /*6470*/  @!P0 HADD2.F32 R38, -RZ, R10.reuse.H0_H0 ;  /* 0x2000000aff268230 */ /* 0x100fe20000004100 */
[----:B------:R-:W-:Y:S01]  /*6480*/  @!P0 FFMA.FTZ R6, R36, R37, R6 ;  /* 0x0000002524068223 */ /* 0x000fe20000010006 */
[----:B------:R-:W-:Y:S01]  /*6490*/  @!P0 HADD2.F32 R40, -RZ, R10.H1_H1 ;  /* 0x3000000aff288230 */ /* 0x000fe20000004100 */
[----:B------:R-:W-:Y:S01]  /*64a0*/  @!P0 F2FP.PACK_AB R35, R72, R73 ;  /* 0x000000494823823e */ /* 0x000fe200000000ff */
[--C-:B------:R-:W-:Y:S01]  /*64b0*/  @!P0 HADD2.F32 R9, -RZ, R8.reuse.H0_H0 ;  /* 0x20000008ff098230 */ /* 0x100fe20000004100 */
[----:B------:R-:W-:Y:S01]  /*64c0*/  @!P0 FMUL.FTZ R22, R38, R11 ;  /* 0x0000000b26168220 */ /* 0x000fe20000410000 */
[----:B------:R-:W-:Y:S01]  /*64d0*/  @!P0 HADD2.F32 R10, -RZ, R8.H1_H1 ;  /* 0x30000008ff0a8230 */ /* 0x000fe20000004100 */
[-C--:B------:R-:W-:Y:S01]  /*64e0*/  @!P0 FMUL.FTZ R21, R40, R20.reuse ;  /* 0x0000001428158220 */ /* 0x080fe20000410000 */
[----:B------:R-:W-:Y:S01]  /*64f0*/  @!P0 MOV R17, R35 ;  /* 0x0000002300118202 */ /* 0x000fe20000000f00 */
[C---:B------:R-:W-:Y:S01]  /*6500*/  @!P0 FMUL.FTZ R8, R9.reuse, R11 ;  /* 0x0000000b09088220 */ /* 0x040fe20000410000 */
[----:B------:R-:W-:Y:S01]  /*6510*/  @!P0 MOV R11, R51 ;  /* 0x00000033000b8202 */ /* 0x000fe20000000f00 */
[----:B------:R-:W-:Y:S01]  /*6520*/  @!P0 FFMA.FTZ R71, R9, R39, -R22 ;  /* 0x0000002709478223 */ /* 0x000fe20000010816 */
[----:B------:R-:W-:Y:S01]  /*6530*/  @!P0 HADD2.F32 R22, -RZ, R28.H0_H0 ;  /* 0x2000001cff168230 */ /* 0x000fe20000004100 */
[----:B------:R-:W-:Y:S01]  /*6540*/  @!P0 FMUL.FTZ R9, R10, R20 ;  /* 0x000000140a098220 */ /* 0x000fe20000410000 */
[----:B------:R-:W-:Y:S01]  /*6550*/  @!P0 F2FP.PACK_AB R5, R6, R5 ;  /* 0x000000050605823e */ /* 0x000fe200000000ff */
[----:B------:R-:W-:Y:S01]  /*6560*/  @!P0 FFMA.FTZ R70, R10, R41, -R21 ;  /* 0x000000290a468223 */ /* 0x000fe20000010815 */
[----:B------:R-:W-:Y:S01]  /*6570*/  @!P0 HADD2.F32 R21, -RZ, R23.H0_H0 ;  /* 0x20000017ff158230 */ /* 0x000fe20000004100 */
[----:B------:R-:W-:Y:S01]  /*6580*/  @!P0 IMAD.MOV.U32 R10, RZ, RZ, R19 ;  /* 0x000000ffff0a8224 */ /* 0x000fe200078e0013 */
[----:B------:R-:W-:Y:S01]  /*6590*/  @!P0 F2FP.PACK_AB R34, R74, R75 ;  /* 0x0000004b4a22823e */ /* 0x000fe200000000ff */
[----:B------:R-:W-:Y:S01]  /*65a0*/  @!P0 FFMA.FTZ R8, R38, R39, R8 ;  /* 0x0000002726088223 */ /* 0x000fe20000010008 */
[--C-:B------:R-:W-:Y:S01]  /*65b0*/  @!P0 HADD2.F32 R23, -RZ, R11.reuse.H0_H0 ;  /* 0x2000000bff178230 */ /* 0x100fe20000004100 */
[----:B------:R-:W-:Y:S01]  /*65c0*/  @!P0 FFMA.FTZ R9, R40, R41, R9 ;  /* 0x0000002928098223 */ /* 0x000fe20000010009 */
[----:B------:R-:W-:Y:S01]  /*65d0*/  @!P0 MOV R16, R34 ;  /* 0x0000002200108202 */ /* 0x000fe20000000f00 */
[----:B------:R-:W-:Y:S01]  /*65e0*/  @!P0 HADD2.F32 R28, -RZ, R11.H1_H1 ;  /* 0x3000000bff1c8230 */ /* 0x000fe20000004100 */
[----:B------:R-:W-:Y:S01]  /*65f0*/  @!P0 IMAD.MOV.U32 R49, RZ, RZ, R5 ;  /* 0x000000ffff318224 */ /* 0x000fe200078e0005 */
[--C-:B------:R-:W-:Y:S01]  /*6600*/  @!P0 HADD2.F32 R11, -RZ, R10.reuse.H0_H0 ;  /* 0x2000000aff0b8230 */ /* 0x100fe20000004100 */
[-C--:B------:R-:W-:Y:S01]  /*6610*/  @!P0 FMUL.FTZ R69, R23, R21.reuse ;  /* 0x0000001517458220 */ /* 0x080fe20000410000 */
[----:B------:R-:W-:Y:S01]  /*6620*/  @!P0 HADD2.F32 R20, -RZ, R10.H1_H1 ;  /* 0x3000000aff148230 */ /* 0x000fe20000004100 */
[----:B------:R-:W-:Y:S02]  /*6630*/  @!P0 FMUL.FTZ R56, R28, R22 ;  /* 0x000000161c388220 */ /* 0x000fe40000410000 */
[C---:B------:R-:W-:Y:S02]  /*6640*/  @!P0 FMUL.FTZ R10, R11.reuse, R21 ;  /* 0x000000150b0a8220 */ /* 0x040fe40000410000 */
[----:B------:R-:W-:Y:S02]  /*6650*/  @!P0 FFMA.FTZ R69, R11, R42, -R69 ;  /* 0x0000002a0b458223 */ /* 0x000fe40000010845 */
[----:B------:R-:W-:Y:S01]  /*6660*/  @!P0 FMUL.FTZ R11, R20, R22 ;  /* 0x00000016140b8220 */ /* 0x000fe20000410000 */
[----:B------:R-:W-:Y:S01]  /*6670*/  @!P0 F2FP.PACK_AB R22, R70, R71 ;  /* 0x000000474616823e */ /* 0x000fe200000000ff */
[----:B------:R-:W-:Y:S02]  /*6680*/  @!P0 FFMA.FTZ R10, R23, R42, R10 ;  /* 0x0000002a170a8223 */ /* 0x000fe4000001000a */
[----:B------:R-:W-:Y:S01]  /*6690*/  @!P0 FFMA.FTZ R56, R20, R43, -R56 ;  /* 0x0000002b14388223 */ /* 0x000fe20000010838 */
[----:B------:R-:W-:Y:S01]  /*66a0*/  @!P0 F2FP.PACK_AB R20, R4, R3 ;  /* 0x000000030414823e */ /* 0x000fe200000000ff */
[----:B------:R-:W-:Y:S01]  /*66b0*/  @!P0 FFMA.FTZ R11, R28, R43, R11 ;  /* 0x0000002b1c0b8223 */ /* 0x000fe2000001000b */
        /* <DEDUP_REMOVED lines=14> */
.L_x_904:
[----:B------:R-:W-:Y:S05]  /*67a0*/  BSYNC B0 ;  /* 0x0000000000007941 */ /* 0x000fea0003800000 */
.L_x_903:
        /* <DEDUP_REMOVED lines=101> */
[C---:B------:R-:W-:Y:S01]  /*6e00*/  @!P0 FMUL.FTZ R38, R29.reuse, R14 ;  /* 0x0000000e1d268220 */ /* 0x040fe20000410000 */
        /* <DEDUP_REMOVED lines=20> */
.L_x_906:
[----:B------:R-:W-:Y:S05]  /*6f50*/  BSYNC B0 ;  /* 0x0000000000007941 */ /* 0x000fea0003800000 */
.L_x_905:
        /* <DEDUP_REMOVED lines=125> */
.L_x_886:
[----:B------:R1:W2:Y:S01]  /*7730*/  SHFL.IDX PT, R5, R32, RZ, 0x1e1f ;  /* 0x001e1fff20057589 */ /* 0x0002a200000e0000 */
[----:B------:R-:W-:Y:S03]  /*7740*/  IMAD R3, R33, -0x30, R2 ;  /* 0xffffffd021037824 */ /* 0x000fe600078e0202 */
[----:B------:R1:W3:Y:S02]  /*7750*/  SHFL.IDX PT, R4, R34, RZ, 0x1e1f ;  /* 0x001e1fff22047589 */ /* 0x0002e400000e0000 */
[----:B------:R-:W-:Y:S04]  /*7760*/  IMNMX R76, R3, 0x30, PT ;  /* 0x00000030034c7817 */ /* 0x000fe80003800200 */
[----:B------:R-:W-:Y:S11]  /*7770*/  ISETP.GT.AND P0, PT, R76, R138, PT ;  /* 0x0000008a4c00720c */ /* 0x000ff60003f04270 */
[----:B------:R-:W-:Y:S02]  /*7780*/  @!UPT UIADD3 URZ, URZ, URZ, URZ ;  /* 0x0000003f3f3ff290 */ /* 0x000fe4000fffe03f */
[----:B------:R-:W-:-:S05]  /*7790*/  @!P0 BRA `(.L_x_890) ;  /* 0x000002c000008947 */ /* 0x000fca0003800000 */
[----:B------:R-:W4:Y:S01]  /*77a0*/  LDL R10, [R1+0x1c] ;  /* 0x00001c00010a7983 */ /* 0x000f220000100800 */
[C---:B------:R-:W-:Y:S03]  /*77b0*/  ISETP.GE.AND P0, PT, R110.reuse, c[0x0][0x1d4], PT ;  /* 0x000075006e007a0c */ /* 0x040fe60003f06270 */
[----:B------:R-:W5:Y:S04]  /*77c0*/  LDL R11, [R1+0x78] ;  /* 0x00007800010b7983 */ /* 0x000f680000100800 */
[----:B---3--:R-:W3:Y:S04]  /*77d0*/  LDL R16, [R1+0x18] ;  /* 0x0000180001107983 */ /* 0x008ee80000100800 */
[----:B--2---:R-:W2:Y:S02]  /*77e0*/  LDL R17, [R1+0x74] ;  /* 0x0000740001117983 */ /* 0x004ea40000100800 */
[CC--:B------:R-:W-:Y:S02]  /*77f0*/  @!P0 LEA R8, P4, R110.reuse, R4.reuse, 0x1 ;  /* 0x000000046e088211 */ /* 0x0c0fe400078808ff */
[----:B------:R-:W2:Y:S02]  /*7800*/  LDL R14, [R1+0xc] ;  /* 0x00000c00010e7983 */ /* 0x000ea40000100800 */
[-C--:B------:R-:W-:Y:S02]  /*7810*/  @!P0 LEA.HI.X R9, R110, R5.reuse, R111, 0x1, P4 ;  /* 0x000000056e098211 */ /* 0x080fe400020f0c6f */
[----:B------:R-:W2:Y:S04]  /*7820*/  LDL R6, [R1+0x10] ;  /* 0x0000100001067983 */ /* 0x000ea80000100800 */
[----:B------:R-:W2:Y:S04]  /*7830*/  LDL R20, [R1+0x64] ;  /* 0x0000640001147983 */ /* 0x000ea80000100800 */
[----:B------:R-:W2:Y:S04]  /*7840*/  LDL R25, [R1+0x60] ;  /* 0x0000600001197983 */ /* 0x000ea80000100800 */
[----:B------:R-:W2:Y:S04]  /*7850*/  LDL R15, [R1+0x14] ;  /* 0x00001400010f7983 */ /* 0x000ea80000100800 */
[----:B------:R-:W2:Y:S01]  /*7860*/  LDL R24, [R1+0x70] ;  /* 0x0000700001187983 */ /* 0x000ea20000100800 */
[C---:B----4-:R-:W-:Y:S11]  /*7870*/  ISETP.GE.AND P5, PT, R10.reuse, c[0x0][0x1d4], PT ;  /* 0x000075000a007a0c */ /* 0x050ff60003fa6270 */
[----:B------:R-:W-:Y:S02]  /*7880*/  @!UPT UIADD3 URZ, URZ, URZ, URZ ;  /* 0x0000003f3f3ff290 */ /* 0x000fe4000fffe03f */
[CC--:B------:R-:W-:Y:S04]  /*7890*/  @!P5 LEA R12, P4, R10.reuse, R4.reuse, 0x1 ;  /* 0x000000040a0cd211 */ /* 0x0c0fe800078808ff */
[-C--:B-----5:R-:W-:Y:S02]  /*78a0*/  @!P5 LEA.HI.X R13, R10, R5.reuse, R11, 0x1, P4 ;  /* 0x000000050a0dd211 */ /* 0x0a0fe400020f0c0b */
[C---:B---3--:R-:W-:Y:S11]  /*78b0*/  ISETP.GE.AND P4, PT, R16.reuse, c[0x0][0x1d4], PT ;  /* 0x0000750010007a0c */ /* 0x048ff60003f86270 */
[----:B------:R-:W-:Y:S02]  /*78c0*/  @!UPT UIADD3 URZ, URZ, URZ, URZ ;  /* 0x0000003f3f3ff290 */ /* 0x000fe4000fffe03f */
[CC--:B------:R-:W-:Y:S04]  /*78d0*/  @!P4 LEA R10, P6, R16.reuse, R4.reuse, 0x1 ;  /* 0x00000004100ac211 */ /* 0x0c0fe800078c08ff */
[-C--:B--2---:R-:W-:Y:S02]  /*78e0*/  @!P4 LEA.HI.X R11, R16, R5.reuse, R17, 0x1, P6 ;  /* 0x00000005100bc211 */ /* 0x084fe400030f0c11 */
[----:B------:R-:W2:Y:S04]  /*78f0*/  @!P0 LDS.128 R16, [R14+0x2400] ;  /* 0x002400000e108984 */ /* 0x000ea80000000c00 */
[----:B--2---:R2:W-:Y:S01]  /*7900*/  @!P0 ST.E.128 [R8.64], R16 ;  /* 0x0000001008008985 */ /* 0x0045e2000c101d08 */
[----:B------:R-:W-:Y:S11]  /*7910*/  ISETP.GE.AND P0, PT, R137, c[0x0][0x1d4], PT ;  /* 0x0000750089007a0c */ /* 0x000ff60003f06270 */
[----:B------:R-:W-:Y:S02]  /*7920*/  @!UPT UIADD3 URZ, URZ, URZ, URZ ;  /* 0x0000003f3f3ff290 */ /* 0x000fe4000fffe03f */
[----:B------:R-:W3:Y:S01]  /*7930*/  @!P0 LDS.128 R16, [R6+0x2400] ;  /* 0x0024000006108984 */ /* 0x000ee20000000c00 */
[----:B------:R-:W-:Y:S04]  /*7940*/  @!P0 IMAD.SHL.U32 R3, R20, 0x8, RZ ;  /* 0x0000000814038824 */ /* 0x000fe800078e00ff */
[--C-:B--2---:R-:W-:Y:S05]  /*7950*/  @!P0 IMAD.WIDE R8, R3, 0x2, R4.reuse ;  /* 0x0000000203088825 */ /* 0x104fea00078e0204 */
[----:B---3--:R2:W-:Y:S01]  /*7960*/  @!P0 ST.E.128 [R8.64], R16 ;  /* 0x0000001008008985 */ /* 0x0085e2000c101d08 */
[----:B------:R-:W-:Y:S11]  /*7970*/  ISETP.GE.AND P0, PT, R136, c[0x0][0x1d4], PT ;  /* 0x0000750088007a0c */ /* 0x000ff60003f06270 */
[----:B------:R-:W-:Y:S02]  /*7980*/  @!UPT UIADD3 URZ, URZ, URZ, URZ ;  /* 0x0000003f3f3ff290 */ /* 0x000fe4000fffe03f */
[----:B------:R-:W3:Y:S01]  /*7990*/  @!P0 LDS.128 R20, [R14+0x3000] ;  /* 0x003000000e148984 */ /* 0x000ee20000000c00 */
[----:B------:R-:W-:Y:S04]  /*79a0*/  @!P0 IMAD.SHL.U32 R3, R25, 0x8, RZ ;  /* 0x0000000819038824 */ /* 0x000fe800078e00ff */
[----:B--2---:R-:W-:Y:S05]  /*79b0*/  @!P0 IMAD.WIDE R8, R3, 0x2, R4 ;  /* 0x0000000203088825 */ /* 0x004fea00078e0204 */
[----:B---3--:R-:W-:Y:S01]  /*79c0*/  @!P0 ST.E.128 [R8.64], R20 ;  /* 0x0000001408008985 */ /* 0x008fe2000c101d08 */
[C---:B------:R-:W-:Y:S03]  /*79d0*/  ISETP.GE.AND P0, PT, R15.reuse, c[0x0][0x1d4], PT ;  /* 0x000075000f007a0c */ /* 0x040fe60003f06270 */
[----:B------:R-:W2:Y:S10]  /*79e0*/  @!P5 LDS.128 R16, [R6+0x3000] ;  /* 0x003000000610d984 */ /* 0x000eb40000000c00 */
[C---:B------:R-:W-:Y:S04]  /*79f0*/  @!P0 LEA R4, P6, R15.reuse, R4, 0x1 ;  /* 0x000000040f048211 */ /* 0x040fe800078c08ff */
[----:B------:R-:W-:Y:S01]  /*7a00*/  @!P0 LEA.HI.X R5, R15, R5, R24, 0x1, P6 ;  /* 0x000000050f058211 */ /* 0x000fe200030f0c18 */
[----:B--2---:R-:W-:Y:S04]  /*7a10*/  @!P5 ST.E.128 [R12.64], R16 ;  /* 0x000000100c00d985 */ /* 0x004fe8000c101d08 */
[----:B------:R-:W2:Y:S04]  /*7a20*/  @!P4 LDS.128 R12, [R14+0x3c00] ;  /* 0x003c00000e0cc984 */ /* 0x000ea80000000c00 */
[----:B--2---:R-:W-:Y:S04]  /*7a30*/  @!P4 ST.E.128 [R10.64], R12 ;  /* 0x0000000c0a00c985 */ /* 0x004fe8000c101d08 */
[----:B------:R-:W2:Y:S04]  /*7a40*/  @!P0 LDS.128 R8, [R6+0x3c00] ;  /* 0x003c000006088984 */ /* 0x000ea80000000c00 */
[----:B--2---:R2:W-:Y:S02]  /*7a50*/  @!P0 ST.E.128 [R4.64], R8 ;  /* 0x0000000804008985 */ /* 0x0045e4000c101d08 */
.L_x_890:
[----:B------:R-:W-:Y:S05]  /*7a60*/  BSYNC B1 ;  /* 0x0000000000017941 */ /* 0x000fea0003800000 */
.L_x_885:
[----:B-123-5:R-:W-:Y:S01]  /*7a70*/  IMAD.WIDE R4, R33, 0x30, R88 ;  /* 0x0000003021047825 */ /* 0x02efe200078e0258 */
[----:B------:R-:W2:Y:S01]  /*7a80*/  LDL R24, [R1+0x3c] ;  /* 0x00003c0001187983 */ /* 0x000ea20000100800 */
[----:B------:R-:W-:Y:S01]  /*7a90*/  P2R R13, PR, RZ, 0x2 ;  /* 0x00000002ff0d7803 */ /* 0x000fe20000000000 */
[----:B------:R-:W-:Y:S01]  /*7aa0*/  BSSY B0, `(.L_x_907) ;  /* 0x000006a000007945 */ /* 0x000fe20003800000 */
[----:B------:R-:W-:Y:S01]  /*7ab0*/  IMAD R10, R80, c[0x0][0x218], RZ ;  /* 0x00008600500a7a24 */ /* 0x000fe200078e02ff */
[C---:B------:R-:W-:Y:S01]  /*7ac0*/  LOP3.LUT P1, RZ, R209.reuse, 0x4, RZ, 0xc0, !PT ;  /* 0x00000004d1ff7812 */ /* 0x040fe2000782c0ff */
[----:B------:R-:W1:Y:S01]  /*7ad0*/  S2R R3, SR_TID.X ;  /* 0x0000000000037919 */ /* 0x000e620000002100 */
[----:B------:R-:W-:Y:S01]  /*7ae0*/  LOP3.LUT P6, RZ, R209, 0x1, RZ, 0xc0, !PT ;  /* 0x00000001d1ff7812 */ /* 0x000fe200078cc0ff */
[----:B------:R-:W-:Y:S01]  /*7af0*/  IMAD R10, R77, c[0x0][0x21c], R10 ;  /* 0x000087004d0a7a24 */ /* 0x000fe200078e020a */
[----:B-1----:R-:W-:Y:S04]  /*7b00*/  SHF.R.S32.HI R25, RZ, 0x1f, R3 ;  /* 0x0000001fff197819 */ /* 0x002fe80000011403 */
[----:B------:R-:W-:Y:S04]  /*7b10*/  LEA.HI R25, R25, R3, RZ, 0x2 ;  /* 0x0000000319197211 */ /* 0x000fe800078f10ff */
[----:B------:R-:W-:Y:S05]  /*7b20*/  SHF.R.S32.HI R25, RZ, 0x2, R25 ;  /* 0x00000002ff197819 */ /* 0x000fea0000011419 */
[----:B------:R-:W-:Y:S05]  /*7b30*/  IMAD.IADD R3, R76, 0x1, -R25 ;  /* 0x000000014c037824 */ /* 0x000fea00078e0a19 */
[C---:B------:R-:W-:Y:S11]  /*7b40*/  ISETP.GE.AND P0, PT, R3.reuse, 0x21, PT ;  /* 0x000000210300780c */ /* 0x040ff60003f06270 */
[----:B------:R-:W-:Y:S02]  /*7b50*/  @!UPT UIADD3 URZ, URZ, URZ, URZ ;  /* 0x0000003f3f3ff290 */ /* 0x000fe4000fffe03f */
[C---:B------:R-:W-:Y:S05]  /*7b60*/  @P0 IADD3 R6, P4, R4.reuse, 0x20, RZ ;  /* 0x0000002004060810 */ /* 0x040fea0007f9e0ff */
[----:B------:R-:W-:Y:S01]  /*7b70*/  @P0 IMAD.X R11, RZ, RZ, R5, P4 ;  /* 0x000000ffff0b0224 */ /* 0x000fe200020e0605 */
[----:B------:R-:W-:Y:S11]  /*7b80*/  ISETP.GE.AND P4, PT, R3, 0x1, PT ;  /* 0x000000010300780c */ /* 0x000ff60003f86270 */
[----:B------:R-:W-:Y:S02]  /*7b90*/  @!UPT UIADD3 URZ, URZ, URZ, URZ ;  /* 0x0000003f3f3ff290 */ /* 0x000fe4000fffe03f */
[----:B------:R-:W-:Y:S01]  /*7ba0*/  @P4 MOV R9, R81 ;  /* 0x0000005100094202 */ /* 0x000fe20000000f00 */
        /* <DEDUP_REMOVED lines=9> */
[----:B------:R-:W-:Y:S04]  /*7c40*/  IMAD R3, R78, c[0x0][0x20c], R3 ;  /* 0x000083004e037a24 */ /* 0x000fe800078e0203 */
[----:B------:R-:W-:Y:S04]  /*7c50*/  IMAD.IADD R9, R9, 0x1, R3 ;  /* 0x0000000109097824 */ /* 0x000fe800078e0203 */
[----:B------:R-:W-:Y:S05]  /*7c60*/  IMAD.WIDE.U32 R8, R77, c[0x0][0x218], R8 ;  /* 0x000086004d087a25 */ /* 0x000fea00078e0008 */
[----:B------:R-:W-:Y:S01]  /*7c70*/  IADD3 R3, P5, R102, R8, RZ ;  /* 0x0000000866037210 */ /* 0x000fe20007fbe0ff */
[----:B------:R-:W-:Y:S02]  /*7c80*/  @P0 IMAD R8, R11, c[0x0][0x258], RZ ;  /* 0x000096000b080a24 */ /* 0x000fe400078e02ff */
[----:B------:R-:W-:Y:S01]  /*7c90*/  @P0 IMAD.MOV.U32 R11, RZ, RZ, R81 ;  /* 0x000000ffff0b0224 */ /* 0x000fe200078e0051 */
[----:B------:R-:W-:Y:S02]  /*7ca0*/  IADD3.X R12, R121, R9, R10, P5, !PT ;  /* 0x00000009790c7210 */ /* 0x000fe40002ffe40a */
[----:B------:R-:W-:Y:S05]  /*7cb0*/  @P0 MOV R10, R82 ;  /* 0x00000052000a0202 */ /* 0x000fea0000000f00 */
[C---:B------:R-:W-:Y:S04]  /*7cc0*/  @P0 IMAD.WIDE.U32 R10, R6.reuse, c[0x0][0x258], R10 ;  /* 0x00009600060a0a25 */ /* 0x040fe800078e000a */
[----:B------:R-:W-:Y:S01]  /*7cd0*/  @P0 IMAD R6, R6, c[0x0][0x25c], R8 ;  /* 0x0000970006060a24 */ /* 0x000fe200078e0208 */
[C---:B------:R-:W-:Y:S03]  /*7ce0*/  @P0 LEA R8, P5, R10.reuse, c[0x0][0x250], 0x1 ;  /* 0x000094000a080a11 */ /* 0x040fe600078a08ff */
[----:B------:R-:W-:Y:S05]  /*7cf0*/  @P0 IMAD.IADD R6, R11, 0x1, R6 ;  /* 0x000000010b060824 */ /* 0x000fea00078e0206 */
[----:B------:R-:W-:Y:S02]  /*7d00*/  @P0 LEA.HI.X R9, R10, c[0x0][0x254], R6, 0x1, P5 ;  /* 0x000095000a090a11 */ /* 0x000fe400028f0c06 */
[C---:B------:R-:W-:Y:S04]  /*7d10*/  LEA R6, P5, R3.reuse, c[0x0][0x1f8], 0x1 ;  /* 0x00007e0003067a11 */ /* 0x040fe800078a08ff */
[----:B------:R-:W-:Y:S02]  /*7d20*/  LEA.HI.X R10, R3, c[0x0][0x1fc], R12, 0x1, P5 ;  /* 0x00007f00030a7a11 */ /* 0x000fe400028f0c0c */
[----:B------:R-:W-:Y:S02]  /*7d30*/  LOP3.LUT P5, RZ, R209, 0x2, RZ, 0xc0, !PT ;  /* 0x00000002d1ff7812 */ /* 0x000fe400078ac0ff */
[C---:B--2---:R-:W-:Y:S05]  /*7d40*/  @P4 SHF.L.U32 R3, R24.reuse, 0x1, RZ ;  /* 0x0000000118034819 */ /* 0x044fea00000006ff */
[----:B------:R-:W-:Y:S01]  /*7d50*/  @!PT LDS RZ, [RZ] ;  /* 0x00000000fffff984 */ /* 0x000fe20000000800 */
[----:B------:R-:W-:Y:S01]  /*7d60*/  @!PT LDS RZ, [RZ] ;  /* 0x00000000fffff984 */ /* 0x000fe20000000800 */
[----:B------:R-:W-:Y:S01]  /*7d70*/  @!PT LDS RZ, [RZ] ;  /* 0x00000000fffff984 */ /* 0x000fe20000000800 */
[----:B------:R1:W-:Y:S01]  /*7d80*/  @P4 LDGSTS.E.BYPASS.LTC128B.128 [R3+0x1880], [R4.64], !P1 ;  /* 0x0188000004034fae */ /* 0x0003e2000c901d48 */
[----:B------:R-:W-:Y:S05]  /*7d90*/  ISETP.NE.AND P1, PT, R13, RZ, PT ;  /* 0x000000ff0d00720c */ /* 0x000fea0003f25270 */
[----:B------:R1:W-:Y:S04]  /*7da0*/  @P4 LDGSTS.E.BYPASS.LTC128B.128 [R3+0x2480], [R4.64+0x40], !P5 ;  /* 0x0248004004034fae */ /* 0x0003e8000e901d48 */
[----:B------:R1:W-:Y:S01]  /*7db0*/  @P4 LDGSTS.E.BYPASS.LTC128B.128 [R3+0x3080], [R4.64+0x80], !P6 ;  /* 0x0308008004034fae */ /* 0x0003e2000f101d48 */
[----:B------:R-:W-:Y:S03]  /*7dc0*/  LOP3.LUT P4, RZ, R209, 0x4, RZ, 0xc0, !PT ;  /* 0x00000004d1ff7812 */ /* 0x000fe6000788c0ff */
[----:B-1----:R1:W2:Y:S01]  /*7dd0*/  SHFL.IDX PT, R4, R6, RZ, 0x1e1f ;  /* 0x001e1fff06047589 */ /* 0x0022a200000e0000 */
[----:B------:R-:W-:Y:S03]  /*7de0*/  @P0 IMAD.SHL.U32 R3, R24, 0x2, RZ ;  /* 0x0000000218030824 */ /* 0x000fe600078e00ff */
[----:B------:R1:W3:Y:S06]  /*7df0*/  SHFL.IDX PT, R5, R10, RZ, 0x1e1f ;  /* 0x001e1fff0a057589 */ /* 0x0002ec00000e0000 */
[----:B------:R1:W-:Y:S04]  /*7e00*/  @P0 LDGSTS.E.BYPASS.LTC128B.128 [R3+0x2080], [R8.64], !P4 ;  /* 0x0208000008030fae */ /* 0x0003e8000e101d48 */
[----:B------:R1:W-:Y:S04]  /*7e10*/  @P0 LDGSTS.E.BYPASS.LTC128B.128 [R3+0x2c80], [R8.64+0x40], !P5 ;  /* 0x02c8004008030fae */ /* 0x0003e8000e901d48 */
[----:B------:R1:W-:Y:S01]  /*7e20*/  @P0 LDGSTS.E.BYPASS.LTC128B.128 [R3+0x3880], [R8.64+0x80], !P6 ;  /* 0x0388008008030fae */ /* 0x0003e2000f101d48 */
[----:B------:R-:W-:Y:S03]  /*7e30*/  ISETP.GT.AND P0, PT, R76, R138, PT ;  /* 0x0000008a4c00720c */ /* 0x000fe60003f04270 */
[----:B------:R-:W0:Y:S01]  /*7e40*/  LDGDEPBAR ;  /* 0x00000000000079af */ /* 0x000e220000000000 */
[----:B------:R-:W-:Y:S04]  /*7e50*/  DEPBAR.LE SB0, 0x0 ;  /* 0x000080000000791a */ /* 0x000fe80000000000 */
[----:B------:R-:W-:Y:S06]  /*7e60*/  BAR.SYNC.DEFER_BLOCKING 0x0 ;  /* 0x0000000000007b1d */ /* 0x000fec0000010000 */
[----:B------:R-:W-:-:S05]  /*7e70*/  @!P0 BRA `(.L_x_908) ;  /* 0x000002c000008947 */ /* 0x000fca0003800000 */
[----:B-123--:R-:W2:Y:S01]  /*7e80*/  LDL R18, [R1+0x1c] ;  /* 0x00001c0001127983 */ /* 0x00eea20000100800 */
[C---:B------:R-:W-:Y:S03]  /*7e90*/  ISETP.GE.AND P0, PT, R110.reuse, c[0x0][0x1d4], PT ;  /* 0x000075006e007a0c */ /* 0x040fe60003f06270 */
[----:B------:R-:W3:Y:S04]  /*7ea0*/  LDL R19, [R1+0x78] ;  /* 0x0000780001137983 */ /* 0x000ee80000100800 */
[----:B------:R-:W5:Y:S04]  /*7eb0*/  LDL R16, [R1+0x18] ;  /* 0x0000180001107983 */ /* 0x000f680000100800 */
[----:B----4-:R-:W4:Y:S02]  /*7ec0*/  LDL R17, [R1+0x74] ;  /* 0x0000740001117983 */ /* 0x010f240000100800 */
[CC--:B------:R-:W-:Y:S02]  /*7ed0*/  @!P0 LEA R8, P4, R110.reuse, R4.reuse, 0x1 ;  /* 0x000000046e088211 */ /* 0x0c0fe400078808ff */
[----:B------:R-:W3:Y:S02]  /*7ee0*/  LDL R14, [R1+0xc] ;  /* 0x00000c00010e7983 */ /* 0x000ee40000100800 */
[-C--:B------:R-:W-:Y:S02]  /*7ef0*/  @!P0 LEA.HI.X R9, R110, R5.reuse, R111, 0x1, P4 ;  /* 0x000000056e098211 */ /* 0x080fe400020f0c6f */
[----:B------:R-:W4:Y:S04]  /*7f00*/  LDL R26, [R1+0x10] ;  /* 0x00001000011a7983 */ /* 0x000f280000100800 */
[----:B------:R-:W4:Y:S04]  /*7f10*/  LDL R20, [R1+0x64] ;  /* 0x0000640001147983 */ /* 0x000f280000100800 */
[----:B------:R-:W4:Y:S04]  /*7f20*/  LDL R28, [R1+0x60] ;  /* 0x00006000011c7983 */ /* 0x000f280000100800 */
[----:B------:R-:W4:Y:S04]  /*7f30*/  LDL R15, [R1+0x14] ;  /* 0x00001400010f7983 */ /* 0x000f280000100800 */
[----:B------:R-:W4:Y:S01]  /*7f40*/  LDL R27, [R1+0x70] ;  /* 0x00007000011b7983 */ /* 0x000f220000100800 */
[C---:B--2---:R-:W-:Y:S11]  /*7f50*/  ISETP.GE.AND P5, PT, R18.reuse, c[0x0][0x1d4], PT ;  /* 0x0000750012007a0c */ /* 0x044ff60003fa6270 */
[----:B------:R-:W-:Y:S02]  /*7f60*/  @!UPT UIADD3 URZ, URZ, URZ, URZ ;  /* 0x0000003f3f3ff290 */ /* 0x000fe4000fffe03f */
[CC--:B------:R-:W-:Y:S04]  /*7f70*/  @!P5 LEA R12, P4, R18.reuse, R4.reuse, 0x1 ;  /* 0x00000004120cd211 */ /* 0x0c0fe800078808ff */
[-C--:B---3--:R-:W-:Y:S02]  /*7f80*/  @!P5 LEA.HI.X R13, R18, R5.reuse, R19, 0x1, P4 ;  /* 0x00000005120dd211 */ /* 0x088fe400020f0c13 */
[C---:B-----5:R-:W-:Y:S11]  /*7f90*/  ISETP.GE.AND P4, PT, R16.reuse, c[0x0][0x1d4], PT ;  /* 0x0000750010007a0c */ /* 0x060ff60003f86270 */
[----:B------:R-:W-:Y:S02]  /*7fa0*/  @!UPT UIADD3 URZ, URZ, URZ, URZ ;  /* 0x0000003f3f3ff290 */ /* 0x000fe4000fffe03f */
[CC--:B------:R-:W-:Y:S04]  /*7fb0*/  @!P4 LEA R10, P6, R16.reuse, R4.reuse, 0x1 ;  /* 0x00000004100ac211 */ /* 0x0c0fe800078c08ff */
[-C--:B----4-:R-:W-:Y:S02]  /*7fc0*/  @!P4 LEA.HI.X R11, R16, R5.reuse, R17, 0x1, P6 ;  /* 0x00000005100bc211 */ /* 0x090fe400030f0c11 */
[----:B------:R-:W1:Y:S04]  /*7fd0*/  @!P0 LDS.128 R16, [R14] ;  /* 0x000000000e108984 */ /* 0x000e680000000c00 */
[----:B-1----:R1:W-:Y:S01]  /*7fe0*/  @!P0 ST.E.128 [R8.64], R16 ;  /* 0x0000001008008985 */ /* 0x0023e2000c101d08 */
[----:B------:R-:W-:Y:S11]  /*7ff0*/  ISETP.GE.AND P0, PT, R137, c[0x0][0x1d4], PT ;  /* 0x0000750089007a0c */ /* 0x000ff60003f06270 */
[----:B------:R-:W-:Y:S02]  /*8000*/  @!UPT UIADD3 URZ, URZ, URZ, URZ ;  /* 0x0000003f3f3ff290 */ /* 0x000fe4000fffe03f */
[----:B------:R-:W2:Y:S01]  /*8010*/  @!P0 LDS.128 R16, [R26] ;  /* 0x000000001a108984 */ /* 0x000ea20000000c00 */
[----:B------:R-:W-:Y:S04]  /*8020*/  @!P0 IMAD.SHL.U32 R3, R20, 0x8, RZ ;  /* 0x0000000814038824 */ /* 0x000fe800078e00ff */
[--C-:B-1----:R-:W-:Y:S05]  /*8030*/  @!P0 IMAD.WIDE R8, R3, 0x2, R4.reuse ;  /* 0x0000000203088825 */ /* 0x102fea00078e0204 */
[----:B--2---:R1:W-:Y:S01]  /*8040*/  @!P0 ST.E.128 [R8.64], R16 ;  /* 0x0000001008008985 */ /* 0x0043e2000c101d08 */
[----:B------:R-:W-:Y:S11]  /*8050*/  ISETP.GE.AND P0, PT, R136, c[0x0][0x1d4], PT ;  /* 0x0000750088007a0c */ /* 0x000ff60003f06270 */
[----:B------:R-:W-:Y:S02]  /*8060*/  @!UPT UIADD3 URZ, URZ, URZ, URZ ;  /* 0x0000003f3f3ff290 */ /* 0x000fe4000fffe03f */
[----:B------:R-:W2:Y:S01]  /*8070*/  @!P0 LDS.128 R20, [R14+0xc00] ;  /* 0x000c00000e148984 */ /* 0x000ea20000000c00 */
[----:B------:R-:W-:Y:S04]  /*8080*/  @!P0 IMAD.SHL.U32 R3, R28, 0x8, RZ ;  /* 0x000000081c038824 */ /* 0x000fe800078e00ff */
[----:B-1----:R-:W-:Y:S05]  /*8090*/  @!P0 IMAD.WIDE R8, R3, 0x2, R4 ;  /* 0x0000000203088825 */ /* 0x002fea00078e0204 */
[----:B--2---:R-:W-:Y:S01]  /*80a0*/  @!P0 ST.E.128 [R8.64], R20 ;  /* 0x0000001408008985 */ /* 0x004fe2000c101d08 */
[C---:B------:R-:W-:Y:S03]  /*80b0*/  ISETP.GE.AND P0, PT, R15.reuse, c[0x0][0x1d4], PT ;  /* 0x000075000f007a0c */ /* 0x040fe60003f06270 */
[----:B------:R-:W1:Y:S10]  /*80c0*/  @!P5 LDS.128 R16, [R26+0xc00] ;  /* 0x000c00001a10d984 */ /* 0x000e740000000c00 */
[C---:B------:R-:W-:Y:S04]  /*80d0*/  @!P0 LEA R4, P6, R15.reuse, R4, 0x1 ;  /* 0x000000040f048211 */ /* 0x040fe800078c08ff */
[----:B------:R-:W-:Y:S01]  /*80e0*/  @!P0 LEA.HI.X R5, R15, R5, R27, 0x1, P6 ;  /* 0x000000050f058211 */ /* 0x000fe200030f0c1b */
[----:B-1----:R-:W-:Y:S04]  /*80f0*/  @!P5 ST.E.128 [R12.64], R16 ;  /* 0x000000100c00d985 */ /* 0x002fe8000c101d08 */
[----:B------:R-:W1:Y:S04]  /*8100*/  @!P4 LDS.128 R12, [R14+0x1800] ;  /* 0x001800000e0cc984 */ /* 0x000e680000000c00 */
[----:B-1----:R-:W-:Y:S04]  /*8110*/  @!P4 ST.E.128 [R10.64], R12 ;  /* 0x0000000c0a00c985 */ /* 0x002fe8000c101d08 */
[----:B------:R-:W1:Y:S04]  /*8120*/  @!P0 LDS.128 R8, [R26+0x1800] ;  /* 0x001800001a088984 */ /* 0x000e680000000c00 */
[----:B-1----:R1:W-:Y:S02]  /*8130*/  @!P0 ST.E.128 [R4.64], R8 ;  /* 0x0000000804008985 */ /* 0x0023e4000c101d08 */
.L_x_908:
[----:B-123--:R-:W-:Y:S05]  /*8140*/  BSYNC B0 ;  /* 0x0000000000007941 */ /* 0x00efea0003800000 */
.L_x_907:
[----:B------:R-:W-:Y:S01]  /*8150*/  ISETP.GT.AND P5, PT, R33, R87, PT ;  /* 0x000000572100720c */ /* 0x000fe20003fa4270 */
[----:B------:R-:W-:Y:S01]  /*8160*/  @!UPT UIADD3 URZ, URZ, URZ, URZ ;  /* 0x0000003f3f3ff290 */ /* 0x000fe2000fffe03f */
[----:B------:R-:W-:Y:S11]  /*8170*/  BSSY B0, `(.L_x_909) ;  /* 0x0000029000007945 */ /* 0x000ff60003800000 */
[----:B------:R-:W-:-:S05]  /*8180*/  @!P5 BRA `(.L_x_910) ;  /* 0x000002700000d947 */ /* 0x000fca0003800000 */
[----:B------:R-:W-:Y:S01]  /*8190*/  IADD3 R3, R33, -0x1, RZ ;  /* 0xffffffff21037810 */ /* 0x000fe20007ffe0ff */
[----:B------:R-:W-:Y:S01]  /*81a0*/  IMAD.MOV.U32 R4, RZ, RZ, R92 ;  /* 0x000000ffff047224 */ /* 0x000fe200078e005c */
[----:B------:R-:W-:Y:S01]  /*81b0*/  P2R R10, PR, RZ, 0x4 ;  /* 0x00000004ff0a7803 */ /* 0x000fe20000000000 */
[----:B------:R-:W-:Y:S01]  /*81c0*/  IMAD.MOV.U32 R5, RZ, RZ, R91 ;  /* 0x000000ffff057224 */ /* 0x000fe200078e005b */
        /* <DEDUP_REMOVED lines=35> */
.L_x_910:
[----:B------:R-:W-:Y:S05]  /*8400*/  BSYNC B0 ;  /* 0x0000000000007941 */ /* 0x000fea0003800000 */
.L_x_909:
[----:B------:R-:W0:Y:S01]  /*8410*/  LDGDEPBAR ;  /* 0x00000000000079af */ /* 0x000e220000000000 */
[----:B------:R-:W-:Y:S01]  /*8420*/  IADD3 R33, R33, -0x1, RZ ;  /* 0xffffffff21217810 */ /* 0x000fe20007ffe0ff */
[----:B------:R-:W-:-:S05]  /*8430*/  @P5 BRA `(.L_x_911) ;  /* 0xffffb64000005947 */ /* 0x000fca000383ffff */
[----:B------:R-:W-:Y:S01]  /*8440*/  WARPSYNC 0xffffffff ;  /* 0xffffffff00007948 */ /* 0x000fe20003800000 */
[----:B------:R-:W-:Y:S06]  /*8450*/  BAR.SYNC.DEFER_BLOCKING 0x0 ;  /* 0x0000000000007b1d */ /* 0x000fec0000010000 */
.L_x_884:
[----:B------:R-:W2:Y:S01]  /*8460*/  LDL R14, [R1+0x58] ;  /* 0x00005800010e7983 */ /* 0x000ea20000100800 */
[----:B------:R-:W-:-:S05]  /*8470*/  IMAD.MOV.U32 R0, RZ, RZ, c[0x0][0x2c4] ;  /* 0x0000b100ff007624 */ /* 0x000fca00078e00ff */
[----:B------:R-:W-:Y:S01]  /*8480*/  ISETP.NE.AND P3, PT, R0, 0x1, PT ;  /* 0x000000010000780c */ /* 0x000fe20003f65270 */
[----:B-1----:R-:W-:-:S05]  /*8490*/  IMAD.MOV.U32 R4, RZ, RZ, c[0x0][0x32c] ;  /* 0x0000cb00ff047624 */ /* 0x002fca00078e00ff */
[----:B------:R-:W-:Y:S02]  /*84a0*/  ISETP.GE.AND P1, PT, R4, 0x1, PT ;  /* 0x000000010400780c */ /* 0x000fe40003f26270 */
[----:B------:R-:W-:Y:S02]  /*84b0*/  IADD3 R2, R250, 0x1, -R249 ;  /* 0x00000001fa027810 */ /* 0x000fe40007ffe8f9 */
[----:B--2---:R-:W-:-:S05]  /*84c0*/  IADD3 R0, R14, 0x7f, RZ ;  /* 0x0000007f0e007810 */ /* 0x004fca0007ffe0ff */
[----:B------:R-:W-:-:S05]  /*84d0*/  @P3 IMAD.HI.U32 R3, R0, c[0x0][0x2c8], RZ ;  /* 0x0000b20000033a27 */ /* 0x000fca00078e00ff */
[----:B------:R-:W-:-:S05]  /*84e0*/  @P3 SHF.R.U32.HI R0, RZ, c[0x0][0x2cc], R3 ;  /* 0x0000b300ff003a19 */ /* 0x000fca0000011603 */
[----:B------:R-:W-:-:S05]  /*84f0*/  IMAD.IADD R0, R2, 0x1, R0 ;  /* 0x0000000102007824 */ /* 0x000fca00078e0200 */
[----:B------:R-:W-:Y:S01]  /*8500*/  IADD3 R3, R0, c[0x0][0x328], RZ ;  /* 0x0000ca0000037a10 */ /* 0x000fe20007ffe0ff */
[----:B------:R-:W-:Y:S05]  /*8510*/  @!P1 BRA `(.L_x_912) ;  /* 0x0000011000009947 */ /* 0x000fea0003800000 */
[C---:B------:R-:W-:Y:S01]  /*8520*/  ISETP.GT.AND P0, PT, R0.reuse, RZ, PT ;  /* 0x000000ff0000720c */ /* 0x040fe20003f04270 */
[----:B------:R-:W-:Y:S01]  /*8530*/  BSSY B0, `(.L_x_913) ;  /* 0x000000d000007945 */ /* 0x000fe20003800000 */
[----:B------:R-:W-:Y:S01]  /*8540*/  IADD3 R2, R0, -0x1, RZ ;  /* 0xffffffff00027810 */ /* 0x000fe20007ffe0ff */
[----:B------:R-:W-:-:S10]  /*8550*/  IMAD.MOV.U32 R4, RZ, RZ, c[0x0][0x32c] ;  /* 0x0000cb00ff047624 */ /* 0x000fd400078e00ff */
[----:B------:R-:W-:Y:S05]  /*8560*/  @P0 BRA `(.L_x_914) ;  /* 0x0000006000000947 */ /* 0x000fea0003800000 */
[----:B------:R-:W-:Y:S01]  /*8570*/  ISETP.NE.AND P0, PT, R4, 0x1, PT ;  /* 0x000000010400780c */ /* 0x000fe20003f05270 */
[----:B------:R-:W-:-:S12]  /*8580*/  IMAD.MOV R0, RZ, RZ, -R0 ;  /* 0x000000ffff007224 */ /* 0x000fd800078e0a00 */
[----:B------:R-:W-:-:S05]  /*8590*/  @P0 IMAD.HI.U32 R2, R0, c[0x0][0x330], RZ ;  /* 0x0000cc0000020a27 */ /* 0x000fca00078e00ff */
[----:B------:R-:W-:-:S04]  /*85a0*/  @P0 SHF.R.U32.HI R0, RZ, c[0x0][0x334], R2 ;  /* 0x0000cd00ff000a19 */ /* 0x000fc80000011602 */
[----:B------:R-:W-:Y:S01]  /*85b0*/  LOP3.LUT R2, RZ, R0, RZ, 0x33, !PT ;  /* 0x00000000ff027212 */ /* 0x000fe200078e33ff */
[----:B------:R-:W-:Y:S05]  /*85c0*/  BRA `(.L_x_915) ;  /* 0x0000003000007947 */ /* 0x000fea0003800000 */
.L_x_914:
[----:B------:R-:W-:-:S13]  /*85d0*/  ISETP.NE.AND P0, PT, R4, 0x1, PT ;  /* 0x000000010400780c */ /* 0x000fda0003f05270 */
[----:B------:R-:W-:-:S05]  /*85e0*/  @P0 IMAD.HI.U32 R0, R2, c[0x0][0x330], RZ ;  /* 0x0000cc0002000a27 */ /* 0x000fca00078e00ff */
[----:B------:R-:W-:Y:S02]  /*85f0*/  @P0 SHF.R.U32.HI R2, RZ, c[0x0][0x334], R0 ;  /* 0x0000cd00ff020a19 */ /* 0x000fe40000011600 */
.L_x_915:
[----:B------:R-:W-:Y:S05]  /*8600*/  BSYNC B0 ;  /* 0x0000000000007941 */ /* 0x000fea0003800000 */
.L_x_913:
[----:B------:R-:W-:-:S05]  /*8610*/  IMAD R2, R2, R4, c[0x0][0x32c] ;  /* 0x0000cb0002027624 */ /* 0x000fca00078e0204 */
[----:B------:R-:W-:-:S04]  /*8620*/  IMNMX R3, R3, R2, PT ;  /* 0x0000000203037217 */ /* 0x000fc80003800200 */
.L_x_912:
[----:B------:R-:W-:Y:S01]  /*8630*/  IADD3 R3, R3, 0x2f, RZ ;  /* 0x0000002f03037810 */ /* 0x000fe20007ffe0ff */
[----:B------:R-:W-:-:S04]  /*8640*/  @P3 IMAD.HI.U32 R2, R14, c[0x0][0x2c8], RZ ;  /* 0x0000b2000e023a27 */ /* 0x000fc800078e00ff */
[----:B------:R-:W-:-:S04]  /*8650*/  IMAD.HI R3, R3, 0x2aaaaaab, RZ ;  /* 0x2aaaaaab03037827 */ /* 0x000fc800078e02ff */
[----:B------:R-:W-:Y:S01]  /*8660*/  IMAD.MOV.U32 R0, RZ, RZ, R14 ;  /* 0x000000ffff007224 */ /* 0x000fe200078e000e */
[----:B------:R-:W-:Y:S02]  /*8670*/  @P3 SHF.R.U32.HI R0, RZ, c[0x0][0x2cc], R2 ;  /* 0x0000b300ff003a19 */ /* 0x000fe40000011602 */
        /* <DEDUP_REMOVED lines=16> */
.L_x_918:
[----:B------:R-:W-:-:S04]  /*8780*/  MOV R3, c[0x0][0x32c] ;  /* 0x0000cb0000037a02 */ /* 0x000fc80000000f00 */
[----:B------:R-:W-:-:S13]  /*8790*/  ISETP.NE.AND P0, PT, R3, 0x1, PT ;  /* 0x000000010300780c */ /* 0x000fda0003f05270 */
[----:B------:R-:W-:-:S05]  /*87a0*/  @P0 IMAD.HI.U32 R3, R0, c[0x0][0x330], RZ ;  /* 0x0000cc0000030a27 */ /* 0x000fca00078e00ff */
[----:B------:R-:W-:Y:S02]  /*87b0*/  @P0 SHF.R.U32.HI R0, RZ, c[0x0][0x334], R3 ;  /* 0x0000cd00ff000a19 */ /* 0x000fe40000011603 */
.L_x_919:
[----:B------:R-:W-:Y:S05]  /*87c0*/  BSYNC B0 ;  /* 0x0000000000007941 */ /* 0x000fea0003800000 */
.L_x_917:
[----:B------:R-:W-:-:S05]  /*87d0*/  IMAD R0, R0, c[0x0][0x32c], RZ ;  /* 0x0000cb0000007a24 */ /* 0x000fca00078e02ff */
[----:B------:R-:W-:-:S05]  /*87e0*/  IMNMX R2, R2, R0, !PT ;  /* 0x0000000002027217 */ /* 0x000fca0007800200 */
.L_x_916:
[----:B------:R-:W-:Y:S01]  /*87f0*/  IMAD.HI R2, R2, 0x2aaaaaab, RZ ;  /* 0x2aaaaaab02027827 */ /* 0x000fe200078e02ff */
[----:B------:R-:W-:Y:S04]  /*8800*/  BSSY B0, `(.L_x_920) ;  /* 0x0000024000007945 */ /* 0x000fe80003800000 */
[----:B------:R-:W-:-:S04]  /*8810*/  SHF.R.U32.HI R0, RZ, 0x1f, R2 ;  /* 0x0000001fff007819 */ /* 0x000fc80000011602 */
[----:B------:R-:W-:Y:S01]  /*8820*/  LEA.HI.SX32 R2, R2, R0, 0x1d ;  /* 0x0000000002027211 */ /* 0x000fe200078feaff */
[----:B------:R-:W-:-:S03]  /*8830*/  IMAD.MOV.U32 R0, RZ, RZ, RZ ;  /* 0x000000ffff007224 */ /* 0x000fc600078e00ff */
[----:B------:R-:W-:-:S04]  /*8840*/  IMNMX R6, RZ, R2, !PT ;  /* 0x00000002ff067217 */ /* 0x000fc80007800200 */
[----:B------:R-:W-:-:S13]  /*8850*/  ISETP.GT.AND P0, PT, R8, R6, PT ;  /* 0x000000060800720c */ /* 0x000fda0003f04270 */
[----:B------:R-:W-:Y:S05]  /*8860*/  @!P0 BRA `(.L_x_921) ;  /* 0x000001d000008947 */ /* 0x000fea0003800000 */
[----:B------:R-:W-:Y:S02]  /*8870*/  IABS R2, R124 ;  /* 0x0000007c00027213 */ /* 0x000fe40000000000 */
[----:B------:R-:W-:Y:S02]  /*8880*/  IADD3 R3, R124, -0x1, R8 ;  /* 0xffffffff7c037810 */ /* 0x000fe40007ffe008 */
[----:B------:R-:W1:Y:S03]  /*8890*/  I2F.RP R0, R2 ;  /* 0x0000000200007306 */ /* 0x000e660000209400 */
[----:B------:R-:W-:-:S05]  /*88a0*/  IMAD.IADD R9, R3, 0x1, -R6 ;  /* 0x0000000103097824 */ /* 0x000fca00078e0a06 */
[----:B------:R-:W-:Y:S01]  /*88b0*/  IABS R11, R9 ;  /* 0x00000009000b7213 */ /* 0x000fe20000000000 */
[----:B-1----:R-:W1:Y:S02]  /*88c0*/  MUFU.RCP R0, R0 ;  /* 0x0000000000007308 */ /* 0x002e640000001000 */
[----:B-1----:R-:W-:-:S06]  /*88d0*/  IADD3 R0, R0, 0xffffffe, RZ ;  /* 0x0ffffffe00007810 */ /* 0x002fcc0007ffe0ff */
[----:B------:R-:W1:Y:S02]  /*88e0*/  F2I.FTZ.U32.TRUNC.NTZ R5, R0 ;  /* 0x0000000000057305 */ /* 0x000e64000021f000 */
        /* <DEDUP_REMOVED lines=21> */
.L_x_921:
[----:B------:R-:W-:Y:S05]  /*8a40*/  BSYNC B0 ;  /* 0x0000000000007941 */ /* 0x000fea0003800000 */
.L_x_920:
[----:B------:R-:W2:Y:S01]  /*8a50*/  LDL R2, [R1+0xa8] ;  /* 0x0000a80001027983 */ /* 0x000ea20000100800 */
        /* <DEDUP_REMOVED lines=14> */
[----:B----4-:R-:W-:Y:S01]  /*8b40*/  CS2R R66, SRZ ;  /* 0x0000000000427805 */ /* 0x010fe2000001ff00 */
        /* <DEDUP_REMOVED lines=35> */
[----:B--2---:R-:W-:-:S04]  /*8d80*/  IMAD R3, R2, R0, R6 ;  /* 0x0000000002037224 */ /* 0x004fc800078e0206 */
[--C-:B------:R-:W-:Y:S01]  /*8d90*/  IMAD.IADD R2, R3, 0x1, R0.reuse ;  /* 0x0000000103027824 */ /* 0x100fe200078e0200 */
[----:B------:R1:W-:Y:S01]  /*8da0*/  STL [R1+0x20], R3 ;  /* 0x0000200301007387 */ /* 0x0003e20000100800 */
[----:B------:R-:W-:-:S03]  /*8db0*/  PRMT R0, RZ, 0x7610, R0 ;  /* 0x00007610ff007816 */ /* 0x000fc60000000000 */
[----:B------:R-:W-:-:S04]  /*8dc0*/  IMNMX R221, R8, R2, PT ;  /* 0x0000000208dd7217 */ /* 0x000fc80003800200 */
[----:B------:R-:W-:-:S13]  /*8dd0*/  ISETP.GT.AND P0, PT, R221, R3, PT ;  /* 0x00000003dd00720c */ /* 0x000fda0003f04270 */
[----:B------:R-:W-:Y:S05]  /*8de0*/  @!P0 BRA `(.L_x_922) ;  /* 0x0001880000008947 */ /* 0x000fea0003800000 */
[----:B------:R-:W2:Y:S04]  /*8df0*/  LDL R9, [R1+0x8c] ;  /* 0x00008c0001097983 */ /* 0x000ea80000100800 */
[----:B------:R-:W3:Y:S04]  /*8e00*/  LDL R4, [R1+0x24] ;  /* 0x0000240001047983 */ /* 0x000ee80000100800 */
[----:B------:R-:W4:Y:S01]  /*8e10*/  LDL R5, [R1+0x88] ;  /* 0x0000880001057983 */ /* 0x000f220000100800 */
[----:B------:R-:W-:-:S03]  /*8e20*/  ISETP.NE.U32.AND P0, PT, RZ, c[0x0][0x340], PT ;  /* 0x0000d000ff007a0c */ /* 0x000fc60003f05070 */
[----:B------:R-:W4:Y:S01]  /*8e30*/  LDL.64 R16, [R1] ;  /* 0x0000000001107983 */ /* 0x000f220000100a00 */
[----:B------:R-:W-:-:S03]  /*8e40*/  ISETP.NE.AND.EX P1, PT, RZ, c[0x0][0x344], PT, P0 ;  /* 0x0000d100ff007a0c */ /* 0x000fc60003f25300 */
[----:B------:R-:W4:Y:S10]  /*8e50*/  LDL R11, [R1+0x8] ;  /* 0x00000800010b7983 */ /* 0x000f340000100800 */
[----:B------:R-:W-:Y:S01]  /*8e60*/  @P1 IMAD.MOV.U32 R2, RZ, RZ, 0x4 ;  /* 0x00000004ff021424 */ /* 0x000fe200078e00ff */
[----:B------:R-:W-:-:S05]  /*8e70*/  SHF.R.S32.HI R0, RZ, 0x1f, R132 ;  /* 0x0000001fff007819 */ /* 0x000fca0000011484 */
[----:B------:R-:W-:Y:S01]  /*8e80*/  IMAD R0, R0, c[0x0][0x178], RZ ;  /* 0x00005e0000007a24 */ /* 0x000fe200078e02ff */
[----:B------:R-:W-:-:S03]  /*8e90*/  ISETP.NE.U32.AND P0, PT, RZ, c[0x0][0x348], PT ;  /* 0x0000d200ff007a0c */ /* 0x000fc60003f05070 */
[----:B------:R-:W-:Y:S01]  /*8ea0*/  IMAD R0, R132, c[0x0][0x17c], R0 ;  /* 0x00005f0084007a24 */ /* 0x000fe200078e0200 */
[----:B------:R-:W-:Y:S01]  /*8eb0*/  ISETP.NE.AND.EX P0, PT, RZ, c[0x0][0x34c], PT, P0 ;  /* 0x0000d300ff007a0c */ /* 0x000fe20003f05300 */
[----:B-12---:R-:W-:-:S05]  /*8ec0*/  @P1 IMAD.WIDE R2, R9, R2, c[0x0][0x340] ;  /* 0x0000d00009021625 */ /* 0x006fca00078e0202 */
[----:B------:R1:W5:Y:S01]  /*8ed0*/  @P1 LDG.E R13, [R2.64] ;  /* 0x00000008020d1981 */ /* 0x000362000c1e1900 */
[----:B---3--:R-:W-:Y:S02]  /*8ee0*/  IADD3 R4, R4, R14, RZ ;  /* 0x0000000e04047210 */ /* 0x008fe40007ffe0ff */
[----:B----4-:R-:W-:Y:S01]  /*8ef0*/  LOP3.LUT R95, R5, 0xffff, RZ, 0xc0, !PT ;  /* 0x0000ffff055f7812 */ /* 0x010fe200078ec0ff */
[----:B------:R-:W2:Y:S02]  /*8f00*/  S2R R15, SR_TID.X ;  /* 0x00000000000f7919 */ /* 0x000ea40000002100 */
[----:B------:R-:W-:Y:S01]  /*8f10*/  @P3 IMAD.HI.U32 R8, R4, c[0x0][0x2c8], RZ ;  /* 0x0000b20004083a27 */ /* 0x000fe200078e00ff */
[----:B------:R-:W-:-:S03]  /*8f20*/  SEL R5, R9, RZ, !P0 ;  /* 0x000000ff09057207 */ /* 0x000fc60004000000 */
[----:B-1----:R-:W-:-:S04]  /*8f30*/  IMAD.WIDE.U32 R2, R132, c[0x0][0x178], RZ ;  /* 0x00005e0084027a25 */ /* 0x002fc800078e00ff */
[----:B------:R-:W-:Y:S01]  /*8f40*/  IMAD.IADD R3, R3, 0x1, R0 ;  /* 0x0000000103037824 */ /* 0x000fe200078e0200 */
[----:B------:R-:W-:-:S03]  /*8f50*/  SHF.R.S32.HI R0, RZ, 0x1f, R9 ;  /* 0x0000001fff007819 */ /* 0x000fc60000011409 */
[----:B------:R-:W-:Y:S01]  /*8f60*/  IMAD.WIDE.U32 R2, R95, c[0x0][0x1b8], R2 ;  /* 0x00006e005f027a25 */ /* 0x000fe200078e0002 */
[----:B------:R-:W-:-:S03]  /*8f70*/  SEL R6, R0, RZ, !P0 ;  /* 0x000000ff00067207 */ /* 0x000fc60004000000 */
[----:B------:R-:W-:Y:S01]  /*8f80*/  IMAD.MOV.U32 R0, RZ, RZ, R4 ;  /* 0x000000ffff007224 */ /* 0x000fe200078e0004 */
[----:B------:R-:W-:Y:S01]  /*8f90*/  @P3 SHF.R.U32.HI R0, RZ, c[0x0][0x2cc], R8 ;  /* 0x0000b300ff003a19 */ /* 0x000fe20000011608 */
[----:B------:R-:W-:Y:S02]  /*8fa0*/  IMAD R3, R95, c[0x0][0x1bc], R3 ;  /* 0x00006f005f037a24 */ /* 0x000fe400078e0203 */
[----:B------:R-:W-:Y:S01]  /*8fb0*/  IMAD R6, R6, c[0x0][0x1c0], RZ ;  /* 0x0000700006067a24 */ /* 0x000fe200078e02ff */
[----:B------:R-:W-:Y:S01]  /*8fc0*/  SHF.R.S32.HI R8, RZ, 0x1f, R0 ;  /* 0x0000001fff087819 */ /* 0x000fe20000011400 */
[----:B------:R-:W-:-:S04]  /*8fd0*/  IMAD.WIDE.U32 R2, R5, c[0x0][0x1c0], R2 ;  /* 0x0000700005027a25 */ /* 0x000fc800078e0002 */
[----:B------:R-:W-:Y:S02]  /*8fe0*/  IMAD R6, R5, c[0x0][0x1c4], R6 ;  /* 0x0000710005067a24 */ /* 0x000fe400078e0206 */
[----:B------:R-:W-:-:S04]  /*8ff0*/  IMAD.MOV R5, RZ, RZ, -R0 ;  /* 0x000000ffff057224 */ /* 0x000fc800078e0a00 */
[----:B------:R-:W-:Y:S01]  /*9000*/  IMAD R4, R5, c[0x0][0x2c4], R4 ;  /* 0x0000b10005047a24 */ /* 0x000fe200078e0204 */
[----:B------:R-:W-:Y:S01]  /*9010*/  IADD3 R3, R3, R6, RZ ;  /* 0x0000000603037210 */ /* 0x000fe20007ffe0ff */
[----:B------:R-:W-:-:S04]  /*9020*/  IMAD R5, R8, c[0x0][0x1b0], RZ ;  /* 0x00006c0008057a24 */ /* 0x000fc800078e02ff */
[C---:B------:R-:W-:Y:S01]  /*9030*/  IMAD R6, R0.reuse, c[0x0][0x1b4], R5 ;  /* 0x00006d0000067a24 */ /* 0x040fe200078e0205 */
[----:B------:R-:W-:Y:S01]  /*9040*/  SHF.R.S32.HI R5, RZ, 0x1f, R4 ;  /* 0x0000001fff057819 */ /* 0x000fe20000011404 */
[----:B------:R-:W-:Y:S01]  /*9050*/  IMAD.WIDE.U32 R2, R0, c[0x0][0x1b0], R2 ;  /* 0x00006c0000027a25 */ /* 0x000fe200078e0002 */
[----:B--2---:R-:W-:-:S03]  /*9060*/  SHF.R.S32.HI R10, RZ, 0x1f, R15 ;  /* 0x0000001fff0a7819 */ /* 0x004fc6000001140f */
[----:B------:R-:W-:Y:S02]  /*9070*/  IMAD R0, R5, c[0x0][0x1a8], RZ ;  /* 0x00006a0005007a24 */ /* 0x000fe400078e02ff */
[----:B------:R-:W-:Y:S01]  /*9080*/  IMAD.IADD R3, R3, 0x1, R6 ;  /* 0x0000000103037824 */ /* 0x000fe200078e0206 */
[----:B------:R-:W-:Y:S01]  /*9090*/  LEA.HI R10, R10, R15, RZ, 0x2 ;  /* 0x0000000f0a0a7211 */ /* 0x000fe200078f10ff */
[C---:B------:R-:W-:Y:S02]  /*90a0*/  IMAD R0, R4.reuse, c[0x0][0x1ac], R0 ;  /* 0x00006b0004007a24 */ /* 0x040fe400078e0200 */
[----:B------:R-:W-:Y:S01]  /*90b0*/  IMAD.WIDE.U32 R2, R4, c[0x0][0x1a8], R2 ;  /* 0x00006a0004027a25 */ /* 0x000fe200078e0002 */
[----:B------:R-:W-:-:S04]  /*90c0*/  SHF.R.S32.HI R10, RZ, 0x2, R10 ;  /* 0x00000002ff0a7819 */ /* 0x000fc8000001140a */
[----:B------:R-:W-:Y:S02]  /*90d0*/  IADD3 R0, R3, R0, RZ ;  /* 0x0000000003007210 */ /* 0x000fe40007ffe0ff */
[----:B------:R-:W-:Y:S01]  /*90e0*/  LEA R12, P0, R2, c[0x0][0x160], 0x1 ;  /* 0x00005800020c7a11 */ /* 0x000fe200078008ff */
[----:B------:R-:W-:Y:S01]  /*90f0*/  IMAD.IADD R5, R10, 0x1, R14 ;  /* 0x000000010a057824 */ /* 0x000fe200078e020e */
[----:B------:R-:W-:Y:S02]  /*9100*/  ISETP.GE.AND P4, PT, R16, c[0x0][0x198], PT ;  /* 0x0000660010007a0c */ /* 0x000fe40003f86270 */
[----:B------:R-:W-:Y:S02]  /*9110*/  ISETP.GE.AND P3, PT, R252, c[0x0][0x198], PT ;  /* 0x00006600fc007a0c */ /* 0x000fe40003f66270 */
[----:B------:R-:W-:Y:S02]  /*9120*/  ISETP.GE.AND P2, PT, R11, c[0x0][0x198], PT ;  /* 0x000066000b007a0c */ /* 0x000fe40003f46270 */
[----:B------:R-:W-:-:S02]  /*9130*/  LEA.HI.X R6, R2, c[0x0][0x164], R0, 0x1, P0 ;  /* 0x0000590002067a11 */ /* 0x000fc400000f0c00 */
[----:B------:R-:W-:Y:S02]  /*9140*/  IADD3 R134, R221, -0x1, RZ ;  /* 0xffffffffdd867810 */ /* 0x000fe40007ffe0ff */
[----:B------:R-:W-:Y:S01]  /*9150*/  @!P1 MOV R13, R9 ;  /* 0x00000009000d9202 */ /* 0x000fe20000000f00 */
[----:B------:R-:W-:Y:S05]  /*9160*/  BRA.DIV ~URZ, `(.L_x_923) ;  /* 0x0001d7927f007947 */ /* 0x000fea000b800000 */
[----:B------:R1:W2:Y:S02]  /*9170*/  SHFL.IDX PT, R4, R6, RZ, 0x1c1f ;  /* 0x001c1fff06047589 */ /* 0x0002a400000e0000 */
.L_x_1174:
[----:B------:R-:W-:Y:S05]  /*9180*/  BRA.DIV ~URZ, `(.L_x_924) ;  /* 0x0001d7e27f007947 */ /* 0x000fea000b800000 */
[----:B------:R3:W4:Y:S02]  /*9190*/  SHFL.IDX PT, R0, R12, RZ, 0x1c1f ;  /* 0x001c1fff0c007589 */ /* 0x00072400000e0000 */
.L_x_1175:
[----:B------:R-:W-:Y:S01]  /*91a0*/  IMAD R34, R249, c[0x0][0x2c4], RZ ;  /* 0x0000b100f9227a24 */ /* 0x000fe200078e02ff */
[----:B------:R-:W-:Y:S04]  /*91b0*/  BSSY B0, `(.L_x_925) ;  /* 0x0000015000007945 */ /* 0x000fe80003800000 */
[----:B------:R-:W-:-:S13]  /*91c0*/  ISETP.GE.AND P0, PT, R5, R34, PT ;  /* 0x000000220500720c */ /* 0x000fda0003f06270 */
[----:B------:R-:W-:Y:S05]  /*91d0*/  @P0 BRA `(.L_x_926) ;  /* 0x0000012000000947 */ /* 0x000fea0003800000 */
[----:B---3--:R-:W3:Y:S04]  /*91e0*/  LDL.64 R2, [R1] ;  /* 0x0000000001027983 */ /* 0x008ee80000100a00 */
[----:B----4-:R-:W4:Y:S04]  /*91f0*/  LDL R15, [R1+0x8] ;  /* 0x00000800010f7983 */ /* 0x010f280000100800 */
[----:B--2---:R-:W2:Y:S04]  /*9200*/  LDL R14, [R1+0x3c] ;  /* 0x00003c00010e7983 */ /* 0x004ea80000100800 */
[----:B------:R-:W2:Y:S04]  /*9210*/  LDL R17, [R1+0x94] ;  /* 0x0000940001117983 */ /* 0x000ea80000100800 */
[----:B------:R-:W2:Y:S01]  /*9220*/  LDL R16, [R1+0x90] ;  /* 0x0000900001107983 */ /* 0x000ea20000100800 */
[----:B------:R-:W-:-:S02]  /*9230*/  LEA R8, P1, R252, R0, 0x1 ;  /* 0x00000000fc087211 */ /* 0x000fc400078208ff */
[----:B---3--:R-:W-:-:S04]  /*9240*/  LEA R10, P0, R2, R0, 0x1 ;  /* 0x00000000020a7211 */ /* 0x008fc800078008ff */
[----:B------:R-:W-:Y:S02]  /*9250*/  LEA.HI.X R11, R2, R4, R3, 0x1, P0 ;  /* 0x00000004020b7211 */ /* 0x000fe400000f0c03 */
[----:B----4-:R-:W-:Y:S01]  /*9260*/  LEA R2, P0, R15, R0, 0x1 ;  /* 0x000000000f027211 */ /* 0x010fe200078008ff */
[----:B--2---:R-:W-:Y:S01]  /*9270*/  IMAD.SHL.U32 R0, R14, 0x2, RZ ;  /* 0x000000020e007824 */ /* 0x004fe200078e00ff */
[----:B------:R-:W-:-:S04]  /*9280*/  LEA.HI.X R9, R252, R4, R17, 0x1, P1 ;  /* 0x00000004fc097211 */ /* 0x000fc800008f0c11 */
[----:B------:R-:W-:Y:S01]  /*9290*/  @!PT LDS RZ, [RZ] ;  /* 0x00000000fffff984 */ /* 0x000fe20000000800 */
[----:B------:R-:W-:Y:S01]  /*92a0*/  @!PT LDS RZ, [RZ] ;  /* 0x00000000fffff984 */ /* 0x000fe20000000800 */
[----:B------:R-:W-:Y:S01]  /*92b0*/  @!PT LDS RZ, [RZ] ;  /* 0x00000000fffff984 */ /* 0x000fe20000000800 */
[----:B------:R2:W-:Y:S01]  /*92c0*/  LDGSTS.E.BYPASS.LTC128B.128 [R0+0x6080], [R10.64], !P4 ;  /* 0x060800000a007fae */ /* 0x0005e2000e101d48 */
[----:B------:R-:W-:-:S03]  /*92d0*/  LEA.HI.X R3, R15, R4, R16, 0x1, P0 ;  /* 0x000000040f037211 */ /* 0x000fc600000f0c10 */
[----:B------:R2:W-:Y:S04]  /*92e0*/  LDGSTS.E.BYPASS.LTC128B.128 [R0+0x8080], [R8.64], !P3 ;  /* 0x0808000008007fae */ /* 0x0005e8000d901d48 */
[----:B------:R2:W-:Y:S02]  /*92f0*/  LDGSTS.E.BYPASS.LTC128B.128 [R0+0xa080], [R2.64], !P2 ;  /* 0x0a08000002007fae */ /* 0x0005e4000d101d48 */
.L_x_926:
[----:B------:R-:W-:Y:S05]  /*9300*/  BSYNC B0 ;  /* 0x0000000000007941 */ /* 0x000fea0003800000 */
.L_x_925:
[----:B------:R-:W-:Y:S05]  /*9310*/  BRA.DIV ~URZ, `(.L_x_927) ;  /* 0x0001d6c27f007947 */ /* 0x000fea000b800000 */
[----:B--2---:R2:W1:Y:S04]  /*9320*/  SHFL.IDX PT, R4, R6, 0x1, 0x1c1f ;  /* 0x003c1f0006047f89 */ /* 0x00446800000e0000 */
[----:B----4-:R2:W4:Y:S02]  /*9330*/  SHFL.IDX PT, R0, R12, 0x1, 0x1c1f ;  /* 0x003c1f000c007f89 */ /* 0x01052400000e0000 */
.L_x_1176:
[----:B------:R-:W-:Y:S01]  /*9340*/  IADD3 R2, R5, 0x20, RZ ;  /* 0x0000002005027810 */ /* 0x000fe20007ffe0ff */
[----:B------:R-:W-:Y:S03]  /*9350*/  BSSY B0, `(.L_x_928) ;  /* 0x0000015000007945 */ /* 0x000fe60003800000 */
[----:B------:R-:W-:-:S13]  /*9360*/  ISETP.GE.AND P0, PT, R2, R34, PT ;  /* 0x000000220200720c */ /* 0x000fda0003f06270 */
[----:B------:R-:W-:Y:S05]  /*9370*/  @P0 BRA `(.L_x_929) ;  /* 0x0000012000000947 */ /* 0x000fea0003800000 */
[----:B--2---:R-:W2:Y:S04]  /*9380*/  LDL.64 R18, [R1] ;  /* 0x0000000001127983 */ /* 0x004ea80000100a00 */
[----:B---3--:R-:W3:Y:S04]  /*9390*/  LDL R15, [R1+0x8] ;  /* 0x00000800010f7983 */ /* 0x008ee80000100800 */
[----:B----4-:R-:W4:Y:S04]  /*93a0*/  LDL R14, [R1+0x3c] ;  /* 0x00003c00010e7983 */ /* 0x010f280000100800 */
[----:B------:R-:W4:Y:S04]  /*93b0*/  LDL R17, [R1+0x94] ;  /* 0x0000940001117983 */ /* 0x000f280000100800 */
[----:B------:R-:W4:Y:S01]  /*93c0*/  LDL R16, [R1+0x90] ;  /* 0x0000900001107983 */ /* 0x000f220000100800 */
[----:B------:R-:W-:-:S02]  /*93d0*/  LEA R8, P1, R252, R0, 0x1 ;  /* 0x00000000fc087211 */ /* 0x000fc400078208ff */
[----:B--2---:R-:W-:-:S04]  /*93e0*/  LEA R10, P0, R18, R0, 0x1 ;  /* 0x00000000120a7211 */ /* 0x004fc800078008ff */
[----:B-1----:R-:W-:Y:S02]  /*93f0*/  LEA.HI.X R11, R18, R4, R19, 0x1, P0 ;  /* 0x00000004120b7211 */ /* 0x002fe400000f0c13 */
[----:B---3--:R-:W-:Y:S01]  /*9400*/  LEA R2, P0, R15, R0, 0x1 ;  /* 0x000000000f027211 */ /* 0x008fe200078008ff */
[----:B----4-:R-:W-:Y:S01]  /*9410*/  IMAD.SHL.U32 R0, R14, 0x2, RZ ;  /* 0x000000020e007824 */ /* 0x010fe200078e00ff */
        /* <DEDUP_REMOVED lines=8> */
.L_x_929:
[----:B------:R-:W-:Y:S05]  /*94a0*/  BSYNC B0 ;  /* 0x0000000000007941 */ /* 0x000fea0003800000 */
.L_x_928:
[----:B------:R-:W-:Y:S05]  /*94b0*/  BRA.DIV ~URZ, `(.L_x_930) ;  /* 0x0001d5f27f007947 */ /* 0x000fea000b800000 */
[----:B-1----:R1:W2:Y:S02]  /*94c0*/  SHFL.IDX PT, R4, R6, 0x2, 0x1c1f ;  /* 0x005c1f0006047f89 */ /* 0x0022a400000e0000 */
.L_x_1177:
[----:B------:R-:W-:Y:S05]  /*94d0*/  BRA.DIV ~URZ, `(.L_x_931) ;  /* 0x0001d6427f007947 */ /* 0x000fea000b800000 */
[----:B----4-:R4:W1:Y:S02]  /*94e0*/  SHFL.IDX PT, R0, R12, 0x2, 0x1c1f ;  /* 0x005c1f000c007f89 */ /* 0x01086400000e0000 */
.L_x_1178:
[----:B------:R-:W-:Y:S01]  /*94f0*/  IADD3 R2, R5, 0x40, RZ ;  /* 0x0000004005027810 */ /* 0x000fe20007ffe0ff */
[----:B------:R-:W-:Y:S03]  /*9500*/  BSSY B0, `(.L_x_932) ;  /* 0x0000015000007945 */ /* 0x000fe60003800000 */
[----:B------:R-:W-:-:S13]  /*9510*/  ISETP.GE.AND P0, PT, R2, R34, PT ;  /* 0x000000220200720c */ /* 0x000fda0003f06270 */
[----:B------:R-:W-:Y:S05]  /*9520*/  @P0 BRA `(.L_x_933) ;  /* 0x0000012000000947 */ /* 0x000fea0003800000 */
[----:B---3--:R-:W3:Y:S04]  /*9530*/  LDL.64 R18, [R1] ;  /* 0x0000000001127983 */ /* 0x008ee80000100a00 */
[----:B----4-:R-:W4:Y:S04]  /*9540*/  LDL R15, [R1+0x8] ;  /* 0x00000800010f7983 */ /* 0x010f280000100800 */
[----:B--2---:R-:W2:Y:S04]  /*9550*/  LDL R14, [R1+0x3c] ;  /* 0x00003c00010e7983 */ /* 0x004ea80000100800 */
[----:B------:R-:W2:Y:S04]  /*9560*/  LDL R17, [R1+0x94] ;  /* 0x0000940001117983 */ /* 0x000ea80000100800 */
[----:B------:R-:W2:Y:S01]  /*9570*/  LDL R16, [R1+0x90] ;  /* 0x0000900001107983 */ /* 0x000ea20000100800 */
[----:B-1----:R-:W-:-:S02]  /*9580*/  LEA R8, P1, R252, R0, 0x1 ;  /* 0x00000000fc087211 */ /* 0x002fc400078208ff */
        /* <DEDUP_REMOVED lines=12> */
.L_x_933:
[----:B------:R-:W-:Y:S05]  /*9650*/  BSYNC B0 ;  /* 0x0000000000007941 */ /* 0x000fea0003800000 */
.L_x_932:
[----:B------:R-:W-:Y:S05]  /*9660*/  BRA.DIV ~URZ, `(.L_x_934) ;  /* 0x0001d5227f007947 */ /* 0x000fea000b800000 */
[----:B--2---:R2:W3:Y:S04]  /*9670*/  SHFL.IDX PT, R4, R6, 0x3, 0x1c1f ;  /* 0x007c1f0006047f89 */ /* 0x0044e800000e0000 */
[----:B-1----:R2:W1:Y:S02]  /*9680*/  SHFL.IDX PT, R0, R12, 0x3, 0x1c1f ;  /* 0x007c1f000c007f89 */ /* 0x00246400000e0000 */
.L_x_1179:
[----:B--2---:R-:W2:Y:S04]  /*9690*/  LDL.64 R116, [R1] ;  /* 0x0000000001747983 */ /* 0x004ea80000100a00 */
[----:B----4-:R-:W4:Y:S04]  /*96a0*/  LDL R113, [R1+0x94] ;  /* 0x0000940001717983 */ /* 0x010f280000100800 */
[----:B---3--:R-:W3:Y:S04]  /*96b0*/  LDL R109, [R1+0x8] ;  /* 0x00000800016d7983 */ /* 0x008ee80000100800 */
[----:B------:R-:W3:Y:S04]  /*96c0*/  LDL R115, [R1+0x3c] ;  /* 0x00003c0001737983 */ /* 0x000ee80000100800 */
[----:B------:R-:W3:Y:S01]  /*96d0*/  LDL R112, [R1+0x90] ;  /* 0x0000900001707983 */ /* 0x000ee20000100800 */
[----:B------:R-:W-:-:S04]  /*96e0*/  IADD3 R2, R5, 0x60, RZ ;  /* 0x0000006005027810 */ /* 0x000fc80007ffe0ff */
[----:B------:R-:W-:Y:S01]  /*96f0*/  ISETP.GE.AND P0, PT, R2, R34, PT ;  /* 0x000000220200720c */ /* 0x000fe20003f06270 */
[----:B-----5:R-:W-:-:S05]  /*9700*/  IMAD.WIDE.U32 R16, R13, c[0x0][0x2b0], RZ ;  /* 0x0000ac000d107a25 */ /* 0x020fca00078e00ff */
[----:B------:R1:W-:Y:S07]  /*9710*/  STL.64 [R1+0x48], R16 ;  /* 0x0000481001007387 */ /* 0x0003ee0000100a00 */
[----:B-12---:R-:W-:-:S04]  /*9720*/  @!P0 LEA R10, P1, R116, R0, 0x1 ;  /* 0x00000000740a8211 */ /* 0x006fc800078208ff */
[----:B------:R-:W-:Y:S02]  /*9730*/  @!P0 LEA.HI.X R11, R116, R4, R117, 0x1, P1 ;  /* 0x00000004740b8211 */ /* 0x000fe400008f0c75 */
[----:B------:R-:W-:-:S04]  /*9740*/  @!P0 LEA R8, P1, R252, R0, 0x1 ;  /* 0x00000000fc088211 */ /* 0x000fc800078208ff */
[----:B----4-:R-:W-:Y:S02]  /*9750*/  @!P0 LEA.HI.X R9, R252, R4, R113, 0x1, P1 ;  /* 0x00000004fc098211 */ /* 0x010fe400008f0c71 */
[----:B---3--:R-:W-:Y:S01]  /*9760*/  @!P0 LEA R2, P1, R109, R0, 0x1 ;  /* 0x000000006d028211 */ /* 0x008fe200078208ff */
[----:B------:R-:W-:-:S03]  /*9770*/  @!P0 IMAD.SHL.U32 R0, R115, 0x2, RZ ;  /* 0x0000000273008824 */ /* 0x000fc600078e00ff */
[----:B------:R-:W-:Y:S02]  /*9780*/  @!P0 LEA.HI.X R3, R109, R4, R112, 0x1, P1 ;  /* 0x000000046d038211 */ /* 0x000fe400008f0c70 */
[----:B------:R-:W-:Y:S01]  /*9790*/  @!PT LDS RZ, [RZ] ;  /* 0x00000000fffff984 */ /* 0x000fe20000000800 */
[----:B------:R-:W-:Y:S01]  /*97a0*/  @!PT LDS RZ, [RZ] ;  /* 0x00000000fffff984 */ /* 0x000fe20000000800 */
[----:B------:R-:W-:Y:S01]  /*97b0*/  @!PT LDS RZ, [RZ] ;  /* 0x00000000fffff984 */ /* 0x000fe20000000800 */
[----:B------:R1:W-:Y:S04]  /*97c0*/  @!P0 LDGSTS.E.BYPASS.LTC128B.128 [R0+0x7880], [R10.64], !P4 ;  /* 0x078800000a008fae */ /* 0x0003e8000e101d48 */
[----:B------:R1:W-:Y:S04]  /*97d0*/  @!P0 LDGSTS.E.BYPASS.LTC128B.128 [R0+0x9880], [R8.64], !P3 ;  /* 0x0988000008008fae */ /* 0x0003e8000d901d48 */
[----:B------:R1:W-:Y:S04]  /*97e0*/  @!P0 LDGSTS.E.BYPASS.LTC128B.128 [R0+0xb880], [R2.64], !P2 ;  /* 0x0b88000002008fae */ /* 0x0003e8000d101d48 */
[----:B------:R-:W0:Y:S01]  /*97f0*/  LDGDEPBAR ;  /* 0x00000000000079af */ /* 0x000e220000000000 */
[----:B-1----:R-:W-:-:S05]  /*9800*/  SHF.R.S32.HI R0, RZ, 0x1f, R13 ;  /* 0x0000001fff007819 */ /* 0x002fca000001140d */
[----:B------:R-:W-:-:S04]  /*9810*/  IMAD R0, R0, c[0x0][0x2b0], RZ ;  /* 0x0000ac0000007a24 */ /* 0x000fc800078e02ff */
[----:B------:R-:W-:-:S04]  /*9820*/  IMAD R0, R13, c[0x0][0x2b4], R0 ;  /* 0x0000ad000d007a24 */ /* 0x000fc800078e0200 */
[----:B------:R-:W-:-:S05]  /*9830*/  IMAD.IADD R6, R17, 0x1, R0 ;  /* 0x0000000111067824 */ /* 0x000fca00078e0200 */
[----:B------:R1:W-:Y:S01]  /*9840*/  STL [R1+0x54], R6 ;  /* 0x0000540601007387 */ /* 0x0003e20000100800 */
[----:B------:R-:W-:Y:S02]  /*9850*/  WARPSYNC 0xffffffff ;  /* 0xffffffff00007948 */ /* 0x000fe40003800000 */
[----:B------:R-:W2:Y:S04]  /*9860*/  LDL R14, [R1+0x24] ;  /* 0x00002400010e7983 */ /* 0x000ea80000100800 */
[----:B------:R-:W3:Y:S01]  /*9870*/  LDL R12, [R1+0x5c] ;  /* 0x00005c00010c7983 */ /* 0x000ee20000100800 */
[----:B------:R-:W-:Y:S02]  /*9880*/  IMAD.MOV.U32 R108, RZ, RZ, 0x30 ;  /* 0x00000030ff6c7424 */ /* 0x000fe400078e00ff */
[----:B------:R-:W-:Y:S02]  /*9890*/  IMAD.MOV.U32 R0, RZ, RZ, c[0x0][0x2b8] ;  /* 0x0000ae00ff007624 */ /* 0x000fe400078e00ff */
[----:B------:R-:W-:Y:S01]  /*98a0*/  IMAD R133, R221, R108, -0x30 ;  /* 0xffffffd0dd857424 */ /* 0x000fe200078e026c */
[----:B------:R-:W-:Y:S02]  /*98b0*/  BAR.SYNC.DEFER_BLOCKING 0x0 ;  /* 0x0000000000007b1d */ /* 0x000fe40000010000 */
[----:B------:R-:W-:-:S02]  /*98c0*/  ISETP.NE.AND P1, PT, R0, 0x1, PT ;  /* 0x000000010000780c */ /* 0x000fc40003f25270 */
[----:B------:R-:W-:Y:S01]  /*98d0*/  LOP3.LUT R209, R209, 0xfffffeff, RZ, 0xc0, !PT ;  /* 0xfffffeffd1d17812 */ /* 0x000fe200078ec0ff */
[----:B------:R-:W-:-:S10]  /*98e0*/  IMAD.MOV.U32 R220, RZ, RZ, RZ ;  /* 0x000000ffffdc7224 */ /* 0x000fd400078e00ff */
[----:B------:R-:W-:Y:S01]  /*98f0*/  @P1 LOP3.LUT R209, R209, 0x100, RZ, 0xfc, !PT ;  /* 0x00000100d1d11812 */ /* 0x000fe200078efcff */
[----:B--2---:R-:W-:-:S05]  /*9900*/  IMAD.IADD R2, R14, 0x1, R133 ;  /* 0x000000010e027824 */ /* 0x004fca00078e0285 */
[C---:B------:R-:W-:Y:S01]  /*9910*/  ISETP.GE.AND P0, PT, R2.reuse, R250, PT ;  /* 0x000000fa0200720c */ /* 0x040fe20003f06270 */
[----:B---3--:R-:W-:-:S03]  /*9920*/  IMAD.IADD R2, R2, 0x1, R12 ;  /* 0x0000000102027824 */ /* 0x008fc600078e020c */
[----:B------:R-:W-:Y:S01]  /*9930*/  ISETP.GT.OR P0, PT, R14, 0x2f, P0 ;  /* 0x0000002f0e00780c */ /* 0x000fe20000704670 */
[----:B------:R-:W-:-:S04]  /*9940*/  @P1 IMAD.HI.U32 R3, R2, c[0x0][0x2bc], RZ ;  /* 0x0000af0002031a27 */ /* 0x000fc800078e00ff */
[----:B------:R-:W-:Y:S01]  /*9950*/  IMAD.MOV.U32 R0, RZ, RZ, R2 ;  /* 0x000000ffff007224 */ /* 0x000fe200078e0002 */
[----:B------:R-:W-:-:S07]  /*9960*/  @P1 SHF.R.U32.HI R0, RZ, c[0x0][0x2c0], R3 ;  /* 0x0000b000ff001a19 */ /* 0x000fce0000011603 */
[----:B------:R-:W-:-:S04]  /*9970*/  @!P0 IADD3 R3, P1, R0, R16, RZ ;  /* 0x0000001000038210 */ /* 0x000fc80007f3e0ff */
[----:B------:R-:W-:Y:S02]  /*9980*/  @!P0 LEA.HI.X.SX32 R5, R0, R6, 0x1, P1 ;  /* 0x0000000600058211 */ /* 0x000fe400008f0eff */
[----:B------:R-:W-:-:S04]  /*9990*/  @!P0 LEA R4, P1, R3, c[0x0][0x2a0], 0x2 ;  /* 0x0000a80003048a11 */ /* 0x000fc800078210ff */
[----:B------:R-:W-:-:S05]  /*99a0*/  @!P0 LEA.HI.X R5, R3, c[0x0][0x2a4], R5, 0x2, P1 ;  /* 0x0000a90003058a11 */ /* 0x000fca00008f1405 */
[----:B------:R-:W2:Y:S01]  /*99b0*/  @!P0 LDG.E R220, [R4.64] ;  /* 0x0000000804dc8981 */ /* 0x000ea2000c1e1900 */
[----:B------:R-:W-:-:S04]  /*99c0*/  IMAD.MOV R0, RZ, RZ, -R0 ;  /* 0x000000ffff007224 */ /* 0x000fc800078e0a00 */
[----:B------:R-:W-:Y:S01]  /*99d0*/  IMAD R222, R0, c[0x0][0x2b8], R2 ;  /* 0x0000ae0000de7a24 */ /* 0x000fe200078e0202 */
[----:B-1----:R-:W1:Y:S04]  /*99e0*/  S2R R6, SR_TID.X ;  /* 0x0000000000067919 */ /* 0x002e680000002100 */
[----:B------:R-:W-:Y:S01]  /*99f0*/  SHF.R.S32.HI R106, RZ, 0x1f, R222 ;  /* 0x0000001fff6a7819 */ /* 0x000fe200000114de */
[----:B------:R-:W-:-:S04]  /*9a00*/  IMAD.WIDE.U32 R2, R222, c[0x0][0x1e0], RZ ;  /* 0x00007800de027a25 */ /* 0x000fc800078e00ff */
[----:B------:R-:W-:-:S04]  /*9a10*/  IMAD R0, R106, c[0x0][0x1e0], RZ ;  /* 0x000078006a007a24 */ /* 0x000fc800078e02ff */
[----:B------:R-:W-:-:S04]  /*9a20*/  IMAD R0, R222, c[0x0][0x1e4], R0 ;  /* 0x00007900de007a24 */ /* 0x000fc800078e0200 */
[----:B------:R-:W-:Y:S02]  /*9a30*/  IMAD.IADD R3, R3, 0x1, R0 ;  /* 0x0000000103037824 */ /* 0x000fe400078e0200 */
[----:B------:R-:W-:-:S04]  /*9a40*/  IMAD.WIDE.U32 R10, R95, c[0x0][0x1e8], RZ ;  /* 0x00007a005f0a7a25 */ /* 0x000fc800078e00ff */
[----:B------:R-:W-:Y:S01]  /*9a50*/  IMAD R108, R221, -0x30, R108 ;  /* 0xffffffd0dd6c7824 */ /* 0x000fe200078e026c */
[----:B-1----:R-:W-:Y:S01]  /*9a60*/  SHF.R.S32.HI R114, RZ, 0x1f, R6 ;  /* 0x0000001fff727819 */ /* 0x002fe20000011406 */
[----:B------:R-:W-:Y:S02]  /*9a70*/  IMAD R8, R95, c[0x0][0x1ec], R11 ;  /* 0x00007b005f087a24 */ /* 0x000fe400078e020b */
[----:B------:R-:W-:Y:S01]  /*9a80*/  IMAD.IADD R132, R250, 0x1, R108 ;  /* 0x00000001fa847824 */ /* 0x000fe200078e026c */
[----:B------:R-:W-:-:S04]  /*9a90*/  LEA.HI R114, R114, R6, RZ, 0x2 ;  /* 0x0000000672727211 */ /* 0x000fc800078f10ff */
[----:B------:R-:W-:Y:S02]  /*9aa0*/  SHF.R.S32.HI R114, RZ, 0x2, R114 ;  /* 0x00000002ff727819 */ /* 0x000fe40000011472 */
[----:B------:R-:W-:-:S05]  /*9ab0*/  IMNMX R6, R132, 0x30, PT ;  /* 0x0000003084067817 */ /* 0x000fca0003800200 */
[----:B------:R-:W-:-:S05]  /*9ac0*/  IMAD.IADD R6, R6, 0x1, -R114 ;  /* 0x0000000106067824 */ /* 0x000fca00078e0a72 */
[----:B------:R-:W-:Y:S01]  /*9ad0*/  ISETP.GE.AND P1, PT, R6, 0x1, PT ;  /* 0x000000010600780c */ /* 0x000fe20003f26270 */
[----:B------:R-:W-:Y:S04]  /*9ae0*/  STL.64 [R1+0x40], R10 ;  /* 0x0000400a01007387 */ /* 0x000fe80000100a00 */
[----:B------:R-:W-:Y:S08]  /*9af0*/  STL [R1+0x50], R8 ;  /* 0x0000500801007387 */ /* 0x000ff00000100800 */
[----:B------:R-:W-:-:S02]  /*9b00*/  @P1 ISETP.GE.AND P2, PT, R116, c[0x0][0x1d4], PT ;  /* 0x0000750074001a0c */ /* 0x000fc40003f46270 */
[----:B------:R-:W-:Y:S02]  /*9b10*/  @P1 ISETP.GE.AND P3, PT, R252, c[0x0][0x1d4], PT ;  /* 0x00007500fc001a0c */ /* 0x000fe40003f66270 */
[----:B------:R-:W-:Y:S02]  /*9b20*/  LOP3.LUT R209, R209, 0xffffffbf, RZ, 0xc0, !PT ;  /* 0xffffffbfd1d17812 */ /* 0x000fe400078ec0ff */
[----:B--2---:R-:W-:Y:S01]  /*9b30*/  SHF.R.S32.HI R107, RZ, 0x1f, R220 ;  /* 0x0000001fff6b7819 */ /* 0x004fe200000114dc */
[----:B------:R-:W-:-:S04]  /*9b40*/  IMAD.WIDE.U32 R2, R220, c[0x0][0x1f0], R2 ;  /* 0x00007c00dc027a25 */ /* 0x000fc800078e0002 */
[----:B------:R-:W-:-:S04]  /*9b50*/  IMAD R0, R107, c[0x0][0x1f0], RZ ;  /* 0x00007c006b007a24 */ /* 0x000fc800078e02ff */
[----:B------:R-:W-:Y:S01]  /*9b60*/  IMAD R4, R220, c[0x0][0x1f4], R0 ;  /* 0x00007d00dc047a24 */ /* 0x000fe200078e0200 */
[----:B------:R-:W-:-:S04]  /*9b70*/  IADD3 R0, P0, R2, R10, RZ ;  /* 0x0000000a02007210 */ /* 0x000fc80007f1e0ff */
[----:B------:R-:W-:Y:S02]  /*9b80*/  IADD3.X R2, R8, R3, R4, P0, !PT ;  /* 0x0000000308027210 */ /* 0x000fe400007fe404 */
[----:B------:R-:W-:-:S04]  /*9b90*/  LEA R3, P0, R0, c[0x0][0x1c8], 0x1 ;  /* 0x0000720000037a11 */ /* 0x000fc800078008ff */
[----:B------:R-:W-:Y:S02]  /*9ba0*/  LEA.HI.X R5, R0, c[0x0][0x1cc], R2, 0x1, P0 ;  /* 0x0000730000057a11 */ /* 0x000fe400000f0c02 */
[----:B------:R-:W1:Y:S04]  /*9bb0*/  SHFL.IDX PT, R0, R3, RZ, 0x1c1f ;  /* 0x001c1fff03007589 */ /* 0x000e6800000e0000 */
[----:B------:R-:W2:Y:S04]  /*9bc0*/  SHFL.IDX PT, R2, R5, RZ, 0x1c1f ;  /* 0x001c1fff05027589 */ /* 0x000ea800000e0000 */
[----:B------:R3:W4:Y:S04]  /*9bd0*/  SHFL.IDX PT, R4, R3, 0x1, 0x1c1f ;  /* 0x003c1f0003047f89 */ /* 0x00072800000e0000 */
[----:B------:R-:W5:Y:S01]  /*9be0*/  SHFL.IDX PT, R5, R5, 0x1, 0x1c1f ;  /* 0x003c1f0005057f89 */ /* 0x000f6200000e0000 */
[----:B-1----:R-:W-:-:S04]  /*9bf0*/  @P1 LEA R8, P0, R116, R0, 0x1 ;  /* 0x0000000074081211 */ /* 0x002fc800078008ff */
[----:B--2---:R-:W-:Y:S01]  /*9c00*/  @P1 LEA.HI.X R9, R116, R2, R117, 0x1, P0 ;  /* 0x0000000274091211 */ /* 0x004fe200000f0c75 */
[----:B---3--:R-:W-:-:S05]  /*9c10*/  @P1 IMAD.SHL.U32 R3, R115, 0x2, RZ ;  /* 0x0000000273031824 */ /* 0x008fca00078e00ff */
[----:B------:R1:W-:Y:S01]  /*9c20*/  @P1 LDGSTS.E.BYPASS.LTC128B.128 [R3+0x3c80], [R8.64], !P2 ;  /* 0x03c8000008031fae */ /* 0x0003e2000d101d48 */
[----:B------:R-:W-:Y:S02]  /*9c30*/  ISETP.GE.AND P0, PT, R6, 0x21, PT ;  /* 0x000000210600780c */ /* 0x000fe40003f06270 */
[----:B-1----:R-:W-:-:S04]  /*9c40*/  @P1 LEA R8, P2, R252, R0, 0x1 ;  /* 0x00000000fc081211 */ /* 0x002fc800078408ff */
[----:B------:R-:W-:Y:S02]  /*9c50*/  @P1 LEA.HI.X R9, R252, R2, R113, 0x1, P2 ;  /* 0x00000002fc091211 */ /* 0x000fe400010f0c71 */
[----:B------:R-:W-:-:S03]  /*9c60*/  @P1 LEA R12, P2, R109, R0, 0x1 ;  /* 0x000000006d0c1211 */ /* 0x000fc600078408ff */
[----:B------:R1:W-:Y:S01]  /*9c70*/  @P1 LDGSTS.E.BYPASS.LTC128B.128 [R3+0x4880], [R8.64], !P3 ;  /* 0x0488000008031fae */ /* 0x0003e2000d901d48 */
[C---:B------:R-:W-:Y:S02]  /*9c80*/  @P1 LEA.HI.X R13, R109.reuse, R2, R112, 0x1, P2 ;  /* 0x000000026d0d1211 */ /* 0x040fe400010f0c70 */
[----:B------:R-:W-:Y:S02]  /*9c90*/  @P1 ISETP.GE.AND P2, PT, R109, c[0x0][0x1d4], PT ;  /* 0x000075006d001a0c */ /* 0x000fe40003f46270 */
[C---:B----4-:R-:W-:Y:S02]  /*9ca0*/  @P0 LEA R10, P3, R116.reuse, R4, 0x1 ;  /* 0x00000004740a0211 */ /* 0x050fe400078608ff */
[C---:B------:R-:W-:Y:S02]  /*9cb0*/  @P0 ISETP.GE.AND P4, PT, R116.reuse, c[0x0][0x1d4], PT ;  /* 0x0000750074000a0c */ /* 0x040fe40003f86270 */
[----:B-----5:R-:W-:Y:S02]  /*9cc0*/  @P0 LEA.HI.X R11, R116, R5, R117, 0x1, P3 ;  /* 0x00000005740b0211 */ /* 0x020fe400018f0c75 */
[----:B------:R-:W-:-:S05]  /*9cd0*/  @P0 ISETP.GE.AND P3, PT, R252, c[0x0][0x1d4], PT ;  /* 0x00007500fc000a0c */ /* 0x000fca0003f66270 */
[----:B------:R2:W-:Y:S01]  /*9ce0*/  @P1 LDGSTS.E.BYPASS.LTC128B.128 [R3+0x5480], [R12.64], !P2 ;  /* 0x054800000c031fae */ /* 0x0005e2000d101d48 */
[----:B------:R-:W-:Y:S01]  /*9cf0*/  @P0 ISETP.GE.AND P2, PT, R109, c[0x0][0x1d4], PT ;  /* 0x000075006d000a0c */ /* 0x000fe20003f46270 */
[----:B------:R-:W-:-:S05]  /*9d00*/  @P0 IMAD.SHL.U32 R0, R115, 0x2, RZ ;  /* 0x0000000273000824 */ /* 0x000fca00078e00ff */
[----:B------:R3:W-:Y:S01]  /*9d10*/  @P0 LDGSTS.E.BYPASS.LTC128B.128 [R0+0x4480], [R10.64], !P4 ;  /* 0x044800000a000fae */ /* 0x0007e2000e101d48 */
[----:B-1----:R-:W-:-:S04]  /*9d20*/  @P0 LEA R8, P1, R252, R4, 0x1 ;  /* 0x00000004fc080211 */ /* 0x002fc800078208ff */
[----:B------:R-:W-:Y:S02]  /*9d30*/  @P0 LEA.HI.X R9, R252, R5, R113, 0x1, P1 ;  /* 0x00000005fc090211 */ /* 0x000fe400008f0c71 */
[----:B------:R-:W-:-:S03]  /*9d40*/  @P0 LEA R2, P1, R109, R4, 0x1 ;  /* 0x000000046d020211 */ /* 0x000fc600078208ff */
[----:B------:R3:W-:Y:S01]  /*9d50*/  @P0 LDGSTS.E.BYPASS.LTC128B.128 [R0+0x5080], [R8.64], !P3 ;  /* 0x0508000008000fae */ /* 0x0007e2000d901d48 */
[----:B--2---:R-:W-:Y:S02]  /*9d60*/  @P0 LEA.HI.X R3, R109, R5, R112, 0x1, P1 ;  /* 0x000000056d030211 */ /* 0x004fe400008f0c70 */
[----:B------:R-:W-:-:S03]  /*9d70*/  ISETP.GT.AND P1, PT, R14, 0x2f, PT ;  /* 0x0000002f0e00780c */ /* 0x000fc60003f24270 */
[----:B------:R3:W-:Y:S01]  /*9d80*/  @P0 LDGSTS.E.BYPASS.LTC128B.128 [R0+0x5c80], [R2.64], !P2 ;  /* 0x05c8000002000fae */ /* 0x0007e2000d101d48 */
[----:B------:R-:W-:-:S03]  /*9d90*/  ISETP.LT.AND P0, PT, RZ, c[0x0][0x27c], PT ;  /* 0x00009f00ff007a0c */ /* 0x000fc60003f01270 */
[----:B------:R-:W0:Y:S06]  /*9da0*/  LDGDEPBAR ;  /* 0x00000000000079af */ /* 0x000e2c0000000000 */
[----:B------:R-:W-:-:S04]  /*9db0*/  @P1 LOP3.LUT R209, R209, 0x40, RZ, 0xfc, !PT ;  /* 0x00000040d1d11812 */ /* 0x000fc800078efcff */
[----:B------:R-:W-:Y:S05]  /*9dc0*/  @P0 BRA `(.L_x_935) ;  /* 0x0000002000000947 */ /* 0x000fea0003800000 */
[----:B------:R-:W-:-:S04]  /*9dd0*/  DEPBAR.LE SB0, 0x1 ;  /* 0x000080400000791a */ /* 0x000fc80000000000 */
[----:B------:R-:W-:Y:S05]  /*9de0*/  BRA `(.L_x_936) ;  /* 0x0000698000007947 */ /* 0x000fea0003800000 */
.L_x_935:
[----:B------:R-:W2:Y:S01]  /*9df0*/  LDL R118, [R1+0x58] ;  /* 0x0000580001767983 */ /* 0x000ea20000100800 */
[----:B------:R-:W-:Y:S01]  /*9e00*/  ULDC.U8 UR4, c[0x0][0x298] ;  /* 0x0000a60000047ab9 */ /* 0x000fe20000000000 */
[----:B---3--:R-:W-:Y:S01]  /*9e10*/  SHF.R.S32.HI R0, RZ, 0x1f, R125 ;  /* 0x0000001fff007819 */ /* 0x008fe2000001147d */
[C---:B------:R-:W-:Y:S01]  /*9e20*/  IMAD.WIDE.U32 R4, R125.reuse, c[0x0][0x280], RZ ;  /* 0x0000a0007d047a25 */ /* 0x040fe200078e00ff */
[----:B------:R-:W-:Y:S01]  /*9e30*/  ISETP.NE.AND P0, PT, RZ, UR4, PT ;  /* 0x00000004ff007c0c */ /* 0x000fe2000bf05270 */
[----:B------:R-:W-:Y:S02]  /*9e40*/  BSSY B2, `(.L_x_936) ;  /* 0x0000692000027945 */ /* 0x000fe40003800000 */
[C---:B------:R-:W-:Y:S02]  /*9e50*/  IMAD R2, R0.reuse, c[0x0][0x280], RZ ;  /* 0x0000a00000027a24 */ /* 0x040fe400078e02ff */
[----:B------:R-:W-:Y:S02]  /*9e60*/  IMAD R0, R0, c[0x0][0x290], RZ ;  /* 0x0000a40000007a24 */ /* 0x000fe400078e02ff */
[----:B------:R-:W-:-:S02]  /*9e70*/  IMAD R8, R125, c[0x0][0x284], R2 ;  /* 0x0000a1007d087a24 */ /* 0x000fc400078e0202 */
[C---:B------:R-:W-:Y:S02]  /*9e80*/  IMAD R6, R125.reuse, c[0x0][0x294], R0 ;  /* 0x0000a5007d067a24 */ /* 0x040fe400078e0200 */
[----:B------:R-:W-:Y:S01]  /*9e90*/  IMAD.WIDE.U32 R2, R125, c[0x0][0x290], RZ ;  /* 0x0000a4007d027a25 */ /* 0x000fe200078e00ff */
[----:B------:R-:W-:-:S04]  /*9ea0*/  IADD3 R8, R8, R5, RZ ;  /* 0x0000000508087210 */ /* 0x000fc80007ffe0ff */
[----:B------:R-:W-:Y:S02]  /*9eb0*/  IADD3 R6, R6, R3, RZ ;  /* 0x0000000306067210 */ /* 0x000fe40007ffe0ff */
[----:B--2---:R-:W-:-:S04]  /*9ec0*/  IADD3 R28, R138, R118, RZ ;  /* 0x000000768a1c7210 */ /* 0x004fc80007ffe0ff */
[----:B------:R-:W-:Y:S01]  /*9ed0*/  LEA R0, R170, R28, 0x6 ;  /* 0x0000001caa007211 */ /* 0x000fe200078e30ff */
[----:B------:R-:W-:Y:S05]  /*9ee0*/  @!P0 BRA `(.L_x_937) ;  /* 0x0000348000008947 */ /* 0x000fea0003800000 */
[----:B------:R1:W5:Y:S01]  /*9ef0*/  LDL R82, [R1+0xc8] ;  /* 0x0000c80001527983 */ /* 0x0003620000100800 */
[----:B------:R-:W-:-:S03]  /*9f00*/  IMAD.MOV.U32 R9, RZ, RZ, c[0x0][0x2c4] ;  /* 0x0000b100ff097624 */ /* 0x000fc600078e00ff */
[----:B------:R1:W5:Y:S02]  /*9f10*/  LDL R81, [R1+0xc4] ;  /* 0x0000c40001517983 */ /* 0x0003640000100800 */
[----:B------:R-:W-:Y:S02]  /*9f20*/  ISETP.NE.AND P1, PT, R9, 0x1, PT ;  /* 0x000000010900780c */ /* 0x000fe40003f25270 */
[----:B------:R1:W5:Y:S04]  /*9f30*/  LDL R80, [R1+0xc0] ;  /* 0x0000c00001507983 */ /* 0x0003680000100800 */
[----:B------:R1:W5:Y:S04]  /*9f40*/  LDL R79, [R1+0xbc] ;  /* 0x0000bc00014f7983 */ /* 0x0003680000100800 */
[----:B------:R1:W5:Y:S03]  /*9f50*/  LDL R75, [R1+0xb8] ;  /* 0x0000b800014b7983 */ /* 0x0003660000100800 */
[----:B------:R-:W-:-:S05]  /*9f60*/  @P1 IMAD.HI.U32 R3, R0, c[0x0][0x2c8], RZ ;  /* 0x0000b20000031a27 */ /* 0x000fca00078e00ff */
[----:B------:R-:W-:Y:S01]  /*9f70*/  @P1 SHF.R.U32.HI R0, RZ, c[0x0][0x2cc], R3 ;  /* 0x0000b300ff001a19 */ /* 0x000fe20000011603 */
[----:B------:R-:W-:-:S03]  /*9f80*/  IMAD.MOV.U32 R5, RZ, RZ, R8 ;  /* 0x000000ffff057224 */ /* 0x000fc600078e0008 */
[----:B------:R-:W-:Y:S01]  /*9f90*/  SHF.R.S32.HI R3, RZ, 0x1f, R0 ;  /* 0x0000001fff037819 */ /* 0x000fe20000011400 */
[----:B------:R-:W-:Y:S01]  /*9fa0*/  IMAD.MOV.U32 R9, RZ, RZ, R6 ;  /* 0x000000ffff097224 */ /* 0x000fe200078e0006 */
[----:B------:R-:W-:-:S03]  /*9fb0*/  MOV R8, R2 ;  /* 0x0000000200087202 */ /* 0x000fc60000000f00 */
[C---:B------:R-:W-:Y:S02]  /*9fc0*/  IMAD R6, R3.reuse, c[0x0][0x280], RZ ;  /* 0x0000a00003067a24 */ /* 0x040fe400078e02ff */
[----:B------:R-:W-:Y:S02]  /*9fd0*/  IMAD R10, R3, c[0x0][0x290], RZ ;  /* 0x0000a400030a7a24 */ /* 0x000fe400078e02ff */
[----:B------:R-:W-:-:S04]  /*9fe0*/  IMAD.WIDE.U32 R4, R0, c[0x0][0x280], R4 ;  /* 0x0000a00000047a25 */ /* 0x000fc800078e0004 */
[----:B------:R-:W-:-:S04]  /*9ff0*/  IMAD.WIDE.U32 R2, R0, c[0x0][0x290], R8 ;  /* 0x0000a40000027a25 */ /* 0x000fc800078e0008 */
[C---:B------:R-:W-:Y:S02]  /*a000*/  IMAD R6, R0.reuse, c[0x0][0x284], R6 ;  /* 0x0000a10000067a24 */ /* 0x040fe400078e0206 */
[----:B------:R-:W-:Y:S01]  /*a010*/  IMAD R0, R0, c[0x0][0x294], R10 ;  /* 0x0000a50000007a24 */ /* 0x000fe200078e020a */
[----:B------:R-:W-:-:S04]  /*a020*/  LEA R41, P0, R2, c[0x0][0x288], 0x1 ;  /* 0x0000a20002297a11 */ /* 0x000fc800078008ff */
[----:B------:R-:W-:-:S04]  /*a030*/  IADD3 R0, R3, R0, RZ ;  /* 0x0000000003007210 */ /* 0x000fc80007ffe0ff */
[----:B------:R-:W-:Y:S02]  /*a040*/  LEA.HI.X R29, R2, c[0x0][0x28c], R0, 0x1, P0 ;  /* 0x0000a300021d7a11 */ /* 0x000fe400000f0c00 */
[----:B------:R-:W-:Y:S02]  /*a050*/  ISETP.GE.AND P0, PT, R28, R34, PT ;  /* 0x000000221c00720c */ /* 0x000fe40003f06270 */
[----:B------:R-:W-:Y:S02]  /*a060*/  LEA R40, P1, R4, c[0x0][0x270], 0x1 ;  /* 0x00009c0004287a11 */ /* 0x000fe400078208ff */
[----:B------:R-:W-:-:S04]  /*a070*/  IADD3 R6, R5, R6, RZ ;  /* 0x0000000605067210 */ /* 0x000fc80007ffe0ff */
[----:B------:R-:W-:Y:S01]  /*a080*/  LEA.HI.X R35, R4, c[0x0][0x274], R6, 0x1, P1 ;  /* 0x00009d0004237a11 */ /* 0x000fe200008f0c06 */
[----:B------:R1:W2:Y:S01]  /*a090*/  SHFL.IDX PT, R2, R41, RZ, 0x1e1f ;  /* 0x001e1fff29027589 */ /* 0x0002a200000e0000 */
[----:B------:R-:W-:Y:S03]  /*a0a0*/  BSSY B0, `(.L_x_938) ;  /* 0x0000050000007945 */ /* 0x000fe60003800000 */
[----:B------:R1:W3:Y:S01]  /*a0b0*/  SHFL.IDX PT, R4, R40, RZ, 0x1e1f ;  /* 0x001e1fff28047589 */ /* 0x0002e200000e0000 */
[----:B------:R-:W-:-:S03]  /*a0c0*/  CS2R R64, SRZ ;  /* 0x0000000000407805 */ /* 0x000fc6000001ff00 */
[----:B------:R1:W4:Y:S01]  /*a0d0*/  SHFL.IDX PT, R5, R35, RZ, 0x1e1f ;  /* 0x001e1fff23057589 */ /* 0x00032200000e0000 */
[----:B------:R-:W-:-:S03]  /*a0e0*/  CS2R R42, SRZ ;  /* 0x00000000002a7805 */ /* 0x000fc6000001ff00 */
[----:B------:R1:W1:Y:S01]  /*a0f0*/  SHFL.IDX PT, R3, R29, RZ, 0x1e1f ;  /* 0x001e1fff1d037589 */ /* 0x00026200000e0000 */
        /* <DEDUP_REMOVED lines=11> */
[----:B------:R-:W-:Y:S05]  /*a1b0*/  @P0 BRA `(.L_x_939) ;  /* 0x000003e000000947 */ /* 0x000fea0003800000 */
[----:B--2---:R-:W-:Y:S01]  /*a1c0*/  ISETP.GE.AND P0, PT, R169, c[0x0][0x27c], PT ;  /* 0x00009f00a9007a0c */ /* 0x004fe20003f06270 */
[----:B------:R-:W-:Y:S01]  /*a1d0*/  CS2R R22, SRZ ;  /* 0x0000000000167805 */ /* 0x000fe2000001ff00 */
[----:B------:R-:W-:Y:S01]  /*a1e0*/  ISETP.GE.AND P1, PT, R166, c[0x0][0x27c], PT ;  /* 0x00009f00a6007a0c */ /* 0x000fe20003f26270 */
[----:B------:R-:W-:-:S10]  /*a1f0*/  CS2R R20, SRZ ;  /* 0x0000000000147805 */ /* 0x000fd4000001ff00 */
[C---:B------:R-:W-:Y:S01]  /*a200*/  @!P0 IMAD.SHL.U32 R0, R169.reuse, 0x2, RZ ;  /* 0x00000002a9008824 */ /* 0x040fe200078e00ff */
[----:B-----5:R-:W-:-:S04]  /*a210*/  @!P0 SHF.L.U64.HI R6, R169, 0x1, R82 ;  /* 0x00000001a9068819 */ /* 0x020fc80000010252 */
[----:B---3--:R-:W-:-:S05]  /*a220*/  @!P0 IADD3 R10, P2, R4, R0, RZ ;  /* 0x00000000040a8210 */ /* 0x008fca0007f5e0ff */
[----:B----4-:R-:W-:Y:S01]  /*a230*/  @!P0 IMAD.X R11, R5, 0x1, R6, P2 ;  /* 0x00000001050b8824 */ /* 0x010fe200010e0606 */
[----:B------:R-:W-:-:S04]  /*a240*/  @!P0 IADD3 R8, P2, R2, R0, RZ ;  /* 0x0000000002088210 */ /* 0x000fc80007f5e0ff */
[----:B------:R2:W5:Y:S01]  /*a250*/  @!P0 LD.E.64 R22, [R10.64] ;  /* 0x000000080a168980 */ /* 0x000562000c101b00 */
[----:B-1----:R-:W-:Y:S02]  /*a260*/  @!P0 IMAD.X R9, R3, 0x1, R6, P2 ;  /* 0x0000000103098824 */ /* 0x002fe400010e0606 */
[C---:B------:R-:W-:Y:S01]  /*a270*/  @!P1 IMAD.SHL.U32 R6, R166.reuse, 0x2, RZ ;  /* 0x00000002a6069824 */ /* 0x040fe200078e00ff */
[----:B------:R-:W-:Y:S02]  /*a280*/  @!P1 SHF.L.U64.HI R0, R166, 0x1, R81 ;  /* 0x00000001a6009819 */ /* 0x000fe40000010251 */
[----:B------:R1:W5:Y:S01]  /*a290*/  @!P0 LD.E.64 R20, [R8.64] ;  /* 0x0000000808148980 */ /* 0x000362000c101b00 */
[----:B------:R-:W-:Y:S01]  /*a2a0*/  ISETP.GE.AND P0, PT, R168, c[0x0][0x27c], PT ;  /* 0x00009f00a8007a0c */ /* 0x000fe20003f06270 */
[----:B------:R-:W-:Y:S01]  /*a2b0*/  CS2R R24, SRZ ;  /* 0x0000000000187805 */ /* 0x000fe2000001ff00 */
[----:B------:R-:W-:Y:S01]  /*a2c0*/  CS2R R26, SRZ ;  /* 0x00000000001a7805 */ /* 0x000fe2000001ff00 */
[----:B--2---:R-:W-:-:S05]  /*a2d0*/  @!P1 IADD3 R10, P2, R4, R6, RZ ;  /* 0x00000006040a9210 */ /* 0x004fca0007f5e0ff */
[----:B------:R-:W-:Y:S01]  /*a2e0*/  @!P1 IMAD.X R11, R5, 0x1, R0, P2 ;  /* 0x00000001050b9824 */ /* 0x000fe200010e0600 */
[----:B-1----:R-:W-:-:S04]  /*a2f0*/  @!P1 IADD3 R8, P2, R2, R6, RZ ;  /* 0x0000000602089210 */ /* 0x002fc80007f5e0ff */
[C---:B------:R-:W-:Y:S01]  /*a300*/  @!P0 IMAD.SHL.U32 R6, R168.reuse, 0x2, RZ ;  /* 0x00000002a8068824 */ /* 0x040fe200078e00ff */
[----:B------:R-:W-:Y:S01]  /*a310*/  ISETP.GE.AND P3, PT, R139, c[0x0][0x27c], PT ;  /* 0x00009f008b007a0c */ /* 0x000fe20003f66270 */
[----:B------:R1:W5:Y:S01]  /*a320*/  @!P1 LD.E.64 R24, [R10.64] ;  /* 0x000000080a189980 */ /* 0x000362000c101b00 */
[----:B------:R-:W-:Y:S01]  /*a330*/  @!P1 IMAD.X R9, R3, 0x1, R0, P2 ;  /* 0x0000000103099824 */ /* 0x000fe200010e0600 */
[----:B------:R-:W-:-:S04]  /*a340*/  @!P0 SHF.L.U64.HI R0, R168, 0x1, R80 ;  /* 0x00000001a8008819 */ /* 0x000fc80000010250 */
[----:B------:R2:W5:Y:S01]  /*a350*/  @!P1 LD.E.64 R26, [R8.64] ;  /* 0x00000008081a9980 */ /* 0x000562000c101b00 */
[----:B------:R-:W-:Y:S01]  /*a360*/  CS2R R30, SRZ ;  /* 0x00000000001e7805 */ /* 0x000fe2000001ff00 */
[----:B------:R-:W-:Y:S01]  /*a370*/  CS2R R32, SRZ ;  /* 0x0000000000207805 */ /* 0x000fe2000001ff00 */
[----:B-1----:R-:W-:-:S05]  /*a380*/  @!P0 IADD3 R10, P1, R4, R6, RZ ;  /* 0x00000006040a8210 */ /* 0x002fca0007f3e0ff */
[----:B------:R-:W-:Y:S01]  /*a390*/  @!P0 IMAD.X R11, R5, 0x1, R0, P1 ;  /* 0x00000001050b8824 */ /* 0x000fe200008e0600 */
[----:B--2---:R-:W-:Y:S01]  /*a3a0*/  @!P0 IADD3 R8, P1, R2, R6, RZ ;  /* 0x0000000602088210 */ /* 0x004fe20007f3e0ff */
[----:B------:R-:W-:-:S03]  /*a3b0*/  @!P3 IMAD.SHL.U32 R6, R139, 0x2, RZ ;  /* 0x000000028b06b824 */ /* 0x000fc600078e00ff */
[----:B------:R1:W5:Y:S01]  /*a3c0*/  @!P0 LD.E.64 R30, [R10.64] ;  /* 0x000000080a1e8980 */ /* 0x000362000c101b00 */
[----:B------:R-:W-:Y:S01]  /*a3d0*/  @!P0 IMAD.X R9, R3, 0x1, R0, P1 ;  /* 0x0000000103098824 */ /* 0x000fe200008e0600 */
[----:B------:R-:W-:-:S04]  /*a3e0*/  @!P3 SHF.L.U64.HI R0, R139, 0x1, R79 ;  /* 0x000000018b00b819 */ /* 0x000fc8000001024f */
[----:B------:R2:W5:Y:S01]  /*a3f0*/  @!P0 LD.E.64 R32, [R8.64] ;  /* 0x0000000808208980 */ /* 0x000562000c101b00 */
[----:B------:R-:W-:Y:S02]  /*a400*/  @!P3 IADD3 R12, P0, R2, R6, RZ ;  /* 0x00000006020cb210 */ /* 0x000fe40007f1e0ff */
[----:B------:R-:W-:-:S03]  /*a410*/  ISETP.GE.AND P1, PT, R164, c[0x0][0x27c], PT ;  /* 0x00009f00a4007a0c */ /* 0x000fc60003f26270 */
[----:B------:R-:W-:Y:S01]  /*a420*/  @!P3 IMAD.X R13, R3, 0x1, R0, P0 ;  /* 0x00000001030db824 */ /* 0x000fe200000e0600 */
[----:B------:R-:W-:Y:S02]  /*a430*/  ISETP.GE.AND P0, PT, R167, c[0x0][0x27c], PT ;  /* 0x00009f00a7007a0c */ /* 0x000fe40003f06270 */
[----:B------:R-:W-:-:S05]  /*a440*/  @!P3 IADD3 R14, P2, R4, R6, RZ ;  /* 0x00000006040eb210 */ /* 0x000fca0007f5e0ff */
[----:B------:R-:W-:Y:S02]  /*a450*/  @!P3 IMAD.X R15, R5, 0x1, R0, P2 ;  /* 0x00000001050fb824 */ /* 0x000fe400010e0600 */
[----:B------:R-:W-:Y:S01]  /*a460*/  @!P1 IMAD.WIDE R18, R164, 0x2, R4 ;  /* 0x00000002a4129825 */ /* 0x000fe200078e0204 */
[----:B-1----:R-:W-:-:S03]  /*a470*/  CS2R R10, SRZ ;  /* 0x00000000000a7805 */ /* 0x002fc6000001ff00 */
[----:B------:R-:W-:Y:S01]  /*a480*/  @!P1 IMAD.WIDE R16, R164, 0x2, R2 ;  /* 0x00000002a4109825 */ /* 0x000fe200078e0202 */
[----:B--2---:R-:W-:-:S03]  /*a490*/  CS2R R8, SRZ ;  /* 0x0000000000087805 */ /* 0x004fc6000001ff00 */
[C---:B------:R-:W-:Y:S01]  /*a4a0*/  @!P0 IMAD.SHL.U32 R0, R167.reuse, 0x2, RZ ;  /* 0x00000002a7008824 */ /* 0x040fe200078e00ff */
[----:B------:R1:W5:Y:S01]  /*a4b0*/  @!P1 LD.E.64 R10, [R18.64] ;  /* 0x00000008120a9980 */ /* 0x000362000c101b00 */
[----:B------:R-:W-:-:S03]  /*a4c0*/  @!P0 SHF.L.U64.HI R6, R167, 0x1, R75 ;  /* 0x00000001a7068819 */ /* 0x000fc6000001024b */
[----:B------:R1:W5:Y:S01]  /*a4d0*/  @!P1 LD.E.64 R8, [R16.64] ;  /* 0x0000000810089980 */ /* 0x000362000c101b00 */
[----:B------:R-:W-:-:S05]  /*a4e0*/  @!P0 IADD3 R4, P1, R4, R0, RZ ;  /* 0x0000000004048210 */ /* 0x000fca0007f3e0ff */
[--C-:B------:R-:W-:Y:S01]  /*a4f0*/  @!P0 IMAD.X R5, R5, 0x1, R6.reuse, P1 ;  /* 0x0000000105058824 */ /* 0x100fe200008e0606 */
[----:B------:R-:W-:Y:S01]  /*a500*/  @!P0 IADD3 R2, P1, R2, R0, RZ ;  /* 0x0000000002028210 */ /* 0x000fe20007f3e0ff */
[----:B------:R-:W-:Y:S01]  /*a510*/  CS2R R36, SRZ ;  /* 0x0000000000247805 */ /* 0x000fe2000001ff00 */
[----:B------:R-:W-:Y:S01]  /*a520*/  CS2R R38, SRZ ;  /* 0x0000000000267805 */ /* 0x000fe2000001ff00 */
[----:B------:R-:W-:Y:S01]  /*a530*/  CS2R R42, SRZ ;  /* 0x00000000002a7805 */ /* 0x000fe2000001ff00 */
[----:B------:R-:W-:Y:S01]  /*a540*/  CS2R R44, SRZ ;  /* 0x00000000002c7805 */ /* 0x000fe2000001ff00 */
[----:B------:R-:W-:Y:S02]  /*a550*/  @!P0 IMAD.X R3, R3, 0x1, R6, P1 ;  /* 0x0000000103038824 */ /* 0x000fe400008e0606 */
[----:B------:R1:W5:Y:S04]  /*a560*/  @!P3 LD.E.64 R36, [R14.64] ;  /* 0x000000080e24b980 */ /* 0x000368000c101b00 */
[----:B------:R1:W5:Y:S04]  /*a570*/  @!P3 LD.E.64 R38, [R12.64] ;  /* 0x000000080c26b980 */ /* 0x000368000c101b00 */
[----:B------:R1:W5:Y:S04]  /*a580*/  @!P0 LD.E.64 R42, [R4.64] ;  /* 0x00000008042a8980 */ /* 0x000368000c101b00 */
[----:B------:R1:W5:Y:S02]  /*a590*/  @!P0 LD.E.64 R44, [R2.64] ;  /* 0x00000008022c8980 */ /* 0x000364000c101b00 */
.L_x_939:
[----:B--2---:R-:W-:Y:S05]  /*a5a0*/  BSYNC B0 ;  /* 0x0000000000007941 */ /* 0x004fea0003800000 */
.L_x_938:
[----:B------:R-:W-:Y:S01]  /*a5b0*/  IADD3 R0, R28, 0x40, RZ ;  /* 0x000000401c007810 */ /* 0x000fe20007ffe0ff */
[----:B-1---5:R-:W-:Y:S01]  /*a5c0*/  IMAD.MOV.U32 R2, RZ, RZ, R36 ;  /* 0x000000ffff027224 */ /* 0x022fe200078e0024 */
[----:B------:R-:W-:Y:S01]  /*a5d0*/  MOV R6, R8 ;  /* 0x0000000800067202 */ /* 0x000fe20000000f00 */
[----:B------:R-:W-:Y:S01]  /*a5e0*/  IMAD.MOV.U32 R3, RZ, RZ, R43 ;  /* 0x000000ffff037224 */ /* 0x000fe200078e002b */
[----:B------:R-:W-:Y:S01]  /*a5f0*/  ISETP.GE.AND P0, PT, R0, R34, PT ;  /* 0x000000220000720c */ /* 0x000fe20003f06270 */
[----:B------:R-:W-:Y:S01]  /*a600*/  IMAD.MOV.U32 R0, RZ, RZ, R37 ;  /* 0x000000ffff007224 */ /* 0x000fe200078e0025 */
[----:B----4-:R1:W2:Y:S01]  /*a610*/  SHFL.IDX PT, R5, R35, 0x1, 0x1e1f ;  /* 0x003e1f0023057f89 */ /* 0x0102a200000e0000 */
[----:B---3--:R-:W-:Y:S01]  /*a620*/  IMAD.MOV.U32 R4, RZ, RZ, R42 ;  /* 0x000000ffff047224 */ /* 0x008fe200078e002a */
[----:B------:R-:W-:Y:S01]  /*a630*/  PRMT R78, R78, 0x5410, R3 ;  /* 0x000054104e4e7816 */ /* 0x000fe20000000003 */
[----:B------:R-:W-:Y:S01]  /*a640*/  IMAD.MOV.U32 R3, RZ, RZ, R31 ;  /* 0x000000ffff037224 */ /* 0x000fe200078e001f */
[----:B------:R-:W-:Y:S01]  /*a650*/  PRMT R74, R2, 0x5410, R0 ;  /* 0x00005410024a7816 */ /* 0x000fe20000000000 */
[----:B------:R-:W-:Y:S01]  /*a660*/  IMAD.MOV.U32 R2, RZ, RZ, R24 ;  /* 0x000000ffff027224 */ /* 0x000fe200078e0018 */
[----:B------:R-:W-:Y:S01]  /*a670*/  PRMT R77, R77, 0x5410, R4 ;  /* 0x000054104d4d7816 */ /* 0x000fe20000000004 */
[----:B------:R-:W-:Y:S01]  /*a680*/  IMAD.MOV.U32 R0, RZ, RZ, R25 ;  /* 0x000000ffff007224 */ /* 0x000fe200078e0019 */
[----:B------:R-:W-:Y:S01]  /*a690*/  MOV R4, R30 ;  /* 0x0000001e00047202 */ /* 0x000fe20000000f00 */
[----:B------:R-:W-:Y:S01]  /*a6a0*/  IMAD.MOV.U32 R13, RZ, RZ, R20 ;  /* 0x000000ffff0d7224 */ /* 0x000fe200078e0014 */
[----:B------:R-:W-:Y:S01]  /*a6b0*/  BSSY B0, `(.L_x_940) ;  /* 0x0000066000007945 */ /* 0x000fe20003800000 */
[----:B------:R-:W-:Y:S01]  /*a6c0*/  IMAD.MOV.U32 R12, RZ, RZ, R21 ;  /* 0x000000ffff0c7224 */ /* 0x000fe200078e0015 */
[----:B------:R-:W-:Y:S01]  /*a6d0*/  PRMT R70, R2, 0x5410, R0 ;  /* 0x0000541002467816 */ /* 0x000fe20000000000 */
[----:B------:R-:W-:Y:S01]  /*a6e0*/  IMAD.MOV.U32 R2, RZ, RZ, R10 ;  /* 0x000000ffff027224 */ /* 0x000fe200078e000a */
[----:B------:R-:W-:Y:S01]  /*a6f0*/  PRMT R72, R4, 0x5410, R3 ;  /* 0x0000541004487816 */ /* 0x000fe20000000003 */
[----:B------:R-:W-:Y:S01]  /*a700*/  IMAD.MOV.U32 R0, RZ, RZ, R11 ;  /* 0x000000ffff007224 */ /* 0x000fe200078e000b */
[----:B------:R-:W-:Y:S01]  /*a710*/  MOV R4, R22 ;  /* 0x0000001600047202 */ /* 0x000fe20000000f00 */
[----:B------:R-:W-:Y:S01]  /*a720*/  IMAD.MOV.U32 R3, RZ, RZ, R23 ;  /* 0x000000ffff037224 */ /* 0x000fe200078e0017 */
[----:B------:R-:W-:Y:S01]  /*a730*/  PRMT R67, R13, 0x5410, R12 ;  /* 0x000054100d437816 */ /* 0x000fe2000000000c */
[----:B------:R-:W-:Y:S01]  /*a740*/  CS2R R58, SRZ ;  /* 0x00000000003a7805 */ /* 0x000fe2000001ff00 */
[----:B------:R-:W-:Y:S01]  /*a750*/  PRMT R66, R2, 0x5410, R0 ;  /* 0x0000541002427816 */ /* 0x000fe20000000000 */
[----:B------:R-:W-:Y:S01]  /*a760*/  IMAD.MOV.U32 R2, RZ, RZ, R38 ;  /* 0x000000ffff027224 */ /* 0x000fe200078e0026 */
[----:B------:R-:W-:Y:S01]  /*a770*/  PRMT R68, R4, 0x5410, R3 ;  /* 0x0000541004447816 */ /* 0x000fe20000000003 */
[----:B------:R-:W-:Y:S01]  /*a780*/  IMAD.MOV.U32 R0, RZ, RZ, R39 ;  /* 0x000000ffff007224 */ /* 0x000fe200078e0027 */
[----:B------:R-:W-:Y:S01]  /*a790*/  MOV R4, R44 ;  /* 0x0000002c00047202 */ /* 0x000fe20000000f00 */
[----:B------:R-:W-:Y:S01]  /*a7a0*/  IMAD.MOV.U32 R3, RZ, RZ, R45 ;  /* 0x000000ffff037224 */ /* 0x000fe200078e002d */
[----:B------:R-:W-:Y:S01]  /*a7b0*/  CS2R R54, SRZ ;  /* 0x0000000000367805 */ /* 0x000fe2000001ff00 */
[----:B------:R-:W-:Y:S01]  /*a7c0*/  CS2R R50, SRZ ;  /* 0x0000000000327805 */ /* 0x000fe2000001ff00 */
[----:B------:R-:W-:Y:S01]  /*a7d0*/  PRMT R73, R2, 0x5410, R0 ;  /* 0x0000541002497816 */ /* 0x000fe20000000000 */
[----:B------:R-:W-:Y:S01]  /*a7e0*/  IMAD.MOV.U32 R2, RZ, RZ, R26 ;  /* 0x000000ffff027224 */ /* 0x000fe200078e001a */
[----:B------:R-:W-:Y:S01]  /*a7f0*/  PRMT R76, R4, 0x5410, R3 ;  /* 0x00005410044c7816 */ /* 0x000fe20000000003 */
[----:B------:R-:W-:Y:S01]  /*a800*/  IMAD.MOV.U32 R3, RZ, RZ, R33 ;  /* 0x000000ffff037224 */ /* 0x000fe200078e0021 */
[----:B------:R-:W-:Y:S01]  /*a810*/  MOV R0, R27 ;  /* 0x0000001b00007202 */ /* 0x000fe20000000f00 */
[----:B------:R-:W-:Y:S01]  /*a820*/  CS2R R46, SRZ ;  /* 0x00000000002e7805 */ /* 0x000fe2000001ff00 */
[----:B------:R-:W-:Y:S01]  /*a830*/  MOV R4, R32 ;  /* 0x0000002000047202 */ /* 0x000fe20000000f00 */
[----:B------:R-:W-:Y:S01]  /*a840*/  CS2R R62, SRZ ;  /* 0x00000000003e7805 */ /* 0x000fe2000001ff00 */
[----:B------:R-:W-:Y:S01]  /*a850*/  PRMT R69, R2, 0x5410, R0 ;  /* 0x0000541002457816 */ /* 0x000fe20000000000 */
[----:B------:R-:W-:Y:S01]  /*a860*/  IMAD.MOV.U32 R0, RZ, RZ, R9 ;  /* 0x000000ffff007224 */ /* 0x000fe200078e0009 */
[----:B------:R-:W-:Y:S01]  /*a870*/  PRMT R71, R4, 0x5410, R3 ;  /* 0x0000541004477816 */ /* 0x000fe20000000003 */
[----:B------:R-:W3:Y:S01]  /*a880*/  SHFL.IDX PT, R2, R41, 0x1, 0x1e1f ;  /* 0x003e1f0029027f89 */ /* 0x000ee200000e0000 */
[----:B------:R-:W-:Y:S01]  /*a890*/  CS2R R60, SRZ ;  /* 0x00000000003c7805 */ /* 0x000fe2000001ff00 */
[----:B------:R-:W-:Y:S01]  /*a8a0*/  CS2R R56, SRZ ;  /* 0x0000000000387805 */ /* 0x000fe2000001ff00 */
[----:B-1----:R-:W-:Y:S01]  /*a8b0*/  PRMT R35, R6, 0x5410, R0 ;  /* 0x0000541006237816 */ /* 0x002fe20000000000 */
[----:B------:R1:W4:Y:S01]  /*a8c0*/  SHFL.IDX PT, R4, R40, 0x1, 0x1e1f ;  /* 0x003e1f0028047f89 */ /* 0x00032200000e0000 */
[----:B------:R-:W-:Y:S01]  /*a8d0*/  CS2R R52, SRZ ;  /* 0x0000000000347805 */ /* 0x000fe2000001ff00 */
[----:B------:R-:W-:-:S02]  /*a8e0*/  CS2R R48, SRZ ;  /* 0x0000000000307805 */ /* 0x000fc4000001ff00 */
[----:B------:R2:W3:Y:S01]  /*a8f0*/  SHFL.IDX PT, R3, R29, 0x1, 0x1e1f ;  /* 0x003e1f001d037f89 */ /* 0x0004e200000e0000 */
[----:B-1----:R-:W-:Y:S01]  /*a900*/  CS2R R40, SRZ ;  /* 0x0000000000287805 */ /* 0x002fe2000001ff00 */
[----:B--2---:R-:W-:Y:S01]  /*a910*/  CS2R R28, SRZ ;  /* 0x00000000001c7805 */ /* 0x004fe2000001ff00 */
[----:B------:R-:W-:Y:S05]  /*a920*/  @P0 BRA `(.L_x_941) ;  /* 0x000003e000000947 */ /* 0x000fea0003800000 */
[----:B---34-:R-:W-:Y:S01]  /*a930*/  ISETP.GE.AND P0, PT, R169, c[0x0][0x27c], PT ;  /* 0x00009f00a9007a0c */ /* 0x018fe20003f06270 */
[----:B------:R-:W-:Y:S01]  /*a940*/  CS2R R46, SRZ ;  /* 0x00000000002e7805 */ /* 0x000fe2000001ff00 */
[----:B------:R-:W-:Y:S01]  /*a950*/  ISETP.GE.AND P1, PT, R166, c[0x0][0x27c], PT ;  /* 0x00009f00a6007a0c */ /* 0x000fe20003f26270 */
[----:B------:R-:W-:-:S10]  /*a960*/  CS2R R48, SRZ ;  /* 0x0000000000307805 */ /* 0x000fd4000001ff00 */
[C---:B------:R-:W-:Y:S01]  /*a970*/  @!P0 IMAD.SHL.U32 R0, R169.reuse, 0x2, RZ ;  /* 0x00000002a9008824 */ /* 0x040fe200078e00ff */
[----:B------:R-:W-:-:S04]  /*a980*/  @!P0 SHF.L.U64.HI R6, R169, 0x1, R82 ;  /* 0x00000001a9068819 */ /* 0x000fc80000010252 */
[----:B------:R-:W-:-:S05]  /*a990*/  @!P0 IADD3 R14, P2, R4, R0, RZ ;  /* 0x00000000040e8210 */ /* 0x000fca0007f5e0ff */
[----:B------:R-:W-:Y:S01]  /*a9a0*/  @!P0 IMAD.X R15, R5, 0x1, R6, P2 ;  /* 0x00000001050f8824 */ /* 0x000fe200010e0606 */
[----:B------:R-:W-:Y:S01]  /*a9b0*/  @!P0 IADD3 R12, P2, R2, R0, RZ ;  /* 0x00000000020c8210 */ /* 0x000fe20007f5e0ff */
[----:B------:R-:W-:-:S03]  /*a9c0*/  @!P1 IMAD.SHL.U32 R0, R166, 0x2, RZ ;  /* 0x00000002a6009824 */ /* 0x000fc600078e00ff */
[----:B------:R1:W5:Y:S01]  /*a9d0*/  @!P0 LD.E.64 R46, [R14.64] ;  /* 0x000000080e2e8980 */ /* 0x000362000c101b00 */
[----:B------:R-:W-:Y:S01]  /*a9e0*/  @!P0 IMAD.X R13, R3, 0x1, R6, P2 ;  /* 0x00000001030d8824 */ /* 0x000fe200010e0606 */
[----:B------:R-:W-:-:S04]  /*a9f0*/  @!P1 SHF.L.U64.HI R6, R166, 0x1, R81 ;  /* 0x00000001a6069819 */ /* 0x000fc80000010251 */
[----:B------:R2:W5:Y:S01]  /*aa00*/  @!P0 LD.E.64 R48, [R12.64] ;  /* 0x000000080c308980 */ /* 0x000562000c101b00 */
[----:B------:R-:W-:Y:S01]  /*aa10*/  ISETP.GE.AND P0, PT, R168, c[0x0][0x27c], PT ;  /* 0x00009f00a8007a0c */ /* 0x000fe20003f06270 */
[----:B------:R-:W-:Y:S01]  /*aa20*/  CS2R R50, SRZ ;  /* 0x0000000000327805 */ /* 0x000fe2000001ff00 */
[----:B------:R-:W-:Y:S01]  /*aa30*/  CS2R R52, SRZ ;  /* 0x0000000000347805 */ /* 0x000fe2000001ff00 */
[----:B-1----:R-:W-:-:S05]  /*aa40*/  @!P1 IADD3 R14, P2, R4, R0, RZ ;  /* 0x00000000040e9210 */ /* 0x002fca0007f5e0ff */
[----:B------:R-:W-:Y:S01]  /*aa50*/  @!P1 IMAD.X R15, R5, 0x1, R6, P2 ;  /* 0x00000001050f9824 */ /* 0x000fe200010e0606 */
[----:B--2---:R-:W-:-:S04]  /*aa60*/  @!P1 IADD3 R12, P2, R2, R0, RZ ;  /* 0x00000000020c9210 */ /* 0x004fc80007f5e0ff */
[C---:B------:R-:W-:Y:S01]  /*aa70*/  @!P0 IMAD.SHL.U32 R0, R168.reuse, 0x2, RZ ;  /* 0x00000002a8008824 */ /* 0x040fe200078e00ff */
[----:B------:R-:W-:Y:S01]  /*aa80*/  ISETP.GE.AND P3, PT, R139, c[0x0][0x27c], PT ;  /* 0x00009f008b007a0c */ /* 0x000fe20003f66270 */
[----:B------:R1:W5:Y:S01]  /*aa90*/  @!P1 LD.E.64 R50, [R14.64] ;  /* 0x000000080e329980 */ /* 0x000362000c101b00 */
[----:B------:R-:W-:Y:S01]  /*aaa0*/  @!P1 IMAD.X R13, R3, 0x1, R6, P2 ;  /* 0x00000001030d9824 */ /* 0x000fe200010e0606 */
[----:B------:R-:W-:-:S04]  /*aab0*/  @!P0 SHF.L.U64.HI R6, R168, 0x1, R80 ;  /* 0x00000001a8068819 */ /* 0x000fc80000010250 */
[----:B------:R2:W5:Y:S01]  /*aac0*/  @!P1 LD.E.64 R52, [R12.64] ;  /* 0x000000080c349980 */ /* 0x000562000c101b00 */
[----:B------:R-:W-:Y:S01]  /*aad0*/  CS2R R54, SRZ ;  /* 0x0000000000367805 */ /* 0x000fe2000001ff00 */
[----:B------:R-:W-:-:S04]  /*aae0*/  CS2R R56, SRZ ;  /* 0x0000000000387805 */ /* 0x000fc8000001ff00 */
[----:B------:R-:W-:Y:S01]  /*aaf0*/  @!P3 IMAD.SHL.U32 R16, R139, 0x2, RZ ;  /* 0x000000028b10b824 */ /* 0x000fe200078e00ff */
[----:B-1----:R-:W-:-:S05]  /*ab00*/  @!P0 IADD3 R14, P1, R4, R0, RZ ;  /* 0x00000000040e8210 */ /* 0x002fca0007f3e0ff */
[----:B------:R-:W-:Y:S01]  /*ab10*/  @!P0 IMAD.X R15, R5, 0x1, R6, P1 ;  /* 0x00000001050f8824 */ /* 0x000fe200008e0606 */
[----:B--2---:R-:W-:-:S04]  /*ab20*/  @!P0 IADD3 R12, P1, R2, R0, RZ ;  /* 0x00000000020c8210 */ /* 0x004fc80007f3e0ff */
[----:B------:R1:W5:Y:S01]  /*ab30*/  @!P0 LD.E.64 R54, [R14.64] ;  /* 0x000000080e368980 */ /* 0x000362000c101b00 */
[----:B------:R-:W-:Y:S01]  /*ab40*/  @!P0 IMAD.X R13, R3, 0x1, R6, P1 ;  /* 0x00000001030d8824 */ /* 0x000fe200008e0606 */
[----:B------:R-:W-:-:S04]  /*ab50*/  @!P3 SHF.L.U64.HI R0, R139, 0x1, R79 ;  /* 0x000000018b00b819 */ /* 0x000fc8000001024f */
[----:B------:R2:W5:Y:S01]  /*ab60*/  @!P0 LD.E.64 R56, [R12.64] ;  /* 0x000000080c388980 */ /* 0x000562000c101b00 */
[----:B------:R-:W-:Y:S01]  /*ab70*/  ISETP.GE.AND P1, PT, R164, c[0x0][0x27c], PT ;  /* 0x00009f00a4007a0c */ /* 0x000fe20003f26270 */
[----:B------:R-:W-:Y:S01]  /*ab80*/  CS2R R28, SRZ ;  /* 0x00000000001c7805 */ /* 0x000fe2000001ff00 */
[----:B------:R-:W-:Y:S01]  /*ab90*/  CS2R R40, SRZ ;  /* 0x0000000000287805 */ /* 0x000fe2000001ff00 */
[----:B--2---:R-:W-:-:S05]  /*aba0*/  @!P3 IADD3 R12, P0, R2, R16, RZ ;  /* 0x00000010020cb210 */ /* 0x004fca0007f1e0ff */
[----:B------:R-:W-:Y:S01]  /*abb0*/  @!P3 IMAD.X R13, R3, 0x1, R0, P0 ;  /* 0x00000001030db824 */ /* 0x000fe200000e0600 */
[----:B------:R-:W-:Y:S02]  /*abc0*/  ISETP.GE.AND P0, PT, R167, c[0x0][0x27c], PT ;  /* 0x00009f00a7007a0c */ /* 0x000fe40003f06270 */
[----:B-1----:R-:W-:Y:S02]  /*abd0*/  @!P3 IADD3 R14, P2, R4, R16, RZ ;  /* 0x00000010040eb210 */ /* 0x002fe40007f5e0ff */
[----:B------:R-:W-:-:S04]  /*abe0*/  @!P1 IMAD.WIDE R18, R164, 0x2, R4 ;  /* 0x00000002a4129825 */ /* 0x000fc800078e0204 */
[----:B------:R-:W-:Y:S01]  /*abf0*/  @!P3 IMAD.X R15, R5, 0x1, R0, P2 ;  /* 0x00000001050fb824 */ /* 0x000fe200010e0600 */
[----:B------:R1:W5:Y:S01]  /*ac00*/  @!P1 LD.E.64 R28, [R18.64] ;  /* 0x00000008121c9980 */ /* 0x000362000c101b00 */
[----:B------:R-:W-:-:S04]  /*ac10*/  @!P1 IMAD.WIDE R16, R164, 0x2, R2 ;  /* 0x00000002a4109825 */ /* 0x000fc800078e0202 */
[C---:B------:R-:W-:Y:S01]  /*ac20*/  @!P0 IMAD.SHL.U32 R0, R167.reuse, 0x2, RZ ;  /* 0x00000002a7008824 */ /* 0x040fe200078e00ff */
[----:B------:R1:W5:Y:S01]  /*ac30*/  @!P1 LD.E.64 R40, [R16.64] ;  /* 0x0000000810289980 */ /* 0x000362000c101b00 */
[----:B------:R-:W-:-:S03]  /*ac40*/  @!P0 SHF.L.U64.HI R6, R167, 0x1, R75 ;  /* 0x00000001a7068819 */ /* 0x000fc6000001024b */
        /* <DEDUP_REMOVED lines=12> */
.L_x_941:
[----:B---34-:R-:W-:Y:S05]  /*ad10*/  BSYNC B0 ;  /* 0x0000000000007941 */ /* 0x018fea0003800000 */
.L_x_940:
[----:B-----5:R-:W-:Y:S01]  /*ad20*/  IMAD.MOV.U32 R0, RZ, RZ, R64 ;  /* 0x000000ffff007224 */ /* 0x020fe200078e0040 */
[----:B------:R-:W-:-:S04]  /*ad30*/  DEPBAR.LE SB0, 0x1 ;  /* 0x000080400000791a */ /* 0x000fc80000000000 */
[----:B-1----:R-:W-:Y:S01]  /*ad40*/  IMAD.MOV.U32 R4, RZ, RZ, R65 ;  /* 0x000000ffff047224 */ /* 0x002fe200078e0041 */
[----:B------:R-:W-:Y:S01]  /*ad50*/  BSSY B1, `(.L_x_942) ;  /* 0x0000145000017945 */ /* 0x000fe20003800000 */
[----:B------:R-:W-:Y:S02]  /*ad60*/  IMAD.MOV.U32 R3, RZ, RZ, R58 ;  /* 0x000000ffff037224 */ /* 0x000fe400078e003a */
[----:B------:R-:W-:Y:S01]  /*ad70*/  IMAD.MOV.U32 R2, RZ, RZ, R59 ;  /* 0x000000ffff027224 */ /* 0x000fe200078e003b */
[----:B------:R-:W-:Y:S01]  /*ad80*/  PRMT R87, R0, 0x5410, R4 ;  /* 0x0000541000577816 */ /* 0x000fe20000000004 */
[----:B------:R-:W-:Y:S02]  /*ad90*/  IMAD.MOV.U32 R0, RZ, RZ, R54 ;  /* 0x000000ffff007224 */ /* 0x000fe400078e0036 */
[----:B------:R-:W-:Y:S01]  /*ada0*/  IMAD.MOV.U32 R4, RZ, RZ, R55 ;  /* 0x000000ffff047224 */ /* 0x000fe200078e0037 */
[----:B------:R-:W-:Y:S01]  /*adb0*/  PRMT R85, R3, 0x5410, R2 ;  /* 0x0000541003557816 */ /* 0x000fe20000000002 */
[----:B------:R-:W-:Y:S01]  /*adc0*/  IMAD.MOV.U32 R2, RZ, RZ, R51 ;  /* 0x000000ffff027224 */ /* 0x000fe200078e0033 */
[----:B------:R-:W-:Y:S01]  /*add0*/  PRMT R83, R0, 0x7610, R83 ;  /* 0x0000761000537816 */ /* 0x000fe20000000053 */
[----:B------:R-:W-:Y:S01]  /*ade0*/  IMAD.MOV.U32 R0, RZ, RZ, R46 ;  /* 0x000000ffff007224 */ /* 0x000fe200078e002e */
[----:B------:R-:W-:-:S02]  /*adf0*/  MOV R3, R50 ;  /* 0x0000003200037202 */ /* 0x000fc40000000f00 */
        /* <DEDUP_REMOVED lines=8> */
[----:B------:R-:W-:Y:S02]  /*ae80*/  PRMT R86, R0, 0x7610, R86 ;  /* 0x0000761000567816 */ /* 0x000fe40000000056 */
[----:B------:R-:W-:-:S02]  /*ae90*/  MOV R2, R29 ;  /* 0x0000001d00027202 */ /* 0x000fc40000000f00 */
[----:B------:R-:W-:Y:S01]  /*aea0*/  PRMT R86, R86, 0x5410, R4 ;  /* 0x0000541056567816 */ /* 0x000fe20000000004 */
[----:B------:R-:W-:Y:S01]  /*aeb0*/  IMAD.IADD R4, R34, 0x1, -R118 ;  /* 0x0000000122047824 */ /* 0x000fe200078e0a76 */
[----:B------:R-:W-:Y:S01]  /*aec0*/  PRMT R75, R3, 0x5410, R2 ;  /* 0x00005410034b7816 */ /* 0x000fe20000000002 */
[----:B------:R-:W-:Y:S01]  /*aed0*/  IMAD.MOV.U32 R3, RZ, RZ, R60 ;  /* 0x000000ffff037224 */ /* 0x000fe200078e003c */
[----:B------:R-:W-:Y:S01]  /*aee0*/  MOV R0, R56 ;  /* 0x0000003800007202 */ /* 0x000fe20000000f00 */
[----:B------:R-:W-:Y:S01]  /*aef0*/  IMAD.MOV.U32 R2, RZ, RZ, R61 ;  /* 0x000000ffff027224 */ /* 0x000fe200078e003d */
[----:B------:R-:W-:Y:S02]  /*af00*/  IMNMX R19, R4, 0x80, PT ;  /* 0x0000008004137817 */ /* 0x000fe40003800200 */
[----:B------:R-:W-:Y:S01]  /*af10*/  PRMT R82, R0, 0x7610, R82 ;  /* 0x0000761000527816 */ /* 0x000fe20000000052 */
[----:B------:R-:W-:Y:S01]  /*af20*/  IMAD.MOV.U32 R0, RZ, RZ, R53 ;  /* 0x000000ffff007224 */ /* 0x000fe200078e0035 */
[----:B------:R-:W-:Y:S01]  /*af30*/  BAR.SYNC.DEFER_BLOCKING 0x0 ;  /* 0x0000000000007b1d */ /* 0x000fe20000010000 */
[----:B------:R-:W-:-:S02]  /*af40*/  ISETP.GE.AND P0, PT, R138, R19, PT ;  /* 0x000000138a00720c */ /* 0x000fc40003f06270 */
[----:B------:R-:W-:Y:S01]  /*af50*/  PRMT R84, R3, 0x5410, R2 ;  /* 0x0000541003547816 */ /* 0x000fe20000000002 */
[----:B------:R-:W-:Y:S01]  /*af60*/  IMAD.MOV.U32 R3, RZ, RZ, R57 ;  /* 0x000000ffff037224 */ /* 0x000fe200078e0039 */
[----:B------:R-:W-:Y:S01]  /*af70*/  MOV R4, R48 ;  /* 0x0000003000047202 */ /* 0x000fe20000000f00 */
[----:B------:R-:W-:-:S03]  /*af80*/  IMAD.MOV.U32 R2, RZ, RZ, R52 ;  /* 0x000000ffff027224 */ /* 0x000fc600078e0034 */
[----:B------:R-:W-:Y:S01]  /*af90*/  PRMT R82, R82, 0x5410, R3 ;  /* 0x0000541052527816 */ /* 0x000fe20000000003 */
[----:B------:R-:W-:Y:S01]  /*afa0*/  IMAD.MOV.U32 R3, RZ, RZ, R49 ;  /* 0x000000ffff037224 */ /* 0x000fe200078e0031 */
[----:B------:R-:W-:Y:S01]  /*afb0*/  PRMT R80, R2, 0x5410, R0 ;  /* 0x0000541002507816 */ /* 0x000fe20000000000 */
[----:B------:R-:W-:Y:S01]  /*afc0*/  IMAD.MOV.U32 R2, RZ, RZ, R40 ;  /* 0x000000ffff027224 */ /* 0x000fe200078e0028 */
[----:B------:R-:W-:Y:S01]  /*afd0*/  PRMT R77, R4, 0x7610, R77 ;  /* 0x00007610044d7816 */ /* 0x000fe2000000004d */
[----:B------:R-:W-:Y:S01]  /*afe0*/  IMAD.MOV.U32 R0, RZ, RZ, R41 ;  /* 0x000000ffff007224 */ /* 0x000fe200078e0029 */
[----:B------:R-:W-:-:S04]  /*aff0*/  PRMT R78, R3, 0x7610, R78 ;  /* 0x00007610034e7816 */ /* 0x000fc8000000004e */
[----:B------:R-:W-:Y:S01]  /*b000*/  PRMT R34, R2, 0x5410, R0 ;  /* 0x0000541002227816 */ /* 0x000fe20000000000 */
[----:B------:R-:W-:Y:S05]  /*b010*/  @P0 BRA `(.L_x_943) ;  /* 0x0000118000000947 */ /* 0x000fea0003800000 */
[----:B------:R-:W-:Y:S01]  /*b020*/  ISETP.GE.AND P0, PT, R164, c[0x0][0x27c], PT ;  /* 0x00009f00a4007a0c */ /* 0x000fe20003f06270 */
[----:B------:R-:W-:-:S12]  /*b030*/  BSSY B0, `(.L_x_944) ;  /* 0x000002d000007945 */ /* 0x000fd80003800000 */
[----:B------:R-:W-:Y:S05]  /*b040*/  @P0 BRA `(.L_x_945) ;  /* 0x000002b000000947 */ /* 0x000fea0003800000 */
[----:B------:R-:W2:Y:S01]  /*b050*/  LDL R88, [R1+0xc] ;  /* 0x00000c0001587983 */ /* 0x000ea20000100800 */
[----:B------:R-:W-:Y:S02]  /*b060*/  SHF.R.U32.HI R0, RZ, 0x10, R9 ;  /* 0x00000010ff007819 */ /* 0x000fe40000011609 */
[--C-:B------:R-:W-:Y:S02]  /*b070*/  SHF.R.U64 R17, R10, 0x10, R11.reuse ;  /* 0x000000100a117819 */ /* 0x100fe4000000120b */
[----:B------:R-:W-:Y:S02]  /*b080*/  SHF.R.U32.HI R3, RZ, 0x10, R11 ;  /* 0x00000010ff037819 */ /* 0x000fe4000001160b */
[----:B------:R-:W-:Y:S01]  /*b090*/  SHF.R.U64 R16, R8, 0x10, R9 ;  /* 0x0000001008107819 */ /* 0x000fe20000001209 */
[----:B------:R-:W-:Y:S02]  /*b0a0*/  HADD2.F32 R17, -RZ, R17.H0_H0 ;  /* 0x20000011ff117230 */ /* 0x000fe40000004100 */
[----:B------:R-:W-:-:S02]  /*b0b0*/  HADD2.F32 R18, -RZ, R3.H0_H0 ;  /* 0x20000003ff127230 */ /* 0x000fc40000004100 */
[----:B------:R-:W-:Y:S01]  /*b0c0*/  HADD2.F32 R3, -RZ, R66.H0_H0 ;  /* 0x20000042ff037230 */ /* 0x000fe20000004100 */
[----:B--2---:R-:W1:Y:S02]  /*b0d0*/  LDS.128 R12, [R88+0x4800] ;  /* 0x00480000580c7984 */ /* 0x004e640000000c00 */
[--C-:B-1----:R-:W-:Y:S02]  /*b0e0*/  HADD2.F32 R11, -RZ, R14.reuse.H0_H0 ;  /* 0x2000000eff0b7230 */ /* 0x102fe40000004100 */
[----:B------:R-:W-:Y:S02]  /*b0f0*/  HADD2.F32 R4, -RZ, R14.H1_H1 ;  /* 0x3000000eff047230 */ /* 0x000fe40000004100 */
[--C-:B------:R-:W-:Y:S02]  /*b100*/  HADD2.F32 R2, -RZ, R15.reuse.H1_H1 ;  /* 0x3000000fff027230 */ /* 0x100fe40000004100 */
[----:B------:R-:W-:Y:S02]  /*b110*/  HADD2.F32 R14, -RZ, R0.H0_H0 ;  /* 0x20000000ff0e7230 */ /* 0x000fe40000004100 */
[----:B------:R-:W-:-:S02]  /*b120*/  HADD2.F32 R10, -RZ, R15.H0_H0 ;  /* 0x2000000fff0a7230 */ /* 0x000fc40000004100 */
[--C-:B------:R-:W-:Y:S02]  /*b130*/  HADD2.F32 R8, -RZ, R12.reuse.H1_H1 ;  /* 0x3000000cff087230 */ /* 0x100fe40000004100 */
[----:B------:R-:W-:Y:S02]  /*b140*/  HADD2.F32 R0, -RZ, R35.H0_H0 ;  /* 0x20000023ff007230 */ /* 0x000fe40000004100 */
[----:B------:R-:W-:Y:S01]  /*b150*/  HADD2.F32 R9, -RZ, R12.H0_H0 ;  /* 0x2000000cff097230 */ /* 0x000fe20000004100 */
[-C--:B------:R-:W-:Y:S01]  /*b160*/  FMUL.FTZ R12, R2, R14.reuse ;  /* 0x0000000e020c7220 */ /* 0x080fe20000410000 */
[--C-:B------:R-:W-:Y:S02]  /*b170*/  HADD2.F32 R6, -RZ, R13.reuse.H0_H0 ;  /* 0x2000000dff067230 */ /* 0x100fe40000004100 */
[----:B------:R-:W-:Y:S01]  /*b180*/  HADD2.F32 R5, -RZ, R13.H1_H1 ;  /* 0x3000000dff057230 */ /* 0x000fe20000004100 */
[----:B------:R-:W-:Y:S02]  /*b190*/  FMUL.FTZ R13, R10, R14 ;  /* 0x0000000e0a0d7220 */ /* 0x000fe40000410000 */
[----:B------:R-:W-:-:S02]  /*b1a0*/  FMUL.FTZ R14, R8, R0 ;  /* 0x00000000080e7220 */ /* 0x000fc40000410000 */
[----:B------:R-:W-:Y:S02]  /*b1b0*/  FFMA.FTZ R15, R10, R18, -R12 ;  /* 0x000000120a0f7223 */ /* 0x000fe4000001080c */
[C---:B------:R-:W-:Y:S01]  /*b1c0*/  FMUL.FTZ R10, R9.reuse, R0 ;  /* 0x00000000090a7220 */ /* 0x040fe20000410000 */
[----:B------:R-:W-:Y:S01]  /*b1d0*/  HADD2.F32 R0, -RZ, R35.H1_H1 ;  /* 0x30000023ff007230 */ /* 0x000fe20000004100 */
[-C--:B------:R-:W-:Y:S01]  /*b1e0*/  FFMA.FTZ R14, R9, R3.reuse, -R14 ;  /* 0x00000003090e7223 */ /* 0x080fe2000001080e */
[----:B------:R-:W-:Y:S01]  /*b1f0*/  HADD2.F32 R9, -RZ, R16.H0_H0 ;  /* 0x20000010ff097230 */ /* 0x000fe20000004100 */
[----:B------:R-:W-:Y:S01]  /*b200*/  FFMA.FTZ R13, R2, R18, R13 ;  /* 0x00000012020d7223 */ /* 0x000fe2000001000d */
[----:B------:R-:W-:Y:S01]  /*b210*/  HADD2.F32 R2, -RZ, R66.H1_H1 ;  /* 0x30000042ff027230 */ /* 0x000fe20000004100 */
[----:B------:R-:W-:Y:S02]  /*b220*/  FFMA.FTZ R12, R8, R3, R10 ;  /* 0x00000003080c7223 */ /* 0x000fe4000001000a */
[----:B------:R-:W-:-:S02]  /*b230*/  FMUL.FTZ R3, R4, R0 ;  /* 0x0000000004037220 */ /* 0x000fc40000410000 */
[----:B------:R-:W-:Y:S02]  /*b240*/  FMUL.FTZ R0, R11, R0 ;  /* 0x000000000b007220 */ /* 0x000fe40000410000 */
[-C--:B------:R-:W-:Y:S02]  /*b250*/  FMUL.FTZ R8, R5, R9.reuse ;  /* 0x0000000905087220 */ /* 0x080fe40000410000 */
[----:B------:R-:W-:Y:S02]  /*b260*/  FMUL.FTZ R9, R6, R9 ;  /* 0x0000000906097220 */ /* 0x000fe40000410000 */
[-C--:B------:R-:W-:Y:S01]  /*b270*/  FFMA.FTZ R10, R11, R2.reuse, -R3 ;  /* 0x000000020b0a7223 */ /* 0x080fe20000010803 */
[----:B------:R-:W-:Y:S01]  /*b280*/  F2FP.PACK_AB R11, R13, R15 ;  /* 0x0000000f0d0b723e */ /* 0x000fe200000000ff */
[----:B------:R-:W-:Y:S02]  /*b290*/  FFMA.FTZ R2, R4, R2, R0 ;  /* 0x0000000204027223 */ /* 0x000fe40000010000 */
[-C--:B------:R-:W-:Y:S01]  /*b2a0*/  FFMA.FTZ R3, R6, R17.reuse, -R8 ;  /* 0x0000001106037223 */ /* 0x080fe20000010808 */
[----:B------:R-:W-:Y:S01]  /*b2b0*/  F2FP.PACK_AB R8, R12, R14 ;  /* 0x0000000e0c08723e */ /* 0x000fe200000000ff */
[----:B------:R-:W-:Y:S01]  /*b2c0*/  FFMA.FTZ R0, R5, R17, R9 ;  /* 0x0000001105007223 */ /* 0x000fe20000010009 */
[----:B------:R-:W-:-:S04]  /*b2d0*/  F2FP.PACK_AB R10, R2, R10 ;  /* 0x0000000a020a723e */ /* 0x000fc800000000ff */
[----:B------:R-:W-:-:S05]  /*b2e0*/  F2FP.PACK_AB R9, R0, R3 ;  /* 0x000000030009723e */ /* 0x000fca00000000ff */
[----:B------:R1:W-:Y:S02]  /*b2f0*/  STS.128 [R88+0x4800], R8 ;  /* 0x0048000858007388 */ /* 0x0003e40000000c00 */
.L_x_945:
[----:B------:R-:W-:Y:S05]  /*b300*/  BSYNC B0 ;  /* 0x0000000000007941 */ /* 0x000fea0003800000 */
.L_x_944:
[----:B------:R-:W-:Y:S01]  /*b310*/  ISETP.GE.AND P0, PT, R169, c[0x0][0x27c], PT ;  /* 0x00009f00a9007a0c */ /* 0x000fe20003f06270 */
[----:B------:R-:W-:-:S12]  /*b320*/  BSSY B0, `(.L_x_946) ;  /* 0x000002d000007945 */ /* 0x000fd80003800000 */
[----:B------:R-:W-:Y:S05]  /*b330*/  @P0 BRA `(.L_x_947) ;  /* 0x000002b000000947 */ /* 0x000fea0003800000 */
[----:B------:R-:W2:Y:S01]  /*b340*/  LDL R35, [R1+0x10] ;  /* 0x0000100001237983 */ /* 0x000ea20000100800 */
[----:B------:R-:W-:Y:S02]  /*b350*/  SHF.R.U32.HI R0, RZ, 0x10, R21 ;  /* 0x00000010ff007819 */ /* 0x000fe40000011615 */
[----:B------:R-:W-:Y:S02]  /*b360*/  SHF.R.U32.HI R2, RZ, 0x10, R23 ;  /* 0x00000010ff027819 */ /* 0x000fe40000011617 */
[----:B------:R-:W-:Y:S02]  /*b370*/  SHF.R.U64 R16, R20, 0x10, R21 ;  /* 0x0000001014107819 */ /* 0x000fe40000001215 */
[----:B------:R-:W-:Y:S01]  /*b380*/  SHF.R.U64 R17, R22, 0x10, R23 ;  /* 0x0000001016117819 */ /* 0x000fe20000001217 */
[----:B------:R-:W-:Y:S02]  /*b390*/  HADD2.F32 R18, -RZ, R2.H0_H0 ;  /* 0x20000002ff127230 */ /* 0x000fe40000004100 */
[----:B------:R-:W-:Y:S01]  /*b3a0*/  HADD2.F32 R2, -RZ, R68.H0_H0 ;  /* 0x20000044ff027230 */ /* 0x000fe20000004100 */
[----:B-12---:R-:W1:Y:S02]  /*b3b0*/  LDS.128 R8, [R35+0x4800] ;  /* 0x0048000023087984 */ /* 0x006e640000000c00 */
[----:B-1----:R-:W-:-:S02]  /*b3c0*/  HADD2.F32 R13, -RZ, R10.H0_H0 ;  /* 0x2000000aff0d7230 */ /* 0x002fc40000004100 */
[----:B------:R-:W-:Y:S02]  /*b3d0*/  HADD2.F32 R5, -RZ, R10.H1_H1 ;  /* 0x3000000aff057230 */ /* 0x000fe40000004100 */
[--C-:B------:R-:W-:Y:S02]  /*b3e0*/  HADD2.F32 R4, -RZ, R11.reuse.H1_H1 ;  /* 0x3000000bff047230 */ /* 0x100fe40000004100 */
[----:B------:R-:W-:Y:S02]  /*b3f0*/  HADD2.F32 R10, -RZ, R0.H0_H0 ;  /* 0x20000000ff0a7230 */ /* 0x000fe40000004100 */
[----:B------:R-:W-:Y:S02]  /*b400*/  HADD2.F32 R12, -RZ, R11.H0_H0 ;  /* 0x2000000bff0c7230 */ /* 0x000fe40000004100 */
[--C-:B------:R-:W-:Y:S02]  /*b410*/  HADD2.F32 R6, -RZ, R9.reuse.H0_H0 ;  /* 0x20000009ff067230 */ /* 0x100fe40000004100 */
[----:B------:R-:W-:Y:S01]  /*b420*/  HADD2.F32 R3, -RZ, R9.H1_H1 ;  /* 0x30000009ff037230 */ /* 0x000fe20000004100 */
[-C--:B------:R-:W-:Y:S01]  /*b430*/  FMUL.FTZ R9, R4, R10.reuse ;  /* 0x0000000a04097220 */ /* 0x080fe20000410000 */
[--C-:B------:R-:W-:Y:S01]  /*b440*/  HADD2.F32 R11, -RZ, R8.reuse.H0_H0 ;  /* 0x20000008ff0b7230 */ /* 0x100fe20000004100 */
[C---:B------:R-:W-:Y:S01]  /*b450*/  FMUL.FTZ R10, R12.reuse, R10 ;  /* 0x0000000a0c0a7220 */ /* 0x040fe20000410000 */
[----:B------:R-:W-:Y:S01]  /*b460*/  HADD2.F32 R0, -RZ, R67.H0_H0 ;  /* 0x20000043ff007230 */ /* 0x000fe20000004100 */
[-C--:B------:R-:W-:Y:S01]  /*b470*/  FFMA.FTZ R15, R12, R18.reuse, -R9 ;  /* 0x000000120c0f7223 */ /* 0x080fe20000010809 */
[----:B------:R-:W-:Y:S01]  /*b480*/  HADD2.F32 R8, -RZ, R8.H1_H1 ;  /* 0x30000008ff087230 */ /* 0x000fe20000004100 */
[----:B------:R-:W-:-:S02]  /*b490*/  FFMA.FTZ R10, R4, R18, R10 ;  /* 0x00000012040a7223 */ /* 0x000fc4000001000a */
[CC--:B------:R-:W-:Y:S02]  /*b4a0*/  FMUL.FTZ R9, R11.reuse, R0.reuse ;  /* 0x000000000b097220 */ /* 0x0c0fe40000410000 */
[C---:B------:R-:W-:Y:S01]  /*b4b0*/  FMUL.FTZ R14, R8.reuse, R0 ;  /* 0x00000000080e7220 */ /* 0x040fe20000410000 */
[----:B------:R-:W-:Y:S01]  /*b4c0*/  HADD2.F32 R0, -RZ, R67.H1_H1 ;  /* 0x30000043ff007230 */ /* 0x000fe20000004100 */
[-C--:B------:R-:W-:Y:S01]  /*b4d0*/  FFMA.FTZ R12, R8, R2.reuse, R9 ;  /* 0x00000002080c7223 */ /* 0x080fe20000010009 */
[----:B------:R-:W-:Y:S01]  /*b4e0*/  HADD2.F32 R9, -RZ, R16.H0_H0 ;  /* 0x20000010ff097230 */ /* 0x000fe20000004100 */
[----:B------:R-:W-:Y:S01]  /*b4f0*/  FFMA.FTZ R14, R11, R2, -R14 ;  /* 0x000000020b0e7223 */ /* 0x000fe2000001080e */
[----:B------:R-:W-:Y:S01]  /*b500*/  HADD2.F32 R2, -RZ, R68.H1_H1 ;  /* 0x30000044ff027230 */ /* 0x000fe20000004100 */
[-C--:B------:R-:W-:Y:S01]  /*b510*/  FMUL.FTZ R4, R5, R0.reuse ;  /* 0x0000000005047220 */ /* 0x080fe20000410000 */
[----:B------:R-:W-:Y:S01]  /*b520*/  HADD2.F32 R11, -RZ, R17.H0_H0 ;  /* 0x20000011ff0b7230 */ /* 0x000fe20000004100 */
[----:B------:R-:W-:-:S02]  /*b530*/  FMUL.FTZ R0, R13, R0 ;  /* 0x000000000d007220 */ /* 0x000fc40000410000 */
[-C--:B------:R-:W-:Y:S02]  /*b540*/  FMUL.FTZ R8, R3, R9.reuse ;  /* 0x0000000903087220 */ /* 0x080fe40000410000 */
[C---:B------:R-:W-:Y:S02]  /*b550*/  FMUL.FTZ R9, R6.reuse, R9 ;  /* 0x0000000906097220 */ /* 0x040fe40000410000 */
[-C--:B------:R-:W-:Y:S02]  /*b560*/  FFMA.FTZ R4, R13, R2.reuse, -R4 ;  /* 0x000000020d047223 */ /* 0x080fe40000010804 */
[----:B------:R-:W-:Y:S02]  /*b570*/  FFMA.FTZ R2, R5, R2, R0 ;  /* 0x0000000205027223 */ /* 0x000fe40000010000 */
[-C--:B------:R-:W-:Y:S01]  /*b580*/  FFMA.FTZ R0, R6, R11.reuse, -R8 ;  /* 0x0000000b06007223 */ /* 0x080fe20000010808 */
[----:B------:R-:W-:Y:S01]  /*b590*/  F2FP.PACK_AB R8, R12, R14 ;  /* 0x0000000e0c08723e */ /* 0x000fe200000000ff */
[----:B------:R-:W-:Y:S01]  /*b5a0*/  FFMA.FTZ R3, R3, R11, R9 ;  /* 0x0000000b03037223 */ /* 0x000fe20000010009 */
[----:B------:R-:W-:-:S02]  /*b5b0*/  F2FP.PACK_AB R11, R10, R15 ;  /* 0x0000000f0a0b723e */ /* 0x000fc400000000ff */
[----:B------:R-:W-:Y:S02]  /*b5c0*/  F2FP.PACK_AB R10, R2, R4 ;  /* 0x00000004020a723e */ /* 0x000fe400000000ff */
[----:B------:R-:W-:-:S05]  /*b5d0*/  F2FP.PACK_AB R9, R3, R0 ;  /* 0x000000000309723e */ /* 0x000fca00000000ff */
[----:B------:R1:W-:Y:S02]  /*b5e0*/  STS.128 [R35+0x4800], R8 ;  /* 0x0048000823007388 */ /* 0x0003e40000000c00 */
.L_x_947:
[----:B------:R-:W-:Y:S05]  /*b5f0*/  BSYNC B0 ;  /* 0x0000000000007941 */ /* 0x000fea0003800000 */
.L_x_946:
        /* <DEDUP_REMOVED lines=46> */
.L_x_949:
[----:B------:R-:W-:Y:S05]  /*b8e0*/  BSYNC B0 ;  /* 0x0000000000007941 */ /* 0x000fea0003800000 */
.L_x_948:
[----:B------:R-:W-:Y:S01]  /*b8f0*/  ISETP.GE.AND P0, PT, R168, c[0x0][0x27c], PT ;  /* 0x00009f00a8007a0c */ /* 0x000fe20003f06270 */
[----:B------:R-:W-:-:S12]  /*b900*/  BSSY B0, `(.L_x_950) ;  /* 0x000002d000007945 */ /* 0x000fd80003800000 */
[----:B------:R-:W-:Y:S05]  /*b910*/  @P0 BRA `(.L_x_951) ;  /* 0x000002b000000947 */ /* 0x000fea0003800000 */
[----:B-1----:R-:W2:Y:S01]  /*b920*/  LDL R20, [R1+0x10] ;  /* 0x0000100001147983 */ /* 0x002ea20000100800 */
[----:B------:R-:W-:Y:S02]  /*b930*/  SHF.R.U32.HI R0, RZ, 0x10, R33 ;  /* 0x00000010ff007819 */ /* 0x000fe40000011621 */
[----:B------:R-:W-:Y:S02]  /*b940*/  SHF.R.U32.HI R2, RZ, 0x10, R31 ;  /* 0x00000010ff027819 */ /* 0x000fe4000001161f */
[----:B------:R-:W-:Y:S02]  /*b950*/  SHF.R.U64 R15, R32, 0x10, R33 ;  /* 0x00000010200f7819 */ /* 0x000fe40000001221 */
[----:B------:R-:W-:Y:S01]  /*b960*/  SHF.R.U64 R16, R30, 0x10, R31 ;  /* 0x000000101e107819 */ /* 0x000fe2000000121f */
[----:B------:R-:W-:Y:S02]  /*b970*/  HADD2.F32 R18, -RZ, R2.H0_H0 ;  /* 0x20000002ff127230 */ /* 0x000fe40000004100 */
[----:B------:R-:W-:Y:S01]  /*b980*/  HADD2.F32 R2, -RZ, R72.H0_H0 ;  /* 0x20000048ff027230 */ /* 0x000fe20000004100 */
[----:B--2---:R-:W1:Y:S02]  /*b990*/  LDS.128 R8, [R20+0x6800] ;  /* 0x0068000014087984 */ /* 0x004e640000000c00 */
        /* <DEDUP_REMOVED lines=35> */
.L_x_951:
[----:B------:R-:W-:Y:S05]  /*bbd0*/  BSYNC B0 ;  /* 0x0000000000007941 */ /* 0x000fea0003800000 */
.L_x_950:
        /* <DEDUP_REMOVED lines=46> */
.L_x_953:
[----:B------:R-:W-:Y:S05]  /*bec0*/  BSYNC B0 ;  /* 0x0000000000007941 */ /* 0x000fea0003800000 */
.L_x_952:
[----:B------:R-:W-:-:S13]  /*bed0*/  ISETP.GE.AND P0, PT, R167, c[0x0][0x27c], PT ;  /* 0x00009f00a7007a0c */ /* 0x000fda0003f06270 */
[----:B------:R-:W-:Y:S05]  /*bee0*/  @P0 BRA `(.L_x_943) ;  /* 0x000002b000000947 */ /* 0x000fea0003800000 */
[----:B-1----:R-:W2:Y:S01]  /*bef0*/  LDL R20, [R1+0x10] ;  /* 0x0000100001147983 */ /* 0x002ea20000100800 */
[----:B------:R-:W-:Y:S02]  /*bf00*/  SHF.R.U32.HI R0, RZ, 0x10, R45 ;  /* 0x00000010ff007819 */ /* 0x000fe4000001162d */
[----:B------:R-:W-:Y:S02]  /*bf10*/  SHF.R.U32.HI R2, RZ, 0x10, R43 ;  /* 0x00000010ff027819 */ /* 0x000fe4000001162b */
[----:B------:R-:W-:Y:S02]  /*bf20*/  SHF.R.U64 R15, R44, 0x10, R45 ;  /* 0x000000102c0f7819 */ /* 0x000fe4000000122d */
[----:B------:R-:W-:Y:S01]  /*bf30*/  SHF.R.U64 R16, R42, 0x10, R43 ;  /* 0x000000102a107819 */ /* 0x000fe2000000122b */
[----:B------:R-:W-:Y:S02]  /*bf40*/  HADD2.F32 R18, -RZ, R2.H0_H0 ;  /* 0x20000002ff127230 */ /* 0x000fe40000004100 */
[----:B------:R-:W-:Y:S01]  /*bf50*/  HADD2.F32 R2, -RZ, R77.H1_H1 ;  /* 0x3000004dff027230 */ /* 0x000fe20000004100 */
        /* <DEDUP_REMOVED lines=9> */
[----:B------:R-:W-:Y:S01]  /*bff0*/  HADD2.F32 R11, -RZ, R8.H0_H0 ;  /* 0x20000008ff0b7230 */ /* 0x000fe20000004100 */
        /* <DEDUP_REMOVED lines=26> */
.L_x_943:
[----:B------:R-:W-:Y:S05]  /*c1a0*/  BSYNC B1 ;  /* 0x0000000000017941 */ /* 0x000fea0003800000 */
.L_x_942:
[----:B------:R-:W-:-:S04]  /*c1b0*/  IADD3 R0, R138, 0x40, RZ ;  /* 0x000000408a007810 */ /* 0x000fc80007ffe0ff */
[----:B------:R-:W-:-:S13]  /*c1c0*/  ISETP.GE.AND P0, PT, R0, R19, PT ;  /* 0x000000130000720c */ /* 0x000fda0003f06270 */
[----:B------:R-:W-:Y:S05]  /*c1d0*/  @P0 BRA `(.L_x_954) ;  /* 0x0000458000000947 */ /* 0x000fea0003800000 */
        /* <DEDUP_REMOVED lines=46> */
.L_x_956:
[----:B------:R-:W-:Y:S05]  /*c4c0*/  BSYNC B0 ;  /* 0x0000000000007941 */ /* 0x000fea0003800000 */
.L_x_955:
        /* <DEDUP_REMOVED lines=27> */
[----:B------:R-:W-:Y:S01]  /*c680*/  HADD2.F32 R0, -RZ, R78.H0_H0 ;  /* 0x2000004eff007230 */ /* 0x000fe20000004100 */
        /* <DEDUP_REMOVED lines=18> */
.L_x_958:
[----:B------:R-:W-:Y:S05]  /*c7b0*/  BSYNC B0 ;  /* 0x0000000000007941 */ /* 0x000fea0003800000 */
.L_x_957:
        /* <DEDUP_REMOVED lines=46> */
.L_x_960:
[----:B------:R-:W-:Y:S05]  /*caa0*/  BSYNC B0 ;  /* 0x0000000000007941 */ /* 0x000fea0003800000 */
.L_x_959:
        /* <DEDUP_REMOVED lines=46> */
.L_x_962:
[----:B------:R-:W-:Y:S05]  /*cd90*/  BSYNC B0 ;  /* 0x0000000000007941 */ /* 0x000fea0003800000 */
.L_x_961:
        /* <DEDUP_REMOVED lines=46> */
.L_x_964:
[----:B------:R-:W-:Y:S05]  /*d080*/  BSYNC B0 ;  /* 0x0000000000007941 */ /* 0x000fea0003800000 */
.L_x_963:
        /* <DEDUP_REMOVED lines=44> */
[----:B------:R1:W-:Y:S01]  /*d350*/  STS.128 [R19+0x9800], R8 ;  /* 0x0098000813007388 */ /* 0x0003e20000000c00 */
[----:B------:R-:W-:Y:S05]  /*d360*/  BRA `(.L_x_954) ;  /* 0x000033f000007947 */ /* 0x000fea0003800000 */
.L_x_937:
[----:B------:R1:W5:Y:S01]  /*d370*/  LDL R35, [R1+0x64] ;  /* 0x0000640001237983 */ /* 0x0003620000100800 */
[----:B------:R-:W-:-:S03]  /*d380*/  IMAD.MOV.U32 R3, RZ, RZ, c[0x0][0x2c4] ;  /* 0x0000b100ff037624 */ /* 0x000fc600078e00ff */
[----:B------:R1:W5:Y:S02]  /*d390*/  LDL R33, [R1+0x60] ;  /* 0x0000600001217983 */ /* 0x0003640000100800 */
[----:B------:R-:W-:Y:S01]  /*d3a0*/  ISETP.NE.AND P0, PT, R3, 0x1, PT ;  /* 0x000000010300780c */ /* 0x000fe20003f05270 */
[----:B------:R-:W-:-:S12]  /*d3b0*/  IMAD.MOV.U32 R5, RZ, RZ, R8 ;  /* 0x000000ffff057224 */ /* 0x000fd800078e0008 */
[----:B------:R-:W-:-:S05]  /*d3c0*/  @P0 IMAD.HI.U32 R3, R0, c[0x0][0x2c8], RZ ;  /* 0x0000b20000030a27 */ /* 0x000fca00078e00ff */
[----:B------:R-:W-:-:S04]  /*d3d0*/  @P0 SHF.R.U32.HI R0, RZ, c[0x0][0x2cc], R3 ;  /* 0x0000b300ff000a19 */ /* 0x000fc80000011603 */
        /* <DEDUP_REMOVED lines=38> */
[----:B------:R-:W-:Y:S01]  /*d640*/  CS2R R20, SRZ ;  /* 0x0000000000147805 */ /* 0x000fe2000001ff00 */
[----:B------:R-:W-:Y:S01]  /*d650*/  CS2R R14, SRZ ;  /* 0x00000000000e7805 */ /* 0x000fe2000001ff00 */
[----:B------:R-:W-:Y:S01]  /*d660*/  CS2R R12, SRZ ;  /* 0x00000000000c7805 */ /* 0x000fe2000001ff00 */
[----:B------:R-:W-:Y:S01]  /*d670*/  CS2R R42, SRZ ;  /* 0x00000000002a7805 */ /* 0x000fe2000001ff00 */
[----:B------:R-:W-:-:S06]  /*d680*/  CS2R R40, SRZ ;  /* 0x0000000000287805 */ /* 0x000fcc000001ff00 */
[C---:B------:R-:W-:Y:S01]  /*d690*/  @!P0 IMAD.SHL.U32 R6, R110.reuse, 0x2, RZ ;  /* 0x000000026e068824 */ /* 0x040fe200078e00ff */
[----:B------:R-:W-:-:S04]  /*d6a0*/  @!P0 SHF.L.U64.HI R0, R110, 0x1, R111 ;  /* 0x000000016e008819 */ /* 0x000fc8000001026f */
[-C--:B---3--:R-:W-:Y:S02]  /*d6b0*/  @!P0 IADD3 R26, P1, R4, R6.reuse, RZ ;  /* 0x00000006041a8210 */ /* 0x088fe40007f3e0ff */
[----:B------:R-:W-:Y:S02]  /*d6c0*/  @!P0 IADD3 R24, P3, R2, R6, RZ ;  /* 0x0000000602188210 */ /* 0x000fe40007f7e0ff */
[----:B----4-:R-:W-:Y:S02]  /*d6d0*/  @!P0 IADD3.X R27, R5, R0, RZ, P1, !PT ;  /* 0x00000000051b8210 */ /* 0x010fe40000ffe4ff */
[----:B------:R-:W-:Y:S01]  /*d6e0*/  ISETP.GE.AND P1, PT, R136, c[0x0][0x27c], PT ;  /* 0x00009f0088007a0c */ /* 0x000fe20003f26270 */
[----:B-1----:R-:W-:Y:S01]  /*d6f0*/  @!P0 IMAD.X R25, R3, 0x1, R0, P3 ;  /* 0x0000000103198824 */ /* 0x002fe200018e0600 */
[----:B-----5:R-:W-:-:S05]  /*d700*/  @!P2 SHF.L.U32 R6, R35, 0x3, RZ ;  /* 0x000000032306a819 */ /* 0x020fca00000006ff */
[----:B------:R-:W-:-:S04]  /*d710*/  @!P2 IMAD.WIDE R10, R6, 0x2, R4 ;  /* 0x00000002060aa825 */ /* 0x000fc800078e0204 */
[----:B------:R-:W-:Y:S01]  /*d720*/  @!P2 IMAD.WIDE R8, R6, 0x2, R2 ;  /* 0x000000020608a825 */ /* 0x000fe200078e0202 */
[----:B------:R1:W5:Y:S03]  /*d730*/  @!P2 LD.E.128 R20, [R10.64] ;  /* 0x000000080a14a980 */ /* 0x000366000c101d00 */
[----:B------:R-:W-:Y:S01]  /*d740*/  @!P1 IMAD.SHL.U32 R0, R33, 0x8, RZ ;  /* 0x0000000821009824 */ /* 0x000fe200078e00ff */
[----:B------:R2:W5:Y:S01]  /*d750*/  @!P2 LD.E.128 R12, [R8.64] ;  /* 0x00000008080ca980 */ /* 0x000562000c101d00 */
[----:B------:R-:W-:Y:S01]  /*d760*/  CS2R R38, SRZ ;  /* 0x0000000000267805 */ /* 0x000fe2000001ff00 */
[----:B------:R-:W-:Y:S01]  /*d770*/  CS2R R36, SRZ ;  /* 0x0000000000247805 */ /* 0x000fe2000001ff00 */
[----:B------:R-:W-:Y:S01]  /*d780*/  CS2R R18, SRZ ;  /* 0x0000000000127805 */ /* 0x000fe2000001ff00 */
[----:B------:R-:W-:Y:S01]  /*d790*/  CS2R R16, SRZ ;  /* 0x0000000000107805 */ /* 0x000fe2000001ff00 */
[----:B------:R-:W-:-:S04]  /*d7a0*/  @!P1 IMAD.WIDE R4, R0, 0x2, R4 ;  /* 0x0000000200049825 */ /* 0x000fc800078e0204 */
[----:B------:R-:W-:Y:S01]  /*d7b0*/  @!P1 IMAD.WIDE R2, R0, 0x2, R2 ;  /* 0x0000000200029825 */ /* 0x000fe200078e0202 */
[----:B------:R3:W5:Y:S04]  /*d7c0*/  @!P1 LD.E.128 R40, [R4.64] ;  /* 0x0000000804289980 */ /* 0x000768000c101d00 */
[----:B------:R3:W5:Y:S04]  /*d7d0*/  @!P1 LD.E.128 R36, [R2.64] ;  /* 0x0000000802249980 */ /* 0x000768000c101d00 */
[----:B------:R3:W5:Y:S01]  /*d7e0*/  @!P0 LD.E.128 R16, [R26.64] ;  /* 0x000000081a108980 */ /* 0x000762000c101d00 */
[----:B-1----:R-:W-:Y:S01]  /*d7f0*/  CS2R R10, SRZ ;  /* 0x00000000000a7805 */ /* 0x002fe2000001ff00 */
[----:B--2---:R-:W-:-:S06]  /*d800*/  CS2R R8, SRZ ;  /* 0x0000000000087805 */ /* 0x004fcc000001ff00 */
[----:B------:R3:W5:Y:S02]  /*d810*/  @!P0 LD.E.128 R8, [R24.64] ;  /* 0x0000000818088980 */ /* 0x000764000c101d00 */
.L_x_966:
[----:B--2---:R-:W-:Y:S05]  /*d820*/  BSYNC B0 ;  /* 0x0000000000007941 */ /* 0x004fea0003800000 */
.L_x_965:
[----:B------:R-:W-:Y:S01]  /*d830*/  IADD3 R0, R28, 0x40, RZ ;  /* 0x000000401c007810 */ /* 0x000fe20007ffe0ff */
[----:B---3-5:R-:W-:Y:S01]  /*d840*/  IMAD.MOV.U32 R4, RZ, RZ, R42 ;  /* 0x000000ffff047224 */ /* 0x028fe200078e002a */
[----:B------:R-:W-:Y:S01]  /*d850*/  MOV R25, R10 ;  /* 0x0000000a00197202 */ /* 0x000fe20000000f00 */
[----:B-1----:R-:W-:Y:S01]  /*d860*/  IMAD.MOV.U32 R3, RZ, RZ, R43 ;  /* 0x000000ffff037224 */ /* 0x002fe200078e002b */
[----:B------:R-:W-:Y:S01]  /*d870*/  ISETP.GE.AND P0, PT, R0, R34, PT ;  /* 0x000000220000720c */ /* 0x000fe20003f06270 */
[----:B------:R-:W-:Y:S01]  /*d880*/  IMAD.MOV.U32 R2, RZ, RZ, R40 ;  /* 0x000000ffff027224 */ /* 0x000fe200078e0028 */
[----:B----4-:R1:W2:Y:S01]  /*d890*/  SHFL.IDX PT, R5, R30, 0x1, 0x1e1f ;  /* 0x003e1f001e057f89 */ /* 0x0102a200000e0000 */
[----:B------:R-:W-:Y:S01]  /*d8a0*/  IMAD.MOV.U32 R0, RZ, RZ, R41 ;  /* 0x000000ffff007224 */ /* 0x000fe200078e0029 */
[----:B------:R-:W-:Y:S01]  /*d8b0*/  PRMT R92, R3, 0x5410, R4 ;  /* 0x00005410035c7816 */ /* 0x000fe20000000004 */
[----:B------:R-:W-:Y:S01]  /*d8c0*/  IMAD.MOV.U32 R3, RZ, RZ, R23 ;  /* 0x000000ffff037224 */ /* 0x000fe200078e0017 */
[----:B------:R-:W-:Y:S01]  /*d8d0*/  PRMT R91, R2, 0x7610, R91 ;  /* 0x00007610025b7816 */ /* 0x000fe2000000005b */
[----:B------:R-:W-:Y:S01]  /*d8e0*/  IMAD.MOV.U32 R2, RZ, RZ, R20 ;  /* 0x000000ffff027224 */ /* 0x000fe200078e0014 */
[----:B------:R-:W-:Y:S01]  /*d8f0*/  PRMT R89, R89, 0x5410, R0 ;  /* 0x0000541059597816 */ /* 0x000fe20000000000 */
[----:B------:R-:W-:Y:S01]  /*d900*/  IMAD.MOV.U32 R0, RZ, RZ, R21 ;  /* 0x000000ffff007224 */ /* 0x000fe200078e0015 */
[----:B------:R-:W-:Y:S01]  /*d910*/  BSSY B0, `(.L_x_967) ;  /* 0x0000050000007945 */ /* 0x000fe20003800000 */
[----:B------:R-:W-:Y:S01]  /*d920*/  IMAD.MOV.U32 R4, RZ, RZ, R22 ;  /* 0x000000ffff047224 */ /* 0x000fe200078e0016 */
        /* <DEDUP_REMOVED lines=27> */
[----:B------:R-:W-:Y:S01]  /*dae0*/  CS2R R80, SRZ ;  /* 0x0000000000507805 */ /* 0x000fe2000001ff00 */
[----:B------:R-:W-:Y:S01]  /*daf0*/  PRMT R85, R2, 0x7610, R85 ;  /* 0x0000761002557816 */ /* 0x000fe20000000055 */
[----:B------:R1:W3:Y:S01]  /*db00*/  SHFL.IDX PT, R4, R31, 0x1, 0x1e1f ;  /* 0x003e1f001f047f89 */ /* 0x0002e200000e0000 */
[----:B------:R-:W-:Y:S01]  /*db10*/  PRMT R73, R24, 0x7610, R73 ;  /* 0x0000761018497816 */ /* 0x000fe20000000049 */
[----:B------:R-:W-:Y:S01]  /*db20*/  CS2R R66, SRZ ;  /* 0x0000000000427805 */ /* 0x000fe2000001ff00 */
[----:B------:R-:W-:Y:S01]  /*db30*/  PRMT R53, R0, 0x5410, R6 ;  /* 0x0000541000357816 */ /* 0x000fe20000000006 */
[----:B------:R1:W4:Y:S01]  /*db40*/  SHFL.IDX PT, R3, R29, 0x1, 0x1e1f ;  /* 0x003e1f001d037f89 */ /* 0x00032200000e0000 */
[----:B------:R-:W-:Y:S01]  /*db50*/  CS2R R64, SRZ ;  /* 0x0000000000407805 */ /* 0x000fe2000001ff00 */
[----:B------:R-:W-:Y:S01]  /*db60*/  CS2R R46, SRZ ;  /* 0x00000000002e7805 */ /* 0x000fe2000001ff00 */
[----:B------:R-:W-:Y:S01]  /*db70*/  CS2R R44, SRZ ;  /* 0x00000000002c7805 */ /* 0x000fe2000001ff00 */
[----:B------:R1:W1:Y:S01]  /*db80*/  SHFL.IDX PT, R2, R32, 0x1, 0x1e1f ;  /* 0x003e1f0020027f89 */ /* 0x00026200000e0000 */
        /* <DEDUP_REMOVED lines=18> */
[----:B-1----:R-:W-:Y:S02]  /*dcb0*/  @!P0 IADD3 R24, P3, R2, R0, RZ ;  /* 0x0000000002188210 */ /* 0x002fe40007f7e0ff */
[----:B------:R-:W-:Y:S02]  /*dcc0*/  @!P0 IADD3.X R27, R5, R6, RZ, P1, !PT ;  /* 0x00000006051b8210 */ /* 0x000fe40000ffe4ff */
[----:B------:R-:W-:Y:S01]  /*dcd0*/  ISETP.GE.AND P1, PT, R136, c[0x0][0x27c], PT ;  /* 0x00009f0088007a0c */ /* 0x000fe20003f26270 */
[----:B----4-:R-:W-:Y:S01]  /*dce0*/  @!P0 IMAD.X R25, R3, 0x1, R6, P3 ;  /* 0x0000000103198824 */ /* 0x010fe200018e0606 */
[----:B------:R-:W-:Y:S01]  /*dcf0*/  @!P2 SHF.L.U32 R6, R35, 0x3, RZ ;  /* 0x000000032306a819 */ /* 0x000fe200000006ff */
[----:B------:R-:W-:Y:S01]  /*dd00*/  CS2R R78, SRZ ;  /* 0x00000000004e7805 */ /* 0x000fe2000001ff00 */
[----:B------:R-:W-:Y:S01]  /*dd10*/  CS2R R76, SRZ ;  /* 0x00000000004c7805 */ /* 0x000fe2000001ff00 */
[----:B------:R-:W-:Y:S01]  /*dd20*/  CS2R R46, SRZ ;  /* 0x00000000002e7805 */ /* 0x000fe2000001ff00 */
[----:B------:R-:W-:Y:S01]  /*dd30*/  CS2R R44, SRZ ;  /* 0x00000000002c7805 */ /* 0x000fe2000001ff00 */
[----:B------:R-:W-:Y:S01]  /*dd40*/  @!P2 IMAD.WIDE R30, R6, 0x2, R4 ;  /* 0x00000002061ea825 */ /* 0x000fe200078e0204 */
[----:B------:R-:W-:Y:S01]  /*dd50*/  CS2R R50, SRZ ;  /* 0x0000000000327805 */ /* 0x000fe2000001ff00 */
[----:B------:R-:W-:-:S02]  /*dd60*/  CS2R R48, SRZ ;  /* 0x0000000000307805 */ /* 0x000fc4000001ff00 */
[----:B------:R-:W-:Y:S01]  /*dd70*/  @!P2 IMAD.WIDE R28, R6, 0x2, R2 ;  /* 0x00000002061ca825 */ /* 0x000fe200078e0202 */
[----:B------:R1:W5:Y:S03]  /*dd80*/  @!P2 LD.E.128 R64, [R30.64] ;  /* 0x000000081e40a980 */ /* 0x000366000c101d00 */
[----:B------:R-:W-:Y:S01]  /*dd90*/  @!P1 IMAD.SHL.U32 R0, R33, 0x8, RZ ;  /* 0x0000000821009824 */ /* 0x000fe200078e00ff */
[----:B------:R1:W5:Y:S03]  /*dda0*/  @!P2 LD.E.128 R68, [R28.64] ;  /* 0x000000081c44a980 */ /* 0x000366000c101d00 */
[C---:B------:R-:W-:Y:S01]  /*ddb0*/  @!P1 IMAD.WIDE R4, R0.reuse, 0x2, R4 ;  /* 0x0000000200049825 */ /* 0x040fe200078e0204 */
[----:B------:R1:W5:Y:S03]  /*ddc0*/  @!P0 LD.E.128 R44, [R26.64] ;  /* 0x000000081a2c8980 */ /* 0x000366000c101d00 */
[----:B------:R-:W-:Y:S01]  /*ddd0*/  @!P1 IMAD.WIDE R2, R0, 0x2, R2 ;  /* 0x0000000200029825 */ /* 0x000fe200078e0202 */
[----:B------:R1:W5:Y:S04]  /*dde0*/  @!P1 LD.E.128 R80, [R4.64] ;  /* 0x0000000804509980 */ /* 0x000368000c101d00 */
[----:B------:R1:W5:Y:S04]  /*ddf0*/  @!P1 LD.E.128 R76, [R2.64] ;  /* 0x00000008024c9980 */ /* 0x000368000c101d00 */
[----:B------:R1:W5:Y:S02]  /*de00*/  @!P0 LD.E.128 R48, [R24.64] ;  /* 0x0000000818308980 */ /* 0x000364000c101d00 */
.L_x_968:
[----:B--2---:R-:W-:Y:S05]  /*de10*/  BSYNC B0 ;  /* 0x0000000000007941 */ /* 0x004fea0003800000 */
.L_x_967:
[----:B-----5:R-:W-:Y:S01]  /*de20*/  IMAD.MOV.U32 R0, RZ, RZ, R82 ;  /* 0x000000ffff007224 */ /* 0x020fe200078e0052 */
[----:B------:R-:W-:-:S04]  /*de30*/  DEPBAR.LE SB0, 0x1 ;  /* 0x000080400000791a */ /* 0x000fc80000000000 */
[----:B-1-3--:R-:W-:Y:S01]  /*de40*/  IMAD.MOV.U32 R4, RZ, RZ, R83 ;  /* 0x000000ffff047224 */ /* 0x00afe200078e0053 */
[----:B------:R-:W-:Y:S01]  /*de50*/  PRMT R105, R0, 0x7610, R105 ;  /* 0x0000761000697816 */ /* 0x000fe20000000069 */
[----:B----4-:R-:W-:Y:S01]  /*de60*/  IMAD.MOV.U32 R3, RZ, RZ, R80 ;  /* 0x000000ffff037224 */ /* 0x010fe200078e0050 */
[----:B------:R-:W-:Y:S01]  /*de70*/  BSSY B1, `(.L_x_969) ;  /* 0x000015c000017945 */ /* 0x000fe20003800000 */
        /* <DEDUP_REMOVED lines=23> */
[----:B------:R-:W-:Y:S01]  /*dff0*/  IMAD.IADD R4, R34, 0x1, -R118 ;  /* 0x0000000122047824 */ /* 0x000fe200078e0a76 */
[----:B------:R-:W-:-:S02]  /*e000*/  MOV R3, R76 ;  /* 0x0000004c00037202 */ /* 0x000fc40000000f00 */
[----:B------:R-:W-:Y:S01]  /*e010*/  PRMT R101, R101, 0x5410, R2 ;  /* 0x0000541065657816 */ /* 0x000fe20000000002 */
[----:B------:R-:W-:Y:S01]  /*e020*/  IMAD.MOV.U32 R2, RZ, RZ, R68 ;  /* 0x000000ffff027224 */ /* 0x000fe200078e0044 */
[----:B------:R-:W-:Y:S01]  /*e030*/  IMNMX R84, R4, 0x80, PT ;  /* 0x0000008004547817 */ /* 0x000fe20003800200 */
[----:B------:R-:W-:Y:S01]  /*e040*/  IMAD.MOV.U32 R4, RZ, RZ, R50 ;  /* 0x000000ffff047224 */ /* 0x000fe200078e0032 */
[----:B------:R-:W-:Y:S01]  /*e050*/  PRMT R102, R3, 0x7610, R102 ;  /* 0x0000761003667816 */ /* 0x000fe20000000066 */
[----:B------:R-:W-:Y:S01]  /*e060*/  IMAD.MOV.U32 R3, RZ, RZ, R71 ;  /* 0x000000ffff037224 */ /* 0x000fe200078e0047 */
[----:B------:R-:W-:Y:S01]  /*e070*/  BAR.SYNC.DEFER_BLOCKING 0x0 ;  /* 0x0000000000007b1d */ /* 0x000fe20000010000 */
[----:B------:R-:W-:Y:S02]  /*e080*/  ISETP.GE.AND P0, PT, R138, R84, PT ;  /* 0x000000548a00720c */ /* 0x000fe40003f06270 */
[----:B------:R-:W-:Y:S02]  /*e090*/  PRMT R99, R0, 0x7610, R99 ;  /* 0x0000761000637816 */ /* 0x000fe40000000063 */
[----:B------:R-:W-:-:S02]  /*e0a0*/  MOV R0, R69 ;  /* 0x0000004500007202 */ /* 0x000fc40000000f00 */
[----:B------:R-:W-:Y:S01]  /*e0b0*/  PRMT R99, R99, 0x5410, R3 ;  /* 0x0000541063637816 */ /* 0x000fe20000000003 */
[----:B------:R-:W-:Y:S01]  /*e0c0*/  IMAD.MOV.U32 R3, RZ, RZ, R51 ;  /* 0x000000ffff037224 */ /* 0x000fe200078e0033 */
[----:B------:R-:W-:Y:S01]  /*e0d0*/  PRMT R98, R2, 0x7610, R98 ;  /* 0x0000761002627816 */ /* 0x000fe20000000062 */
[----:B------:R-:W-:Y:S01]  /*e0e0*/  IMAD.MOV.U32 R2, RZ, RZ, R48 ;  /* 0x000000ffff027224 */ /* 0x000fe200078e0030 */
[----:B------:R-:W-:Y:S01]  /*e0f0*/  PRMT R97, R97, 0x5410, R0 ;  /* 0x0000541061617816 */ /* 0x000fe20000000000 */
[----:B------:R-:W-:Y:S01]  /*e100*/  IMAD.MOV.U32 R0, RZ, RZ, R49 ;  /* 0x000000ffff007224 */ /* 0x000fe200078e0031 */
[----:B------:R-:W-:Y:S02]  /*e110*/  PRMT R94, R4, 0x5410, R3 ;  /* 0x00005410045e7816 */ /* 0x000fe40000000003 */
[----:B------:R-:W-:Y:S02]  /*e120*/  PRMT R93, R2, 0x7610, R93 ;  /* 0x00007610025d7816 */ /* 0x000fe4000000005d */
[----:B------:R-:W-:Y:S01]  /*e130*/  PRMT R91, R91, 0x5410, R0 ;  /* 0x000054105b5b7816 */ /* 0x000fe20000000000 */
[----:B------:R-:W-:Y:S05]  /*e140*/  @P0 BRA `(.L_x_970) ;  /* 0x000012e000000947 */ /* 0x000fea0003800000 */
[----:B------:R1:W5:Y:S04]  /*e150*/  LDL R119, [R1+0x68] ;  /* 0x0000680001777983 */ /* 0x0003680000100800 */
[----:B------:R1:W5:Y:S01]  /*e160*/  LDL R118, [R1+0x6c] ;  /* 0x00006c0001767983 */ /* 0x0003620000100800 */
[----:B------:R-:W-:Y:S01]  /*e170*/  ISETP.GE.AND P0, PT, R110, c[0x0][0x27c], PT ;  /* 0x00009f006e007a0c */ /* 0x000fe20003f06270 */
[----:B------:R-:W-:-:S12]  /*e180*/  BSSY B0, `(.L_x_971) ;  /* 0x0000062000007945 */ /* 0x000fd80003800000 */
[----:B------:R-:W-:Y:S05]  /*e190*/  @P0 BRA `(.L_x_972) ;  /* 0x0000060000000947 */ /* 0x000fea0003800000 */
[----:B------:R-:W2:Y:S01]  /*e1a0*/  LDL R120, [R1+0xcc] ;  /* 0x0000cc0001787983 */ /* 0x000ea20000100800 */
[----:B------:R-:W-:Y:S02]  /*e1b0*/  MOV R0, c[0x0][0x27c] ;  /* 0x00009f0000007a02 */ /* 0x000fe40000000f00 */
[----:B------:R-:W-:Y:S02]  /*e1c0*/  SHF.R.U32.HI R4, RZ, 0x10, R9 ;  /* 0x00000010ff047819 */ /* 0x000fe40000011609 */
[----:B------:R-:W-:Y:S02]  /*e1d0*/  LEA.HI R0, R0, R170, RZ, 0x1d ;  /* 0x000000aa00007211 */ /* 0x000fe400078fe8ff */
[----:B------:R-:W-:Y:S02]  /*e1e0*/  SHF.R.U64 R63, R18, 0x10, R19 ;  /* 0x00000010123f7819 */ /* 0x000fe40000001213 */
[----:B------:R-:W-:Y:S02]  /*e1f0*/  SHF.R.S32.HI R3, RZ, 0x1f, R0 ;  /* 0x0000001fff037819 */ /* 0x000fe40000011400 */
[----:B------:R-:W-:-:S02]  /*e200*/  SHF.L.U32 R2, R0, 0x3, RZ ;  /* 0x0000000300027819 */ /* 0x000fc400000006ff */
[----:B------:R-:W-:Y:S02]  /*e210*/  LEA.HI R0, R3, R0, RZ, 0x2 ;  /* 0x0000000003007211 */ /* 0x000fe400078f10ff */
[----:B-----5:R-:W-:Y:S02]  /*e220*/  LOP3.LUT R2, R119, 0x18, R2, 0xf8, !PT ;  /* 0x0000001877027812 */ /* 0x020fe400078ef802 */
[----:B------:R-:W-:Y:S02]  /*e230*/  SHF.L.U32 R0, R0, 0xa, RZ ;  /* 0x0000000a00007819 */ /* 0x000fe400000006ff */
[----:B------:R-:W-:Y:S02]  /*e240*/  LOP3.LUT R2, R2, R118, RZ, 0x3c, !PT ;  /* 0x0000007602027212 */ /* 0x000fe400078e3cff */
[----:B------:R-:W-:Y:S02]  /*e250*/  LOP3.LUT R0, R0, 0x7ffff000, RZ, 0xc0, !PT ;  /* 0x7ffff00000007812 */ /* 0x000fe400078ec0ff */
[----:B------:R-:W-:-:S02]  /*e260*/  SHF.R.U32.HI R58, RZ, 0x10, R19 ;  /* 0x00000010ff3a7819 */ /* 0x000fc40000011613 */
[----:B------:R-:W-:Y:S02]  /*e270*/  IADD3 R0, R2, R0, R7 ;  /* 0x0000000002007210 */ /* 0x000fe40007ffe007 */
[----:B------:R-:W-:Y:S02]  /*e280*/  SHF.R.U32.HI R52, RZ, 0x10, R17 ;  /* 0x00000010ff347819 */ /* 0x000fe40000011611 */
[----:B------:R-:W-:Y:S01]  /*e290*/  SHF.L.U32 R35, R0, 0x1, RZ ;  /* 0x0000000100237819 */ /* 0x000fe200000006ff */
[----:B------:R-:W-:Y:S01]  /*e2a0*/  HADD2.F32 R0, -RZ, R53.H0_H0 ;  /* 0x20000035ff007230 */ /* 0x000fe20000004100 */
[----:B------:R-:W-:Y:S01]  /*e2b0*/  SHF.R.U64 R62, R8, 0x10, R9 ;  /* 0x00000010083e7819 */ /* 0x000fe20000001209 */
[----:B------:R-:W-:Y:S01]  /*e2c0*/  HADD2.F32 R8, -RZ, R55.H0_H0 ;  /* 0x20000037ff087230 */ /* 0x000fe20000004100 */
[--C-:B------:R-:W-:Y:S01]  /*e2d0*/  SHF.R.U64 R59, R10, 0x10, R11.reuse ;  /* 0x000000100a3b7819 */ /* 0x100fe2000000120b */
[----:B------:R-:W3:Y:S01]  /*e2e0*/  LDS.128 R28, [R35+0x6080] ;  /* 0x00608000231c7984 */ /* 0x000ee20000000c00 */
[----:B------:R-:W-:Y:S01]  /*e2f0*/  HADD2.F32 R75, -RZ, R52.H0_H0 ;  /* 0x20000034ff4b7230 */ /* 0x000fe20000004100 */
[----:B------:R-:W-:-:S02]  /*e300*/  SHF.R.U32.HI R54, RZ, 0x10, R11 ;  /* 0x00000010ff367819 */ /* 0x000fc4000001160b */
[----:B------:R-:W-:Y:S01]  /*e310*/  SHF.R.U64 R72, R16, 0x10, R17 ;  /* 0x0000001010487819 */ /* 0x000fe20000001211 */
[--C-:B---3--:R-:W-:Y:S02]  /*e320*/  HADD2.F32 R3, -RZ, R29.reuse.H0_H0 ;  /* 0x2000001dff037230 */ /* 0x108fe40000004100 */
[----:B------:R-:W-:Y:S02]  /*e330*/  HADD2.F32 R2, -RZ, R29.H1_H1 ;  /* 0x3000001dff027230 */ /* 0x000fe40000004100 */
[----:B------:R-:W-:Y:S01]  /*e340*/  HADD2.F32 R5, -RZ, R28.H0_H0 ;  /* 0x2000001cff057230 */ /* 0x000fe20000004100 */
[----:B------:R-:W-:Y:S01]  /*e350*/  FMUL.FTZ R56, R3, R0 ;  /* 0x0000000003387220 */ /* 0x000fe20000410000 */
[----:B------:R-:W-:Y:S02]  /*e360*/  HADD2.F32 R10, -RZ, R31.H0_H0 ;  /* 0x2000001fff0a7230 */ /* 0x000fe40000004100 */
[--C-:B------:R-:W-:Y:S02]  /*e370*/  HADD2.F32 R16, -RZ, R30.reuse.H0_H0 ;  /* 0x2000001eff107230 */ /* 0x100fe40000004100 */
[----:B------:R-:W-:-:S02]  /*e380*/  HADD2.F32 R11, -RZ, R30.H1_H1 ;  /* 0x3000001eff0b7230 */ /* 0x000fc40000004100 */
[----:B------:R-:W-:Y:S02]  /*e390*/  HADD2.F32 R29, -RZ, R54.H0_H0 ;  /* 0x20000036ff1d7230 */ /* 0x000fe40000004100 */
[----:B------:R-:W-:Y:S02]  /*e3a0*/  HADD2.F32 R17, -RZ, R28.H1_H1 ;  /* 0x3000001cff117230 */ /* 0x000fe40000004100 */
[----:B------:R-:W-:Y:S01]  /*e3b0*/  HADD2.F32 R9, -RZ, R31.H1_H1 ;  /* 0x3000001fff097230 */ /* 0x000fe20000004100 */
[----:B--2---:R-:W2:Y:S02]  /*e3c0*/  LDS.128 R24, [R120] ;  /* 0x0000000078187984 */ /* 0x004ea40000000c00 */
[----:B--2---:R-:W-:Y:S02]  /*e3d0*/  HADD2.F32 R33, -RZ, R25.H0_H0 ;  /* 0x20000019ff217230 */ /* 0x004fe40000004100 */
[--C-:B------:R-:W-:Y:S02]  /*e3e0*/  HADD2.F32 R19, -RZ, R27.reuse.H0_H0 ;  /* 0x2000001bff137230 */ /* 0x100fe40000004100 */
[----:B------:R-:W-:Y:S01]  /*e3f0*/  HADD2.F32 R18, -RZ, R27.H1_H1 ;  /* 0x3000001bff127230 */ /* 0x000fe20000004100 */
[----:B------:R-:W-:Y:S01]  /*e400*/  FMUL.FTZ R6, R33, R0 ;  /* 0x0000000021067220 */ /* 0x000fe20000410000 */
[----:B------:R-:W-:-:S02]  /*e410*/  HADD2.F32 R25, -RZ, R25.H1_H1 ;  /* 0x30000019ff197230 */ /* 0x000fc40000004100 */
[----:B------:R-:W-:Y:S01]  /*e420*/  HADD2.F32 R27, -RZ, R4.H0_H0 ;  /* 0x20000004ff1b7230 */ /* 0x000fe20000004100 */
[----:B------:R-:W-:Y:S01]  /*e430*/  FFMA.FTZ R61, R3, R8, R6 ;  /* 0x00000008033d7223 */ /* 0x000fe20000010006 */
[--C-:B------:R-:W-:Y:S02]  /*e440*/  HADD2.F32 R32, -RZ, R24.reuse.H0_H0 ;  /* 0x20000018ff207230 */ /* 0x100fe40000004100 */
[----:B------:R-:W-:Y:S01]  /*e450*/  HADD2.F32 R4, -RZ, R53.H1_H1 ;  /* 0x30000035ff047230 */ /* 0x000fe20000004100 */
[-C--:B------:R-:W-:Y:S01]  /*e460*/  FMUL.FTZ R0, R25, R27.reuse ;  /* 0x0000001b19007220 */ /* 0x080fe20000410000 */
[----:B------:R-:W-:Y:S01]  /*e470*/  HADD2.F32 R6, -RZ, R55.H1_H1 ;  /* 0x30000037ff067230 */ /* 0x000fe20000004100 */
[----:B------:R-:W-:Y:S01]  /*e480*/  FMUL.FTZ R55, R2, R27 ;  /* 0x0000001b02377220 */ /* 0x000fe20000410000 */
[----:B------:R-:W-:Y:S01]  /*e490*/  HADD2.F32 R34, -RZ, R24.H1_H1 ;  /* 0x30000018ff227230 */ /* 0x000fe20000004100 */
[-C--:B------:R-:W-:Y:S01]  /*e4a0*/  FMUL.FTZ R3, R32, R4.reuse ;  /* 0x0000000420037220 */ /* 0x080fe20000410000 */
[----:B------:R-:W-:Y:S01]  /*e4b0*/  HADD2.F32 R24, -RZ, R26.H0_H0 ;  /* 0x2000001aff187230 */ /* 0x000fe20000004100 */
[----:B------:R-:W-:Y:S01]  /*e4c0*/  FFMA.FTZ R60, R2, R75, R0 ;  /* 0x0000004b023c7223 */ /* 0x000fe20000010000 */
[----:B------:R-:W-:Y:S01]  /*e4d0*/  HADD2.F32 R0, -RZ, R73.H0_H0 ;  /* 0x20000049ff007230 */ /* 0x000fe20000004100 */
[C---:B------:R-:W-:Y:S01]  /*e4e0*/  FMUL.FTZ R53, R5.reuse, R4 ;  /* 0x0000000405357220 */ /* 0x040fe20000410000 */
[----:B------:R-:W-:Y:S01]  /*e4f0*/  HADD2.F32 R2, -RZ, R57.H0_H0 ;  /* 0x20000039ff027230 */ /* 0x000fe20000004100 */
[----:B------:R-:W-:Y:S01]  /*e500*/  FFMA.FTZ R57, R5, R6, R3 ;  /* 0x0000000605397223 */ /* 0x000fe20000010003 */
[----:B------:R-:W-:Y:S01]  /*e510*/  HADD2.F32 R3, -RZ, R73.H1_H1 ;  /* 0x30000049ff037230 */ /* 0x000fe20000004100 */
[-C--:B------:R-:W-:Y:S01]  /*e520*/  FMUL.FTZ R5, R19, R0.reuse ;  /* 0x0000000013057220 */ /* 0x080fe20000410000 */
[----:B------:R-:W-:Y:S01]  /*e530*/  HADD2.F32 R4, -RZ, R74.H0_H0 ;  /* 0x2000004aff047230 */ /* 0x000fe20000004100 */
[C---:B------:R-:W-:Y:S01]  /*e540*/  FMUL.FTZ R28, R10.reuse, R0 ;  /* 0x000000000a1c7220 */ /* 0x040fe20000410000 */
[----:B------:R-:W-:Y:S01]  /*e550*/  HADD2.F32 R73, -RZ, R58.H0_H0 ;  /* 0x2000003aff497230 */ /* 0x000fe20000004100 */
[----:B------:R-:W-:Y:S01]  /*e560*/  FFMA.FTZ R30, R10, R3, R5 ;  /* 0x000000030a1e7223 */ /* 0x000fe20000010005 */
[----:B------:R-:W-:Y:S01]  /*e570*/  HADD2.F32 R5, -RZ, R62.H0_H0 ;  /* 0x2000003eff057230 */ /* 0x000fe20000004100 */
[-C--:B------:R-:W-:Y:S01]  /*e580*/  FMUL.FTZ R27, R24, R2.reuse ;  /* 0x00000002181b7220 */ /* 0x080fe20000410000 */
[----:B------:R-:W-:Y:S01]  /*e590*/  HADD2.F32 R10, -RZ, R59.H0_H0 ;  /* 0x2000003bff0a7230 */ /* 0x000fe20000004100 */
[----:B------:R-:W-:Y:S01]  /*e5a0*/  FMUL.FTZ R31, R16, R2 ;  /* 0x00000002101f7220 */ /* 0x000fe20000410000 */
[----:B------:R-:W-:Y:S01]  /*e5b0*/  HADD2.F32 R26, -RZ, R26.H1_H1 ;  /* 0x3000001aff1a7230 */ /* 0x000fe20000004100 */
[----:B------:R-:W-:Y:S01]  /*e5c0*/  FMUL.FTZ R0, R18, R29 ;  /* 0x0000001d12007220 */ /* 0x000fe20000410000 */
[----:B------:R-:W-:Y:S01]  /*e5d0*/  HADD2.F32 R59, -RZ, R72.H0_H0 ;  /* 0x20000048ff3b7230 */ /* 0x000fe20000004100 */
[----:B------:R-:W-:Y:S01]  /*e5e0*/  FMUL.FTZ R2, R34, R5 ;  /* 0x0000000522027220 */ /* 0x000fe20000410000 */
[----:B------:R-:W-:Y:S01]  /*e5f0*/  HADD2.F32 R58, -RZ, R63.H0_H0 ;  /* 0x2000003fff3a7230 */ /* 0x000fe20000004100 */
[----:B------:R-:W-:-:S02]  /*e600*/  FFMA.FTZ R54, R16, R4, R27 ;  /* 0x0000000410367223 */ /* 0x000fc4000001001b */
[C---:B------:R-:W-:Y:S02]  /*e610*/  FMUL.FTZ R16, R9.reuse, R29 ;  /* 0x0000001d09107220 */ /* 0x040fe40000410000 */
[----:B------:R-:W-:Y:S02]  /*e620*/  FFMA.FTZ R27, R9, R73, R0 ;  /* 0x00000049091b7223 */ /* 0x000fe40000010000 */
[-C--:B------:R-:W-:Y:S02]  /*e630*/  FMUL.FTZ R0, R26, R10.reuse ;  /* 0x0000000a1a007220 */ /* 0x080fe40000410000 */
[C---:B------:R-:W-:Y:S02]  /*e640*/  FFMA.FTZ R29, R17.reuse, R59, R2 ;  /* 0x0000003b111d7223 */ /* 0x040fe40000010002 */
[----:B------:R-:W-:Y:S02]  /*e650*/  FMUL.FTZ R9, R17, R5 ;  /* 0x0000000511097220 */ /* 0x000fe40000410000 */
[----:B------:R-:W-:-:S02]  /*e660*/  FMUL.FTZ R2, R11, R10 ;  /* 0x0000000a0b027220 */ /* 0x000fc40000410000 */
[----:B------:R-:W-:Y:S01]  /*e670*/  FFMA.FTZ R52, R11, R58, R0 ;  /* 0x0000003a0b347223 */ /* 0x000fe20000010000 */
[----:B------:R-:W-:Y:S01]  /*e680*/  F2FP.PACK_AB R11, R27, R30 ;  /* 0x0000001e1b0b723e */ /* 0x000fe200000000ff */
[----:B------:R-:W-:Y:S02]  /*e690*/  FFMA.FTZ R5, R24, R4, -R31 ;  /* 0x0000000418057223 */ /* 0x000fe4000001081f */
[----:B------:R-:W-:Y:S01]  /*e6a0*/  FFMA.FTZ R17, R33, R8, -R56 ;  /* 0x0000000821117223 */ /* 0x000fe20000010838 */
[----:B------:R-:W-:Y:S01]  /*e6b0*/  F2FP.PACK_AB R8, R29, R57 ;  /* 0x000000391d08723e */ /* 0x000fe200000000ff */
[----:B------:R-:W-:Y:S02]  /*e6c0*/  FFMA.FTZ R10, R25, R75, -R55 ;  /* 0x0000004b190a7223 */ /* 0x000fe40000010837 */
[----:B------:R-:W-:Y:S02]  /*e6d0*/  FFMA.FTZ R6, R32, R6, -R53 ;  /* 0x0000000620067223 */ /* 0x000fe40000010835 */
[----:B------:R-:W-:Y:S01]  /*e6e0*/  FFMA.FTZ R3, R19, R3, -R28 ;  /* 0x0000000313037223 */ /* 0x000fe2000001081c */
[----:B------:R-:W-:Y:S01]  /*e6f0*/  F2FP.PACK_AB R17, R10, R17 ;  /* 0x000000110a11723e */ /* 0x000fe200000000ff */
        /* <DEDUP_REMOVED lines=10> */
.L_x_972:
[----:B------:R-:W-:Y:S05]  /*e7a0*/  BSYNC B0 ;  /* 0x0000000000007941 */ /* 0x000fea0003800000 */
.L_x_971:
[----:B------:R-:W-:Y:S01]  /*e7b0*/  ISETP.GE.AND P0, PT, R137, c[0x0][0x27c], PT ;  /* 0x00009f0089007a0c */ /* 0x000fe20003f06270 */
[----:B------:R-:W-:-:S12]  /*e7c0*/  BSSY B0, `(.L_x_973) ;  /* 0x0000063000007945 */ /* 0x000fd80003800000 */
[----:B------:R-:W-:Y:S05]  /*e7d0*/  @P0 BRA `(.L_x_974) ;  /* 0x0000061000000947 */ /* 0x000fea0003800000 */
[----:B------:R-:W3:Y:S04]  /*e7e0*/  LDL R2, [R1+0x64] ;  /* 0x0000640001027983 */ /* 0x000ee80000100800 */
[----:B------:R-:W4:Y:S01]  /*e7f0*/  LDL R59, [R1+0xdc] ;  /* 0x0000dc00013b7983 */ /* 0x000f220000100800 */
[----:B------:R-:W-:Y:S02]  /*e800*/  MOV R0, c[0x0][0x27c] ;  /* 0x00009f0000007a02 */ /* 0x000fe40000000f00 */
[--C-:B------:R-:W-:Y:S02]  /*e810*/  SHF.R.U32.HI R4, RZ, 0x10, R13.reuse ;  /* 0x00000010ff047819 */ /* 0x100fe4000001160d */
[----:B------:R-:W-:Y:S02]  /*e820*/  SHF.R.U64 R54, R12, 0x10, R13 ;  /* 0x000000100c367819 */ /* 0x000fe4000000120d */
[----:B------:R-:W-:-:S02]  /*e830*/  SHF.R.U32.HI R26, RZ, 0x10, R21 ;  /* 0x00000010ff1a7819 */ /* 0x000fc40000011615 */
[--C-:B------:R-:W-:Y:S02]  /*e840*/  SHF.R.U64 R55, R22, 0x10, R23.reuse ;  /* 0x0000001016377819 */ /* 0x100fe40000001217 */
[----:B------:R-:W-:Y:S01]  /*e850*/  SHF.R.U32.HI R33, RZ, 0x10, R23 ;  /* 0x00000010ff217819 */ /* 0x000fe20000011617 */
[----:B------:R-:W-:Y:S01]  /*e860*/  HADD2.F32 R58, -RZ, R26.H0_H0 ;  /* 0x2000001aff3a7230 */ /* 0x000fe20000004100 */
[--C-:B--2---:R-:W-:Y:S02]  /*e870*/  SHF.R.U64 R35, R14, 0x10, R15.reuse ;  /* 0x000000100e237819 */ /* 0x104fe4000000120f */
[----:B------:R-:W-:Y:S01]  /*e880*/  SHF.R.U32.HI R27, RZ, 0x10, R15 ;  /* 0x00000010ff1b7819 */ /* 0x000fe2000001160f */
[----:B------:R-:W-:Y:S01]  /*e890*/  HADD2.F32 R57, -RZ, R33.H0_H0 ;  /* 0x20000021ff397230 */ /* 0x000fe20000004100 */
[----:B------:R-:W-:Y:S01]  /*e8a0*/  SHF.R.U64 R56, R20, 0x10, R21 ;  /* 0x0000001014387819 */ /* 0x000fe20000001215 */
[----:B------:R-:W-:Y:S01]  /*e8b0*/  HADD2.F32 R33, -RZ, R55.H0_H0 ;  /* 0x20000037ff217230 */ /* 0x000fe20000004100 */
[----:B---3--:R-:W-:-:S04]  /*e8c0*/  LEA.HI R0, R0, R2, RZ, 0x1d ;  /* 0x0000000200007211 */ /* 0x008fc800078fe8ff */
[----:B------:R-:W-:Y:S01]  /*e8d0*/  SHF.R.S32.HI R2, RZ, 0x1f, R0 ;  /* 0x0000001fff027819 */ /* 0x000fe20000011400 */
[----:B----4-:R-:W2:Y:S01]  /*e8e0*/  LDS.128 R8, [R59] ;  /* 0x000000003b087984 */ /* 0x010ea20000000c00 */
[----:B------:R-:W-:Y:S02]  /*e8f0*/  SHF.L.U32 R3, R0, 0x3, RZ ;  /* 0x0000000300037819 */ /* 0x000fe400000006ff */
[----:B------:R-:W-:Y:S02]  /*e900*/  LEA.HI R0, R2, R0, RZ, 0x2 ;  /* 0x0000000002007211 */ /* 0x000fe400078f10ff */
[----:B-----5:R-:W-:Y:S02]  /*e910*/  LOP3.LUT R2, R119, 0x18, R3, 0xf8, !PT ;  /* 0x0000001877027812 */ /* 0x020fe400078ef803 */
[----:B------:R-:W-:Y:S02]  /*e920*/  SHF.L.U32 R0, R0, 0xa, RZ ;  /* 0x0000000a00007819 */ /* 0x000fe400000006ff */
[----:B------:R-:W-:-:S02]  /*e930*/  LOP3.LUT R2, R2, R118, RZ, 0x3c, !PT ;  /* 0x0000007602027212 */ /* 0x000fc400078e3cff */
[----:B------:R-:W-:-:S04]  /*e940*/  LOP3.LUT R0, R0, 0x7ffff000, RZ, 0xc0, !PT ;  /* 0x7ffff00000007812 */ /* 0x000fc800078ec0ff */
[----:B------:R-:W-:-:S04]  /*e950*/  IADD3 R0, R2, R0, R7 ;  /* 0x0000000002007210 */ /* 0x000fc80007ffe007 */
[----:B------:R-:W-:Y:S01]  /*e960*/  SHF.L.U32 R29, R0, 0x1, RZ ;  /* 0x00000001001d7819 */ /* 0x000fe200000006ff */
[----:B------:R-:W-:-:S04]  /*e970*/  HADD2.F32 R0, -RZ, R74.H1_H1 ;  /* 0x3000004aff007230 */ /* 0x000fc80000004100 */
[----:B------:R-:W3:Y:S01]  /*e980*/  LDS.128 R16, [R29+0x6080] ;  /* 0x006080001d107984 */ /* 0x000ee20000000c00 */
[--C-:B--2---:R-:W-:Y:S02]  /*e990*/  HADD2.F32 R24, -RZ, R9.reuse.H0_H0 ;  /* 0x20000009ff187230 */ /* 0x104fe40000004100 */
[----:B------:R-:W-:Y:S02]  /*e9a0*/  HADD2.F32 R22, -RZ, R9.H1_H1 ;  /* 0x30000009ff167230 */ /* 0x000fe40000004100 */
[--C-:B------:R-:W-:Y:S01]  /*e9b0*/  HADD2.F32 R23, -RZ, R8.reuse.H0_H0 ;  /* 0x20000008ff177230 */ /* 0x100fe20000004100 */
[----:B------:R-:W-:Y:S01]  /*e9c0*/  FMUL.FTZ R6, R24, R0 ;  /* 0x0000000018067220 */ /* 0x000fe20000410000 */
[----:B------:R-:W-:Y:S02]  /*e9d0*/  HADD2.F32 R25, -RZ, R8.H1_H1 ;  /* 0x30000008ff197230 */ /* 0x000fe40000004100 */
[----:B------:R-:W-:Y:S02]  /*e9e0*/  HADD2.F32 R8, -RZ, R85.H1_H1 ;  /* 0x30000055ff087230 */ /* 0x000fe40000004100 */
[----:B------:R-:W-:-:S02]  /*e9f0*/  HADD2.F32 R15, -RZ, R11.H0_H0 ;  /* 0x2000000bff0f7230 */ /* 0x000fc40000004100 */
[--C-:B------:R-:W-:Y:S02]  /*ea00*/  HADD2.F32 R20, -RZ, R10.reuse.H0_H0 ;  /* 0x2000000aff147230 */ /* 0x100fe40000004100 */
[----:B------:R-:W-:Y:S02]  /*ea10*/  HADD2.F32 R21, -RZ, R10.H1_H1 ;  /* 0x3000000aff157230 */ /* 0x000fe40000004100 */
[----:B------:R-:W-:Y:S02]  /*ea20*/  HADD2.F32 R14, -RZ, R11.H1_H1 ;  /* 0x3000000bff0e7230 */ /* 0x000fe40000004100 */
[--C-:B---3--:R-:W-:Y:S02]  /*ea30*/  HADD2.F32 R3, -RZ, R17.reuse.H0_H0 ;  /* 0x20000011ff037230 */ /* 0x108fe40000004100 */
[--C-:B------:R-:W-:Y:S02]  /*ea40*/  HADD2.F32 R5, -RZ, R16.reuse.H0_H0 ;  /* 0x20000010ff057230 */ /* 0x100fe40000004100 */
[----:B------:R-:W-:Y:S01]  /*ea50*/  HADD2.F32 R13, -RZ, R16.H1_H1 ;  /* 0x30000010ff0d7230 */ /* 0x000fe20000004100 */
[C---:B------:R-:W-:Y:S01]  /*ea60*/  FMUL.FTZ R31, R3.reuse, R0 ;  /* 0x00000000031f7220 */ /* 0x040fe20000410000 */
[----:B------:R-:W-:Y:S01]  /*ea70*/  HADD2.F32 R16, -RZ, R4.H0_H0 ;  /* 0x20000004ff107230 */ /* 0x000fe20000004100 */
[----:B------:R-:W-:Y:S01]  /*ea80*/  FFMA.FTZ R53, R3, R8, R6 ;  /* 0x0000000803357223 */ /* 0x000fe20000010006 */
[----:B------:R-:W-:-:S02]  /*ea90*/  HADD2.F32 R2, -RZ, R17.H1_H1 ;  /* 0x30000011ff027230 */ /* 0x000fc40000004100 */
[----:B------:R-:W-:Y:S01]  /*eaa0*/  HADD2.F32 R4, -RZ, R85.H0_H0 ;  /* 0x20000055ff047230 */ /* 0x000fe20000004100 */
[-C--:B------:R-:W-:Y:S01]  /*eab0*/  FMUL.FTZ R0, R22, R16.reuse ;  /* 0x0000001016007220 */ /* 0x080fe20000410000 */
[----:B------:R-:W-:Y:S01]  /*eac0*/  HADD2.F32 R6, -RZ, R87.H0_H0 ;  /* 0x20000057ff067230 */ /* 0x000fe20000004100 */
[C---:B------:R-:W-:Y:S01]  /*ead0*/  FMUL.FTZ R30, R2.reuse, R16 ;  /* 0x00000010021e7220 */ /* 0x040fe20000410000 */
[----:B------:R-:W-:Y:S01]  /*eae0*/  HADD2.F32 R10, -RZ, R19.H0_H0 ;  /* 0x20000013ff0a7230 */ /* 0x000fe20000004100 */
[----:B------:R-:W-:Y:S01]  /*eaf0*/  FMUL.FTZ R3, R23, R4 ;  /* 0x0000000417037220 */ /* 0x000fe20000410000 */
[----:B------:R-:W-:Y:S01]  /*eb00*/  HADD2.F32 R12, -RZ, R18.H0_H0 ;  /* 0x20000012ff0c7230 */ /* 0x000fe20000004100 */
[----:B------:R-:W-:Y:S01]  /*eb10*/  FFMA.FTZ R52, R2, R58, R0 ;  /* 0x0000003a02347223 */ /* 0x000fe20000010000 */
[----:B------:R-:W-:Y:S01]  /*eb20*/  HADD2.F32 R0, -RZ, R86.H1_H1 ;  /* 0x30000056ff007230 */ /* 0x000fe20000004100 */
[C---:B------:R-:W-:Y:S01]  /*eb30*/  FFMA.FTZ R32, R5.reuse, R6, R3 ;  /* 0x0000000605207223 */ /* 0x040fe20000010003 */
[----:B------:R-:W-:Y:S01]  /*eb40*/  HADD2.F32 R3, -RZ, R87.H1_H1 ;  /* 0x30000057ff037230 */ /* 0x000fe20000004100 */
[----:B------:R-:W-:Y:S01]  /*eb50*/  FMUL.FTZ R28, R5, R4 ;  /* 0x00000004051c7220 */ /* 0x000fe20000410000 */
[----:B------:R-:W-:Y:S01]  /*eb60*/  HADD2.F32 R11, -RZ, R18.H1_H1 ;  /* 0x30000012ff0b7230 */ /* 0x000fe20000004100 */
[-C--:B------:R-:W-:Y:S01]  /*eb70*/  FMUL.FTZ R5, R15, R0.reuse ;  /* 0x000000000f057220 */ /* 0x080fe20000410000 */
[----:B------:R-:W-:Y:S01]  /*eb80*/  HADD2.F32 R9, -RZ, R19.H1_H1 ;  /* 0x30000013ff097230 */ /* 0x000fe20000004100 */
[C---:B------:R-:W-:Y:S01]  /*eb90*/  FMUL.FTZ R17, R10.reuse, R0 ;  /* 0x000000000a117220 */ /* 0x040fe20000410000 */
[----:B------:R-:W-:Y:S01]  /*eba0*/  HADD2.F32 R2, -RZ, R86.H0_H0 ;  /* 0x20000056ff027230 */ /* 0x000fe20000004100 */
[----:B------:R-:W-:Y:S01]  /*ebb0*/  FFMA.FTZ R19, R10, R3, R5 ;  /* 0x000000030a137223 */ /* 0x000fe20000010005 */
[----:B------:R-:W-:Y:S01]  /*ebc0*/  HADD2.F32 R18, -RZ, R27.H0_H0 ;  /* 0x2000001bff127230 */ /* 0x000fe20000004100 */
[----:B------:R-:W-:Y:S01]  /*ebd0*/  FFMA.FTZ R6, R23, R6, -R28 ;  /* 0x0000000617067223 */ /* 0x000fe2000001081c */
[----:B------:R-:W-:Y:S01]  /*ebe0*/  HADD2.F32 R5, -RZ, R54.H0_H0 ;  /* 0x20000036ff057230 */ /* 0x000fe20000004100 */
[-C--:B------:R-:W-:Y:S01]  /*ebf0*/  FMUL.FTZ R16, R20, R2.reuse ;  /* 0x0000000214107220 */ /* 0x080fe20000410000 */
[----:B------:R-:W-:Y:S01]  /*ec00*/  HADD2.F32 R4, -RZ, R88.H0_H0 ;  /* 0x20000058ff047230 */ /* 0x000fe20000004100 */
[----:B------:R-:W-:Y:S01]  /*ec10*/  FMUL.FTZ R26, R12, R2 ;  /* 0x000000020c1a7220 */ /* 0x000fe20000410000 */
[----:B------:R-:W-:Y:S01]  /*ec20*/  HADD2.F32 R10, -RZ, R35.H0_H0 ;  /* 0x20000023ff0a7230 */ /* 0x000fe20000004100 */
[----:B------:R-:W-:Y:S01]  /*ec30*/  FMUL.FTZ R0, R14, R18 ;  /* 0x000000120e007220 */ /* 0x000fe20000410000 */
[----:B------:R-:W-:Y:S01]  /*ec40*/  HADD2.F32 R35, -RZ, R56.H0_H0 ;  /* 0x20000038ff237230 */ /* 0x000fe20000004100 */
[----:B------:R-:W-:-:S02]  /*ec50*/  FMUL.FTZ R2, R25, R5 ;  /* 0x0000000519027220 */ /* 0x000fc40000410000 */
[----:B------:R-:W-:Y:S02]  /*ec60*/  FFMA.FTZ R34, R12, R4, R16 ;  /* 0x000000040c227223 */ /* 0x000fe40000010010 */
[C---:B------:R-:W-:Y:S02]  /*ec70*/  FMUL.FTZ R12, R9.reuse, R18 ;  /* 0x00000012090c7220 */ /* 0x040fe40000410000 */
[----:B------:R-:W-:Y:S02]  /*ec80*/  FFMA.FTZ R16, R9, R57, R0 ;  /* 0x0000003909107223 */ /* 0x000fe40000010000 */
[----:B------:R-:W-:Y:S02]  /*ec90*/  FMUL.FTZ R0, R21, R10 ;  /* 0x0000000a15007220 */ /* 0x000fe40000410000 */
[C---:B------:R-:W-:Y:S02]  /*eca0*/  FFMA.FTZ R18, R13.reuse, R35, R2 ;  /* 0x000000230d127223 */ /* 0x040fe40000010002 */
[----:B------:R-:W-:-:S02]  /*ecb0*/  FMUL.FTZ R9, R13, R5 ;  /* 0x000000050d097220 */ /* 0x000fc40000410000 */
[C---:B------:R-:W-:Y:S02]  /*ecc0*/  FMUL.FTZ R2, R11.reuse, R10 ;  /* 0x0000000a0b027220 */ /* 0x040fe40000410000 */
[----:B------:R-:W-:Y:S01]  /*ecd0*/  FFMA.FTZ R27, R11, R33, R0 ;  /* 0x000000210b1b7223 */ /* 0x000fe20000010000 */
[----:B------:R-:W-:Y:S01]  /*ece0*/  F2FP.PACK_AB R11, R16, R19 ;  /* 0x00000013100b723e */ /* 0x000fe200000000ff */
[----:B------:R-:W-:Y:S02]  /*ecf0*/  FFMA.FTZ R5, R20, R4, -R26 ;  /* 0x0000000414057223 */ /* 0x000fe4000001081a */
[----:B------:R-:W-:Y:S01]  /*ed00*/  FFMA.FTZ R13, R24, R8, -R31 ;  /* 0x00000008180d7223 */ /* 0x000fe2000001081f */
[----:B------:R-:W-:Y:S01]  /*ed10*/  F2FP.PACK_AB R8, R18, R32 ;  /* 0x000000201208723e */ /* 0x000fe200000000ff */
[----:B------:R-:W-:Y:S02]  /*ed20*/  FFMA.FTZ R10, R22, R58, -R30 ;  /* 0x0000003a160a7223 */ /* 0x000fe4000001081e */
        /* <DEDUP_REMOVED lines=8> */
[----:B------:R-:W-:Y:S02]  /*edb0*/  F2FP.PACK_AB R14, R2, R5 ;  /* 0x00000005020e723e */ /* 0x000fe400000000ff */
[----:B------:R-:W-:-:S03]  /*edc0*/  F2FP.PACK_AB R10, R27, R34 ;  /* 0x000000221b0a723e */ /* 0x000fc600000000ff */
[----:B------:R2:W-:Y:S04]  /*edd0*/  STS.128 [R59], R12 ;  /* 0x0000000c3b007388 */ /* 0x0005e80000000c00 */
[----:B------:R2:W-:Y:S02]  /*ede0*/  STS.128 [R29+0x6080], R8 ;  /* 0x006080081d007388 */ /* 0x0005e40000000c00 */
.L_x_974:
[----:B------:R-:W-:Y:S05]  /*edf0*/  BSYNC B0 ;  /* 0x0000000000007941 */ /* 0x000fea0003800000 */
.L_x_973:
[----:B------:R-:W-:-:S13]  /*ee00*/  ISETP.GE.AND P0, PT, R136, c[0x0][0x27c], PT ;  /* 0x00009f0088007a0c */ /* 0x000fda0003f06270 */
[----:B------:R-:W-:Y:S05]  /*ee10*/  @P0 BRA `(.L_x_970) ;  /* 0x0000061000000947 */ /* 0x000fea0003800000 */
[----:B------:R-:W3:Y:S04]  /*ee20*/  LDL R2, [R1+0x60] ;  /* 0x0000600001027983 */ /* 0x000ee80000100800 */
[----:B------:R-:W4:Y:S01]  /*ee30*/  LDL R52, [R1+0xd4] ;  /* 0x0000d40001347983 */ /* 0x000f220000100800 */
[----:B------:R-:W-:Y:S01]  /*ee40*/  MOV R0, c[0x0][0x27c] ;  /* 0x00009f0000007a02 */ /* 0x000fe20000000f00 */
[----:B------:R-:W-:Y:S01]  /*ee50*/  HADD2.F32 R6, -RZ, R89.H1_H1 ;  /* 0x30000059ff067230 */ /* 0x000fe20000004100 */
[----:B------:R-:W-:Y:S02]  /*ee60*/  SHF.R.U32.HI R4, RZ, 0x10, R37 ;  /* 0x00000010ff047819 */ /* 0x000fe40000011625 */
[----:B------:R-:W-:Y:S02]  /*ee70*/  SHF.R.U32.HI R24, RZ, 0x10, R41 ;  /* 0x00000010ff187819 */ /* 0x000fe40000011629 */
[----:B------:R-:W-:-:S02]  /*ee80*/  SHF.R.U64 R33, R38, 0x10, R39 ;  /* 0x0000001026217819 */ /* 0x000fc40000001227 */
[----:B------:R-:W-:Y:S01]  /*ee90*/  SHF.R.U32.HI R26, RZ, 0x10, R39 ;  /* 0x00000010ff1a7819 */ /* 0x000fe20000011627 */
[----:B------:R-:W-:Y:S01]  /*eea0*/  HADD2.F32 R39, -RZ, R24.H0_H0 ;  /* 0x20000018ff277230 */ /* 0x000fe20000004100 */
[----:B------:R-:W-:Y:S02]  /*eeb0*/  SHF.R.U64 R36, R36, 0x10, R37 ;  /* 0x0000001024247819 */ /* 0x000fe40000001225 */
[----:B------:R-:W-:Y:S02]  /*eec0*/  SHF.R.U32.HI R27, RZ, 0x10, R43 ;  /* 0x00000010ff1b7819 */ /* 0x000fe4000001162b */
[----:B------:R-:W-:Y:S02]  /*eed0*/  SHF.R.U64 R40, R40, 0x10, R41 ;  /* 0x0000001028287819 */ /* 0x000fe40000001229 */
[----:B------:R-:W-:Y:S01]  /*eee0*/  SHF.R.U64 R37, R42, 0x10, R43 ;  /* 0x000000102a257819 */ /* 0x000fe2000000122b */
[----:B------:R-:W-:Y:S02]  /*eef0*/  HADD2.F32 R38, -RZ, R27.H0_H0 ;  /* 0x2000001bff267230 */ /* 0x000fe40000004100 */
[----:B------:R-:W-:-:S02]  /*ef00*/  HADD2.F32 R27, -RZ, R33.H0_H0 ;  /* 0x20000021ff1b7230 */ /* 0x000fc40000004100 */
[----:B------:R-:W-:Y:S01]  /*ef10*/  HADD2.F32 R33, -RZ, R37.H0_H0 ;  /* 0x20000025ff217230 */ /* 0x000fe20000004100 */
[----:B---3--:R-:W-:-:S04]  /*ef20*/  LEA.HI R0, R0, R2, RZ, 0x1d ;  /* 0x0000000200007211 */ /* 0x008fc800078fe8ff */
[----:B------:R-:W-:Y:S01]  /*ef30*/  SHF.R.S32.HI R2, RZ, 0x1f, R0 ;  /* 0x0000001fff027819 */ /* 0x000fe20000011400 */
[----:B--2-4-:R-:W2:Y:S01]  /*ef40*/  LDS.128 R8, [R52] ;  /* 0x0000000034087984 */ /* 0x014ea20000000c00 */
        /* <DEDUP_REMOVED lines=18> */
[----:B------:R-:W-:Y:S02]  /*f070*/  HADD2.F32 R23, -RZ, R8.H1_H1 ;  /* 0x30000008ff177230 */ /* 0x000fe40000004100 */
[--C-:B---3--:R-:W-:Y:S02]  /*f080*/  HADD2.F32 R3, -RZ, R13.reuse.H0_H0 ;  /* 0x2000000dff037230 */ /* 0x108fe40000004100 */
[----:B------:R-:W-:Y:S02]  /*f090*/  HADD2.F32 R2, -RZ, R13.H1_H1 ;  /* 0x3000000dff027230 */ /* 0x000fe40000004100 */
[--C-:B------:R-:W-:Y:S01]  /*f0a0*/  HADD2.F32 R9, -RZ, R12.reuse.H0_H0 ;  /* 0x2000000cff097230 */ /* 0x100fe20000004100 */
[C---:B------:R-:W-:Y:S01]  /*f0b0*/  FMUL.FTZ R30, R3.reuse, R0 ;  /* 0x00000000031e7220 */ /* 0x040fe20000410000 */
[----:B------:R-:W-:Y:S01]  /*f0c0*/  HADD2.F32 R13, -RZ, R12.H1_H1 ;  /* 0x3000000cff0d7230 */ /* 0x000fe20000004100 */
[----:B------:R-:W-:Y:S01]  /*f0d0*/  FFMA.FTZ R35, R3, R6, R5 ;  /* 0x0000000603237223 */ /* 0x000fe20000010005 */
[----:B------:R-:W-:-:S02]  /*f0e0*/  HADD2.F32 R12, -RZ, R14.H0_H0 ;  /* 0x2000000eff0c7230 */ /* 0x000fc40000004100 */
[----:B------:R-:W-:Y:S02]  /*f0f0*/  HADD2.F32 R11, -RZ, R14.H1_H1 ;  /* 0x3000000eff0b7230 */ /* 0x000fe40000004100 */
[----:B------:R-:W-:Y:S02]  /*f100*/  HADD2.F32 R14, -RZ, R4.H0_H0 ;  /* 0x20000004ff0e7230 */ /* 0x000fe40000004100 */
[----:B------:R-:W-:Y:S02]  /*f110*/  HADD2.F32 R4, -RZ, R89.H0_H0 ;  /* 0x20000059ff047230 */ /* 0x000fe40000004100 */
[----:B------:R-:W-:Y:S01]  /*f120*/  HADD2.F32 R5, -RZ, R91.H0_H0 ;  /* 0x2000005bff057230 */ /* 0x000fe20000004100 */
[-C--:B------:R-:W-:Y:S01]  /*f130*/  FMUL.FTZ R0, R20, R14.reuse ;  /* 0x0000000e14007220 */ /* 0x080fe20000410000 */
[--C-:B------:R-:W-:Y:S01]  /*f140*/  HADD2.F32 R10, -RZ, R15.reuse.H0_H0 ;  /* 0x2000000fff0a7230 */ /* 0x100fe20000004100 */
[C---:B------:R-:W-:Y:S01]  /*f150*/  FMUL.FTZ R29, R2.reuse, R14 ;  /* 0x0000000e021d7220 */ /* 0x040fe20000410000 */
[----:B------:R-:W-:Y:S01]  /*f160*/  HADD2.F32 R8, -RZ, R15.H1_H1 ;  /* 0x3000000fff087230 */ /* 0x000fe20000004100 */
[----:B------:R-:W-:Y:S01]  /*f170*/  FFMA.FTZ R34, R2, R39, R0 ;  /* 0x0000002702227223 */ /* 0x000fe20000010000 */
[--C-:B------:R-:W-:Y:S01]  /*f180*/  HADD2.F32 R2, -RZ, R90.reuse.H0_H0 ;  /* 0x2000005aff027230 */ /* 0x100fe20000004100 */
[-C--:B------:R-:W-:Y:S01]  /*f190*/  FMUL.FTZ R3, R21, R4.reuse ;  /* 0x0000000415037220 */ /* 0x080fe20000410000 */
[----:B------:R-:W-:Y:S01]  /*f1a0*/  HADD2.F32 R0, -RZ, R90.H1_H1 ;  /* 0x3000005aff007230 */ /* 0x000fe20000004100 */
[C---:B------:R-:W-:Y:S01]  /*f1b0*/  FMUL.FTZ R28, R9.reuse, R4 ;  /* 0x00000004091c7220 */ /* 0x040fe20000410000 */
[--C-:B------:R-:W-:Y:S01]  /*f1c0*/  HADD2.F32 R4, -RZ, R92.reuse.H1_H1 ;  /* 0x3000005cff047230 */ /* 0x100fe20000004100 */
[----:B------:R-:W-:Y:S01]  /*f1d0*/  FFMA.FTZ R31, R9, R5, R3 ;  /* 0x00000005091f7223 */ /* 0x000fe20000010003 */
[----:B------:R-:W-:Y:S01]  /*f1e0*/  HADD2.F32 R3, -RZ, R92.H0_H0 ;  /* 0x2000005cff037230 */ /* 0x000fe20000004100 */
[----:B------:R-:W-:Y:S01]  /*f1f0*/  FMUL.FTZ R14, R18, R2 ;  /* 0x00000002120e7220 */ /* 0x000fe20000410000 */
[----:B------:R-:W-:Y:S01]  /*f200*/  HADD2.F32 R15, -RZ, R26.H0_H0 ;  /* 0x2000001aff0f7230 */ /* 0x000fe20000004100 */
[----:B------:R-:W-:-:S02]  /*f210*/  FMUL.FTZ R9, R17, R0 ;  /* 0x0000000011097220 */ /* 0x000fc40000410000 */
[----:B------:R-:W-:Y:S02]  /*f220*/  FFMA.FTZ R32, R12, R4, R14 ;  /* 0x000000040c207223 */ /* 0x000fe4000001000e */
[C---:B------:R-:W-:Y:S02]  /*f230*/  FMUL.FTZ R14, R10.reuse, R0 ;  /* 0x000000000a0e7220 */ /* 0x040fe40000410000 */
[----:B------:R-:W-:Y:S01]  /*f240*/  FFMA.FTZ R24, R10, R3, R9 ;  /* 0x000000030a187223 */ /* 0x000fe20000010009 */
[----:B------:R-:W-:Y:S01]  /*f250*/  HADD2.F32 R10, -RZ, R36.H0_H0 ;  /* 0x20000024ff0a7230 */ /* 0x000fe20000004100 */
[----:B------:R-:W-:Y:S01]  /*f260*/  FMUL.FTZ R26, R12, R2 ;  /* 0x000000020c1a7220 */ /* 0x000fe20000410000 */
[----:B------:R-:W-:Y:S01]  /*f270*/  HADD2.F32 R36, -RZ, R40.H0_H0 ;  /* 0x20000028ff247230 */ /* 0x000fe20000004100 */
[----:B------:R-:W-:Y:S02]  /*f280*/  FMUL.FTZ R0, R16, R15 ;  /* 0x0000000f10007220 */ /* 0x000fe40000410000 */
[----:B------:R-:W-:-:S02]  /*f290*/  FMUL.FTZ R2, R23, R10 ;  /* 0x0000000a17027220 */ /* 0x000fc40000410000 */
[C---:B------:R-:W-:Y:S02]  /*f2a0*/  FMUL.FTZ R9, R8.reuse, R15 ;  /* 0x0000000f08097220 */ /* 0x040fe40000410000 */
[----:B------:R-:W-:Y:S02]  /*f2b0*/  FFMA.FTZ R12, R8, R38, R0 ;  /* 0x00000026080c7223 */ /* 0x000fe40000010000 */
[-C--:B------:R-:W-:Y:S02]  /*f2c0*/  FMUL.FTZ R0, R19, R27.reuse ;  /* 0x0000001b13007220 */ /* 0x080fe40000410000 */
[C---:B------:R-:W-:Y:S02]  /*f2d0*/  FFMA.FTZ R15, R13.reuse, R36, R2 ;  /* 0x000000240d0f7223 */ /* 0x040fe40000010002 */
[----:B------:R-:W-:Y:S02]  /*f2e0*/  FMUL.FTZ R8, R13, R10 ;  /* 0x0000000a0d087220 */ /* 0x000fe40000410000 */
[----:B------:R-:W-:-:S02]  /*f2f0*/  FMUL.FTZ R2, R11, R27 ;  /* 0x0000001b0b027220 */ /* 0x000fc40000410000 */
[----:B------:R-:W-:Y:S02]  /*f300*/  FFMA.FTZ R13, R22, R6, -R30 ;  /* 0x00000006160d7223 */ /* 0x000fe4000001081e */
[----:B------:R-:W-:Y:S02]  /*f310*/  FFMA.FTZ R6, R21, R5, -R28 ;  /* 0x0000000515067223 */ /* 0x000fe4000001081c */
[----:B------:R-:W-:Y:S01]  /*f320*/  FFMA.FTZ R27, R11, R33, R0 ;  /* 0x000000210b1b7223 */ /* 0x000fe20000010000 */
[----:B------:R-:W-:Y:S01]  /*f330*/  F2FP.PACK_AB R11, R12, R24 ;  /* 0x000000180c0b723e */ /* 0x000fe200000000ff */
[----:B------:R-:W-:Y:S02]  /*f340*/  FFMA.FTZ R5, R18, R4, -R26 ;  /* 0x0000000412057223 */ /* 0x000fe4000001081a */
        /* <DEDUP_REMOVED lines=10> */
[----:B------:R-:W-:-:S02]  /*f3f0*/  F2FP.PACK_AB R9, R34, R35 ;  /* 0x000000232209723e */ /* 0x000fc400000000ff */
[----:B------:R-:W-:Y:S01]  /*f400*/  F2FP.PACK_AB R10, R27, R32 ;  /* 0x000000201b0a723e */ /* 0x000fe200000000ff */
[----:B------:R2:W-:Y:S04]  /*f410*/  STS.128 [R52], R12 ;  /* 0x0000000c34007388 */ /* 0x0005e80000000c00 */
[----:B------:R2:W-:Y:S02]  /*f420*/  STS.128 [R25+0x6080], R8 ;  /* 0x0060800819007388 */ /* 0x0005e40000000c00 */
.L_x_970:
[----:B------:R-:W-:Y:S05]  /*f430*/  BSYNC B1 ;  /* 0x0000000000017941 */ /* 0x000fea0003800000 */
.L_x_969:
[----:B------:R-:W-:-:S04]  /*f440*/  IADD3 R0, R138, 0x40, RZ ;  /* 0x000000408a007810 */ /* 0x000fc80007ffe0ff */
[----:B------:R-:W-:-:S13]  /*f450*/  ISETP.GE.AND P0, PT, R0, R84, PT ;  /* 0x000000540000720c */ /* 0x000fda0003f06270 */
[----:B------:R-:W-:Y:S05]  /*f460*/  @P0 BRA `(.L_x_954) ;  /* 0x000012f000000947 */ /* 0x000fea0003800000 */
[----:B--2---:R2:W5:Y:S04]  /*f470*/  LDL R52, [R1+0xac] ;  /* 0x0000ac0001347983 */ /* 0x0045680000100800 */
[----:B------:R2:W5:Y:S04]  /*f480*/  LDL R43, [R1+0xb0] ;  /* 0x0000b000012b7983 */ /* 0x0005680000100800 */
[----:B------:R2:W5:Y:S01]  /*f490*/  LDL R42, [R1+0xb4] ;  /* 0x0000b400012a7983 */ /* 0x0005620000100800 */
[----:B------:R-:W-:Y:S01]  /*f4a0*/  ISETP.GE.AND P0, PT, R110, c[0x0][0x27c], PT ;  /* 0x00009f006e007a0c */ /* 0x000fe20003f06270 */
[----:B------:R-:W-:-:S12]  /*f4b0*/  BSSY B0, `(.L_x_975) ;  /* 0x0000062000007945 */ /* 0x000fd80003800000 */
[----:B------:R-:W-:Y:S05]  /*f4c0*/  @P0 BRA `(.L_x_976) ;  /* 0x0000060000000947 */ /* 0x000fea0003800000 */
[----:B------:R-:W3:Y:S01]  /*f4d0*/  LDL R41, [R1+0xe0] ;  /* 0x0000e00001297983 */ /* 0x000ee20000100800 */
[----:B------:R-:W-:Y:S01]  /*f4e0*/  MOV R0, c[0x0][0x27c] ;  /* 0x00009f0000007a02 */ /* 0x000fe20000000f00 */
[----:B------:R-:W-:Y:S01]  /*f4f0*/  HADD2.F32 R6, -RZ, R93.H1_H1 ;  /* 0x3000005dff067230 */ /* 0x000fe20000004100 */
[----:B------:R-:W-:Y:S02]  /*f500*/  SHF.R.U32.HI R4, RZ, 0x10, R49 ;  /* 0x00000010ff047819 */ /* 0x000fe40000011631 */
[----:B------:R-:W-:Y:S02]  /*f510*/  LEA.HI R0, R0, R170, RZ, 0x1d ;  /* 0x000000aa00007211 */ /* 0x000fe400078fe8ff */
[----:B------:R-:W-:Y:S02]  /*f520*/  SHF.R.U32.HI R24, RZ, 0x10, R45 ;  /* 0x00000010ff187819 */ /* 0x000fe4000001162d */
[----:B------:R-:W-:Y:S02]  /*f530*/  SHF.R.S32.HI R3, RZ, 0x1f, R0 ;  /* 0x0000001fff037819 */ /* 0x000fe40000011400 */
[----:B------:R-:W-:Y:S01]  /*f540*/  SHF.L.U32 R2, R0, 0x3, RZ ;  /* 0x0000000300027819 */ /* 0x000fe200000006ff */
[----:B------:R-:W-:Y:S01]  /*f550*/  HADD2.F32 R40, -RZ, R24.H0_H0 ;  /* 0x20000018ff287230 */ /* 0x000fe20000004100 */
[----:B------:R-:W-:-:S02]  /*f560*/  LEA.HI R0, R3, R0, RZ, 0x2 ;  /* 0x0000000003007211 */ /* 0x000fc400078f10ff */
[----:B-----5:R-:W-:Y:S02]  /*f570*/  LOP3.LUT R2, R52, 0x18, R2, 0xf8, !PT ;  /* 0x0000001834027812 */ /* 0x020fe400078ef802 */
[----:B------:R-:W-:Y:S02]  /*f580*/  SHF.L.U32 R0, R0, 0xa, RZ ;  /* 0x0000000a00007819 */ /* 0x000fe400000006ff */
[----:B------:R-:W-:Y:S02]  /*f590*/  LOP3.LUT R2, R2, R43, RZ, 0x3c, !PT ;  /* 0x0000002b02027212 */ /* 0x000fe400078e3cff */
[----:B------:R-:W-:Y:S02]  /*f5a0*/  LOP3.LUT R0, R0, 0x7ffff000, RZ, 0xc0, !PT ;  /* 0x7ffff00000007812 */ /* 0x000fe400078ec0ff */
[----:B------:R-:W-:Y:S02]  /*f5b0*/  SHF.R.U32.HI R26, RZ, 0x10, R51 ;  /* 0x00000010ff1a7819 */ /* 0x000fe40000011633 */
[----:B------:R-:W-:-:S02]  /*f5c0*/  IADD3 R0, R2, R0, R42 ;  /* 0x0000000002007210 */ /* 0x000fc40007ffe02a */
[----:B------:R-:W-:Y:S02]  /*f5d0*/  SHF.R.U64 R36, R48, 0x10, R49 ;  /* 0x0000001030247819 */ /* 0x000fe40000001231 */
[----:B------:R-:W-:Y:S01]  /*f5e0*/  SHF.L.U32 R25, R0, 0x1, RZ ;  /* 0x0000000100197819 */ /* 0x000fe200000006ff */
[----:B------:R-:W-:Y:S01]  /*f5f0*/  HADD2.F32 R0, -RZ, R91.H1_H1 ;  /* 0x3000005bff007230 */ /* 0x000fe20000004100 */
[----:B------:R-:W-:Y:S02]  /*f600*/  SHF.R.U32.HI R27, RZ, 0x10, R47 ;  /* 0x00000010ff1b7819 */ /* 0x000fe4000001162f */
[----:B------:R-:W-:Y:S01]  /*f610*/  SHF.R.U64 R38, R44, 0x10, R45 ;  /* 0x000000102c267819 */ /* 0x000fe2000000122d */
[----:B------:R-:W4:Y:S01]  /*f620*/  LDS.128 R12, [R25+0x6080] ;  /* 0x00608000190c7984 */ /* 0x000f220000000c00 */
[----:B------:R-:W-:Y:S01]  /*f630*/  SHF.R.U64 R31, R50, 0x10, R51 ;  /* 0x00000010321f7819 */ /* 0x000fe20000001233 */
[----:B------:R-:W-:Y:S01]  /*f640*/  HADD2.F32 R39, -RZ, R27.H0_H0 ;  /* 0x2000001bff277230 */ /* 0x000fe20000004100 */
[----:B------:R-:W-:Y:S01]  /*f650*/  SHF.R.U64 R37, R46, 0x10, R47 ;  /* 0x000000102e257819 */ /* 0x000fe2000000122f */
[----:B------:R-:W-:-:S02]  /*f660*/  HADD2.F32 R38, -RZ, R38.H0_H0 ;  /* 0x20000026ff267230 */ /* 0x000fc40000004100 */
[----:B------:R-:W-:Y:S02]  /*f670*/  HADD2.F32 R27, -RZ, R31.H0_H0 ;  /* 0x2000001fff1b7230 */ /* 0x000fe40000004100 */
[----:B------:R-:W-:Y:S02]  /*f680*/  HADD2.F32 R31, -RZ, R37.H0_H0 ;  /* 0x20000025ff1f7230 */ /* 0x000fe40000004100 */
[--C-:B----4-:R-:W-:Y:S02]  /*f690*/  HADD2.F32 R3, -RZ, R13.reuse.H0_H0 ;  /* 0x2000000dff037230 */ /* 0x110fe40000004100 */
[----:B------:R-:W-:Y:S02]  /*f6a0*/  HADD2.F32 R2, -RZ, R13.H1_H1 ;  /* 0x3000000dff027230 */ /* 0x000fe40000004100 */
[----:B------:R-:W-:Y:S01]  /*f6b0*/  HADD2.F32 R13, -RZ, R12.H1_H1 ;  /* 0x3000000cff0d7230 */ /* 0x000fe20000004100 */
[----:B------:R-:W-:Y:S01]  /*f6c0*/  FMUL.FTZ R30, R3, R0 ;  /* 0x00000000031e7220 */ /* 0x000fe20000410000 */
[----:B---3--:R-:W3:Y:S02]  /*f6d0*/  LDS.128 R8, [R41] ;  /* 0x0000000029087984 */ /* 0x008ee40000000c00 */
[----:B---3--:R-:W-:-:S02]  /*f6e0*/  HADD2.F32 R22, -RZ, R9.H0_H0 ;  /* 0x20000009ff167230 */ /* 0x008fc40000004100 */
[----:B------:R-:W-:Y:S02]  /*f6f0*/  HADD2.F32 R20, -RZ, R9.H1_H1 ;  /* 0x30000009ff147230 */ /* 0x000fe40000004100 */
[--C-:B------:R-:W-:Y:S01]  /*f700*/  HADD2.F32 R17, -RZ, R11.reuse.H0_H0 ;  /* 0x2000000bff117230 */ /* 0x100fe20000004100 */
[----:B------:R-:W-:Y:S01]  /*f710*/  FMUL.FTZ R5, R22, R0 ;  /* 0x0000000016057220 */ /* 0x000fe20000410000 */
[----:B------:R-:W-:Y:S02]  /*f720*/  HADD2.F32 R16, -RZ, R11.H1_H1 ;  /* 0x3000000bff107230 */ /* 0x000fe40000004100 */
[----:B------:R-:W-:Y:S01]  /*f730*/  HADD2.F32 R9, -RZ, R12.H0_H0 ;  /* 0x2000000cff097230 */ /* 0x000fe20000004100 */
[----:B------:R-:W-:Y:S01]  /*f740*/  FFMA.FTZ R35, R3, R6, R5 ;  /* 0x0000000603237223 */ /* 0x000fe20000010005 */
[--C-:B------:R-:W-:Y:S02]  /*f750*/  HADD2.F32 R12, -RZ, R14.reuse.H0_H0 ;  /* 0x2000000eff0c7230 */ /* 0x100fe40000004100 */
[----:B------:R-:W-:-:S02]  /*f760*/  HADD2.F32 R11, -RZ, R14.H1_H1 ;  /* 0x3000000eff0b7230 */ /* 0x000fc40000004100 */
[----:B------:R-:W-:Y:S02]  /*f770*/  HADD2.F32 R14, -RZ, R4.H0_H0 ;  /* 0x20000004ff0e7230 */ /* 0x000fe40000004100 */
[----:B------:R-:W-:Y:S02]  /*f780*/  HADD2.F32 R21, -RZ, R8.H0_H0 ;  /* 0x20000008ff157230 */ /* 0x000fe40000004100 */
[----:B------:R-:W-:Y:S01]  /*f790*/  HADD2.F32 R4, -RZ, R93.H0_H0 ;  /* 0x2000005dff047230 */ /* 0x000fe20000004100 */
[-C--:B------:R-:W-:Y:S01]  /*f7a0*/  FMUL.FTZ R0, R20, R14.reuse ;  /* 0x0000000e14007220 */ /* 0x080fe20000410000 */
[----:B------:R-:W-:Y:S01]  /*f7b0*/  HADD2.F32 R5, -RZ, R96.H0_H0 ;  /* 0x20000060ff057230 */ /* 0x000fe20000004100 */
[C---:B------:R-:W-:Y:S01]  /*f7c0*/  FMUL.FTZ R29, R2.reuse, R14 ;  /* 0x0000000e021d7220 */ /* 0x040fe20000410000 */
[----:B------:R-:W-:Y:S01]  /*f7d0*/  HADD2.F32 R18, -RZ, R10.H0_H0 ;  /* 0x2000000aff127230 */ /* 0x000fe20000004100 */
[----:B------:R-:W-:Y:S01]  /*f7e0*/  FFMA.FTZ R34, R2, R40, R0 ;  /* 0x0000002802227223 */ /* 0x000fe20000010000 */
[--C-:B------:R-:W-:Y:S01]  /*f7f0*/  HADD2.F32 R2, -RZ, R94.reuse.H0_H0 ;  /* 0x2000005eff027230 */ /* 0x100fe20000004100 */
[-C--:B------:R-:W-:Y:S01]  /*f800*/  FMUL.FTZ R3, R21, R4.reuse ;  /* 0x0000000415037220 */ /* 0x080fe20000410000 */
[----:B------:R-:W-:Y:S01]  /*f810*/  HADD2.F32 R0, -RZ, R94.H1_H1 ;  /* 0x3000005eff007230 */ /* 0x000fe20000004100 */
[C---:B------:R-:W-:Y:S01]  /*f820*/  FMUL.FTZ R28, R9.reuse, R4 ;  /* 0x00000004091c7220 */ /* 0x040fe20000410000 */
[----:B------:R-:W-:Y:S01]  /*f830*/  HADD2.F32 R19, -RZ, R10.H1_H1 ;  /* 0x3000000aff137230 */ /* 0x000fe20000004100 */
[----:B------:R-:W-:Y:S01]  /*f840*/  FFMA.FTZ R32, R9, R5, R3 ;  /* 0x0000000509207223 */ /* 0x000fe20000010003 */
[----:B------:R-:W-:Y:S01]  /*f850*/  HADD2.F32 R4, -RZ, R97.H0_H0 ;  /* 0x20000061ff047230 */ /* 0x000fe20000004100 */
[----:B------:R-:W-:Y:S01]  /*f860*/  FMUL.FTZ R14, R18, R2 ;  /* 0x00000002120e7220 */ /* 0x000fe20000410000 */
[--C-:B------:R-:W-:Y:S01]  /*f870*/  HADD2.F32 R10, -RZ, R15.reuse.H0_H0 ;  /* 0x2000000fff0a7230 */ /* 0x100fe20000004100 */
[C---:B------:R-:W-:Y:S01]  /*f880*/  FMUL.FTZ R9, R17.reuse, R0 ;  /* 0x0000000011097220 */ /* 0x040fe20000410000 */
[----:B------:R-:W-:Y:S01]  /*f890*/  HADD2.F32 R3, -RZ, R96.H1_H1 ;  /* 0x30000060ff037230 */ /* 0x000fe20000004100 */
[----:B------:R-:W-:Y:S01]  /*f8a0*/  FFMA.FTZ R33, R12, R4, R14 ;  /* 0x000000040c217223 */ /* 0x000fe2000001000e */
[----:B------:R-:W-:Y:S01]  /*f8b0*/  HADD2.F32 R23, -RZ, R8.H1_H1 ;  /* 0x30000008ff177230 */ /* 0x000fe20000004100 */
[C---:B------:R-:W-:Y:S01]  /*f8c0*/  FMUL.FTZ R14, R10.reuse, R0 ;  /* 0x000000000a0e7220 */ /* 0x040fe20000410000 */
[----:B------:R-:W-:Y:S01]  /*f8d0*/  HADD2.F32 R8, -RZ, R15.H1_H1 ;  /* 0x3000000fff087230 */ /* 0x000fe20000004100 */
[-C--:B------:R-:W-:Y:S01]  /*f8e0*/  FFMA.FTZ R24, R10, R3.reuse, R9 ;  /* 0x000000030a187223 */ /* 0x080fe20000010009 */
[----:B------:R-:W-:Y:S01]  /*f8f0*/  HADD2.F32 R15, -RZ, R26.H0_H0 ;  /* 0x2000001aff0f7230 */ /* 0x000fe20000004100 */
[----:B------:R-:W-:Y:S01]  /*f900*/  FMUL.FTZ R26, R12, R2 ;  /* 0x000000020c1a7220 */ /* 0x000fe20000410000 */
[----:B------:R-:W-:Y:S01]  /*f910*/  HADD2.F32 R10, -RZ, R36.H0_H0 ;  /* 0x20000024ff0a7230 */ /* 0x000fe20000004100 */
[----:B------:R-:W-:-:S02]  /*f920*/  FFMA.FTZ R3, R17, R3, -R14 ;  /* 0x0000000311037223 */ /* 0x000fc4000001080e */
[-C--:B------:R-:W-:Y:S02]  /*f930*/  FMUL.FTZ R0, R16, R15.reuse ;  /* 0x0000000f10007220 */ /* 0x080fe40000410000 */
[----:B------:R-:W-:Y:S02]  /*f940*/  FMUL.FTZ R2, R23, R10 ;  /* 0x0000000a17027220 */ /* 0x000fe40000410000 */
[C---:B------:R-:W-:Y:S02]  /*f950*/  FMUL.FTZ R9, R8.reuse, R15 ;  /* 0x0000000f08097220 */ /* 0x040fe40000410000 */
[----:B------:R-:W-:Y:S02]  /*f960*/  FFMA.FTZ R12, R8, R39, R0 ;  /* 0x00000027080c7223 */ /* 0x000fe40000010000 */
[----:B------:R-:W-:Y:S02]  /*f970*/  FMUL.FTZ R0, R19, R27 ;  /* 0x0000001b13007220 */ /* 0x000fe40000410000 */
[----:B------:R-:W-:-:S02]  /*f980*/  FFMA.FTZ R15, R13, R38, R2 ;  /* 0x000000260d0f7223 */ /* 0x000fc40000010002 */
[----:B------:R-:W-:Y:S02]  /*f990*/  FMUL.FTZ R8, R13, R10 ;  /* 0x0000000a0d087220 */ /* 0x000fe40000410000 */
[----:B------:R-:W-:Y:S02]  /*f9a0*/  FMUL.FTZ R2, R11, R27 ;  /* 0x0000001b0b027220 */ /* 0x000fe40000410000 */
[----:B------:R-:W-:Y:S02]  /*f9b0*/  FFMA.FTZ R13, R22, R6, -R30 ;  /* 0x00000006160d7223 */ /* 0x000fe4000001081e */
[----:B------:R-:W-:Y:S02]  /*f9c0*/  FFMA.FTZ R6, R21, R5, -R28 ;  /* 0x0000000515067223 */ /* 0x000fe4000001081c */
[----:B------:R-:W-:Y:S01]  /*f9d0*/  FFMA.FTZ R27, R11, R31, R0 ;  /* 0x0000001f0b1b7223 */ /* 0x000fe20000010000 */
[----:B------:R-:W-:Y:S01]  /*f9e0*/  F2FP.PACK_AB R11, R12, R24 ;  /* 0x000000180c0b723e */ /* 0x000fe200000000ff */
[----:B------:R-:W-:-:S02]  /*f9f0*/  FFMA.FTZ R5, R18, R4, -R26 ;  /* 0x0000000412057223 */ /* 0x000fc4000001081a */
[----:B------:R-:W-:Y:S02]  /*fa00*/  FFMA.FTZ R10, R20, R40, -R29 ;  /* 0x00000028140a7223 */ /* 0x000fe4000001081d */
[----:B------:R-:W-:Y:S01]  /*fa10*/  FFMA.FTZ R0, R16, R39, -R9 ;  /* 0x0000002710007223 */ /* 0x000fe20000010809 */
[----:B------:R-:W-:Y:S01]  /*fa20*/  F2FP.PACK_AB R9, R34, R35 ;  /* 0x000000232209723e */ /* 0x000fe200000000ff */
[----:B------:R-:W-:Y:S01]  /*fa30*/  FFMA.FTZ R4, R23, R38, -R8 ;  /* 0x0000002617047223 */ /* 0x000fe20000010808 */
[----:B------:R-:W-:Y:S01]  /*fa40*/  F2FP.PACK_AB R8, R15, R32 ;  /* 0x000000200f08723e */ /* 0x000fe200000000ff */
[----:B------:R-:W-:Y:S01]  /*fa50*/  FFMA.FTZ R2, R19, R31, -R2 ;  /* 0x0000001f13027223 */ /* 0x000fe20000010802 */
[----:B------:R-:W-:Y:S02]  /*fa60*/  F2FP.PACK_AB R15, R0, R3 ;  /* 0x00000003000f723e */ /* 0x000fe400000000ff */
[----:B------:R-:W-:Y:S02]  /*fa70*/  F2FP.PACK_AB R13, R10, R13 ;  /* 0x0000000d0a0d723e */ /* 0x000fe400000000ff */
[----:B------:R-:W-:-:S02]  /*fa80*/  F2FP.PACK_AB R12, R4, R6 ;  /* 0x00000006040c723e */ /* 0x000fc400000000ff */
[----:B------:R-:W-:Y:S02]  /*fa90*/  F2FP.PACK_AB R14, R2, R5 ;  /* 0x00000005020e723e */ /* 0x000fe400000000ff */
[----:B------:R-:W-:-:S03]  /*faa0*/  F2FP.PACK_AB R10, R27, R33 ;  /* 0x000000211b0a723e */ /* 0x000fc600000000ff */
[----:B------:R3:W-:Y:S04]  /*fab0*/  STS.128 [R41], R12 ;  /* 0x0000000c29007388 */ /* 0x0007e80000000c00 */
[----:B------:R3:W-:Y:S02]  /*fac0*/  STS.128 [R25+0x6080], R8 ;  /* 0x0060800819007388 */ /* 0x0007e40000000c00 */
.L_x_976:
[----:B------:R-:W-:Y:S05]  /*fad0*/  BSYNC B0 ;  /* 0x0000000000007941 */ /* 0x000fea0003800000 */
.L_x_975:
[----:B------:R-:W-:Y:S01]  /*fae0*/  ISETP.GE.AND P0, PT, R137, c[0x0][0x27c], PT ;  /* 0x00009f0089007a0c */ /* 0x000fe20003f06270 */
[----:B------:R-:W-:-:S12]  /*faf0*/  BSSY B0, `(.L_x_977) ;  /* 0x0000063000007945 */ /* 0x000fd80003800000 */
[----:B------:R-:W-:Y:S05]  /*fb00*/  @P0 BRA `(.L_x_978) ;  /* 0x0000061000000947 */ /* 0x000fea0003800000 */
[----:B------:R-:W4:Y:S04]  /*fb10*/  LDL R2, [R1+0x64] ;  /* 0x0000640001027983 */ /* 0x000f280000100800 */
[----:B---3--:R-:W3:Y:S01]  /*fb20*/  LDL R41, [R1+0xd8] ;  /* 0x0000d80001297983 */ /* 0x008ee20000100800 */
[----:B------:R-:W-:Y:S01]  /*fb30*/  MOV R0, c[0x0][0x27c] ;  /* 0x00009f0000007a02 */ /* 0x000fe20000000f00 */
[----:B------:R-:W-:Y:S01]  /*fb40*/  HADD2.F32 R6, -RZ, R98.H1_H1 ;  /* 0x30000062ff067230 */ /* 0x000fe20000004100 */
[----:B------:R-:W-:Y:S02]  /*fb50*/  SHF.R.U32.HI R4, RZ, 0x10, R69 ;  /* 0x00000010ff047819 */ /* 0x000fe40000011645 */
[----:B------:R-:W-:Y:S02]  /*fb60*/  SHF.R.U32.HI R24, RZ, 0x10, R65 ;  /* 0x00000010ff187819 */ /* 0x000fe40000011641 */
[----:B------:R-:W-:-:S02]  /*fb70*/  SHF.R.U32.HI R26, RZ, 0x10, R71 ;  /* 0x00000010ff1a7819 */ /* 0x000fc40000011647 */
[----:B------:R-:W-:Y:S01]  /*fb80*/  SHF.R.U64 R31, R68, 0x10, R69 ;  /* 0x00000010441f7819 */ /* 0x000fe20000001245 */
[----:B------:R-:W-:Y:S01]  /*fb90*/  HADD2.F32 R40, -RZ, R24.H0_H0 ;  /* 0x20000018ff287230 */ /* 0x000fe20000004100 */
[----:B------:R-:W-:Y:S02]  /*fba0*/  SHF.R.U32.HI R27, RZ, 0x10, R67 ;  /* 0x00000010ff1b7819 */ /* 0x000fe40000011643 */
[----:B------:R-:W-:Y:S02]  /*fbb0*/  SHF.R.U64 R35, R64, 0x10, R65 ;  /* 0x0000001040237819 */ /* 0x000fe40000001241 */
[----:B------:R-:W-:Y:S01]  /*fbc0*/  SHF.R.U64 R32, R70, 0x10, R71 ;  /* 0x0000001046207819 */ /* 0x000fe20000001247 */
[----:B------:R-:W-:Y:S01]  /*fbd0*/  HADD2.F32 R39, -RZ, R27.H0_H0 ;  /* 0x2000001bff277230 */ /* 0x000fe20000004100 */
[----:B------:R-:W-:Y:S01]  /*fbe0*/  SHF.R.U64 R37, R66, 0x10, R67 ;  /* 0x0000001042257819 */ /* 0x000fe20000001243 */
[----:B------:R-:W-:Y:S02]  /*fbf0*/  HADD2.F32 R35, -RZ, R35.H0_H0 ;  /* 0x20000023ff237230 */ /* 0x000fe40000004100 */
[----:B------:R-:W-:Y:S01]  /*fc00*/  HADD2.F32 R27, -RZ, R32.H0_H0 ;  /* 0x20000020ff1b7230 */ /* 0x000fe20000004100 */
[----:B----4-:R-:W-:-:S04]  /*fc10*/  LEA.HI R0, R0, R2, RZ, 0x1d ;  /* 0x0000000200007211 */ /* 0x010fc800078fe8ff */
[----:B------:R-:W-:Y:S01]  /*fc20*/  SHF.R.S32.HI R2, RZ, 0x1f, R0 ;  /* 0x0000001fff027819 */ /* 0x000fe20000011400 */
[----:B---3--:R-:W3:Y:S01]  /*fc30*/  LDS.128 R8, [R41] ;  /* 0x0000000029087984 */ /* 0x008ee20000000c00 */
        /* <DEDUP_REMOVED lines=9> */
[----:B------:R-:W4:Y:S01]  /*fcd0*/  LDS.128 R12, [R25+0x6080] ;  /* 0x00608000190c7984 */ /* 0x000f220000000c00 */
[--C-:B---3--:R-:W-:Y:S02]  /*fce0*/  HADD2.F32 R22, -RZ, R9.reuse.H0_H0 ;  /* 0x20000009ff167230 */ /* 0x108fe40000004100 */
        /* <DEDUP_REMOVED lines=8> */
[--C-:B----4-:R-:W-:Y:S02]  /*fd70*/  HADD2.F32 R3, -RZ, R13.reuse.H0_H0 ;  /* 0x2000000dff037230 */ /* 0x110fe40000004100 */
        /* <DEDUP_REMOVED lines=9> */
[--C-:B------:R-:W-:Y:S01]  /*fe10*/  HADD2.F32 R5, -RZ, R100.reuse.H0_H0 ;  /* 0x20000064ff057230 */ /* 0x100fe20000004100 */
        /* <DEDUP_REMOVED lines=9> */
[----:B------:R-:W-:Y:S01]  /*feb0*/  HADD2.F32 R4, -RZ, R101.H0_H0 ;  /* 0x20000065ff047230 */ /* 0x000fe20000004100 */
[----:B------:R-:W-:Y:S01]  /*fec0*/  FFMA.FTZ R33, R9, R5, R3 ;  /* 0x0000000509217223 */ /* 0x000fe20000010003 */
[----:B------:R-:W-:Y:S01]  /*fed0*/  HADD2.F32 R3, -RZ, R100.H1_H1 ;  /* 0x30000064ff037230 */ /* 0x000fe20000004100 */
        /* <DEDUP_REMOVED lines=13> */
[----:B------:R-:W-:Y:S02]  /*ffb0*/  FMUL.FTZ R0, R19, R27 ;  /* 0x0000001b13007220 */ /* 0x000fe40000410000 */
        /* <DEDUP_REMOVED lines=22> */
.L_x_978:
[----:B------:R-:W-:Y:S05]  /*10120*/  BSYNC B0 ;  /* 0x0000000000007941 */ /* 0x000fea0003800000 */
.L_x_977:
[----:B------:R-:W-:-:S13]  /*10130*/  ISETP.GE.AND P0, PT, R136, c[0x0][0x27c], PT ;  /* 0x00009f0088007a0c */ /* 0x000fda0003f06270 */
        /* <DEDUP_REMOVED lines=98> */
.L_x_954:
[----:B------:R-:W-:Y:S05]  /*10760*/  BSYNC B2 ;  /* 0x0000000000027941 */ /* 0x000fea0003800000 */
.L_x_936:
[----:B---3--:R-:W-:Y:S01]  /*10770*/  IMAD R0, R106, c[0x0][0x208], RZ ;  /* 0x000082006a007a24 */ /* 0x008fe200078e02ff */
[----:B------:R-:W-:-:S04]  /*10780*/  DEPBAR.LE SB0, 0x0 ;  /* 0x000080000000791a */ /* 0x000fc80000000000 */
[----:B------:R-:W-:Y:S01]  /*10790*/  IMAD.WIDE.U32 R2, R222, c[0x0][0x208], RZ ;  /* 0x00008200de027a25 */ /* 0x000fe200078e00ff */
[----:B------:R-:W-:Y:S01]  /*107a0*/  BAR.SYNC.DEFER_BLOCKING 0x0 ;  /* 0x0000000000007b1d */ /* 0x000fe20000010000 */
[----:B------:R-:W-:Y:S02]  /*107b0*/  ISETP.GE.AND P3, PT, R116, c[0x0][0x1d4], PT ;  /* 0x0000750074007a0c */ /* 0x000fe40003f66270 */
[----:B------:R-:W-:Y:S01]  /*107c0*/  IMAD R0, R222, c[0x0][0x20c], R0 ;  /* 0x00008300de007a24 */ /* 0x000fe200078e0200 */
[----:B------:R-:W-:Y:S01]  /*107d0*/  SHF.L.U64.HI R233, R116, 0x1, R117 ;  /* 0x0000000174e97819 */ /* 0x000fe20000010275 */
[----:B-12---:R-:W-:Y:S01]  /*107e0*/  IMAD.WIDE.U32 R8, R95, c[0x0][0x210], RZ ;  /* 0x000084005f087a25 */ /* 0x006fe200078e00ff */
[----:B------:R-:W-:Y:S01]  /*107f0*/  SHF.L.U64.HI R235, R252, 0x1, R113 ;  /* 0x00000001fceb7819 */ /* 0x000fe20000010271 */
[----:B------:R-:W1:Y:S01]  /*10800*/  S2R R23, SR_TID.X ;  /* 0x0000000000177919 */ /* 0x000e620000002100 */
[----:B------:R-:W-:Y:S01]  /*10810*/  SHF.L.U64.HI R231, R109, 0x1, R112 ;  /* 0x000000016de77819 */ /* 0x000fe20000010270 */
[----:B------:R-:W-:Y:S01]  /*10820*/  IMAD.IADD R3, R3, 0x1, R0 ;  /* 0x0000000103037824 */ /* 0x000fe200078e0200 */
[----:B------:R-:W-:Y:S01]  /*10830*/  ISETP.GE.AND P2, PT, R109, c[0x0][0x1d4], PT ;  /* 0x000075006d007a0c */ /* 0x000fe20003f46270 */
[----:B------:R-:W-:Y:S01]  /*10840*/  IMAD R0, R107, c[0x0][0x218], RZ ;  /* 0x000086006b007a24 */ /* 0x000fe200078e02ff */
[----:B------:R-:W-:Y:S01]  /*10850*/  STL.64 [R1+0x30], R8 ;  /* 0x0000300801007387 */ /* 0x000fe20000100a00 */
[C---:B------:R-:W-:Y:S01]  /*10860*/  IMAD.WIDE.U32 R2, R220.reuse, c[0x0][0x218], R2 ;  /* 0x00008600dc027a25 */ /* 0x040fe200078e0002 */
[----:B------:R-:W-:Y:S01]  /*10870*/  LOP3.LUT R209, R209, 0xfffffbff, RZ, 0xc0, !PT ;  /* 0xfffffbffd1d17812 */ /* 0x000fe200078ec0ff */
[----:B------:R-:W-:Y:S02]  /*10880*/  BSSY B0, `(.L_x_979) ;  /* 0x000003e000007945 */ /* 0x000fe40003800000 */
[----:B------:R-:W-:Y:S01]  /*10890*/  IMAD R4, R220, c[0x0][0x21c], R0 ;  /* 0x00008700dc047a24 */ /* 0x000fe200078e0200 */
[----:B------:R-:W-:Y:S01]  /*108a0*/  IADD3 R0, P0, R2, R8, RZ ;  /* 0x0000000802007210 */ /* 0x000fe20007f1e0ff */
[----:B------:R-:W-:-:S02]  /*108b0*/  IMAD R5, R95, c[0x0][0x214], R9 ;  /* 0x000085005f057a24 */ /* 0x000fc400078e0209 */
[----:B------:R-:W-:Y:S02]  /*108c0*/  IMAD.SHL.U32 R234, R116, 0x2, RZ ;  /* 0x0000000274ea7824 */ /* 0x000fe400078e00ff */
[----:B------:R-:W-:Y:S01]  /*108d0*/  IMAD.SHL.U32 R236, R252, 0x2, RZ ;  /* 0x00000002fcec7824 */ /* 0x000fe200078e00ff */
[----:B------:R-:W-:Y:S01]  /*108e0*/  IADD3.X R2, R5, R3, R4, P0, !PT ;  /* 0x0000000305027210 */ /* 0x000fe200007fe404 */
[----:B------:R-:W-:Y:S01]  /*108f0*/  IMAD.SHL.U32 R210, R115, 0x2, RZ ;  /* 0x0000000273d27824 */ /* 0x000fe200078e00ff */
[C---:B------:R-:W-:Y:S01]  /*10900*/  LEA R22, P0, R0.reuse, c[0x0][0x1f8], 0x1 ;  /* 0x00007e0000167a11 */ /* 0x040fe200078008ff */
[----:B------:R-:W-:Y:S01]  /*10910*/  LDSM.16.M88.4 R16, [R198] ;  /* 0x00000000c610783b */ /* 0x000fe20000000200 */
[----:B------:R-:W-:Y:S02]  /*10920*/  IMAD.SHL.U32 R232, R109, 0x2, RZ ;  /* 0x000000026de87824 */ /* 0x000fe400078e00ff */
[----:B------:R-:W-:Y:S01]  /*10930*/  LEA.HI.X R6, R0, c[0x0][0x1fc], R2, 0x1, P0 ;  /* 0x00007f0000067a11 */ /* 0x000fe200000f0c02 */
[----:B------:R-:W-:Y:S01]  /*10940*/  IMAD.IADD R0, R132, 0x1, -R114 ;  /* 0x0000000184007824 */ /* 0x000fe200078e0a72 */
[----:B------:R-:W2:Y:S01]  /*10950*/  SHFL.IDX PT, R2, R22, RZ, 0x1c1f ;  /* 0x001c1fff16027589 */ /* 0x000ea200000e0000 */
[----:B-1----:R-:W-:-:S03]  /*10960*/  ISETP.GT.AND P4, PT, R23, 0x3f, PT ;  /* 0x0000003f1700780c */ /* 0x002fc60003f84270 */
[----:B------:R-:W1:Y:S01]  /*10970*/  SHFL.IDX PT, R3, R6, RZ, 0x1c1f ;  /* 0x001c1fff06037589 */ /* 0x000e6200000e0000 */
[----:B------:R-:W-:-:S03]  /*10980*/  ISETP.LT.OR P1, PT, R0, 0x1, P3 ;  /* 0x000000010000780c */ /* 0x000fc60001f21670 */
[----:B------:R-:W3:Y:S04]  /*10990*/  LDSM.16.M88.4 R12, [R198+0x1000] ;  /* 0x00100000c60c783b */ /* 0x000ee80000000200 */
[----:B------:R-:W4:Y:S02]  /*109a0*/  LDSM.16.M88.4 R24, [R171] ;  /* 0x00000000ab18783b */ /* 0x000f240000000200 */
[----:B------:R-:W-:Y:S02]  /*109b0*/  @P4 LOP3.LUT R209, R209, 0x400, RZ, 0xfc, !PT ;  /* 0x00000400d1d14812 */ /* 0x000fe400078efcff */
[----:B------:R-:W3:Y:S04]  /*109c0*/  LDSM.16.M88.4 R32, [R171+0x400] ;  /* 0x00040000ab20783b */ /* 0x000ee80000000200 */
[----:B------:R-:W3:Y:S01]  /*109d0*/  LDSM.16.M88.4 R28, [R171+0x800] ;  /* 0x00080000ab1c783b */ /* 0x000ee20000000200 */
[----:B--2---:R-:W-:-:S03]  /*109e0*/  IADD3 R20, P0, R2, R234, RZ ;  /* 0x000000ea02147210 */ /* 0x004fc60007f1e0ff */
[----:B------:R-:W2:Y:S02]  /*109f0*/  LDSM.16.M88.4 R36, [R199] ;  /* 0x00000000c724783b */ /* 0x000ea40000000200 */
[----:B-1----:R-:W-:Y:S02]  /*10a00*/  IMAD.X R21, R3, 0x1, R233, P0 ;  /* 0x0000000103157824 */ /* 0x002fe400000e06e9 */
[----:B------:R-:W1:Y:S01]  /*10a10*/  LDSM.16.M88.4 R8, [R199+0x1000] ;  /* 0x00100000c708783b */ /* 0x000e620000000200 */
[----:B------:R-:W-:-:S03]  /*10a20*/  IADD3 R4, P0, R2, R236, RZ ;  /* 0x000000ec02047210 */ /* 0x000fc60007f1e0ff */
[----:B------:R-:W1:Y:S04]  /*10a30*/  LDSM.16.M88.4 R48, [R200] ;  /* 0x00000000c830783b */ /* 0x000e680000000200 */
[----:B-----5:R-:W1:Y:S04]  /*10a40*/  LDSM.16.M88.4 R52, [R208] ;  /* 0x00000000d034783b */ /* 0x020e680000000200 */
[----:B------:R-:W1:Y:S04]  /*10a50*/  LDSM.16.M88.4 R64, [R207] ;  /* 0x00000000cf40783b */ /* 0x000e680000000200 */
[----:B------:R-:W-:Y:S01]  /*10a60*/  @!PT LDS RZ, [RZ] ;  /* 0x00000000fffff984 */ /* 0x000fe20000000800 */
[----:B------:R-:W-:Y:S01]  /*10a70*/  @!PT LDS RZ, [RZ] ;  /* 0x00000000fffff984 */ /* 0x000fe20000000800 */
[----:B------:R-:W-:Y:S01]  /*10a80*/  @!PT LDS RZ, [RZ] ;  /* 0x00000000fffff984 */ /* 0x000fe20000000800 */
[----:B------:R1:W-:Y:S01]  /*10a90*/  LDGSTS.E.BYPASS.LTC128B.128 [R210+0x1880], [R20.64], !P1 ;  /* 0x0188000014d27fae */ /* 0x0003e2000c901d48 */
[----:B------:R-:W-:-:S03]  /*10aa0*/  ISETP.GE.AND P1, PT, R252, c[0x0][0x1d4], PT ;  /* 0x00007500fc007a0c */ /* 0x000fc60003f26270 */
[----:B------:R2:W-:Y:S02]  /*10ab0*/  STL [R1+0x38], R5 ;  /* 0x0000380501007387 */ /* 0x0005e40000100800 */
[----:B--2---:R-:W-:Y:S01]  /*10ac0*/  IMAD.X R5, R3, 0x1, R235, P0 ;  /* 0x0000000103057824 */ /* 0x004fe200000e06eb */
[----:B------:R-:W-:-:S13]  /*10ad0*/  ISETP.LT.OR P0, PT, R0, 0x1, P1 ;  /* 0x000000010000780c */ /* 0x000fda0000f01670 */
[----:B------:R2:W-:Y:S01]  /*10ae0*/  LDGSTS.E.BYPASS.LTC128B.128 [R210+0x2480], [R4.64], !P0 ;  /* 0x0248000004d27fae */ /* 0x0005e2000c101d48 */
[----:B------:R-:W-:-:S05]  /*10af0*/  IADD3 R2, P0, R2, R232, RZ ;  /* 0x000000e802027210 */ /* 0x000fca0007f1e0ff */
[----:B------:R-:W-:Y:S01]  /*10b00*/  IMAD.X R3, R3, 0x1, R231, P0 ;  /* 0x0000000103037824 */ /* 0x000fe200000e06e7 */
[----:B------:R-:W-:-:S13]  /*10b10*/  ISETP.LT.OR P0, PT, R0, 0x1, P2 ;  /* 0x000000010000780c */ /* 0x000fda0001701670 */
[----:B------:R2:W-:Y:S01]  /*10b20*/  LDGSTS.E.BYPASS.LTC128B.128 [R210+0x3080], [R2.64], !P0 ;  /* 0x0308000002d27fae */ /* 0x0005e2000c101d48 */
[----:B------:R-:W-:Y:S05]  /*10b30*/  @P4 BRA `(.L_x_980) ;  /* 0x0000012000004947 */ /* 0x000fea0003800000 */
[----:B-1-34-:R-:W-:Y:S05]  /*10b40*/  BRA.DIV ~URZ, `(.L_x_981) ;  /* 0x000161127f007947 */ /* 0x01afea000b800000 */
[----:B--2---:R1:W2:Y:S04]  /*10b50*/  SHFL.IDX PT, R4, R6, 0x1, 0x1c1f ;  /* 0x003c1f0006047f89 */ /* 0x0042a800000e0000 */
[----:B------:R1:W3:Y:S02]  /*10b60*/  SHFL.IDX PT, R2, R22, 0x1, 0x1c1f ;  /* 0x003c1f0016027f89 */ /* 0x0002e400000e0000 */
.L_x_1180:
[----:B-1-3--:R-:W-:Y:S02]  /*10b70*/  IADD3 R22, P0, R2, R234, RZ ;  /* 0x000000ea02167210 */ /* 0x00afe40007f1e0ff */
[----:B------:R-:W-:-:S03]  /*10b80*/  ISETP.LT.OR P1, PT, R0, 0x21, P1 ;  /* 0x000000210000780c */ /* 0x000fc60000f21670 */
        /* <DEDUP_REMOVED lines=13> */
.L_x_980:
[----:B-1-34-:R-:W-:Y:S05]  /*10c60*/  BSYNC B0 ;  /* 0x0000000000007941 */ /* 0x01afea0003800000 */
.L_x_979:
[----:B------:R-:W0:Y:S01]  /*10c70*/  LDGDEPBAR ;  /* 0x00000000000079af */ /* 0x000e220000000000 */
[----:B------:R-:W-:Y:S01]  /*10c80*/  WARPSYNC 0xffffffff ;  /* 0xffffffff00007948 */ /* 0x000fe20003800000 */
[-C--:B------:R-:W-:Y:S02]  /*10c90*/  HMMA.16816.F32 R20, R16, R24.reuse, RZ ;  /* 0x000000181014723c */ /* 0x080fe400000018ff */
[----:B------:R-:W-:Y:S04]  /*10ca0*/  LDSM.16.M88.4 R56, [R171+0xc00] ;  /* 0x000c0000ab38783b */ /* 0x000fe80000000200 */
[----:B------:R-:W1:Y:S02]  /*10cb0*/  LDSM.16.M88.4 R40, [R198+0x2000] ;  /* 0x00200000c628783b */ /* 0x000e640000000200 */
[C---:B------:R-:W-:Y:S02]  /*10cc0*/  HMMA.16816.F32 R60, R12.reuse, R24, RZ ;  /* 0x000000180c3c723c */ /* 0x040fe400000018ff */
[----:B------:R-:W-:Y:S04]  /*10cd0*/  LDSM.16.M88.4 R44, [R206] ;  /* 0x00000000ce2c783b */ /* 0x000fe80000000200 */
[----:B--2---:R-:W2:Y:S01]  /*10ce0*/  LDL R2, [R1+0x20] ;  /* 0x0000200001027983 */ /* 0x004ea20000100800 */
[----:B------:R-:W-:Y:S01]  /*10cf0*/  BSSY B1, `(.L_x_982) ;  /* 0x0000115000017945 */ /* 0x000fe20003800000 */
[C---:B------:R-:W-:Y:S08]  /*10d00*/  HMMA.16816.F32 R92, R12.reuse, R32, RZ ;  /* 0x000000200c5c723c */ /* 0x040ff000000018ff */
[C---:B------:R-:W-:Y:S08]  /*10d10*/  HMMA.16816.F32 R80, R12.reuse, R28, RZ ;  /* 0x0000001c0c50723c */ /* 0x040ff000000018ff */
[C---:B------:R-:W-:Y:S08]  /*10d20*/  HMMA.16816.F32 R96, R12.reuse, R26, RZ ;  /* 0x0000001a0c60723c */ /* 0x040ff000000018ff */
[C---:B------:R-:W-:Y:S08]  /*10d30*/  HMMA.16816.F32 R88, R12.reuse, R34, RZ ;  /* 0x000000220c58723c */ /* 0x040ff000000018ff */
[----:B------:R-:W-:Y:S08]  /*10d40*/  HMMA.16816.F32 R76, R12, R30, RZ ;  /* 0x0000001e0c4c723c */ /* 0x000ff000000018ff */
[----:B------:R-:W-:Y:S01]  /*10d50*/  HMMA.16816.F32 R12, R36, R48, R20 ;  /* 0x00000030240c723c */ /* 0x000fe20000001814 */
[----:B------:R-:W-:Y:S07]  /*10d60*/  LDSM.16.M88.4 R20, [R198+0x4000] ;  /* 0x00400000c614783b */ /* 0x000fee0000000200 */
[C---:B------:R-:W-:Y:S08]  /*10d70*/  HMMA.16816.F32 R68, R16.reuse, R28, RZ ;  /* 0x0000001c1044723c */ /* 0x040ff000000018ff */
[C---:B------:R-:W-:Y:S08]  /*10d80*/  HMMA.16816.F32 R72, R16.reuse, R32, RZ ;  /* 0x000000201048723c */ /* 0x040ff000000018ff */
[C---:B------:R-:W-:Y:S08]  /*10d90*/  HMMA.16816.F32 R24, R16.reuse, R26, RZ ;  /* 0x0000001a1018723c */ /* 0x040ff000000018ff */
[C---:B------:R-:W-:Y:S01]  /*10da0*/  HMMA.16816.F32 R84, R16.reuse, R34, RZ ;  /* 0x000000221054723c */ /* 0x040fe200000018ff */
[----:B------:R-:W3:Y:S07]  /*10db0*/  LDSM.16.M88.4 R32, [R198+0x3000] ;  /* 0x00300000c620783b */ /* 0x000eee0000000200 */
[----:B------:R-:W-:Y:S01]  /*10dc0*/  HMMA.16816.F32 R100, R16, R30, RZ ;  /* 0x0000001e1064723c */ /* 0x000fe200000018ff */
[----:B------:R-:W4:Y:S04]  /*10dd0*/  LDSM.16.M88.4 R28, [R199+0x2000] ;  /* 0x00200000c71c783b */ /* 0x000f280000000200 */
[----:B------:R-:W-:Y:S03]  /*10de0*/  LDSM.16.M88.4 R16, [R198+0x5000] ;  /* 0x00500000c610783b */ /* 0x000fe60000000200 */
[----:B------:R-:W-:Y:S08]  /*10df0*/  HMMA.16816.F32 R60, R8, R48, R60 ;  /* 0x00000030083c723c */ /* 0x000ff0000000183c */
[----:B-1----:R-:W-:Y:S08]  /*10e00*/  HMMA.16816.F32 R12, R40, R56, R12 ;  /* 0x00000038280c723c */ /* 0x002ff0000000180c */
[----:B------:R-:W-:Y:S08]  /*10e10*/  HMMA.16816.F32 R116, R36, R64, R68 ;  /* 0x000000402474723c */ /* 0x000ff00000001844 */
[C---:B------:R-:W-:Y:S08]  /*10e20*/  HMMA.16816.F32 R104, R8.reuse, R52, R92 ;  /* 0x000000340868723c */ /* 0x040ff0000000185c */
[----:B------:R-:W-:Y:S08]  /*10e30*/  HMMA.16816.F32 R120, R8, R64, R80 ;  /* 0x000000400878723c */ /* 0x000ff00000001850 */
[----:B------:R-:W-:Y:S01]  /*10e40*/  HMMA.16816.F32 R68, R36, R50, R24 ;  /* 0x000000322444723c */ /* 0x000fe20000001818 */
[----:B------:R-:W1:Y:S07]  /*10e50*/  LDSM.16.M88.4 R24, [R199+0x3000] ;  /* 0x00300000c718783b */ /* 0x000e6e0000000200 */
[----:B------:R-:W-:Y:S08]  /*10e60*/  HMMA.16816.F32 R112, R8, R54, R88 ;  /* 0x000000360870723c */ /* 0x000ff00000001858 */
[C---:B------:R-:W-:Y:S08]  /*10e70*/  HMMA.16816.F32 R80, R36.reuse, R52, R72 ;  /* 0x000000342450723c */ /* 0x040ff00000001848 */
[----:B------:R-:W-:Y:S01]  /*10e80*/  HMMA.16816.F32 R92, R36, R54, R84 ;  /* 0x00000036245c723c */ /* 0x000fe20000001854 */
[----:B------:R-:W5:Y:S07]  /*10e90*/  LDSM.16.M88.4 R52, [R171+0x1800] ;  /* 0x00180000ab34783b */ /* 0x000f6e0000000200 */
[----:B------:R-:W-:Y:S08]  /*10ea0*/  HMMA.16816.F32 R96, R8, R50, R96 ;  /* 0x000000320860723c */ /* 0x000ff00000001860 */
[----:B---3--:R-:W-:Y:S08]  /*10eb0*/  HMMA.16816.F32 R60, R32, R56, R60 ;  /* 0x00000038203c723c */ /* 0x008ff0000000183c */
[----:B----4-:R-:W-:Y:S01]  /*10ec0*/  HMMA.16816.F32 R48, R28, R44, R12 ;  /* 0x0000002c1c30723c */ /* 0x010fe2000000180c */
[----:B------:R-:W-:Y:S07]  /*10ed0*/  LDSM.16.M88.4 R12, [R199+0x4000] ;  /* 0x00400000c70c783b */ /* 0x000fee0000000200 */
[-C--:B------:R-:W-:Y:S01]  /*10ee0*/  HMMA.16816.F32 R100, R36, R66.reuse, R100 ;  /* 0x000000422464723c */ /* 0x080fe20000001864 */
[----:B------:R-:W3:Y:S07]  /*10ef0*/  LDSM.16.M88.4 R36, [R203] ;  /* 0x00000000cb24783b */ /* 0x000eee0000000200 */
[----:B------:R-:W-:Y:S01]  /*10f00*/  HMMA.16816.F32 R124, R8, R66, R76 ;  /* 0x00000042087c723c */ /* 0x000fe2000000184c */
[----:B------:R-:W-:Y:S07]  /*10f10*/  LDSM.16.M88.4 R8, [R199+0x5000] ;  /* 0x00500000c708783b */ /* 0x000fee0000000200 */
[----:B-1----:R-:W-:Y:S08]  /*10f20*/  HMMA.16816.F32 R60, R24, R44, R60 ;  /* 0x0000002c183c723c */ /* 0x002ff0000000183c */
[----:B------:R-:W-:Y:S08]  /*10f30*/  HMMA.16816.F32 R68, R40, R58, R68 ;  /* 0x0000003a2844723c */ /* 0x000ff00000001844 */
[----:B-----5:R-:W-:Y:S01]  /*10f40*/  HMMA.16816.F32 R64, R20, R52, R48 ;  /* 0x000000341440723c */ /* 0x020fe20000001830 */
[----:B------:R-:W1:Y:S07]  /*10f50*/  LDSM.16.M88.4 R48, [R171+0x1000] ;  /* 0x00100000ab30783b */ /* 0x000e6e0000000200 */
[----:B------:R-:W-:Y:S08]  /*10f60*/  HMMA.16816.F32 R72, R32, R58, R96 ;  /* 0x0000003a2048723c */ /* 0x000ff00000001860 */
[----:B------:R-:W-:Y:S08]  /*10f70*/  HMMA.16816.F32 R56, R16, R52, R60 ;  /* 0x000000341038723c */ /* 0x000ff0000000183c */
[----:B------:R-:W-:Y:S08]  /*10f80*/  HMMA.16816.F32 R60, R28, R46, R68 ;  /* 0x0000002e1c3c723c */ /* 0x000ff00000001844 */
[----:B---3--:R-:W-:Y:S01]  /*10f90*/  HMMA.16816.F32 R76, R12, R36, R64 ;  /* 0x000000240c4c723c */ /* 0x008fe20000001840 */
[----:B------:R-:W3:Y:S07]  /*10fa0*/  LDSM.16.M88.4 R64, [R205] ;  /* 0x00000000cd40783b */ /* 0x000eee0000000200 */
[----:B------:R-:W-:Y:S01]  /*10fb0*/  HMMA.16816.F32 R68, R24, R46, R72 ;  /* 0x0000002e1844723c */ /* 0x000fe20000001848 */
[----:B------:R-:W4:Y:S07]  /*10fc0*/  LDSM.16.M88.4 R44, [R171+0x1c00] ;  /* 0x001c0000ab2c783b */ /* 0x000f2e0000000200 */
[----:B-1----:R-:W-:Y:S08]  /*10fd0*/  HMMA.16816.F32 R72, R40, R48, R80 ;  /* 0x000000302848723c */ /* 0x002ff00000001850 */
[----:B------:R-:W-:Y:S01]  /*10fe0*/  HMMA.16816.F32 R60, R20, R54, R60 ;  /* 0x00000036143c723c */ /* 0x000fe2000000183c */
[----:B------:R-:W-:-:S04]  /*10ff0*/  FMUL.FTZ R0, R76, c[0x0][0x320] ;  /* 0x0000c8004c007a20 */ /* 0x000fc80000410000 */
[----:B------:R1:W1:Y:S03]  /*11000*/  MUFU.TANH R109, R0 ;  /* 0x00000000006d7308 */ /* 0x0002660000002400 */
[----:B------:R-:W-:Y:S08]  /*11010*/  HMMA.16816.F32 R84, R8, R36, R56 ;  /* 0x000000240854723c */ /* 0x000ff00000001838 */
[----:B------:R-:W-:Y:S01]  /*11020*/  HMMA.16816.F32 R56, R32, R48, R104 ;  /* 0x000000302038723c */ /* 0x000fe20000001868 */
[----:B-1----:R-:W-:-:S07]  /*11030*/  FMUL.FTZ R0, R77, c[0x0][0x320] ;  /* 0x0000c8004d007a20 */ /* 0x002fce0000410000 */
[----:B------:R-:W-:Y:S01]  /*11040*/  HMMA.16816.F32 R68, R16, R54, R68 ;  /* 0x000000361044723c */ /* 0x000fe20000001844 */
[----:B------:R1:W1:Y:S01]  /*11050*/  MUFU.TANH R105, R0 ;  /* 0x0000000000697308 */ /* 0x0002620000002400 */
[----:B--2---:R-:W-:-:S06]  /*11060*/  ISETP.GT.AND P0, PT, R134, R2, PT ;  /* 0x000000028600720c */ /* 0x004fcc0003f04270 */
[----:B---3--:R-:W-:Y:S08]  /*11070*/  HMMA.16816.F32 R72, R28, R64, R72 ;  /* 0x000000401c48723c */ /* 0x008ff00000001848 */
[----:B------:R-:W-:Y:S01]  /*11080*/  HMMA.16816.F32 R80, R12, R38, R60 ;  /* 0x000000260c50723c */ /* 0x000fe2000000183c */
[----:B-1----:R-:W-:Y:S01]  /*11090*/  FMUL.FTZ R0, R78, c[0x0][0x320] ;  /* 0x0000c8004e007a20 */ /* 0x002fe20000410000 */
[----:B------:R-:W-:Y:S03]  /*110a0*/  LDSM.16.M88.4 R60, [R202] ;  /* 0x00000000ca3c783b */ /* 0x000fe60000000200 */
[----:B------:R1:W2:Y:S03]  /*110b0*/  MUFU.TANH R129, R0 ;  /* 0x0000000000817308 */ /* 0x0002a60000002400 */
[----:B------:R-:W-:Y:S01]  /*110c0*/  HMMA.16816.F32 R52, R24, R64, R56 ;  /* 0x000000401834723c */ /* 0x000fe20000001838 */
[----:B------:R-:W3:Y:S07]  /*110d0*/  LDSM.16.M88.4 R56, [R171+0x1400] ;  /* 0x00140000ab38783b */ /* 0x000eee0000000200 */
[----:B------:R-:W-:Y:S01]  /*110e0*/  HMMA.16816.F32 R88, R8, R38, R68 ;  /* 0x000000260858723c */ /* 0x000fe20000001844 */
[----:B-1----:R-:W-:-:S07]  /*110f0*/  FMUL.FTZ R0, R79, c[0x0][0x320] ;  /* 0x0000c8004f007a20 */ /* 0x002fce0000410000 */
[----:B------:R-:W-:Y:S01]  /*11100*/  HMMA.16816.F32 R68, R40, R50, R92 ;  /* 0x000000322844723c */ /* 0x000fe2000000185c */
[----:B------:R1:W1:Y:S07]  /*11110*/  MUFU.TANH R106, R0 ;  /* 0x00000000006a7308 */ /* 0x00026e0000002400 */
[----:B----4-:R-:W-:Y:S08]  /*11120*/  HMMA.16816.F32 R72, R20, R44, R72 ;  /* 0x0000002c1448723c */ /* 0x010ff00000001848 */
[----:B------:R-:W-:Y:S01]  /*11130*/  HMMA.16816.F32 R76, R32, R50, R112 ;  /* 0x00000032204c723c */ /* 0x000fe20000001870 */
[----:B-1----:R-:W-:-:S04]  /*11140*/  FMUL.FTZ R0, R84, c[0x0][0x320] ;  /* 0x0000c80054007a20 */ /* 0x002fc80000410000 */
[----:B------:R1:W4:Y:S03]  /*11150*/  MUFU.TANH R130, R0 ;  /* 0x0000000000827308 */ /* 0x0003260000002400 */
[----:B------:R-:W-:Y:S01]  /*11160*/  HMMA.16816.F32 R36, R16, R44, R52 ;  /* 0x0000002c1024723c */ /* 0x000fe20000001834 */
[----:B------:R-:W5:Y:S07]  /*11170*/  LDSM.16.M88.4 R52, [R204] ;  /* 0x00000000cc34783b */ /* 0x000f6e0000000200 */
[----:B------:R-:W-:Y:S01]  /*11180*/  HMMA.16816.F32 R48, R28, R66, R68 ;  /* 0x000000421c30723c */ /* 0x000fe20000001844 */
[----:B-1----:R-:W-:-:S07]  /*11190*/  FMUL.FTZ R0, R85, c[0x0][0x320] ;  /* 0x0000c80055007a20 */ /* 0x002fce0000410000 */
[----:B------:R-:W-:Y:S01]  /*111a0*/  HMMA.16816.F32 R68, R24, R66, R76 ;  /* 0x000000421844723c */ /* 0x000fe2000000184c */
[----:B------:R1:W1:Y:S07]  /*111b0*/  MUFU.TANH R107, R0 ;  /* 0x00000000006b7308 */ /* 0x00026e0000002400 */
[C---:B---3--:R-:W-:Y:S08]  /*111c0*/  HMMA.16816.F32 R64, R40.reuse, R56, R116 ;  /* 0x000000382840723c */ /* 0x048ff00000001874 */
[----:B------:R-:W-:Y:S01]  /*111d0*/  HMMA.16816.F32 R40, R40, R58, R100 ;  /* 0x0000003a2828723c */ /* 0x000fe20000001864 */
[----:B-1----:R-:W-:-:S04]  /*111e0*/  FMUL.FTZ R0, R86, c[0x0][0x320] ;  /* 0x0000c80056007a20 */ /* 0x002fc80000410000 */
[----:B------:R1:W3:Y:S03]  /*111f0*/  MUFU.TANH R131, R0 ;  /* 0x0000000000837308 */ /* 0x0002e60000002400 */
[----:B------:R-:W-:Y:S01]  /*11200*/  HMMA.16816.F32 R68, R16, R46, R68 ;  /* 0x0000002e1044723c */ /* 0x000fe20000001844 */
[----:B-1----:R-:W-:-:S07]  /*11210*/  FMUL.FTZ R0, R87, c[0x0][0x320] ;  /* 0x0000c80057007a20 */ /* 0x002fce0000410000 */
[----:B------:R-:W-:Y:S01]  /*11220*/  HMMA.16816.F32 R84, R8, R60, R36 ;  /* 0x0000003c0854723c */ /* 0x000fe20000001824 */
[----:B------:R1:W1:Y:S07]  /*11230*/  MUFU.TANH R128, R0 ;  /* 0x0000000000807308 */ /* 0x00026e0000002400 */
[----:B------:R-:W-:Y:S01]  /*11240*/  HMMA.16816.F32 R36, R20, R46, R48 ;  /* 0x0000002e1424723c */ /* 0x000fe20000001830 */
[----:B------:R-:W2:Y:S07]  /*11250*/  LDSM.16.M88.4 R48, [R171+0x2000] ;  /* 0x00200000ab30783b */ /* 0x000eae0000000200 */
[----:B-----5:R-:W-:Y:S01]  /*11260*/  HMMA.16816.F32 R44, R28, R52, R64 ;  /* 0x000000341c2c723c */ /* 0x020fe20000001840 */
[----:B-1----:R-:W-:-:S04]  /*11270*/  FMUL.FTZ R0, R80, c[0x0][0x320] ;  /* 0x0000c80050007a20 */ /* 0x002fc80000410000 */
[----:B------:R1:W1:Y:S03]  /*11280*/  MUFU.TANH R94, R0 ;  /* 0x00000000005e7308 */ /* 0x0002660000002400 */
[-C--:B------:R-:W-:Y:S08]  /*11290*/  HMMA.16816.F32 R68, R8, R62.reuse, R68 ;  /* 0x0000003e0844723c */ /* 0x080ff00000001844 */
[----:B------:R-:W-:Y:S01]  /*112a0*/  HMMA.16816.F32 R76, R12, R62, R36 ;  /* 0x0000003e0c4c723c */ /* 0x000fe20000001824 */
[----:B------:R-:W5:Y:S01]  /*112b0*/  LDSM.16.M88.4 R36, [R201] ;  /* 0x00000000c924783b */ /* 0x000f620000000200 */
[----:B------:R-:W-:-:S04]  /*112c0*/  DEPBAR.LE SB0, 0x0 ;  /* 0x000080000000791a */ /* 0x000fc80000000000 */
[----:B-1----:R-:W-:Y:S02]  /*112d0*/  FMUL.FTZ R0, R81, c[0x0][0x320] ;  /* 0x0000c80051007a20 */ /* 0x002fe40000410000 */
[----:B------:R-:W-:Y:S02]  /*112e0*/  HMMA.16816.F32 R28, R28, R54, R40 ;  /* 0x000000361c1c723c */ /* 0x000fe40000001828 */
[----:B------:R1:W1:Y:S06]  /*112f0*/  MUFU.TANH R93, R0 ;  /* 0x00000000005d7308 */ /* 0x00026c0000002400 */
[----:B--2---:R-:W-:Y:S01]  /*11300*/  HMMA.16816.F32 R44, R20, R48, R44 ;  /* 0x00000030142c723c */ /* 0x004fe2000000182c */
[----:B-1----:R-:W-:-:S04]  /*11310*/  FMUL.FTZ R0, R82, c[0x0][0x320] ;  /* 0x0000c80052007a20 */ /* 0x002fc80000410000 */
[----:B------:R1:W2:Y:S11]  /*11320*/  MUFU.TANH R96, R0 ;  /* 0x0000000000607308 */ /* 0x0002b60000002400 */
[----:B------:R-:W-:Y:S08]  /*11330*/  HMMA.16816.F32 R20, R20, R50, R28 ;  /* 0x000000321414723c */ /* 0x000ff0000000181c */
[----:B-----5:R-:W-:Y:S01]  /*11340*/  HMMA.16816.F32 R44, R12, R36, R44 ;  /* 0x000000240c2c723c */ /* 0x020fe2000000182c */
[----:B-1----:R-:W-:-:S07]  /*11350*/  FMUL.FTZ R0, R83, c[0x0][0x320] ;  /* 0x0000c80053007a20 */ /* 0x002fce0000410000 */
[----:B------:R-:W-:Y:S01]  /*11360*/  HMMA.16816.F32 R80, R12, R60, R72 ;  /* 0x0000003c0c50723c */ /* 0x000fe20000001848 */
[----:B------:R1:W1:Y:S07]  /*11370*/  MUFU.TANH R95, R0 ;  /* 0x00000000005f7308 */ /* 0x00026e0000002400 */
[C---:B------:R-:W-:Y:S08]  /*11380*/  HMMA.16816.F32 R72, R32.reuse, R56, R120 ;  /* 0x000000382048723c */ /* 0x040ff00000001878 */
[----:B------:R-:W-:Y:S01]  /*11390*/  HMMA.16816.F32 R32, R32, R58, R124 ;  /* 0x0000003a2020723c */ /* 0x000fe2000000187c */
[----:B-1----:R-:W-:-:S04]  /*113a0*/  FMUL.FTZ R0, R88, c[0x0][0x320] ;  /* 0x0000c80058007a20 */ /* 0x002fc80000410000 */
[----:B------:R1:W1:Y:S03]  /*113b0*/  MUFU.TANH R98, R0 ;  /* 0x0000000000627308 */ /* 0x0002660000002400 */
[----:B------:R-:W-:Y:S08]  /*113c0*/  HMMA.16816.F32 R12, R12, R38, R20 ;  /* 0x000000260c0c723c */ /* 0x000ff00000001814 */
[----:B------:R-:W-:Y:S01]  /*113d0*/  HMMA.16816.F32 R64, R24, R52, R72 ;  /* 0x000000341840723c */ /* 0x000fe20000001848 */
[----:B-1----:R-:W-:-:S07]  /*113e0*/  FMUL.FTZ R0, R89, c[0x0][0x320] ;  /* 0x0000c80059007a20 */ /* 0x002fce0000410000 */
[----:B------:R-:W-:Y:S01]  /*113f0*/  HMMA.16816.F32 R52, R24, R54, R32 ;  /* 0x000000361834723c */ /* 0x000fe20000001820 */
[----:B------:R1:W1:Y:S11]  /*11400*/  MUFU.TANH R97, R0 ;  /* 0x0000000000617308 */ /* 0x0002760000002400 */
[----:B------:R-:W-:Y:S04]  /*11410*/  @!UPT UIADD3 URZ, URZ, URZ, URZ ;  /* 0x0000003f3f3ff290 */ /* 0x000fe8000fffe03f */
[----:B------:R-:W-:Y:S01]  /*11420*/  HMMA.16816.F32 R40, R16, R48, R64 ;  /* 0x000000301028723c */ /* 0x000fe20000001840 */
[----:B-1----:R-:W-:-:S04]  /*11430*/  FMUL.FTZ R0, R90, c[0x0][0x320] ;  /* 0x0000c8005a007a20 */ /* 0x002fc80000410000 */
[----:B------:R1:W1:Y:S03]  /*11440*/  MUFU.TANH R104, R0 ;  /* 0x0000000000687308 */ /* 0x0002660000002400 */
[----:B------:R-:W-:Y:S01]  /*11450*/  HMMA.16816.F32 R16, R16, R50, R52 ;  /* 0x000000321010723c */ /* 0x000fe20000001834 */
[----:B-1----:R-:W-:Y:S11]  /*11460*/  FMUL.FTZ R0, R91, c[0x0][0x320] ;  /* 0x0000c8005b007a20 */ /* 0x002ff60000410000 */
[----:B------:R-:W-:Y:S04]  /*11470*/  @!UPT UIADD3 URZ, URZ, URZ, URZ ;  /* 0x0000003f3f3ff290 */ /* 0x000fe8000fffe03f */
[C---:B------:R-:W-:Y:S01]  /*11480*/  HMMA.16816.F32 R24, R8.reuse, R36, R40 ;  /* 0x000000240818723c */ /* 0x040fe20000001828 */
[----:B------:R1:W1:Y:S07]  /*11490*/  MUFU.TANH R99, R0 ;  /* 0x0000000000637308 */ /* 0x00026e0000002400 */
        /* <DEDUP_REMOVED lines=68> */
[----:B------:R-:W2:Y:S04]  /*118e0*/  LDL R3, [R1+0x24] ;  /* 0x0000240001037983 */ /* 0x000ea80000100800 */
[----:B------:R-:W3:Y:S01]  /*118f0*/  LDL.64 R142, [R1+0x48] ;  /* 0x00004800018e7983 */ /* 0x000ee20000100a00 */
[----:B------:R-:W-:-:S03]  /*11900*/  IMAD.MOV.U32 R5, RZ, RZ, c[0x0][0x2b8] ;  /* 0x0000ae00ff057624 */ /* 0x000fc600078e00ff */
[----:B------:R-:W4:Y:S02]  /*11910*/  LDL R4, [R1+0x54] ;  /* 0x0000540001047983 */ /* 0x000f240000100800 */
[----:B------:R-:W-:Y:S01]  /*11920*/  ISETP.NE.AND P2, PT, R5, 0x1, PT ;  /* 0x000000010500780c */ /* 0x000fe20003f45270 */
[----:B------:R-:W-:Y:S01]  /*11930*/  IMAD.MOV.U32 R220, RZ, RZ, RZ ;  /* 0x000000ffffdc7224 */ /* 0x000fe200078e00ff */
[----:B------:R-:W5:Y:S04]  /*11940*/  LDL.64 R140, [R1+0x40] ;  /* 0x00004000018c7983 */ /* 0x000f680000100a00 */
[----:B------:R-:W3:Y:S01]  /*11950*/  LDL R6, [R1+0x50] ;  /* 0x0000500001067983 */ /* 0x000ee20000100800 */
[C---:B--2---:R-:W-:Y:S02]  /*11960*/  IADD3 R2, R3.reuse, R133, R2 ;  /* 0x0000008503027210 */ /* 0x044fe40007ffe002 */
[----:B------:R-:W-:-:S02]  /*11970*/  ISETP.GT.AND P1, PT, R3, 0x2f, PT ;  /* 0x0000002f0300780c */ /* 0x000fc40003f24270 */
[----:B------:R-:W-:-:S05]  /*11980*/  IADD3 R2, R2, -0x30, RZ ;  /* 0xffffffd002027810 */ /* 0x000fca0007ffe0ff */
[----:B------:R-:W-:-:S04]  /*11990*/  @P2 IMAD.HI.U32 R3, R2, c[0x0][0x2bc], RZ ;  /* 0x0000af0002032a27 */ /* 0x000fc800078e00ff */
[----:B-1----:R-:W-:Y:S01]  /*119a0*/  IMAD.MOV.U32 R0, RZ, RZ, R2 ;  /* 0x000000ffff007224 */ /* 0x002fe200078e0002 */
[----:B------:R-:W-:-:S04]  /*119b0*/  @P2 SHF.R.U32.HI R0, RZ, c[0x0][0x2c0], R3 ;  /* 0x0000b000ff002a19 */ /* 0x000fc80000011603 */
[----:B---3--:R-:W-:-:S04]  /*119c0*/  @!P1 IADD3 R3, P0, R0, R142, RZ ;  /* 0x0000008e00039210 */ /* 0x008fc80007f1e0ff */
[----:B----4-:R-:W-:Y:S02]  /*119d0*/  @!P1 LEA.HI.X.SX32 R5, R0, R4, 0x1, P0 ;  /* 0x0000000400059211 */ /* 0x010fe400000f0eff */
[----:B------:R-:W-:-:S04]  /*119e0*/  @!P1 LEA R4, P0, R3, c[0x0][0x2a0], 0x2 ;  /* 0x0000a80003049a11 */ /* 0x000fc800078010ff */
[----:B------:R-:W-:-:S05]  /*119f0*/  @!P1 LEA.HI.X R5, R3, c[0x0][0x2a4], R5, 0x2, P0 ;  /* 0x0000a90003059a11 */ /* 0x000fca00000f1405 */
[----:B------:R-:W2:Y:S01]  /*11a00*/  @!P1 LDG.E R220, [R4.64] ;  /* 0x0000000804dc9981 */ /* 0x000ea2000c1e1900 */
[----:B------:R-:W-:-:S03]  /*11a10*/  IMAD.MOV R0, RZ, RZ, -R0 ;  /* 0x000000ffff007224 */ /* 0x000fc600078e0a00 */
[----:B------:R-:W1:Y:S01]  /*11a20*/  S2R R142, SR_TID.X ;  /* 0x00000000008e7919 */ /* 0x000e620000002100 */
[----:B------:R-:W-:-:S04]  /*11a30*/  IMAD R222, R0, c[0x0][0x2b8], R2 ;  /* 0x0000ae0000de7a24 */ /* 0x000fc800078e0202 */
[----:B------:R-:W-:Y:S01]  /*11a40*/  IMAD.WIDE.U32 R2, R222, c[0x0][0x1e0], RZ ;  /* 0x00007800de027a25 */ /* 0x000fe200078e00ff */
[----:B------:R-:W-:-:S05]  /*11a50*/  SHF.R.S32.HI R0, RZ, 0x1f, R222 ;  /* 0x0000001fff007819 */ /* 0x000fca00000114de */
[----:B------:R-:W-:-:S04]  /*11a60*/  IMAD R0, R0, c[0x0][0x1e0], RZ ;  /* 0x0000780000007a24 */ /* 0x000fc800078e02ff */
[----:B------:R-:W-:-:S04]  /*11a70*/  IMAD R0, R222, c[0x0][0x1e4], R0 ;  /* 0x00007900de007a24 */ /* 0x000fc800078e0200 */
[----:B------:R-:W-:Y:S01]  /*11a80*/  IMAD.IADD R3, R3, 0x1, R0 ;  /* 0x0000000103037824 */ /* 0x000fe200078e0200 */
[----:B-1----:R-:W-:-:S04]  /*11a90*/  SHF.R.S32.HI R135, RZ, 0x1f, R142 ;  /* 0x0000001fff877819 */ /* 0x002fc8000001148e */
[----:B------:R-:W-:-:S04]  /*11aa0*/  LEA.HI R135, R135, R142, RZ, 0x2 ;  /* 0x0000008e87877211 */ /* 0x000fc800078f10ff */
[----:B------:R-:W-:-:S04]  /*11ab0*/  SHF.R.S32.HI R135, RZ, 0x2, R135 ;  /* 0x00000002ff877819 */ /* 0x000fc80000011487 */
[----:B------:R-:W-:-:S04]  /*11ac0*/  IADD3 R10, -R135, 0x30, RZ ;  /* 0x00000030870a7810 */ /* 0x000fc80007ffe1ff */
[----:B------:R-:W-:Y:S02]  /*11ad0*/  ISETP.GE.AND P1, PT, R10, 0x1, PT ;  /* 0x000000010a00780c */ /* 0x000fe40003f26270 */
[----:B--2---:R-:W-:Y:S01]  /*11ae0*/  SHF.R.S32.HI R0, RZ, 0x1f, R220 ;  /* 0x0000001fff007819 */ /* 0x004fe200000114dc */
[----:B------:R-:W-:-:S04]  /*11af0*/  IMAD.WIDE.U32 R2, R220, c[0x0][0x1f0], R2 ;  /* 0x00007c00dc027a25 */ /* 0x000fc800078e0002 */
[----:B------:R-:W-:-:S04]  /*11b00*/  IMAD R0, R0, c[0x0][0x1f0], RZ ;  /* 0x00007c0000007a24 */ /* 0x000fc800078e02ff */
[----:B------:R-:W-:Y:S01]  /*11b10*/  IMAD R4, R220, c[0x0][0x1f4], R0 ;  /* 0x00007d00dc047a24 */ /* 0x000fe200078e0200 */
[----:B-----5:R-:W-:-:S04]  /*11b20*/  IADD3 R0, P0, R140, R2, RZ ;  /* 0x000000028c007210 */ /* 0x020fc80007f1e0ff */
[----:B------:R-:W-:Y:S02]  /*11b30*/  IADD3.X R2, R6, R3, R4, P0, !PT ;  /* 0x0000000306027210 */ /* 0x000fe400007fe404 */
[----:B------:R-:W-:-:S04]  /*11b40*/  LEA R6, P0, R0, c[0x0][0x1c8], 0x1 ;  /* 0x0000720000067a11 */ /* 0x000fc800078008ff */
[----:B------:R-:W-:Y:S01]  /*11b50*/  LEA.HI.X R5, R0, c[0x0][0x1cc], R2, 0x1, P0 ;  /* 0x0000730000057a11 */ /* 0x000fe200000f0c02 */
[----:B------:R-:W-:Y:S06]  /*11b60*/  BRA.DIV ~URZ, `(.L_x_984) ;  /* 0x000151c27f007947 */ /* 0x000fec000b800000 */
[----:B------:R1:W2:Y:S02]  /*11b70*/  SHFL.IDX PT, R4, R5, RZ, 0x1c1f ;  /* 0x001c1fff05047589 */ /* 0x0002a400000e0000 */
.L_x_1181:
[----:B------:R-:W-:Y:S05]  /*11b80*/  BRA.DIV ~URZ, `(.L_x_985) ;  /* 0x000152127f007947 */ /* 0x000fea000b800000 */
[----:B------:R3:W4:Y:S02]  /*11b90*/  SHFL.IDX PT, R0, R6, RZ, 0x1c1f ;  /* 0x001c1fff06007589 */ /* 0x00072400000e0000 */
.L_x_1182:
[----:B------:R-:W-:Y:S01]  /*11ba0*/  BSSY B0, `(.L_x_986) ;  /* 0x0000013000007945 */ /* 0x000fe20003800000 */
[----:B------:R-:W-:Y:S05]  /*11bb0*/  @!P1 BRA `(.L_x_987) ;  /* 0x0000011000009947 */ /* 0x000fea0003800000 */
[----:B------:R-:W5:Y:S04]  /*11bc0*/  LDL.64 R2, [R1] ;  /* 0x0000000001027983 */ /* 0x000f680000100a00 */
[----:B---3--:R-:W3:Y:S01]  /*11bd0*/  LDL R11, [R1+0x8] ;  /* 0x00000800010b7983 */ /* 0x008ee20000100800 */
[----:B-----5:R-:W-:Y:S02]  /*11be0*/  ISETP.GE.AND P0, PT, R2, c[0x0][0x1d4], PT ;  /* 0x0000750002007a0c */ /* 0x020fe40003f06270 */
[----:B----4-:R-:W-:-:S05]  /*11bf0*/  IADD3 R2, P1, R0, R234, RZ ;  /* 0x000000ea00027210 */ /* 0x010fca0007f3e0ff */
[----:B--2---:R-:W-:Y:S01]  /*11c00*/  IMAD.X R3, R4, 0x1, R233, P1 ;  /* 0x0000000104037824 */ /* 0x004fe200008e06e9 */
[----:B------:R-:W-:-:S05]  /*11c10*/  IADD3 R8, P1, R0, R236, RZ ;  /* 0x000000ec00087210 */ /* 0x000fca0007f3e0ff */
        /* <DEDUP_REMOVED lines=9> */
[----:B---3--:R-:W-:-:S13]  /*11cb0*/  ISETP.GE.AND P0, PT, R11, c[0x0][0x1d4], PT ;  /* 0x000075000b007a0c */ /* 0x008fda0003f06270 */
[----:B------:R4:W-:Y:S02]  /*11cc0*/  LDGSTS.E.BYPASS.LTC128B.128 [R210+0x5480], [R2.64], !P0 ;  /* 0x0548000002d27fae */ /* 0x0009e4000c101d48 */
.L_x_987:
[----:B------:R-:W-:Y:S05]  /*11cd0*/  BSYNC B0 ;  /* 0x0000000000007941 */ /* 0x000fea0003800000 */
.L_x_986:
[----:B------:R-:W-:Y:S01]  /*11ce0*/  ISETP.GE.AND P0, PT, R10, 0x21, PT ;  /* 0x000000210a00780c */ /* 0x000fe20003f06270 */
[----:B------:R-:W-:Y:S06]  /*11cf0*/  BRA.DIV ~URZ, `(.L_x_988) ;  /* 0x000151127f007947 */ /* 0x000fec000b800000 */
[----:B--2---:R2:W1:Y:S04]  /*11d00*/  SHFL.IDX PT, R4, R5, 0x1, 0x1c1f ;  /* 0x003c1f0005047f89 */ /* 0x00446800000e0000 */
[----:B----4-:R2:W4:Y:S02]  /*11d10*/  SHFL.IDX PT, R0, R6, 0x1, 0x1c1f ;  /* 0x003c1f0006007f89 */ /* 0x01052400000e0000 */
.L_x_1183:
[----:B------:R-:W-:Y:S05]  /*11d20*/  @!P0 BRA `(.L_x_983) ;  /* 0x0000011000008947 */ /* 0x000fea0003800000 */
[----:B------:R-:W5:Y:S04]  /*11d30*/  LDL.64 R2, [R1] ;  /* 0x0000000001027983 */ /* 0x000f680000100a00 */
[----:B-12---:R-:W2:Y:S01]  /*11d40*/  LDL R5, [R1+0x8] ;  /* 0x0000080001057983 */ /* 0x006ea20000100800 */
[----:B-----5:R-:W-:-:S02]  /*11d50*/  ISETP.GE.AND P0, PT, R2, c[0x0][0x1d4], PT ;  /* 0x0000750002007a0c */ /* 0x020fc40003f06270 */
[----:B----4-:R-:W-:-:S05]  /*11d60*/  IADD3 R2, P1, R0, R234, RZ ;  /* 0x000000ea00027210 */ /* 0x010fca0007f3e0ff */
[----:B------:R-:W-:Y:S01]  /*11d70*/  IMAD.X R3, R4, 0x1, R233, P1 ;  /* 0x0000000104037824 */ /* 0x000fe200008e06e9 */
        /* <DEDUP_REMOVED lines=10> */
[----:B--2---:R-:W-:-:S13]  /*11e20*/  ISETP.GE.AND P0, PT, R5, c[0x0][0x1d4], PT ;  /* 0x0000750005007a0c */ /* 0x004fda0003f06270 */
[----:B------:R4:W-:Y:S02]  /*11e30*/  LDGSTS.E.BYPASS.LTC128B.128 [R210+0x5c80], [R2.64], !P0 ;  /* 0x05c8000002d27fae */ /* 0x0009e4000c101d48 */
.L_x_983:
[----:B--234-:R-:W-:Y:S05]  /*11e40*/  BSYNC B1 ;  /* 0x0000000000017941 */ /* 0x01cfea0003800000 */
.L_x_982:
[----:B------:R-:W2:Y:S01]  /*11e50*/  LDL R2, [R1+0x58] ;  /* 0x0000580001027983 */ /* 0x000ea20000100800 */
[----:B------:R-:W-:-:S03]  /*11e60*/  IMAD.MOV.U32 R3, RZ, RZ, c[0x0][0x2c4] ;  /* 0x0000b100ff037624 */ /* 0x000fc600078e00ff */
[----:B-1----:R-:W2:Y:S02]  /*11e70*/  LDL R0, [R1+0x7c] ;  /* 0x00007c0001007983 */ /* 0x002ea40000100800 */
[----:B------:R-:W-:Y:S01]  /*11e80*/  ISETP.NE.AND P0, PT, R3, 0x1, PT ;  /* 0x000000010300780c */ /* 0x000fe20003f05270 */
[----:B------:R-:W-:Y:S01]  /*11e90*/  ULDC UR4, c[0x0][0x324] ;  /* 0x0000c90000047ab9 */ /* 0x000fe20000000800 */
[----:B------:R-:W0:Y:S01]  /*11ea0*/  LDGDEPBAR ;  /* 0x00000000000079af */ /* 0x000e220000000000 */
[----:B------:R-:W-:Y:S01]  /*11eb0*/  ULOP3.LUT UR4, URZ, UR4, URZ, 0x33, !UPT ;  /* 0x000000043f047292 */ /* 0x000fe2000f8e333f */
[----:B------:R-:W-:Y:S01]  /*11ec0*/  IMAD.IADD R8, R132, 0x1, -R251 ;  /* 0x0000000184087824 */ /* 0x000fe200078e0afb */
[C---:B------:R-:W-:Y:S01]  /*11ed0*/  IADD3 R9, -R251.reuse, R108, RZ ;  /* 0x0000006cfb097210 */ /* 0x040fe20007ffe1ff */
[----:B--2---:R-:W-:Y:S01]  /*11ee0*/  IMAD.IADD R0, R0, 0x1, R2 ;  /* 0x0000000100007824 */ /* 0x004fe200078e0202 */
[----:B------:R-:W-:-:S06]  /*11ef0*/  IADD3 R2, -R251, 0x1, R132 ;  /* 0x00000001fb027810 */ /* 0x000fcc0007ffe184 */
[----:B------:R-:W-:-:S04]  /*11f00*/  @P0 IMAD.HI.U32 R3, R0, c[0x0][0x2c8], RZ ;  /* 0x0000b20000030a27 */ /* 0x000fc800078e00ff */
[----:B------:R-:W-:Y:S01]  /*11f10*/  IMAD.MOV.U32 R4, RZ, RZ, R0 ;  /* 0x000000ffff047224 */ /* 0x000fe200078e0000 */
[----:B------:R-:W-:-:S04]  /*11f20*/  IADD3 R0, R2, -R249, RZ ;  /* 0x800000f902007210 */ /* 0x000fc80007ffe0ff */
[C---:B------:R-:W-:Y:S02]  /*11f30*/  IADD3 R6, R0.reuse, UR4, RZ ;  /* 0x0000000400067c10 */ /* 0x040fe4000fffe0ff */
[----:B------:R-:W-:Y:S02]  /*11f40*/  @P0 SHF.R.U32.HI R4, RZ, c[0x0][0x2cc], R3 ;  /* 0x0000b300ff040a19 */ /* 0x000fe40000011603 */
[----:B------:R-:W-:Y:S01]  /*11f50*/  IADD3 R5, R0, c[0x0][0x328], RZ ;  /* 0x0000ca0000057a10 */ /* 0x000fe20007ffe0ff */
[----:B------:R-:W-:Y:S05]  /*11f60*/  BRA.DIV ~URZ, `(.L_x_989) ;  /* 0x00014f727f007947 */ /* 0x000fea000b800000 */
[----:B------:R1:W2:Y:S02]  /*11f70*/  SHFL.IDX PT, R3, R4, RZ, 0x1c1f ;  /* 0x001c1fff04037589 */ /* 0x0002a400000e0000 */
.L_x_1184:
        /* <DEDUP_REMOVED lines=17> */
.L_x_992:
[----:B------:R-:W-:-:S04]  /*12090*/  MOV R10, 0x1 ;  /* 0x00000001000a7802 */ /* 0x000fc80000000f00 */
[----:B------:R-:W-:-:S13]  /*120a0*/  ISETP.NE.AND P0, PT, R10, c[0x0][0x32c], PT ;  /* 0x0000cb000a007a0c */ /* 0x000fda0003f05270 */
[----:B------:R-:W-:-:S05]  /*120b0*/  @P0 IMAD.HI.U32 R10, R3, c[0x0][0x330], RZ ;  /* 0x0000cc00030a0a27 */ /* 0x000fca00078e00ff */
[----:B------:R-:W-:Y:S02]  /*120c0*/  @P0 SHF.R.U32.HI R3, RZ, c[0x0][0x334], R10 ;  /* 0x0000cd00ff030a19 */ /* 0x000fe4000001160a */
.L_x_993:
[----:B------:R-:W-:Y:S05]  /*120d0*/  BSYNC B0 ;  /* 0x0000000000007941 */ /* 0x000fea0003800000 */
.L_x_991:
[----:B------:R-:W-:-:S05]  /*120e0*/  IMAD R3, R3, c[0x0][0x32c], R9 ;  /* 0x0000cb0003037a24 */ /* 0x000fca00078e0209 */
[----:B------:R-:W-:Y:S02]  /*120f0*/  IADD3 R10, R3, c[0x0][0x32c], RZ ;  /* 0x0000cb00030a7a10 */ /* 0x000fe40007ffe0ff */
[----:B------:R-:W-:Y:S02]  /*12100*/  IMNMX R0, R0, R3, !PT ;  /* 0x0000000300007217 */ /* 0x000fe40007800200 */
[----:B------:R-:W-:Y:S02]  /*12110*/  IMNMX R2, R2, R10, PT ;  /* 0x0000000a02027217 */ /* 0x000fe40003800200 */
.L_x_990:
[C---:B------:R-:W-:Y:S02]  /*12120*/  ISETP.GE.AND P0, PT, R108.reuse, 0x2, PT ;  /* 0x000000026c00780c */ /* 0x040fe40003f06270 */
        /* <DEDUP_REMOVED lines=61> */
.L_x_1185:
        /* <DEDUP_REMOVED lines=17> */
.L_x_997:
[----:B------:R-:W-:-:S04]  /*12610*/  MOV R10, 0x1 ;  /* 0x00000001000a7802 */ /* 0x000fc80000000f00 */
[----:B------:R-:W-:-:S13]  /*12620*/  ISETP.NE.AND P0, PT, R10, c[0x0][0x32c], PT ;  /* 0x0000cb000a007a0c */ /* 0x000fda0003f05270 */
[----:B------:R-:W-:-:S05]  /*12630*/  @P0 IMAD.HI.U32 R10, R3, c[0x0][0x330], RZ ;  /* 0x0000cc00030a0a27 */ /* 0x000fca00078e00ff */
[----:B------:R-:W-:Y:S02]  /*12640*/  @P0 SHF.R.U32.HI R3, RZ, c[0x0][0x334], R10 ;  /* 0x0000cd00ff030a19 */ /* 0x000fe4000001160a */
.L_x_998:
[----:B------:R-:W-:Y:S05]  /*12650*/  BSYNC B0 ;  /* 0x0000000000007941 */ /* 0x000fea0003800000 */
.L_x_996:
[----:B------:R-:W-:-:S05]  /*12660*/  IMAD R3, R3, c[0x0][0x32c], R9 ;  /* 0x0000cb0003037a24 */ /* 0x000fca00078e0209 */
[----:B------:R-:W-:Y:S02]  /*12670*/  IADD3 R10, R3, c[0x0][0x32c], RZ ;  /* 0x0000cb00030a7a10 */ /* 0x000fe40007ffe0ff */
[----:B------:R-:W-:Y:S02]  /*12680*/  IMNMX R0, R0, R3, !PT ;  /* 0x0000000300007217 */ /* 0x000fe40007800200 */
[----:B------:R-:W-:Y:S02]  /*12690*/  IMNMX R2, R2, R10, PT ;  /* 0x0000000a02027217 */ /* 0x000fe40003800200 */
.L_x_995:
        /* <DEDUP_REMOVED lines=44> */
.L_x_1186:
        /* <DEDUP_REMOVED lines=17> */
.L_x_1002:
[----:B------:R-:W-:-:S04]  /*12a70*/  MOV R10, 0x1 ;  /* 0x00000001000a7802 */ /* 0x000fc80000000f00 */
[----:B------:R-:W-:-:S13]  /*12a80*/  ISETP.NE.AND P0, PT, R10, c[0x0][0x32c], PT ;  /* 0x0000cb000a007a0c */ /* 0x000fda0003f05270 */
[----:B------:R-:W-:-:S05]  /*12a90*/  @P0 IMAD.HI.U32 R10, R3, c[0x0][0x330], RZ ;  /* 0x0000cc00030a0a27 */ /* 0x000fca00078e00ff */
[----:B------:R-:W-:Y:S02]  /*12aa0*/  @P0 SHF.R.U32.HI R3, RZ, c[0x0][0x334], R10 ;  /* 0x0000cd00ff030a19 */ /* 0x000fe4000001160a */
.L_x_1003:
[----:B------:R-:W-:Y:S05]  /*12ab0*/  BSYNC B0 ;  /* 0x0000000000007941 */ /* 0x000fea0003800000 */
.L_x_1001:
[----:B------:R-:W-:-:S05]  /*12ac0*/  IMAD R3, R3, c[0x0][0x32c], R9 ;  /* 0x0000cb0003037a24 */ /* 0x000fca00078e0209 */
[----:B------:R-:W-:Y:S02]  /*12ad0*/  IADD3 R10, R3, c[0x0][0x32c], RZ ;  /* 0x0000cb00030a7a10 */ /* 0x000fe40007ffe0ff */
[----:B------:R-:W-:Y:S02]  /*12ae0*/  IMNMX R0, R0, R3, !PT ;  /* 0x0000000300007217 */ /* 0x000fe40007800200 */
[----:B------:R-:W-:Y:S02]  /*12af0*/  IMNMX R2, R2, R10, PT ;  /* 0x0000000a02027217 */ /* 0x000fe40003800200 */
.L_x_1000:
        /* <DEDUP_REMOVED lines=44> */
.L_x_1187:
        /* <DEDUP_REMOVED lines=10> */
[----:B--234-:R-:W-:Y:S01]  /*12e60*/  IMAD.MOV.U32 R4, RZ, RZ, 0x1 ;  /* 0x00000001ff047424 */ /* 0x01cfe200078e00ff */
[----:B------:R-:W-:-:S04]  /*12e70*/  LOP3.LUT R3, RZ, R3, RZ, 0x33, !PT ;  /* 0x00000003ff037212 */ /* 0x000fc800078e33ff */
[----:B------:R-:W-:-:S13]  /*12e80*/  ISETP.NE.AND P0, PT, R4, c[0x0][0x32c], PT ;  /* 0x0000cb0004007a0c */ /* 0x000fda0003f05270 */
[----:B------:R-:W-:-:S05]  /*12e90*/  @P0 IMAD.HI.U32 R4, R3, c[0x0][0x330], RZ ;  /* 0x0000cc0003040a27 */ /* 0x000fca00078e00ff */
[----:B------:R-:W-:-:S04]  /*12ea0*/  @P0 SHF.R.U32.HI R3, RZ, c[0x0][0x334], R4 ;  /* 0x0000cd00ff030a19 */ /* 0x000fc80000011604 */
[----:B------:R-:W-:Y:S01]  /*12eb0*/  LOP3.LUT R3, RZ, R3, RZ, 0x33, !PT ;  /* 0x00000003ff037212 */ /* 0x000fe200078e33ff */
[----:B------:R-:W-:Y:S05]  /*12ec0*/  BRA `(.L_x_1008) ;  /* 0x0000004000007947 */ /* 0x000fea0003800000 */
.L_x_1007:
[----:B--234-:R-:W-:-:S04]  /*12ed0*/  MOV R4, 0x1 ;  /* 0x0000000100047802 */ /* 0x01cfc80000000f00 */
[----:B------:R-:W-:-:S13]  /*12ee0*/  ISETP.NE.AND P0, PT, R4, c[0x0][0x32c], PT ;  /* 0x0000cb0004007a0c */ /* 0x000fda0003f05270 */
[----:B------:R-:W-:-:S05]  /*12ef0*/  @P0 IMAD.HI.U32 R4, R3, c[0x0][0x330], RZ ;  /* 0x0000cc0003040a27 */ /* 0x000fca00078e00ff */
[----:B------:R-:W-:Y:S02]  /*12f00*/  @P0 SHF.R.U32.HI R3, RZ, c[0x0][0x334], R4 ;  /* 0x0000cd00ff030a19 */ /* 0x000fe40000011604 */
.L_x_1008:
[----:B------:R-:W-:Y:S05]  /*12f10*/  BSYNC B0 ;  /* 0x0000000000007941 */ /* 0x000fea0003800000 */
.L_x_1006:
[----:B------:R-:W-:-:S05]  /*12f20*/  IMAD R3, R3, c[0x0][0x32c], R9 ;  /* 0x0000cb0003037a24 */ /* 0x000fca00078e0209 */
[----:B------:R-:W-:Y:S02]  /*12f30*/  IADD3 R4, R3, c[0x0][0x32c], RZ ;  /* 0x0000cb0003047a10 */ /* 0x000fe40007ffe0ff */
[----:B------:R-:W-:Y:S02]  /*12f40*/  IMNMX R0, R0, R3, !PT ;  /* 0x0000000300007217 */ /* 0x000fe40007800200 */
[----:B------:R-:W-:Y:S02]  /*12f50*/  IMNMX R2, R2, R4, PT ;  /* 0x0000000402027217 */ /* 0x000fe40003800200 */
.L_x_1005:
        /* <DEDUP_REMOVED lines=43> */
[----:B--234-:R-:W-:Y:S02]  /*13210*/  FMNMX.FTZ R4, R20, R0, !PT ;  /* 0x0000000014047209 */ /* 0x01cfe40007810000 */
        /* <DEDUP_REMOVED lines=44> */
.L_x_1188:
        /* <DEDUP_REMOVED lines=15> */
.L_x_1189:
[C---:B------:R-:W-:Y:S01]  /*135d0*/  FMUL.FTZ R0, R105.reuse, c[0x0][0x2d0] ;  /* 0x0000b40069007a20 */ /* 0x040fe20000410000 */
[----:B------:R-:W-:Y:S01]  /*135e0*/  FSETP.NEU.FTZ.AND P0, PT, R105, -INF , PT ;  /* 0xff8000006900780b */ /* 0x000fe20003f1d000 */
[----:B------:R-:W2:Y:S01]  /*135f0*/  LDL R213, [R1+0x58] ;  /* 0x0000580001d57983 */ /* 0x000ea20000100800 */
[----:B------:R-:W-:Y:S01]  /*13600*/  FMUL.FTZ R3, R104, c[0x0][0x2d0] ;  /* 0x0000b40068037a20 */ /* 0x000fe20000410000 */
[----:B------:R-:W-:Y:S01]  /*13610*/  WARPSYNC 0xffffffff ;  /* 0xffffffff00007948 */ /* 0x000fe20003800000 */
[----:B------:R-:W-:Y:S01]  /*13620*/  FSEL R4, R0, RZ, P0 ;  /* 0x000000ff00047208 */ /* 0x000fe20000000000 */
[----:B------:R-:W-:Y:S01]  /*13630*/  LDSM.16.MT88.4 R60, [R196+0xc00] ;  /* 0x000c0000c43c783b */ /* 0x000fe20000004200 */
[----:B------:R-:W-:-:S02]  /*13640*/  FSETP.NEU.FTZ.AND P0, PT, R104, -INF , PT ;  /* 0xff8000006800780b */ /* 0x000fc40003f1d000 */
[----:B------:R-:W-:Y:S01]  /*13650*/  MOV R212, c[0x0][0x2c4] ;  /* 0x0000b10000d47a02 */ /* 0x000fe20000000f00 */
[--C-:B------:R-:W-:Y:S01]  /*13660*/  FFMA.FTZ R0, R14, c[0x0][0x2d0], -R4.reuse ;  /* 0x0000b4000e007a23 */ /* 0x100fe20000010804 */
[----:B------:R-:W-:Y:S01]  /*13670*/  FSEL R3, R3, RZ, P0 ;  /* 0x000000ff03037208 */ /* 0x000fe20000000000 */
[----:B------:R-:W-:Y:S01]  /*13680*/  FFMA.FTZ R2, R33, c[0x0][0x2d0], -R4 ;  /* 0x0000b40021027a23 */ /* 0x000fe20000010804 */
[----:B------:R-:W-:Y:S01]  /*13690*/  FSETP.NEU.FTZ.AND P0, PT, R6, -INF , PT ;  /* 0xff8000000600780b */ /* 0x000fe20003f1d000 */
[----:B------:R1:W-:Y:S01]  /*136a0*/  MUFU.EX2 R108, R0 ;  /* 0x00000000006c7308 */ /* 0x0003e20000000800 */
[----:B------:R-:W-:Y:S01]  /*136b0*/  LDSM.16.MT88.4 R64, [R197] ;  /* 0x00000000c540783b */ /* 0x000fe20000004200 */
[----:B------:R-:W-:Y:S01]  /*136c0*/  FFMA.FTZ R5, R32, c[0x0][0x2d0], -R3 ;  /* 0x0000b40020057a23 */ /* 0x000fe20000010803 */
[----:B------:R-:W-:Y:S02]  /*136d0*/  ISETP.NE.AND P1, PT, R212, 0x1, PT ;  /* 0x00000001d400780c */ /* 0x000fe40003f25270 */
[----:B------:R-:W5:Y:S01]  /*136e0*/  LDSM.16.MT88.4 R68, [R196] ;  /* 0x00000000c444783b */ /* 0x000f620000004200 */
[----:B------:R-:W-:-:S02]  /*136f0*/  MOV R212, c[0x0][0x32c] ;  /* 0x0000cb0000d47a02 */ /* 0x000fc40000000f00 */
[----:B------:R3:W-:Y:S01]  /*13700*/  MUFU.EX2 R146, R2 ;  /* 0x0000000200927308 */ /* 0x0007e20000000800 */
[----:B------:R-:W-:Y:S01]  /*13710*/  LDSM.16.MT88.4 R44, [R196+0x1000] ;  /* 0x00100000c42c783b */ /* 0x000fe20000004200 */
[----:B------:R-:W-:-:S03]  /*13720*/  IADD3 R221, R221, -0x2, RZ ;  /* 0xfffffffedddd7810 */ /* 0x000fc60007ffe0ff */
[----:B------:R-:W-:Y:S01]  /*13730*/  LDSM.16.MT88.4 R48, [R197+0x400] ;  /* 0x00040000c530783b */ /* 0x000fe20000004200 */
[----:B-1----:R-:W-:Y:S02]  /*13740*/  FFMA.FTZ R0, R17, c[0x0][0x2d0], -R4 ;  /* 0x0000b40011007a23 */ /* 0x002fe40000010804 */
[----:B------:R1:W-:Y:S01]  /*13750*/  MUFU.EX2 R144, R5 ;  /* 0x0000000500907308 */ /* 0x0003e20000000800 */
[----:B------:R-:W4:Y:S01]  /*13760*/  LDSM.16.MT88.4 R52, [R196+0x400] ;  /* 0x00040000c434783b */ /* 0x000f220000004200 */
[----:B---3--:R-:W-:-:S06]  /*13770*/  FMUL.FTZ R2, R6, c[0x0][0x2d0] ;  /* 0x0000b40006027a20 */ /* 0x008fcc0000410000 */
[----:B------:R3:W-:Y:S01]  /*13780*/  MUFU.EX2 R107, R0 ;  /* 0x00000000006b7308 */ /* 0x0007e20000000800 */
[----:B------:R-:W-:Y:S02]  /*13790*/  FSEL R2, R2, RZ, P0 ;  /* 0x000000ff02027208 */ /* 0x000fe40000000000 */
[----:B-1--4-:R-:W-:-:S03]  /*137a0*/  FMNMX.FTZ R5, R9, R8, !PT ;  /* 0x0000000809057209 */ /* 0x012fc60007810000 */
[----:B------:R-:W-:Y:S01]  /*137b0*/  FFMA.FTZ R8, R36, c[0x0][0x2d0], -R2 ;  /* 0x0000b40024087a23 */ /* 0x000fe20000010802 */
[----:B------:R-:W-:-:S03]  /*137c0*/  FSETP.NEU.FTZ.AND P0, PT, R5, -INF , PT ;  /* 0xff8000000500780b */ /* 0x000fc60003f1d000 */
[----:B------:R1:W-:Y:S01]  /*137d0*/  MUFU.EX2 R129, R8 ;  /* 0x0000000800817308 */ /* 0x0003e20000000800 */
[----:B---3--:R-:W-:-:S07]  /*137e0*/  FFMA.FTZ R0, R21, c[0x0][0x2d0], -R4 ;  /* 0x0000b40015007a23 */ /* 0x008fce0000010804 */
[----:B------:R3:W-:Y:S01]  /*137f0*/  MUFU.EX2 R112, R0 ;  /* 0x0000000000707308 */ /* 0x0007e20000000800 */
[----:B-1----:R-:W-:-:S07]  /*13800*/  FFMA.FTZ R8, R37, c[0x0][0x2d0], -R2 ;  /* 0x0000b40025087a23 */ /* 0x002fce0000010802 */
[----:B------:R-:W-:Y:S01]  /*13810*/  MUFU.EX2 R130, R8 ;  /* 0x0000000800827308 */ /* 0x000fe20000000800 */
[----:B---3--:R-:W-:-:S07]  /*13820*/  FFMA.FTZ R0, R24, c[0x0][0x2d0], -R4 ;  /* 0x0000b40018007a23 */ /* 0x008fce0000010804 */
[----:B------:R1:W-:Y:S02]  /*13830*/  MUFU.EX2 R123, R0 ;  /* 0x00000000007b7308 */ /* 0x0003e40000000800 */
[----:B-1----:R-:W-:-:S06]  /*13840*/  FFMA.FTZ R0, R27, c[0x0][0x2d0], -R4 ;  /* 0x0000b4001b007a23 */ /* 0x002fcc0000010804 */
[----:B------:R1:W-:Y:S02]  /*13850*/  MUFU.EX2 R128, R0 ;  /* 0x0000000000807308 */ /* 0x0003e40000000800 */
[----:B-1----:R-:W-:-:S06]  /*13860*/  FFMA.FTZ R0, R30, c[0x0][0x2d0], -R4 ;  /* 0x0000b4001e007a23 */ /* 0x002fcc0000010804 */
[----:B------:R1:W-:Y:S02]  /*13870*/  MUFU.EX2 R131, R0 ;  /* 0x0000000000837308 */ /* 0x0003e40000000800 */
[----:B-1----:R-:W-:-:S06]  /*13880*/  FFMA.FTZ R0, R35, c[0x0][0x2d0], -R4 ;  /* 0x0000b40023007a23 */ /* 0x002fcc0000010804 */
[----:B------:R1:W3:Y:S02]  /*13890*/  MUFU.EX2 R147, R0 ;  /* 0x0000000000937308 */ /* 0x0002e40000000800 */
[----:B-1----:R-:W-:Y:S01]  /*138a0*/  FFMA.FTZ R0, R13, c[0x0][0x2d0], -R3 ;  /* 0x0000b4000d007a23 */ /* 0x002fe20000010803 */
[----:B---3--:R-:W-:-:S05]  /*138b0*/  F2FP.PACK_AB R14, R147, R146 ;  /* 0x00000092930e723e */ /* 0x008fca00000000ff */
[----:B------:R1:W-:Y:S02]  /*138c0*/  MUFU.EX2 R101, R0 ;  /* 0x0000000000657308 */ /* 0x0003e40000000800 */
[----:B-1----:R-:W-:-:S06]  /*138d0*/  FFMA.FTZ R0, R16, c[0x0][0x2d0], -R3 ;  /* 0x0000b40010007a23 */ /* 0x002fcc0000010803 */
[----:B------:R1:W3:Y:S02]  /*138e0*/  MUFU.EX2 R100, R0 ;  /* 0x0000000000647308 */ /* 0x0002e40000000800 */
[----:B-1----:R-:W-:Y:S01]  /*138f0*/  FFMA.FTZ R0, R20, c[0x0][0x2d0], -R3 ;  /* 0x0000b40014007a23 */ /* 0x002fe20000010803 */
[----:B------:R-:W-:Y:S02]  /*13900*/  F2FP.PACK_AB R20, R107, R108 ;  /* 0x0000006c6b14723e */ /* 0x000fe400000000ff */
[----:B---3--:R-:W-:-:S03]  /*13910*/  F2FP.PACK_AB R21, R100, R101 ;  /* 0x000000656415723e */ /* 0x008fc600000000ff */
        /* <DEDUP_REMOVED lines=9> */
[----:B---3--:R-:W-:-:S05]  /*139b0*/  F2FP.PACK_AB R13, R122, R114 ;  /* 0x000000727a0d723e */ /* 0x008fca00000000ff */
[----:B------:R1:W3:Y:S02]  /*139c0*/  MUFU.EX2 R145, R0 ;  /* 0x0000000000917308 */ /* 0x0002e40000000800 */
[----:B-1----:R-:W-:Y:S01]  /*139d0*/  FFMA.FTZ R0, R12, c[0x0][0x2d0], -R2 ;  /* 0x0000b4000c007a23 */ /* 0x002fe20000010802 */
[----:B------:R-:W-:-:S05]  /*139e0*/  F2FP.PACK_AB R12, R131, R128 ;  /* 0x00000080830c723e */ /* 0x000fca00000000ff */
[----:B------:R1:W-:Y:S02]  /*139f0*/  MUFU.EX2 R96, R0 ;  /* 0x0000000000607308 */ /* 0x0003e40000000800 */
[----:B-1----:R-:W-:Y:S01]  /*13a00*/  FFMA.FTZ R0, R15, c[0x0][0x2d0], -R2 ;  /* 0x0000b4000f007a23 */ /* 0x002fe20000010802 */
[----:B---3--:R-:W-:-:S05]  /*13a10*/  F2FP.PACK_AB R15, R145, R144 ;  /* 0x00000090910f723e */ /* 0x008fca00000000ff */
[----:B------:R1:W3:Y:S02]  /*13a20*/  MUFU.EX2 R95, R0 ;  /* 0x00000000005f7308 */ /* 0x0002e40000000800 */
[----:B-1----:R-:W-:Y:S01]  /*13a30*/  FFMA.FTZ R0, R19, c[0x0][0x2d0], -R2 ;  /* 0x0000b40013007a23 */ /* 0x002fe20000010802 */
[----:B---3--:R-:W-:-:S05]  /*13a40*/  F2FP.PACK_AB R16, R95, R96 ;  /* 0x000000605f10723e */ /* 0x008fca00000000ff */
[----:B------:R1:W-:Y:S02]  /*13a50*/  MUFU.EX2 R98, R0 ;  /* 0x0000000000627308 */ /* 0x0003e40000000800 */
[----:B-1----:R-:W-:Y:S01]  /*13a60*/  FFMA.FTZ R0, R22, c[0x0][0x2d0], -R2 ;  /* 0x0000b40016007a23 */ /* 0x002fe20000010802 */
[----:B------:R-:W-:-:S05]  /*13a70*/  F2FP.PACK_AB R22, R123, R112 ;  /* 0x000000707b16723e */ /* 0x000fca00000000ff */
[----:B------:R1:W3:Y:S02]  /*13a80*/  MUFU.EX2 R102, R0 ;  /* 0x0000000000667308 */ /* 0x0002e40000000800 */
[C---:B-----5:R-:W-:Y:S08]  /*13a90*/  HMMA.16816.F32 R36, R20.reuse, R68, RZ ;  /* 0x000000441424723c */ /* 0x060ff000000018ff */
[----:B------:R-:W-:Y:S01]  /*13aa0*/  HMMA.16816.F32 R72, R20, R64, RZ ;  /* 0x000000401448723c */ /* 0x000fe200000018ff */
[----:B-1----:R-:W-:-:S04]  /*13ab0*/  FFMA.FTZ R0, R25, c[0x0][0x2d0], -R2 ;  /* 0x0000b40019007a23 */ /* 0x002fc80000010802 */
[----:B------:R1:W-:Y:S11]  /*13ac0*/  MUFU.EX2 R106, R0 ;  /* 0x00000000006a7308 */ /* 0x0003f60000000800 */
[----:B------:R-:W-:Y:S01]  /*13ad0*/  HMMA.16816.F32 R140, R12, R52, R36 ;  /* 0x000000340c8c723c */ /* 0x000fe20000001824 */
[----:B------:R-:W-:Y:S01]  /*13ae0*/  LDSM.16.MT88.4 R36, [R196+0x1800] ;  /* 0x00180000c424783b */ /* 0x000fe20000004200 */
[----:B-1----:R-:W-:-:S06]  /*13af0*/  FFMA.FTZ R0, R28, c[0x0][0x2d0], -R2 ;  /* 0x0000b4001c007a23 */ /* 0x002fcc0000010802 */
[----:B------:R-:W-:Y:S01]  /*13b00*/  HMMA.16816.F32 R148, R12, R48, R72 ;  /* 0x000000300c94723c */ /* 0x000fe20000001848 */
[----:B------:R1:W-:Y:S02]  /*13b10*/  MUFU.EX2 R109, R0 ;  /* 0x00000000006d7308 */ /* 0x0003e40000000800 */
[----:B-1----:R-:W-:-:S05]  /*13b20*/  FMUL.FTZ R0, R5, c[0x0][0x2d0] ;  /* 0x0000b40005007a20 */ /* 0x002fca0000410000 */
[----:B------:R-:W-:-:S05]  /*13b30*/  FSEL R0, R0, RZ, P0 ;  /* 0x000000ff00007208 */ /* 0x000fca0000000000 */
[----:B------:R-:W-:Y:S01]  /*13b40*/  FFMA.FTZ R8, R10, c[0x0][0x2d0], -R0 ;  /* 0x0000b4000a087a23 */ /* 0x000fe20000010800 */
[----:B------:R-:W-:-:S03]  /*13b50*/  F2FP.PACK_AB R10, R130, R129 ;  /* 0x00000081820a723e */ /* 0x000fc600000000ff */
[----:B------:R1:W-:Y:S02]  /*13b60*/  MUFU.EX2 R93, R8 ;  /* 0x00000008005d7308 */ /* 0x0003e40000000800 */
[----:B-1----:R-:W-:-:S06]  /*13b70*/  FFMA.FTZ R8, R11, c[0x0][0x2d0], -R0 ;  /* 0x0000b4000b087a23 */ /* 0x002fcc0000010800 */
[----:B------:R1:W4:Y:S02]  /*13b80*/  MUFU.EX2 R92, R8 ;  /* 0x00000008005c7308 */ /* 0x0003240000000800 */
[----:B-1----:R-:W-:Y:S01]  /*13b90*/  FFMA.FTZ R8, R18, c[0x0][0x2d0], -R0 ;  /* 0x0000b40012087a23 */ /* 0x002fe20000010800 */
[----:B---3--:R-:W-:Y:S02]  /*13ba0*/  F2FP.PACK_AB R18, R102, R98 ;  /* 0x000000626612723e */ /* 0x008fe400000000ff */
[----:B----4-:R-:W-:-:S03]  /*13bb0*/  F2FP.PACK_AB R17, R92, R93 ;  /* 0x0000005d5c11723e */ /* 0x010fc600000000ff */
[----:B------:R1:W-:Y:S02]  /*13bc0*/  MUFU.EX2 R94, R8 ;  /* 0x00000008005e7308 */ /* 0x0003e40000000800 */
[----:B-1----:R-:W-:-:S06]  /*13bd0*/  FFMA.FTZ R8, R31, c[0x0][0x2d0], -R0 ;  /* 0x0000b4001f087a23 */ /* 0x002fcc0000010800 */
[----:B------:R1:W3:Y:S02]  /*13be0*/  MUFU.EX2 R97, R8 ;  /* 0x0000000800617308 */ /* 0x0002e40000000800 */
[----:B-1----:R-:W-:Y:S01]  /*13bf0*/  FFMA.FTZ R8, R40, c[0x0][0x2d0], -R0 ;  /* 0x0000b40028087a23 */ /* 0x002fe20000010800 */
[----:B---3--:R-:W-:-:S05]  /*13c00*/  F2FP.PACK_AB R19, R97, R94 ;  /* 0x0000005e6113723e */ /* 0x008fca00000000ff */
[----:B------:R1:W-:Y:S02]  /*13c10*/  MUFU.EX2 R99, R8 ;  /* 0x0000000800637308 */ /* 0x0003e40000000800 */
[C---:B------:R-:W-:Y:S07]  /*13c20*/  HMMA.16816.F32 R28, R16.reuse, R64, RZ ;  /* 0x00000040101c723c */ /* 0x040fee00000018ff */
[--C-:B------:R-:W-:Y:S01]  /*13c30*/  FFMA.FTZ R64, R78, c[0x0][0x2d0], -R0.reuse ;  /* 0x0000b4004e407a23 */ /* 0x100fe20000010800 */
[----:B------:R-:W-:Y:S01]  /*13c40*/  HMMA.16816.F32 R24, R16, R60, RZ ;  /* 0x0000003c1018723c */ /* 0x000fe200000018ff */
[----:B------:R-:W-:-:S02]  /*13c50*/  FFMA.FTZ R65, R79, c[0x0][0x2d0], -R0 ;  /* 0x0000b4004f417a23 */ /* 0x000fc40000010800 */
[----:B-1----:R-:W-:-:S04]  /*13c60*/  FFMA.FTZ R8, R41, c[0x0][0x2d0], -R0 ;  /* 0x0000b40029087a23 */ /* 0x002fc80000010800 */
[----:B------:R1:W3:Y:S01]  /*13c70*/  MUFU.EX2 R120, R8 ;  /* 0x0000000800787308 */ /* 0x0002e20000000800 */
[----:B------:R-:W-:Y:S07]  /*13c80*/  HMMA.16816.F32 R40, R20, R60, RZ ;  /* 0x0000003c1428723c */ /* 0x000fee00000018ff */
[--C-:B------:R-:W-:Y:S01]  /*13c90*/  FFMA.FTZ R61, R91, c[0x0][0x2d0], -R4.reuse ;  /* 0x0000b4005b3d7a23 */ /* 0x100fe20000010804 */
[----:B------:R-:W-:Y:S01]  /*13ca0*/  HMMA.16816.F32 R32, R16, R68, RZ ;  /* 0x000000441020723c */ /* 0x000fe200000018ff */
[----:B------:R-:W-:-:S02]  /*13cb0*/  FFMA.FTZ R60, R90, c[0x0][0x2d0], -R4 ;  /* 0x0000b4005a3c7a23 */ /* 0x000fc40000010804 */
[----:B-1----:R-:W-:Y:S01]  /*13cc0*/  FFMA.FTZ R8, R56, c[0x0][0x2d0], -R0 ;  /* 0x0000b40038087a23 */ /* 0x002fe20000010800 */
[----:B---3--:R-:W-:-:S03]  /*13cd0*/  F2FP.PACK_AB R9, R120, R99 ;  /* 0x000000637809723e */ /* 0x008fc600000000ff */
[--C-:B------:R-:W-:Y:S01]  /*13ce0*/  FFMA.FTZ R68, R76, c[0x0][0x2d0], -R0.reuse ;  /* 0x0000b4004c447a23 */ /* 0x100fe20000010800 */
[----:B------:R1:W-:Y:S01]  /*13cf0*/  MUFU.EX2 R115, R8 ;  /* 0x0000000800737308 */ /* 0x0003e20000000800 */
[----:B------:R-:W-:-:S07]  /*13d00*/  FFMA.FTZ R69, R77, c[0x0][0x2d0], -R0 ;  /* 0x0000b4004d457a23 */ /* 0x000fce0000010800 */
[----:B------:R-:W-:Y:S01]  /*13d10*/  HMMA.16816.F32 R156, R12, R44, R40 ;  /* 0x0000002c0c9c723c */ /* 0x000fe20000001828 */
[----:B------:R-:W-:Y:S01]  /*13d20*/  LDSM.16.MT88.4 R40, [R197+0x1000] ;  /* 0x00100000c528783b */ /* 0x000fe20000004200 */
[----:B-1----:R-:W-:-:S03]  /*13d30*/  FFMA.FTZ R8, R57, c[0x0][0x2d0], -R0 ;  /* 0x0000b40039087a23 */ /* 0x002fc60000010800 */
[----:B------:R-:W1:Y:S01]  /*13d40*/  LDSM.16.MT88.4 R56, [R197+0xc00] ;  /* 0x000c0000c538783b */ /* 0x000e620000004200 */
[----:B------:R-:W-:Y:S01]  /*13d50*/  FADD.FTZ R0, R96, R95 ;  /* 0x0000005f60007221 */ /* 0x000fe20000010000 */
[----:B------:R3:W4:Y:S03]  /*13d60*/  MUFU.EX2 R121, R8 ;  /* 0x0000000800797308 */ /* 0x0007260000000800 */
[----:B------:R-:W-:-:S04]  /*13d70*/  FADD.FTZ R0, R98, R0 ;  /* 0x0000000062007221 */ /* 0x000fc80000010000 */
[----:B------:R-:W-:-:S04]  /*13d80*/  FADD.FTZ R0, R102, R0 ;  /* 0x0000000066007221 */ /* 0x000fc80000010000 */
[----:B------:R-:W-:Y:S01]  /*13d90*/  FADD.FTZ R0, R106, R0 ;  /* 0x000000006a007221 */ /* 0x000fe20000010000 */
[----:B---3--:R-:W-:Y:S02]  /*13da0*/  F2FP.PACK_AB R8, R109, R106 ;  /* 0x0000006a6d08723e */ /* 0x008fe400000000ff */
[----:B----4-:R-:W-:-:S07]  /*13db0*/  F2FP.PACK_AB R11, R121, R115 ;  /* 0x00000073790b723e */ /* 0x010fce00000000ff */
[C---:B------:R-:W-:Y:S07]  /*13dc0*/  HMMA.16816.F32 R124, R8.reuse, R48, R28 ;  /* 0x00000030087c723c */ /* 0x040fee000000181c */
[--C-:B------:R-:W-:Y:S01]  /*13dd0*/  FFMA.FTZ R49, R85, c[0x0][0x2d0], -R3.reuse ;  /* 0x0000b40055317a23 */ /* 0x100fe20000010803 */
[----:B------:R-:W-:Y:S01]  /*13de0*/  HMMA.16816.F32 R116, R8, R44, R24 ;  /* 0x0000002c0874723c */ /* 0x000fe20000001818 */
[----:B------:R-:W-:-:S04]  /*13df0*/  FFMA.FTZ R48, R84, c[0x0][0x2d0], -R3 ;  /* 0x0000b40054307a23 */ /* 0x000fc80000010803 */
[----:B------:R-:W-:Y:S02]  /*13e00*/  MUFU.EX2 R49, R49 ;  /* 0x0000003100317308 */ /* 0x000fe40000000800 */
[--C-:B------:R-:W-:Y:S01]  /*13e10*/  FFMA.FTZ R45, R83, c[0x0][0x2d0], -R2.reuse ;  /* 0x0000b400532d7a23 */ /* 0x100fe20000010802 */
[----:B-1----:R-:W-:Y:S01]  /*13e20*/  HMMA.16816.F32 R28, R20, R56, RZ ;  /* 0x00000038141c723c */ /* 0x002fe200000018ff */
[----:B------:R-:W-:-:S04]  /*13e30*/  FFMA.FTZ R44, R82, c[0x0][0x2d0], -R2 ;  /* 0x0000b400522c7a23 */ /* 0x000fc80000010802 */
[----:B------:R-:W-:Y:S03]  /*13e40*/  MUFU.EX2 R45, R45 ;  /* 0x0000002d002d7308 */ /* 0x000fe60000000800 */
[----:B------:R-:W-:Y:S05]  /*13e50*/  HMMA.16816.F32 R132, R8, R52, R32 ;  /* 0x000000340884723c */ /* 0x000fea0000001820 */
[----:B------:R-:W-:Y:S02]  /*13e60*/  MUFU.EX2 R48, R48 ;  /* 0x0000003000307308 */ /* 0x000fe40000000800 */
[--C-:B------:R-:W-:Y:S01]  /*13e70*/  FFMA.FTZ R53, R87, c[0x0][0x2d0], -R3.reuse ;  /* 0x0000b40057357a23 */ /* 0x100fe20000010803 */
[----:B------:R-:W-:Y:S01]  /*13e80*/  HMMA.16816.F32 R24, R16, R56, RZ ;  /* 0x000000381018723c */ /* 0x000fe200000018ff */
[----:B------:R-:W-:-:S02]  /*13e90*/  FFMA.FTZ R52, R86, c[0x0][0x2d0], -R3 ;  /* 0x0000b40056347a23 */ /* 0x000fc40000010803 */
[----:B------:R-:W-:Y:S02]  /*13ea0*/  FADD.FTZ R3, R108, R107 ;  /* 0x0000006b6c037221 */ /* 0x000fe40000010000 */
[----:B------:R-:W1:Y:S02]  /*13eb0*/  MUFU.EX2 R44, R44 ;  /* 0x0000002c002c7308 */ /* 0x000e640000000800 */
[----:B------:R-:W-:Y:S01]  /*13ec0*/  FADD.FTZ R3, R112, R3 ;  /* 0x0000000370037221 */ /* 0x000fe20000010000 */
[----:B------:R-:W-:Y:S01]  /*13ed0*/  HMMA.16816.F32 R192, R12, R40, R28 ;  /* 0x000000280cc0723c */ /* 0x000fe2000000181c */
[----:B------:R-:W3:Y:S01]  /*13ee0*/  LDSM.16.MT88.4 R28, [R196+0x1c00] ;  /* 0x001c0000c41c783b */ /* 0x000ee20000004200 */
[--C-:B------:R-:W-:Y:S02]  /*13ef0*/  FFMA.FTZ R57, R89, c[0x0][0x2d0], -R4.reuse ;  /* 0x0000b40059397a23 */ /* 0x100fe40000010804 */
[----:B------:R-:W-:Y:S02]  /*13f00*/  FFMA.FTZ R56, R88, c[0x0][0x2d0], -R4 ;  /* 0x0000b40058387a23 */ /* 0x000fe40000010804 */
[----:B------:R-:W-:-:S02]  /*13f10*/  FADD.FTZ R4, R93, R92 ;  /* 0x0000005c5d047221 */ /* 0x000fc40000010000 */
[----:B------:R-:W-:Y:S01]  /*13f20*/  HMMA.16816.F32 R32, R20, R36, RZ ;  /* 0x000000241420723c */ /* 0x000fe200000018ff */
[----:B------:R-:W-:Y:S01]  /*13f30*/  FADD.FTZ R3, R123, R3 ;  /* 0x000000037b037221 */ /* 0x000fe20000010000 */
[----:B------:R-:W-:Y:S01]  /*13f40*/  MUFU.EX2 R57, R57 ;  /* 0x0000003900397308 */ /* 0x000fe20000000800 */
[----:B------:R-:W-:Y:S02]  /*13f50*/  FADD.FTZ R4, R94, R4 ;  /* 0x000000045e047221 */ /* 0x000fe40000010000 */
[----:B------:R-:W-:Y:S01]  /*13f60*/  FADD.FTZ R3, R128, R3 ;  /* 0x0000000380037221 */ /* 0x000fe20000010000 */
[----:B-1----:R-:W-:Y:S02]  /*13f70*/  F2FP.PACK_AB R96, R44, R45 ;  /* 0x0000002d2c60723e */ /* 0x002fe400000000ff */
[----:B------:R-:W-:Y:S02]  /*13f80*/  HMMA.16816.F32 R188, R8, R40, R24 ;  /* 0x0000002808bc723c */ /* 0x000fe40000001818 */
[----:B------:R-:W1:Y:S05]  /*13f90*/  MUFU.EX2 R56, R56 ;  /* 0x0000003800387308 */ /* 0x000e6a0000000800 */
[--C-:B------:R-:W-:Y:S01]  /*13fa0*/  FFMA.FTZ R41, R81, c[0x0][0x2d0], -R2.reuse ;  /* 0x0000b40051297a23 */ /* 0x100fe20000010802 */
[----:B------:R-:W-:Y:S01]  /*13fb0*/  HMMA.16816.F32 R24, R16, R36, RZ ;  /* 0x000000241018723c */ /* 0x000fe200000018ff */
[----:B------:R-:W-:Y:S01]  /*13fc0*/  FFMA.FTZ R40, R80, c[0x0][0x2d0], -R2 ;  /* 0x0000b40050287a23 */ /* 0x000fe20000010802 */
[----:B------:R-:W-:Y:S01]  /*13fd0*/  MUFU.EX2 R37, R61 ;  /* 0x0000003d00257308 */ /* 0x000fe20000000800 */
[----:B------:R-:W-:-:S04]  /*13fe0*/  FADD.FTZ R2, R101, R100 ;  /* 0x0000006465027221 */ /* 0x000fc80000010000 */
[----:B------:R-:W-:Y:S01]  /*13ff0*/  FADD.FTZ R2, R103, R2 ;  /* 0x0000000267027221 */ /* 0x000fe20000010000 */
[----:B------:R-:W-:Y:S01]  /*14000*/  HMMA.16816.F32 R84, R16, R66, RZ ;  /* 0x000000421054723c */ /* 0x000fe200000018ff */
[----:B------:R-:W-:Y:S01]  /*14010*/  F2FP.PACK_AB R103, R48, R49 ;  /* 0x000000313067723e */ /* 0x000fe200000000ff */
[----:B------:R-:W4:Y:S01]  /*14020*/  MUFU.EX2 R36, R60 ;  /* 0x0000003c00247308 */ /* 0x000f220000000800 */
[----:B------:R-:W-:Y:S01]  /*14030*/  FADD.FTZ R2, R113, R2 ;  /* 0x0000000271027221 */ /* 0x000fe20000010000 */
[----:B-1----:R-:W-:-:S03]  /*14040*/  F2FP.PACK_AB R102, R56, R57 ;  /* 0x000000393866723e */ /* 0x002fc600000000ff */
[----:B------:R-:W-:Y:S01]  /*14050*/  FADD.FTZ R2, R114, R2 ;  /* 0x0000000272027221 */ /* 0x000fe20000010000 */
[----:B------:R-:W-:Y:S02]  /*14060*/  HMMA.16816.F32 R80, R16, R62, RZ ;  /* 0x0000003e1050723c */ /* 0x000fe400000018ff */
[----:B------:R-:W-:Y:S06]  /*14070*/  MUFU.EX2 R41, R41 ;  /* 0x0000002900297308 */ /* 0x000fec0000000800 */
[----:B---3--:R-:W-:Y:S01]  /*14080*/  HMMA.16816.F32 R180, R12, R28, R32 ;  /* 0x0000001c0cb4723c */ /* 0x008fe20000001820 */
[----:B------:R-:W1:Y:S01]  /*14090*/  LDSM.16.MT88.4 R32, [R197+0x1800] ;  /* 0x00180000c520783b */ /* 0x000e620000004200 */
[----:B----4-:R-:W-:-:S06]  /*140a0*/  F2FP.PACK_AB R100, R36, R37 ;  /* 0x000000252464723e */ /* 0x010fcc00000000ff */
[----:B------:R-:W-:Y:S01]  /*140b0*/  HMMA.16816.F32 R184, R8, R28, R24 ;  /* 0x0000001c08b8723c */ /* 0x000fe20000001818 */
[----:B------:R-:W3:Y:S06]  /*140c0*/  LDSM.16.MT88.4 R24, [R197+0x1c00] ;  /* 0x001c0000c518783b */ /* 0x000eec0000004200 */
[----:B------:R-:W-:Y:S01]  /*140d0*/  FADD.FTZ R29, R97, R4 ;  /* 0x00000004611d7221 */ /* 0x000fe20000010000 */
[----:B------:R-:W-:Y:S01]  /*140e0*/  HMMA.16816.F32 R60, R20, R62, RZ ;  /* 0x0000003e143c723c */ /* 0x000fe200000018ff */
[----:B------:R-:W-:Y:S02]  /*140f0*/  FADD.FTZ R28, R131, R3 ;  /* 0x00000003831c7221 */ /* 0x000fe40000010000 */
[----:B------:R-:W-:-:S02]  /*14100*/  FADD.FTZ R4, R122, R2 ;  /* 0x000000027a047221 */ /* 0x000fc40000010000 */
[----:B------:R-:W-:Y:S02]  /*14110*/  FADD.FTZ R2, R99, R29 ;  /* 0x0000001d63027221 */ /* 0x000fe40000010000 */
[----:B------:R-:W-:Y:S01]  /*14120*/  FADD.FTZ R3, R109, R0 ;  /* 0x000000006d037221 */ /* 0x000fe20000010000 */
[----:B------:R-:W4:Y:S01]  /*14130*/  MUFU.EX2 R29, R40 ;  /* 0x00000028001d7308 */ /* 0x000f220000000800 */
[----:B------:R-:W-:Y:S01]  /*14140*/  FADD.FTZ R0, R146, R28 ;  /* 0x0000001c92007221 */ /* 0x000fe20000010000 */
[----:B------:R-:W-:Y:S01]  /*14150*/  HMMA.16816.F32 R80, R8, R46, R80 ;  /* 0x0000002e0850723c */ /* 0x000fe20000001850 */
[----:B------:R-:W-:Y:S02]  /*14160*/  FADD.FTZ R2, R120, R2 ;  /* 0x0000000278027221 */ /* 0x000fe40000010000 */
[----:B------:R-:W-:Y:S02]  /*14170*/  FADD.FTZ R0, R147, R0 ;  /* 0x0000000093007221 */ /* 0x000fe40000010000 */
[----:B------:R-:W-:Y:S01]  /*14180*/  FADD.FTZ R4, R144, R4 ;  /* 0x0000000490047221 */ /* 0x000fe20000010000 */
[----:B------:R-:W-:Y:S01]  /*14190*/  MUFU.EX2 R28, R64 ;  /* 0x00000040001c7308 */ /* 0x000fe20000000800 */
[----:B------:R-:W-:Y:S01]  /*141a0*/  FADD.FTZ R0, R37, R0 ;  /* 0x0000000025007221 */ /* 0x000fe20000010000 */
[----:B------:R-:W-:Y:S03]  /*141b0*/  HMMA.16816.F32 R88, R16, R70, RZ ;  /* 0x000000461058723c */ /* 0x000fe600000018ff */
[----:B------:R-:W-:Y:S01]  /*141c0*/  FADD.FTZ R0, R36, R0 ;  /* 0x0000000024007221 */ /* 0x000fe20000010000 */
[----:B----4-:R-:W-:-:S03]  /*141d0*/  F2FP.PACK_AB R98, R29, R41 ;  /* 0x000000291d62723e */ /* 0x010fc600000000ff */
[----:B------:R-:W-:Y:S01]  /*141e0*/  FADD.FTZ R0, R57, R0 ;  /* 0x0000000039007221 */ /* 0x000fe20000010000 */
[----:B-1----:R-:W-:Y:S03]  /*141f0*/  HMMA.16816.F32 R76, R20, R32, RZ ;  /* 0x00000020144c723c */ /* 0x002fe600000018ff */
[----:B------:R-:W-:-:S05]  /*14200*/  FADD.FTZ R248, R56, R0 ;  /* 0x0000000038f87221 */ /* 0x000fca0000010000 */
[----:B------:R-:W-:Y:S01]  /*14210*/  HMMA.16816.F32 R72, R16, R32, RZ ;  /* 0x000000201048723c */ /* 0x000fe200000018ff */
[----:B------:R-:W-:Y:S07]  /*14220*/  MUFU.EX2 R33, R53 ;  /* 0x0000003500217308 */ /* 0x000fee0000000800 */
[C---:B------:R-:W-:Y:S01]  /*14230*/  HMMA.16816.F32 R60, R12.reuse, R46, R60 ;  /* 0x0000002e0c3c723c */ /* 0x040fe2000000183c */
[----:B------:R-:W1:Y:S07]  /*14240*/  MUFU.EX2 R32, R52 ;  /* 0x0000003400207308 */ /* 0x000e6e0000000800 */
[-C--:B---3--:R-:W-:Y:S08]  /*14250*/  HMMA.16816.F32 R172, R12, R24.reuse, R76 ;  /* 0x000000180cac723c */ /* 0x088ff0000000184c */
[----:B------:R-:W-:Y:S01]  /*14260*/  HMMA.16816.F32 R176, R8, R24, R72 ;  /* 0x0000001808b0723c */ /* 0x000fe20000001848 */
[----:B------:R3:W4:Y:S01]  /*14270*/  MUFU.EX2 R25, R65 ;  /* 0x0000004100197308 */ /* 0x0007220000000800 */
[----:B-1----:R-:W-:-:S05]  /*14280*/  F2FP.PACK_AB R101, R32, R33 ;  /* 0x000000212065723e */ /* 0x002fca00000000ff */
[----:B------:R-:W-:Y:S01]  /*14290*/  FADD.FTZ R24, R129, R3 ;  /* 0x0000000381187221 */ /* 0x000fe20000010000 */
[----:B------:R-:W-:Y:S01]  /*142a0*/  HMMA.16816.F32 R76, R16, R58, RZ ;  /* 0x0000003a104c723c */ /* 0x000fe200000018ff */
[----:B------:R-:W-:Y:S02]  /*142b0*/  FADD.FTZ R3, R115, R2 ;  /* 0x0000000273037221 */ /* 0x000fe40000010000 */
[----:B------:R-:W-:Y:S01]  /*142c0*/  LDSM.16.MT88.4 R112, [R196+0x1400] ;  /* 0x00140000c470783b */ /* 0x000fe20000004200 */
[----:B------:R-:W-:Y:S02]  /*142d0*/  FADD.FTZ R2, R145, R4 ;  /* 0x0000000491027221 */ /* 0x000fe40000010000 */
[----:B------:R-:W-:Y:S02]  /*142e0*/  FADD.FTZ R3, R121, R3 ;  /* 0x0000000379037221 */ /* 0x000fe40000010000 */
[----:B------:R-:W1:Y:S01]  /*142f0*/  LDSM.16.MT88.4 R120, [R197+0x800] ;  /* 0x00080000c578783b */ /* 0x000e620000004200 */
[----:B---3--:R-:W-:Y:S01]  /*14300*/  HMMA.16816.F32 R64, R20, R66, RZ ;  /* 0x000000421440723c */ /* 0x008fe200000018ff */
[----:B------:R-:W-:Y:S01]  /*14310*/  FADD.FTZ R4, R130, R24 ;  /* 0x0000001882047221 */ /* 0x000fe20000010000 */
[----:B----4-:R-:W-:Y:S01]  /*14320*/  F2FP.PACK_AB R97, R25, R28 ;  /* 0x0000001c1961723e */ /* 0x010fe200000000ff */
[----:B------:R-:W-:Y:S01]  /*14330*/  MUFU.EX2 R24, R68 ;  /* 0x0000004400187308 */ /* 0x000fe20000000800 */
[----:B------:R-:W3:Y:S01]  /*14340*/  LDSM.16.MT88.4 R128, [R196+0x800] ;  /* 0x00080000c480783b */ /* 0x000ee20000004200 */
[----:B------:R-:W-:-:S02]  /*14350*/  FADD.FTZ R0, R45, R4 ;  /* 0x000000042d007221 */ /* 0x000fc40000010000 */
[----:B------:R-:W-:Y:S01]  /*14360*/  FADD.FTZ R2, R33, R2 ;  /* 0x0000000221027221 */ /* 0x000fe20000010000 */
[C---:B------:R-:W-:Y:S01]  /*14370*/  HMMA.16816.F32 R72, R16.reuse, R38, RZ ;  /* 0x000000261048723c */ /* 0x040fe200000018ff */
[----:B------:R-:W-:Y:S02]  /*14380*/  FADD.FTZ R0, R44, R0 ;  /* 0x000000002c007221 */ /* 0x000fe40000010000 */
[----:B------:R-:W4:Y:S01]  /*14390*/  MUFU.EX2 R4, R69 ;  /* 0x0000004500047308 */ /* 0x000f220000000800 */
[----:B------:R-:W-:Y:S02]  /*143a0*/  FADD.FTZ R2, R32, R2 ;  /* 0x0000000220027221 */ /* 0x000fe40000010000 */
[----:B------:R-:W-:Y:S02]  /*143b0*/  FADD.FTZ R0, R41, R0 ;  /* 0x0000000029007221 */ /* 0x000fe40000010000 */
[----:B------:R-:W-:Y:S01]  /*143c0*/  HMMA.16816.F32 R16, R16, R34, RZ ;  /* 0x000000221010723c */ /* 0x000fe200000018ff */
[----:B------:R-:W-:-:S02]  /*143d0*/  FADD.FTZ R2, R49, R2 ;  /* 0x0000000231027221 */ /* 0x000fc40000010000 */
[----:B------:R-:W-:Y:S02]  /*143e0*/  FADD.FTZ R238, R29, R0 ;  /* 0x000000001dee7221 */ /* 0x000fe40000010000 */
[----:B------:R-:W-:Y:S02]  /*143f0*/  FADD.FTZ R237, R48, R2 ;  /* 0x0000000230ed7221 */ /* 0x000fe40000010000 */
[----:B------:R-:W-:Y:S01]  /*14400*/  FADD.FTZ R2, R28, R3 ;  /* 0x000000031c027221 */ /* 0x000fe20000010000 */
[----:B------:R-:W-:Y:S01]  /*14410*/  HMMA.16816.F32 R64, R12, R50, R64 ;  /* 0x000000320c40723c */ /* 0x000fe20000001840 */
[----:B----4-:R-:W-:Y:S02]  /*14420*/  F2FP.PACK_AB R99, R4, R24 ;  /* 0x000000180463723e */ /* 0x010fe400000000ff */
[----:B------:R-:W-:-:S05]  /*14430*/  FADD.FTZ R2, R25, R2 ;  /* 0x0000000219027221 */ /* 0x000fca0000010000 */
[----:B------:R-:W-:Y:S01]  /*14440*/  HMMA.16816.F32 R68, R20, R70, RZ ;  /* 0x000000461444723c */ /* 0x000fe200000018ff */
[----:B------:R-:W-:Y:S02]  /*14450*/  FADD.FTZ R0, R24, R2 ;  /* 0x0000000218007221 */ /* 0x000fe40000010000 */
[----:B--2---:R-:W-:-:S04]  /*14460*/  @P1 IMAD.HI.U32 R2, R213, c[0x0][0x2c8], RZ ;  /* 0x0000b200d5021a27 */ /* 0x004fc800078e00ff */
[----:B------:R-:W-:Y:S01]  /*14470*/  FADD.FTZ R239, R4, R0 ;  /* 0x0000000004ef7221 */ /* 0x000fe20000010000 */
[C---:B------:R-:W-:Y:S01]  /*14480*/  HMMA.16816.F32 R56, R20.reuse, R58, RZ ;  /* 0x0000003a1438723c */ /* 0x040fe200000018ff */
[----:B------:R-:W-:Y:S02]  /*14490*/  MOV R0, R213 ;  /* 0x000000d500007202 */ /* 0x000fe40000000f00 */
[----:B------:R-:W-:Y:S02]  /*144a0*/  @P1 SHF.R.U32.HI R0, RZ, c[0x0][0x2cc], R2 ;  /* 0x0000b300ff001a19 */ /* 0x000fe40000011602 */
[----:B------:R-:W-:Y:S02]  /*144b0*/  ISETP.GE.AND P1, PT, R212, 0x1, PT ;  /* 0x00000001d400780c */ /* 0x000fe40003f26270 */
[----:B------:R-:W-:Y:S01]  /*144c0*/  IADD3 R0, R211, R0, RZ ;  /* 0x00000000d3007210 */ /* 0x000fe20007ffe0ff */
[----:B------:R-:W-:Y:S03]  /*144d0*/  HMMA.16816.F32 R36, R20, R38, RZ ;  /* 0x000000261424723c */ /* 0x000fe600000018ff */
[----:B------:R-:W-:-:S05]  /*144e0*/  IADD3 R3, R0, c[0x0][0x328], RZ ;  /* 0x0000ca0000037a10 */ /* 0x000fca0007ffe0ff */
[----:B------:R-:W-:Y:S08]  /*144f0*/  HMMA.16816.F32 R20, R20, R34, RZ ;  /* 0x000000221414723c */ /* 0x000ff000000018ff */
[C---:B-1----:R-:W-:Y:S01]  /*14500*/  HMMA.16816.F32 R152, R100.reuse, R122, R64 ;  /* 0x0000007a6498723c */ /* 0x042fe20000001840 */
[----:B------:R-:W1:Y:S07]  /*14510*/  LDSM.16.MT88.4 R64, [R197+0x1400] ;  /* 0x00140000c540783b */ /* 0x000e6e0000004200 */
[-C--:B------:R-:W-:Y:S08]  /*14520*/  HMMA.16816.F32 R156, R100, R112.reuse, R156 ;  /* 0x00000070649c723c */ /* 0x080ff0000000189c */
[----:B------:R-:W-:Y:S08]  /*14530*/  HMMA.16816.F32 R116, R96, R112, R116 ;  /* 0x000000706074723c */ /* 0x000ff00000001874 */
[-C--:B------:R-:W-:Y:S08]  /*14540*/  HMMA.16816.F32 R160, R100, R114.reuse, R60 ;  /* 0x0000007264a0723c */ /* 0x080ff0000000183c */
[----:B------:R-:W-:Y:S01]  /*14550*/  HMMA.16816.F32 R112, R96, R114, R80 ;  /* 0x000000726070723c */ /* 0x000fe20000001850 */
[----:B------:R-:W2:Y:S07]  /*14560*/  LDSM.16.MT88.4 R80, [R196+0x2000] ;  /* 0x00200000c450783b */ /* 0x000eae0000004200 */
[C---:B------:R-:W-:Y:S08]  /*14570*/  HMMA.16816.F32 R88, R8.reuse, R54, R88 ;  /* 0x000000360858723c */ /* 0x040ff00000001858 */
[C---:B------:R-:W-:Y:S08]  /*14580*/  HMMA.16816.F32 R84, R8.reuse, R50, R84 ;  /* 0x000000320854723c */ /* 0x040ff00000001854 */
[C---:B------:R-:W-:Y:S08]  /*14590*/  HMMA.16816.F32 R76, R8.reuse, R42, R76 ;  /* 0x0000002a084c723c */ /* 0x040ff0000000184c */
[C---:B------:R-:W-:Y:S08]  /*145a0*/  HMMA.16816.F32 R92, R8.reuse, R30, R72 ;  /* 0x0000001e085c723c */ /* 0x040ff00000001848 */
[----:B------:R-:W-:Y:S01]  /*145b0*/  HMMA.16816.F32 R16, R8, R26, R16 ;  /* 0x0000001a0810723c */ /* 0x000fe20000001810 */
[----:B------:R-:W4:Y:S07]  /*145c0*/  LDSM.16.MT88.4 R8, [R197+0x2000] ;  /* 0x00200000c508783b */ /* 0x000f2e0000004200 */
[C---:B------:R-:W-:Y:S08]  /*145d0*/  HMMA.16816.F32 R68, R12.reuse, R54, R68 ;  /* 0x000000360c44723c */ /* 0x040ff00000001844 */
[C---:B------:R-:W-:Y:S08]  /*145e0*/  HMMA.16816.F32 R40, R12.reuse, R42, R56 ;  /* 0x0000002a0c28723c */ /* 0x040ff00000001838 */
[C---:B------:R-:W-:Y:S08]  /*145f0*/  HMMA.16816.F32 R36, R12.reuse, R30, R36 ;  /* 0x0000001e0c24723c */ /* 0x040ff00000001824 */
[----:B------:R-:W-:Y:S08]  /*14600*/  HMMA.16816.F32 R20, R12, R26, R20 ;  /* 0x0000001a0c14723c */ /* 0x000ff00000001814 */
[C---:B---3--:R-:W-:Y:S08]  /*14610*/  HMMA.16816.F32 R144, R100.reuse, R130, R68 ;  /* 0x000000826490723c */ /* 0x048ff00000001844 */
[-C--:B------:R-:W-:Y:S08]  /*14620*/  HMMA.16816.F32 R148, R100, R120.reuse, R148 ;  /* 0x000000786494723c */ /* 0x080ff00000001894 */
[----:B------:R-:W-:Y:S08]  /*14630*/  HMMA.16816.F32 R124, R96, R120, R124 ;  /* 0x00000078607c723c */ /* 0x000ff0000000187c */
[-C--:B-1----:R-:W-:Y:S08]  /*14640*/  HMMA.16816.F32 R56, R100, R64.reuse, R192 ;  /* 0x000000406438723c */ /* 0x082ff000000018c0 */
[----:B------:R-:W-:Y:S08]  /*14650*/  HMMA.16816.F32 R60, R96, R64, R188 ;  /* 0x00000040603c723c */ /* 0x000ff000000018bc */
[----:B------:R-:W-:Y:S08]  /*14660*/  HMMA.16816.F32 R68, R100, R66, R40 ;  /* 0x000000426444723c */ /* 0x000ff00000001828 */
[C---:B------:R-:W-:Y:S08]  /*14670*/  HMMA.16816.F32 R120, R96.reuse, R122, R84 ;  /* 0x0000007a6078723c */ /* 0x040ff00000001854 */
[----:B------:R-:W-:Y:S08]  /*14680*/  HMMA.16816.F32 R64, R96, R66, R76 ;  /* 0x000000426040723c */ /* 0x000ff0000000184c */
[-C--:B------:R-:W-:Y:S08]  /*14690*/  HMMA.16816.F32 R140, R100, R128.reuse, R140 ;  /* 0x00000080648c723c */ /* 0x080ff0000000188c */
[----:B------:R-:W-:Y:S08]  /*146a0*/  HMMA.16816.F32 R132, R96, R128, R132 ;  /* 0x000000806084723c */ /* 0x000ff00000001884 */
[C---:B--2---:R-:W-:Y:S08]  /*146b0*/  HMMA.16816.F32 R72, R100.reuse, R80, R180 ;  /* 0x000000506448723c */ /* 0x044ff000000018b4 */
[----:B------:R-:W-:Y:S08]  /*146c0*/  HMMA.16816.F32 R84, R100, R82, R36 ;  /* 0x000000526454723c */ /* 0x000ff00000001824 */
[C---:B------:R-:W-:Y:S08]  /*146d0*/  HMMA.16816.F32 R76, R96.reuse, R80, R184 ;  /* 0x00000050604c723c */ /* 0x040ff000000018b8 */
[C---:B------:R-:W-:Y:S08]  /*146e0*/  HMMA.16816.F32 R128, R96.reuse, R130, R88 ;  /* 0x000000826080723c */ /* 0x040ff00000001858 */
[----:B------:R-:W-:Y:S08]  /*146f0*/  HMMA.16816.F32 R80, R96, R82, R92 ;  /* 0x000000526050723c */ /* 0x000ff0000000185c */
[-C--:B----4-:R-:W-:Y:S08]  /*14700*/  HMMA.16816.F32 R88, R100, R8.reuse, R172 ;  /* 0x000000086458723c */ /* 0x090ff000000018ac */
[----:B------:R-:W-:Y:S08]  /*14710*/  HMMA.16816.F32 R92, R96, R8, R176 ;  /* 0x00000008605c723c */ /* 0x000ff000000018b0 */
[-C--:B------:R-:W-:Y:S08]  /*14720*/  HMMA.16816.F32 R100, R100, R10.reuse, R20 ;  /* 0x0000000a6464723c */ /* 0x080ff00000001814 */
[----:B------:R-:W-:Y:S01]  /*14730*/  HMMA.16816.F32 R96, R96, R10, R16 ;  /* 0x0000000a6060723c */ /* 0x000fe20000001810 */
[----:B------:R-:W-:Y:S07]  /*14740*/  @!P1 BRA `(.L_x_1011) ;  /* 0x0000013000009947 */ /* 0x000fee0003800000 */
[C---:B------:R-:W-:Y:S01]  /*14750*/  ISETP.GT.AND P0, PT, R0.reuse, RZ, PT ;  /* 0x000000ff0000720c */ /* 0x040fe20003f04270 */
[----:B------:R-:W-:Y:S01]  /*14760*/  BSSY B0, `(.L_x_1012) ;  /* 0x000000e000007945 */ /* 0x000fe20003800000 */
[----:B------:R-:W-:-:S11]  /*14770*/  IADD3 R2, R0, -0x1, RZ ;  /* 0xffffffff00027810 */ /* 0x000fd60007ffe0ff */
[----:B------:R-:W-:Y:S05]  /*14780*/  @P0 BRA `(.L_x_1013) ;  /* 0x0000007000000947 */ /* 0x000fea0003800000 */
[----:B------:R-:W-:Y:S02]  /*14790*/  IMAD.MOV.U32 R2, RZ, RZ, 0x1 ;  /* 0x00000001ff027424 */ /* 0x000fe400078e00ff */
[----:B------:R-:W-:-:S03]  /*147a0*/  IMAD.MOV R0, RZ, RZ, -R0 ;  /* 0x000000ffff007224 */ /* 0x000fc600078e0a00 */
[----:B------:R-:W-:-:S13]  /*147b0*/  ISETP.NE.AND P0, PT, R2, c[0x0][0x32c], PT ;  /* 0x0000cb0002007a0c */ /* 0x000fda0003f05270 */
[----:B------:R-:W-:-:S05]  /*147c0*/  @P0 IMAD.HI.U32 R2, R0, c[0x0][0x330], RZ ;  /* 0x0000cc0000020a27 */ /* 0x000fca00078e00ff */
[----:B------:R-:W-:-:S04]  /*147d0*/  @P0 SHF.R.U32.HI R0, RZ, c[0x0][0x334], R2 ;  /* 0x0000cd00ff000a19 */ /* 0x000fc80000011602 */
[----:B------:R-:W-:Y:S01]  /*147e0*/  LOP3.LUT R2, RZ, R0, RZ, 0x33, !PT ;  /* 0x00000000ff027212 */ /* 0x000fe200078e33ff */
[----:B------:R-:W-:Y:S05]  /*147f0*/  BRA `(.L_x_1014) ;  /* 0x0000004000007947 */ /* 0x000fea0003800000 */
.L_x_1013:
[----:B------:R-:W-:-:S04]  /*14800*/  MOV R0, 0x1 ;  /* 0x0000000100007802 */ /* 0x000fc80000000f00 */
[----:B------:R-:W-:-:S13]  /*14810*/  ISETP.NE.AND P0, PT, R0, c[0x0][0x32c], PT ;  /* 0x0000cb0000007a0c */ /* 0x000fda0003f05270 */
[----:B------:R-:W-:-:S05]  /*14820*/  @P0 IMAD.HI.U32 R0, R2, c[0x0][0x330], RZ ;  /* 0x0000cc0002000a27 */ /* 0x000fca00078e00ff */
[----:B------:R-:W-:Y:S02]  /*14830*/  @P0 SHF.R.U32.HI R2, RZ, c[0x0][0x334], R0 ;  /* 0x0000cd00ff020a19 */ /* 0x000fe40000011600 */
.L_x_1014:
[----:B------:R-:W-:Y:S05]  /*14840*/  BSYNC B0 ;  /* 0x0000000000007941 */ /* 0x000fea0003800000 */
.L_x_1012:
[----:B------:R-:W-:-:S05]  /*14850*/  MOV R0, c[0x0][0x32c] ;  /* 0x0000cb0000007a02 */ /* 0x000fca0000000f00 */
[----:B------:R-:W-:-:S05]  /*14860*/  IMAD R2, R2, R0, c[0x0][0x32c] ;  /* 0x0000cb0002027624 */ /* 0x000fca00078e0200 */
[----:B------:R-:W-:-:S04]  /*14870*/  IMNMX R3, R3, R2, PT ;  /* 0x0000000203037217 */ /* 0x000fc80003800200 */
.L_x_1011:
[----:B------:R-:W2:Y:S01]  /*14880*/  LDL R2, [R1+0x20] ;  /* 0x0000200001027983 */ /* 0x000ea20000100800 */
[----:B------:R-:W-:-:S05]  /*14890*/  IMAD.HI R3, R3, 0x2aaaaaab, RZ ;  /* 0x2aaaaaab03037827 */ /* 0x000fca00078e02ff */
[----:B------:R-:W-:-:S04]  /*148a0*/  SHF.R.U32.HI R0, RZ, 0x1f, R3 ;  /* 0x0000001fff007819 */ /* 0x000fc80000011603 */
[----:B------:R-:W-:-:S04]  /*148b0*/  LEA.HI.SX32 R3, R3, R0, 0x1d ;  /* 0x0000000003037211 */ /* 0x000fc800078feaff */
[----:B--2---:R-:W-:-:S04]  /*148c0*/  IMNMX R2, R2, R3, !PT ;  /* 0x0000000302027217 */ /* 0x004fc80007800200 */
[----:B------:R-:W-:Y:S01]  /*148d0*/  ISETP.GE.AND P0, PT, R221, R2, PT ;  /* 0x00000002dd00720c */ /* 0x000fe20003f06270 */
[----:B------:R1:W-:-:S12]  /*148e0*/  STL [R1+0x28], R2 ;  /* 0x0000280201007387 */ /* 0x0003d80000100800 */
[----:B------:R-:W-:Y:S05]  /*148f0*/  @!P0 BRA `(.L_x_1015) ;  /* 0x000047e000008947 */ /* 0x000fea0003800000 */
[----:B------:R-:W-:Y:S01]  /*14900*/  IMAD.MOV.U32 R107, RZ, RZ, R104 ;  /* 0x000000ffff6b7224 */ /* 0x000fe200078e0068 */
[----:B------:R-:W-:Y:S01]  /*14910*/  MOV R109, R5 ;  /* 0x00000005006d7202 */ /* 0x000fe20000000f00 */
[----:B------:R-:W-:Y:S01]  /*14920*/  IMAD.MOV.U32 R106, RZ, RZ, R105 ;  /* 0x000000ffff6a7224 */ /* 0x000fe200078e0069 */
[----:B------:R-:W-:Y:S02]  /*14930*/  MOV R108, R6 ;  /* 0x00000006006c7202 */ /* 0x000fe40000000f00 */
.L_x_1048:
[----:B------:R-:W2:Y:S01]  /*14940*/  LDL R0, [R1+0x20] ;  /* 0x0000200001007983 */ /* 0x000ea20000100800 */
[----:B------:R-:W-:Y:S04]  /*14950*/  DEPBAR.LE SB0, 0x0 ;  /* 0x000080000000791a */ /* 0x000fe80000000000 */
[----:B------:R-:W-:Y:S01]  /*14960*/  WARPSYNC 0xffffffff ;  /* 0xffffffff00007948 */ /* 0x000fe20003800000 */
[----:B------:R-:W-:Y:S06]  /*14970*/  BAR.SYNC.DEFER_BLOCKING 0x0 ;  /* 0x0000000000007b1d */ /* 0x000fec0000010000 */
[----:B------:R3:W4:Y:S01]  /*14980*/  LDSM.16.M88.4 R52, [R198] ;  /* 0x00000000c634783b */ /* 0x0007220000000200 */
[----:B------:R-:W-:Y:S03]  /*14990*/  BSSY B0, `(.L_x_1016) ;  /* 0x0000043000007945 */ /* 0x000fe60003800000 */
        /* <DEDUP_REMOVED lines=9> */
[----:B--2---:R-:W-:Y:S11]  /*14a30*/  ISETP.GT.AND P0, PT, R0, R221, PT ;  /* 0x000000dd0000720c */ /* 0x004ff60003f04270 */
[----:B------:R-:W-:Y:S02]  /*14a40*/  @!UPT UIADD3 URZ, URZ, URZ, URZ ;  /* 0x0000003f3f3ff290 */ /* 0x000fe4000fffe03f */
[----:B------:R-:W-:-:S05]  /*14a50*/  @P0 BRA `(.L_x_1017) ;  /* 0x0000036000000947 */ /* 0x000fca0003800000 */
[----:B-1-34-:R-:W-:Y:S01]  /*14a60*/  IMAD.WIDE.U32 R2, R222, c[0x0][0x208], RZ ;  /* 0x00008200de027a25 */ /* 0x01afe200078e00ff */
[----:B------:R-:W-:Y:S01]  /*14a70*/  SHF.R.S32.HI R0, RZ, 0x1f, R222 ;  /* 0x0000001fff007819 */ /* 0x000fe200000114de */
[----:B------:R-:W2:Y:S04]  /*14a80*/  LDL.64 R8, [R1+0x30] ;  /* 0x0000300001087983 */ /* 0x000ea80000100a00 */
[----:B------:R-:W-:Y:S02]  /*14a90*/  IMAD R0, R0, c[0x0][0x208], RZ ;  /* 0x0000820000007a24 */ /* 0x000fe400078e02ff */
[----:B------:R-:W3:Y:S02]  /*14aa0*/  LDL R5, [R1+0x38] ;  /* 0x0000380001057983 */ /* 0x000ee40000100800 */
[----:B------:R-:W-:Y:S05]  /*14ab0*/  IMAD R0, R222, c[0x0][0x20c], R0 ;  /* 0x00008300de007a24 */ /* 0x000fea00078e0200 */
[----:B------:R-:W-:Y:S02]  /*14ac0*/  IADD3 R3, R3, R0, RZ ;  /* 0x0000000003037210 */ /* 0x000fe40007ffe0ff */
[----:B------:R-:W-:Y:S03]  /*14ad0*/  SHF.R.S32.HI R0, RZ, 0x1f, R220 ;  /* 0x0000001fff007819 */ /* 0x000fe600000114dc */
[----:B------:R-:W-:Y:S04]  /*14ae0*/  IMAD.WIDE.U32 R2, R220, c[0x0][0x218], R2 ;  /* 0x00008600dc027a25 */ /* 0x000fe800078e0002 */
[----:B------:R-:W-:Y:S04]  /*14af0*/  IMAD R4, R0, c[0x0][0x218], RZ ;  /* 0x0000860000047a24 */ /* 0x000fe800078e02ff */
[----:B------:R-:W-:Y:S01]  /*14b00*/  IMAD R4, R220, c[0x0][0x21c], R4 ;  /* 0x00008700dc047a24 */ /* 0x000fe200078e0204 */
[----:B--2---:R-:W-:Y:S04]  /*14b10*/  IADD3 R0, P0, R8, R2, RZ ;  /* 0x0000000208007210 */ /* 0x004fe80007f1e0ff */
[----:B---3--:R-:W-:Y:S02]  /*14b20*/  IADD3.X R2, R5, R3, R4, P0, !PT ;  /* 0x0000000305027210 */ /* 0x008fe400007fe404 */
[C---:B------:R-:W-:Y:S04]  /*14b30*/  LEA R6, P0, R0.reuse, c[0x0][0x1f8], 0x1 ;  /* 0x00007e0000067a11 */ /* 0x040fe800078008ff */
[----:B------:R-:W-:Y:S01]  /*14b40*/  LEA.HI.X R5, R0, c[0x0][0x1fc], R2, 0x1, P0 ;  /* 0x00007f0000057a11 */ /* 0x000fe200000f0c02 */
[----:B------:R-:W-:-:S06]  /*14b50*/  BRA.DIV ~URZ, `(.L_x_1018) ;  /* 0x000127b27f007947 */ /* 0x000fcc000b800000 */
[----:B------:R1:W2:Y:S02]  /*14b60*/  SHFL.IDX PT, R4, R5, RZ, 0x1c1f ;  /* 0x001c1fff05047589 */ /* 0x0002a400000e0000 */
.L_x_1190:
[----:B------:R-:W-:-:S05]  /*14b70*/  BRA.DIV ~URZ, `(.L_x_1019) ;  /* 0x000128027f007947 */ /* 0x000fca000b800000 */
[----:B------:R3:W4:Y:S02]  /*14b80*/  SHFL.IDX PT, R0, R6, RZ, 0x1c1f ;  /* 0x001c1fff06007589 */ /* 0x00072400000e0000 */
.L_x_1191:
[----:B------:R-:W5:Y:S01]  /*14b90*/  LDL.64 R2, [R1] ;  /* 0x0000000001027983 */ /* 0x000f620000100a00 */
[----:B------:R-:W-:Y:S03]  /*14ba0*/  ISETP.GE.AND P2, PT, R252, c[0x0][0x1d4], PT ;  /* 0x00007500fc007a0c */ /* 0x000fe60003f46270 */
[----:B---3--:R-:W3:Y:S04]  /*14bb0*/  LDL R8, [R1+0x8] ;  /* 0x0000080001087983 */ /* 0x008ee80000100800 */
[----:B------:R-:W1:Y:S01]  /*14bc0*/  S2R R9, SR_TID.X ;  /* 0x0000000000097919 */ /* 0x000e620000002100 */
[----:B---3--:R-:W-:Y:S02]  /*14bd0*/  ISETP.GE.AND P1, PT, R8, c[0x0][0x1d4], PT ;  /* 0x0000750008007a0c */ /* 0x008fe40003f26270 */
[----:B-----5:R-:W-:Y:S02]  /*14be0*/  ISETP.GE.AND P3, PT, R2, c[0x0][0x1d4], PT ;  /* 0x0000750002007a0c */ /* 0x020fe40003f66270 */
[----:B----4-:R-:W-:Y:S02]  /*14bf0*/  IADD3 R2, P0, R0, R234, RZ ;  /* 0x000000ea00027210 */ /* 0x010fe40007f1e0ff */
[----:B-1----:R-:W-:Y:S03]  /*14c00*/  ISETP.GT.AND P4, PT, R9, 0x3f, PT ;  /* 0x0000003f0900780c */ /* 0x002fe60003f84270 */
[----:B--2---:R-:W-:Y:S06]  /*14c10*/  IMAD.X R3, R4, 0x1, R233, P0 ;  /* 0x0000000104037824 */ /* 0x004fec00000e06e9 */
[----:B------:R-:W-:Y:S01]  /*14c20*/  @!PT LDS RZ, [RZ] ;  /* 0x00000000fffff984 */ /* 0x000fe20000000800 */
[----:B------:R-:W-:Y:S01]  /*14c30*/  @!PT LDS RZ, [RZ] ;  /* 0x00000000fffff984 */ /* 0x000fe20000000800 */
[----:B------:R-:W-:Y:S01]  /*14c40*/  @!PT LDS RZ, [RZ] ;  /* 0x00000000fffff984 */ /* 0x000fe20000000800 */
[----:B------:R1:W-:Y:S02]  /*14c50*/  LDGSTS.E.BYPASS.LTC128B.128 [R210+0x1880], [R2.64], !P3 ;  /* 0x0188000002d27fae */ /* 0x0003e4000d901d48 */
[----:B-1----:R-:W-:Y:S05]  /*14c60*/  IADD3 R2, P0, R0, R236, RZ ;  /* 0x000000ec00027210 */ /* 0x002fea0007f1e0ff */
[----:B------:R-:W-:Y:S05]  /*14c70*/  IMAD.X R3, R4, 0x1, R235, P0 ;  /* 0x0000000104037824 */ /* 0x000fea00000e06eb */
[----:B------:R1:W-:Y:S02]  /*14c80*/  LDGSTS.E.BYPASS.LTC128B.128 [R210+0x2480], [R2.64], !P2 ;  /* 0x0248000002d27fae */ /* 0x0003e4000d101d48 */
[----:B-1----:R-:W-:Y:S05]  /*14c90*/  IADD3 R2, P0, R0, R232, RZ ;  /* 0x000000e800027210 */ /* 0x002fea0007f1e0ff */
[----:B------:R-:W-:Y:S05]  /*14ca0*/  IMAD.X R3, R4, 0x1, R231, P0 ;  /* 0x0000000104037824 */ /* 0x000fea00000e06e7 */
[----:B------:R1:W-:Y:S01]  /*14cb0*/  LDGSTS.E.BYPASS.LTC128B.128 [R210+0x3080], [R2.64], !P1 ;  /* 0x0308000002d27fae */ /* 0x0003e2000c901d48 */
[----:B------:R-:W-:-:S05]  /*14cc0*/  @P4 BRA `(.L_x_1017) ;  /* 0x000000f000004947 */ /* 0x000fca0003800000 */
[----:B------:R-:W-:-:S05]  /*14cd0*/  BRA.DIV ~URZ, `(.L_x_1020) ;  /* 0x000127127f007947 */ /* 0x000fca000b800000 */
[----:B------:R2:W3:Y:S04]  /*14ce0*/  SHFL.IDX PT, R4, R5, 0x1, 0x1c1f ;  /* 0x003c1f0005047f89 */ /* 0x0004e800000e0000 */
[----:B------:R2:W4:Y:S02]  /*14cf0*/  SHFL.IDX PT, R0, R6, 0x1, 0x1c1f ;  /* 0x003c1f0006007f89 */ /* 0x00052400000e0000 */
.L_x_1192:
[----:B-1--4-:R-:W-:Y:S05]  /*14d00*/  IADD3 R2, P0, R0, R234, RZ ;  /* 0x000000ea00027210 */ /* 0x012fea0007f1e0ff */
[----:B---3--:R-:W-:Y:S05]  /*14d10*/  IMAD.X R3, R4, 0x1, R233, P0 ;  /* 0x0000000104037824 */ /* 0x008fea00000e06e9 */
        /* <DEDUP_REMOVED lines=9> */
[----:B------:R1:W-:Y:S03]  /*14db0*/  LDGSTS.E.BYPASS.LTC128B.128 [R210+0x3880], [R2.64], !P1 ;  /* 0x0388000002d27fae */ /* 0x0003e6000c901d48 */
.L_x_1017:
[----:B-1-34-:R-:W-:Y:S05]  /*14dc0*/  BSYNC B0 ;  /* 0x0000000000007941 */ /* 0x01afea0003800000 */
.L_x_1016:
[----:B------:R-:W0:Y:S01]  /*14dd0*/  LDGDEPBAR ;  /* 0x00000000000079af */ /* 0x000e220000000000 */
[----:B------:R-:W-:Y:S01]  /*14de0*/  WARPSYNC 0xffffffff ;  /* 0xffffffff00007948 */ /* 0x000fe20003800000 */
[-C--:B------:R-:W-:Y:S01]  /*14df0*/  HMMA.16816.F32 R8, R52, R20.reuse, RZ ;  /* 0x000000143408723c */ /* 0x080fe200000018ff */
[----:B------:R-:W-:Y:S05]  /*14e00*/  BSSY B0, `(.L_x_1021) ;  /* 0x000011c000007945 */ /* 0x000fea0003800000 */
[----:B------:R-:W3:Y:S02]  /*14e10*/  LDL R4, [R1+0x20] ;  /* 0x0000200001047983 */ /* 0x000ee40000100800 */
        /* <DEDUP_REMOVED lines=25> */
[----:B------:R-:W4:Y:S07]  /*14fb0*/  LDSM.16.M88.4 R184, [R198+0x3000] ;  /* 0x00300000c6b8783b */ /* 0x000f2e0000000200 */
[----:B------:R-:W-:Y:S01]  /*14fc0*/  HMMA.16816.F32 R52, R176, R194, R52 ;  /* 0x000000c2b034723c */ /* 0x000fe20000001834 */
[----:B------:R-:W5:Y:S03]  /*14fd0*/  LDSM.16.M88.4 R176, [R171+0x1000] ;  /* 0x00100000abb0783b */ /* 0x000f660000000200 */
[----:B---3--:R-:W-:Y:S04]  /*14fe0*/  ISETP.GT.AND P0, PT, R221, R4, PT ;  /* 0x00000004dd00720c */ /* 0x008fe80003f04270 */
[-C--:B-1----:R-:W-:Y:S08]  /*14ff0*/  HMMA.16816.F32 R8, R172, R180.reuse, R8 ;  /* 0x000000b4ac08723c */ /* 0x082ff00000001808 */
[C---:B----4-:R-:W-:Y:S08]  /*15000*/  HMMA.16816.F32 R12, R184.reuse, R180, R12 ;  /* 0x000000b4b80c723c */ /* 0x050ff0000000180c */
[-C--:B------:R-:W-:Y:S08]  /*15010*/  HMMA.16816.F32 R16, R184, R182.reuse, R16 ;  /* 0x000000b6b810723c */ /* 0x080ff00000001810 */
[C---:B------:R-:W-:Y:S01]  /*15020*/  HMMA.16816.F32 R20, R172.reuse, R182, R20 ;  /* 0x000000b6ac14723c */ /* 0x040fe20000001814 */
[----:B------:R-:W-:Y:S07]  /*15030*/  LDSM.16.M88.4 R180, [R206] ;  /* 0x00000000ceb4783b */ /* 0x000fee0000000200 */
[-C--:B-----5:R-:W-:Y:S08]  /*15040*/  HMMA.16816.F32 R24, R172, R176.reuse, R24 ;  /* 0x000000b0ac18723c */ /* 0x0a0ff00000001818 */
[C---:B------:R-:W-:Y:S08]  /*15050*/  HMMA.16816.F32 R28, R184.reuse, R176, R28 ;  /* 0x000000b0b81c723c */ /* 0x040ff0000000181c */
[-C--:B------:R-:W-:Y:S08]  /*15060*/  HMMA.16816.F32 R32, R184, R178.reuse, R32 ;  /* 0x000000b2b820723c */ /* 0x080ff00000001820 */
[C---:B------:R-:W-:Y:S01]  /*15070*/  HMMA.16816.F32 R36, R172.reuse, R178, R36 ;  /* 0x000000b2ac24723c */ /* 0x040fe20000001824 */
[----:B------:R-:W1:Y:S07]  /*15080*/  LDSM.16.M88.4 R176, [R199+0x2000] ;  /* 0x00200000c7b0783b */ /* 0x000e6e0000000200 */
[-C--:B------:R-:W-:Y:S08]  /*15090*/  HMMA.16816.F32 R40, R172, R188.reuse, R40 ;  /* 0x000000bcac28723c */ /* 0x080ff00000001828 */
[C---:B------:R-:W-:Y:S08]  /*150a0*/  HMMA.16816.F32 R44, R184.reuse, R188, R44 ;  /* 0x000000bcb82c723c */ /* 0x040ff0000000182c */
[-C--:B------:R-:W-:Y:S01]  /*150b0*/  HMMA.16816.F32 R48, R184, R190.reuse, R48 ;  /* 0x000000beb830723c */ /* 0x080fe20000001830 */
[----:B------:R-:W3:Y:S07]  /*150c0*/  LDSM.16.M88.4 R184, [R199+0x3000] ;  /* 0x00300000c7b8783b */ /* 0x000eee0000000200 */
[----:B------:R-:W-:Y:S01]  /*150d0*/  HMMA.16816.F32 R52, R172, R190, R52 ;  /* 0x000000beac34723c */ /* 0x000fe20000001834 */
[----:B------:R-:W4:Y:S07]  /*150e0*/  LDSM.16.M88.4 R172, [R205] ;  /* 0x00000000cdac783b */ /* 0x000f2e0000000200 */
[-C--:B-1----:R-:W-:Y:S01]  /*150f0*/  HMMA.16816.F32 R8, R176, R180.reuse, R8 ;  /* 0x000000b4b008723c */ /* 0x082fe20000001808 */
[----:B------:R-:W1:Y:S07]  /*15100*/  LDSM.16.M88.4 R188, [R204] ;  /* 0x00000000ccbc783b */ /* 0x000e6e0000000200 */
        /* <DEDUP_REMOVED lines=8> */
[----:B------:R-:W3:Y:S07]  /*15190*/  LDSM.16.M88.4 R172, [R198+0x4000] ;  /* 0x00400000c6ac783b */ /* 0x000eee0000000200 */
[-C--:B-1----:R-:W-:Y:S08]  /*151a0*/  HMMA.16816.F32 R40, R176, R188.reuse, R40 ;  /* 0x000000bcb028723c */ /* 0x082ff00000001828 */
[C---:B------:R-:W-:Y:S08]  /*151b0*/  HMMA.16816.F32 R44, R184.reuse, R188, R44 ;  /* 0x000000bcb82c723c */ /* 0x040ff0000000182c */
[-C--:B------:R-:W-:Y:S01]  /*151c0*/  HMMA.16816.F32 R48, R184, R190.reuse, R48 ;  /* 0x000000beb830723c */ /* 0x080fe20000001830 */
[----:B------:R-:W1:Y:S07]  /*151d0*/  LDSM.16.M88.4 R184, [R198+0x5000] ;  /* 0x00500000c6b8783b */ /* 0x000e6e0000000200 */
[----:B------:R-:W-:Y:S01]  /*151e0*/  HMMA.16816.F32 R52, R176, R190, R52 ;  /* 0x000000beb034723c */ /* 0x000fe20000001834 */
[----:B------:R-:W4:Y:S07]  /*151f0*/  LDSM.16.M88.4 R176, [R171+0x1c00] ;  /* 0x001c0000abb0783b */ /* 0x000f2e0000000200 */
[-C--:B---3--:R-:W-:Y:S01]  /*15200*/  HMMA.16816.F32 R8, R172, R180.reuse, R8 ;  /* 0x000000b4ac08723c */ /* 0x088fe20000001808 */
[----:B------:R-:W3:Y:S07]  /*15210*/  LDSM.16.M88.4 R188, [R171+0x2000] ;  /* 0x00200000abbc783b */ /* 0x000eee0000000200 */
[C---:B-1----:R-:W-:Y:S08]  /*15220*/  HMMA.16816.F32 R12, R184.reuse, R180, R12 ;  /* 0x000000b4b80c723c */ /* 0x042ff0000000180c */
[-C--:B------:R-:W-:Y:S08]  /*15230*/  HMMA.16816.F32 R16, R184, R182.reuse, R16 ;  /* 0x000000b6b810723c */ /* 0x080ff00000001810 */
[C---:B------:R-:W-:Y:S01]  /*15240*/  HMMA.16816.F32 R20, R172.reuse, R182, R20 ;  /* 0x000000b6ac14723c */ /* 0x040fe20000001814 */
[----:B------:R-:W-:Y:S07]  /*15250*/  LDSM.16.M88.4 R180, [R203] ;  /* 0x00000000cbb4783b */ /* 0x000fee0000000200 */
[-C--:B----4-:R-:W-:Y:S08]  /*15260*/  HMMA.16816.F32 R24, R172, R176.reuse, R24 ;  /* 0x000000b0ac18723c */ /* 0x090ff00000001818 */
[C---:B------:R-:W-:Y:S08]  /*15270*/  HMMA.16816.F32 R28, R184.reuse, R176, R28 ;  /* 0x000000b0b81c723c */ /* 0x040ff0000000181c */
[-C--:B------:R-:W-:Y:S08]  /*15280*/  HMMA.16816.F32 R32, R184, R178.reuse, R32 ;  /* 0x000000b2b820723c */ /* 0x080ff00000001820 */
[C---:B------:R-:W-:Y:S01]  /*15290*/  HMMA.16816.F32 R36, R172.reuse, R178, R36 ;  /* 0x000000b2ac24723c */ /* 0x040fe20000001824 */
[----:B------:R-:W1:Y:S07]  /*152a0*/  LDSM.16.M88.4 R176, [R199+0x4000] ;  /* 0x00400000c7b0783b */ /* 0x000e6e0000000200 */
[-C--:B---3--:R-:W-:Y:S08]  /*152b0*/  HMMA.16816.F32 R40, R172, R188.reuse, R40 ;  /* 0x000000bcac28723c */ /* 0x088ff00000001828 */
[C---:B------:R-:W-:Y:S08]  /*152c0*/  HMMA.16816.F32 R44, R184.reuse, R188, R44 ;  /* 0x000000bcb82c723c */ /* 0x040ff0000000182c */
[-C--:B------:R-:W-:Y:S01]  /*152d0*/  HMMA.16816.F32 R48, R184, R190.reuse, R48 ;  /* 0x000000beb830723c */ /* 0x080fe20000001830 */
[----:B------:R-:W3:Y:S07]  /*152e0*/  LDSM.16.M88.4 R184, [R199+0x5000] ;  /* 0x00500000c7b8783b */ /* 0x000eee0000000200 */
[----:B------:R-:W-:Y:S08]  /*152f0*/  HMMA.16816.F32 R52, R172, R190, R52 ;  /* 0x000000beac34723c */ /* 0x000ff00000001834 */
[-C--:B-1----:R-:W-:Y:S11]  /*15300*/  HMMA.16816.F32 R8, R176, R180.reuse, R8 ;  /* 0x000000b4b008723c */ /* 0x082ff60000001808 */
[----:B------:R-:W-:Y:S11]  /*15310*/  @!UPT UIADD3 URZ, URZ, URZ, URZ ;  /* 0x0000003f3f3ff290 */ /* 0x000ff6000fffe03f */
[----:B------:R-:W-:Y:S02]  /*15320*/  @!UPT UIADD3 URZ, URZ, URZ, URZ ;  /* 0x0000003f3f3ff290 */ /* 0x000fe4000fffe03f */
[----:B------:R-:W-:Y:S01]  /*15330*/  FMUL.FTZ R0, R8, c[0x0][0x320] ;  /* 0x0000c80008007a20 */ /* 0x000fe20000410000 */
[C---:B---3--:R-:W-:Y:S03]  /*15340*/  HMMA.16816.F32 R12, R184.reuse, R180, R12 ;  /* 0x000000b4b80c723c */ /* 0x048fe6000000180c */
[----:B------:R1:W3:Y:S05]  /*15350*/  MUFU.TANH R211, R0 ;  /* 0x0000000000d37308 */ /* 0x0002ea0000002400 */
[-C--:B------:R-:W-:Y:S08]  /*15360*/  HMMA.16816.F32 R16, R184, R182.reuse, R16 ;  /* 0x000000b6b810723c */ /* 0x080ff00000001810 */
[C---:B------:R-:W-:Y:S08]  /*15370*/  HMMA.16816.F32 R20, R176.reuse, R182, R20 ;  /* 0x000000b6b014723c */ /* 0x040ff00000001814 */
[----:B------:R-:W-:Y:S04]  /*15380*/  FMUL.FTZ R3, R14, c[0x0][0x320] ;  /* 0x0000c8000e037a20 */ /* 0x000fe80000410000 */
[----:B------:R-:W4:Y:S01]  /*15390*/  MUFU.TANH R226, R3 ;  /* 0x0000000300e27308 */ /* 0x000f220000002400 */
[----:B-1----:R-:W-:Y:S02]  /*153a0*/  FMUL.FTZ R0, R9, c[0x0][0x320] ;  /* 0x0000c80009007a20 */ /* 0x002fe40000410000 */
[----:B------:R-:W-:Y:S07]  /*153b0*/  FMUL.FTZ R2, R15, c[0x0][0x320] ;  /* 0x0000c8000f027a20 */ /* 0x000fee0000410000 */
[----:B------:R1:W2:Y:S10]  /*153c0*/  MUFU.TANH R195, R0 ;  /* 0x0000000000c37308 */ /* 0x0002b40000002400 */
        /* <DEDUP_REMOVED lines=102> */
[----:B--234-:R-:W2:Y:S01]  /*15a30*/  LDL R227, [R1+0x5c] ;  /* 0x00005c0001e37983 */ /* 0x01cea20000100800 */
[----:B------:R-:W-:Y:S02]  /*15a40*/  IMAD.MOV.U32 R230, RZ, RZ, c[0x0][0x2b8] ;  /* 0x0000ae00ffe67624 */ /* 0x000fe400078e00ff */
[----:B------:R-:W-:Y:S01]  /*15a50*/  IMAD.MOV.U32 R220, RZ, RZ, RZ ;  /* 0x000000ffffdc7224 */ /* 0x000fe200078e00ff */
[----:B------:R-:W3:Y:S02]  /*15a60*/  LDL R4, [R1+0x24] ;  /* 0x0000240001047983 */ /* 0x000ee40000100800 */
[----:B------:R-:W-:Y:S02]  /*15a70*/  ISETP.NE.AND P2, PT, R230, 0x1, PT ;  /* 0x00000001e600780c */ /* 0x000fe40003f45270 */
[----:B------:R-:W4:Y:S04]  /*15a80*/  LDL.64 R240, [R1+0x48] ;  /* 0x0000480001f07983 */ /* 0x000f280000100a00 */
[----:B------:R-:W5:Y:S04]  /*15a90*/  LDL R5, [R1+0x54] ;  /* 0x0000540001057983 */ /* 0x000f680000100800 */
[----:B------:R-:W4:Y:S04]  /*15aa0*/  LDL.64 R228, [R1+0x40] ;  /* 0x0000400001e47983 */ /* 0x000f280000100a00 */
[----:B------:R-:W4:Y:S04]  /*15ab0*/  LDL R6, [R1+0x50] ;  /* 0x0000500001067983 */ /* 0x000f280000100800 */
[----:B------:R-:W1:Y:S01]  /*15ac0*/  S2R R8, SR_TID.X ;  /* 0x0000000000087919 */ /* 0x000e620000002100 */
[----:B---3--:R-:W-:Y:S01]  /*15ad0*/  ISETP.GT.AND P1, PT, R4, 0x2f, PT ;  /* 0x0000002f0400780c */ /* 0x008fe20003f24270 */
[----:B--2---:R-:W-:Y:S05]  /*15ae0*/  IMAD R2, R221, 0x30, R227 ;  /* 0x00000030dd027824 */ /* 0x004fea00078e02e3 */
[----:B------:R-:W-:Y:S05]  /*15af0*/  IADD3 R2, R2, -0x30, R4 ;  /* 0xffffffd002027810 */ /* 0x000fea0007ffe004 */
[----:B------:R-:W-:Y:S04]  /*15b00*/  @P2 IMAD.HI.U32 R3, R2, c[0x0][0x2bc], RZ ;  /* 0x0000af0002032a27 */ /* 0x000fe800078e00ff */
[----:B-1----:R-:W-:Y:S01]  /*15b10*/  IMAD.MOV.U32 R0, RZ, RZ, R2 ;  /* 0x000000ffff007224 */ /* 0x002fe200078e0002 */
[----:B------:R-:W-:Y:S04]  /*15b20*/  @P2 SHF.R.U32.HI R0, RZ, c[0x0][0x2c0], R3 ;  /* 0x0000b000ff002a19 */ /* 0x000fe80000011603 */
[C---:B----4-:R-:W-:Y:S01]  /*15b30*/  @!P1 IADD3 R3, P0, R0.reuse, R240, RZ ;  /* 0x000000f000039210 */ /* 0x050fe20007f1e0ff */
[----:B------:R-:W-:Y:S03]  /*15b40*/  IMAD.MOV R4, RZ, RZ, -R0 ;  /* 0x000000ffff047224 */ /* 0x000fe600078e0a00 */
[----:B-----5:R-:W-:Y:S01]  /*15b50*/  @!P1 LEA.HI.X.SX32 R0, R0, R5, 0x1, P0 ;  /* 0x0000000500009211 */ /* 0x020fe200000f0eff */
[----:B------:R-:W-:Y:S01]  /*15b60*/  IMAD R222, R4, c[0x0][0x2b8], R2 ;  /* 0x0000ae0004de7a24 */ /* 0x000fe200078e0202 */
[C---:B------:R-:W-:Y:S02]  /*15b70*/  @!P1 LEA R2, P0, R3.reuse, c[0x0][0x2a0], 0x2 ;  /* 0x0000a80003029a11 */ /* 0x040fe400078010ff */
[----:B------:R-:W-:Y:S02]  /*15b80*/  SHF.R.S32.HI R5, RZ, 0x1f, R8 ;  /* 0x0000001fff057819 */ /* 0x000fe40000011408 */
[----:B------:R-:W-:Y:S02]  /*15b90*/  @!P1 LEA.HI.X R3, R3, c[0x0][0x2a4], R0, 0x2, P0 ;  /* 0x0000a90003039a11 */ /* 0x000fe400000f1400 */
[----:B------:R-:W-:Y:S02]  /*15ba0*/  SHF.R.S32.HI R0, RZ, 0x1f, R222 ;  /* 0x0000001fff007819 */ /* 0x000fe400000114de */
[----:B------:R-:W-:Y:S01]  /*15bb0*/  LEA.HI R5, R5, R8, RZ, 0x2 ;  /* 0x0000000805057211 */ /* 0x000fe200078f10ff */
[----:B------:R1:W2:Y:S02]  /*15bc0*/  @!P1 LDG.E R220, [R2.64] ;  /* 0x0000000802dc9981 */ /* 0x0002a4000c1e1900 */
[----:B------:R-:W-:Y:S01]  /*15bd0*/  IMAD R0, R0, c[0x0][0x1e0], RZ ;  /* 0x0000780000007a24 */ /* 0x000fe200078e02ff */
[----:B------:R-:W-:Y:S03]  /*15be0*/  SHF.R.S32.HI R5, RZ, 0x2, R5 ;  /* 0x00000002ff057819 */ /* 0x000fe60000011405 */
[C---:B------:R-:W-:Y:S01]  /*15bf0*/  IMAD R0, R222.reuse, c[0x0][0x1e4], R0 ;  /* 0x00007900de007a24 */ /* 0x040fe200078e0200 */
[----:B------:R-:W-:Y:S01]  /*15c00*/  IADD3 R5, -R5, 0x30, RZ ;  /* 0x0000003005057810 */ /* 0x000fe20007ffe1ff */
[----:B-1----:R-:W-:Y:S04]  /*15c10*/  IMAD.WIDE.U32 R2, R222, c[0x0][0x1e0], RZ ;  /* 0x00007800de027a25 */ /* 0x002fe800078e00ff */
[----:B------:R-:W-:Y:S01]  /*15c20*/  IMAD.IADD R3, R3, 0x1, R0 ;  /* 0x0000000103037824 */ /* 0x000fe200078e0200 */
[----:B--2---:R-:W-:Y:S03]  /*15c30*/  SHF.R.S32.HI R0, RZ, 0x1f, R220 ;  /* 0x0000001fff007819 */ /* 0x004fe600000114dc */
[----:B------:R-:W-:Y:S04]  /*15c40*/  IMAD.WIDE.U32 R2, R220, c[0x0][0x1f0], R2 ;  /* 0x00007c00dc027a25 */ /* 0x000fe800078e0002 */
        /* <DEDUP_REMOVED lines=9> */
.L_x_1193:
[----:B------:R-:W-:-:S05]  /*15ce0*/  BRA.DIV ~URZ, `(.L_x_1024) ;  /* 0x000118427f007947 */ /* 0x000fca000b800000 */
[----:B------:R3:W4:Y:S02]  /*15cf0*/  SHFL.IDX PT, R0, R8, RZ, 0x1c1f ;  /* 0x001c1fff08007589 */ /* 0x00072400000e0000 */
.L_x_1194:
[----:B------:R-:W5:Y:S01]  /*15d00*/  LDL.64 R28, [R1] ;  /* 0x00000000011c7983 */ /* 0x000f620000100a00 */
[----:B----4-:R-:W-:Y:S03]  /*15d10*/  @P0 IADD3 R2, P1, R0, R234, RZ ;  /* 0x000000ea00020210 */ /* 0x010fe60007f3e0ff */
[----:B------:R-:W4:Y:S02]  /*15d20*/  LDL R9, [R1+0x8] ;  /* 0x0000080001097983 */ /* 0x000f240000100800 */
[----:B--2---:R-:W-:Y:S01]  /*15d30*/  @P0 IMAD.X R3, R4, 0x1, R233, P1 ;  /* 0x0000000104030824 */ /* 0x004fe200008e06e9 */
[----:B-----5:R-:W-:Y:S11]  /*15d40*/  @P0 ISETP.GE.AND P1, PT, R28, c[0x0][0x1d4], PT ;  /* 0x000075001c000a0c */ /* 0x020ff60003f26270 */
[----:B------:R-:W-:Y:S02]  /*15d50*/  @!UPT UIADD3 URZ, URZ, URZ, URZ ;  /* 0x0000003f3f3ff290 */ /* 0x000fe4000fffe03f */
[----:B------:R-:W-:Y:S01]  /*15d60*/  @!PT LDS RZ, [RZ] ;  /* 0x00000000fffff984 */ /* 0x000fe20000000800 */
[----:B------:R-:W-:Y:S01]  /*15d70*/  @!PT LDS RZ, [RZ] ;  /* 0x00000000fffff984 */ /* 0x000fe20000000800 */
[----:B------:R-:W-:Y:S01]  /*15d80*/  @!PT LDS RZ, [RZ] ;  /* 0x00000000fffff984 */ /* 0x000fe20000000800 */
[----:B------:R2:W-:Y:S02]  /*15d90*/  @P0 LDGSTS.E.BYPASS.LTC128B.128 [R210+0x3c80], [R2.64], !P1 ;  /* 0x03c8000002d20fae */ /* 0x0005e4000c901d48 */
[----:B--2---:R-:W-:Y:S05]  /*15da0*/  @P0 IADD3 R2, P1, R0, R236, RZ ;  /* 0x000000ec00020210 */ /* 0x004fea0007f3e0ff */
[----:B------:R-:W-:Y:S01]  /*15db0*/  @P0 IMAD.X R3, R4, 0x1, R235, P1 ;  /* 0x0000000104030824 */ /* 0x000fe200008e06eb */
[----:B------:R-:W-:Y:S11]  /*15dc0*/  @P0 ISETP.GE.AND P1, PT, R252, c[0x0][0x1d4], PT ;  /* 0x00007500fc000a0c */ /* 0x000ff60003f26270 */
[----:B------:R-:W-:Y:S02]  /*15dd0*/  @!UPT UIADD3 URZ, URZ, URZ, URZ ;  /* 0x0000003f3f3ff290 */ /* 0x000fe4000fffe03f */
[----:B------:R2:W-:Y:S02]  /*15de0*/  @P0 LDGSTS.E.BYPASS.LTC128B.128 [R210+0x4880], [R2.64], !P1 ;  /* 0x0488000002d20fae */ /* 0x0005e4000c901d48 */
[----:B--2---:R-:W-:Y:S05]  /*15df0*/  @P0 IADD3 R2, P1, R0, R232, RZ ;  /* 0x000000e800020210 */ /* 0x004fea0007f3e0ff */
[----:B------:R-:W-:Y:S01]  /*15e00*/  @P0 IMAD.X R3, R4, 0x1, R231, P1 ;  /* 0x0000000104030824 */ /* 0x000fe200008e06e7 */
[----:B----4-:R-:W-:Y:S11]  /*15e10*/  @P0 ISETP.GE.AND P1, PT, R9, c[0x0][0x1d4], PT ;  /* 0x0000750009000a0c */ /* 0x010ff60003f26270 */
[----:B------:R-:W-:Y:S02]  /*15e20*/  @!UPT UIADD3 URZ, URZ, URZ, URZ ;  /* 0x0000003f3f3ff290 */ /* 0x000fe4000fffe03f */
[----:B------:R2:W-:Y:S01]  /*15e30*/  @P0 LDGSTS.E.BYPASS.LTC128B.128 [R210+0x5480], [R2.64], !P1 ;  /* 0x0548000002d20fae */ /* 0x0005e2000c901d48 */
[----:B------:R-:W-:Y:S01]  /*15e40*/  ISETP.GE.AND P0, PT, R5, 0x21, PT ;  /* 0x000000210500780c */ /* 0x000fe20003f06270 */
[----:B------:R-:W-:-:S06]  /*15e50*/  BRA.DIV ~URZ, `(.L_x_1025) ;  /* 0x000117427f007947 */ /* 0x000fcc000b800000 */
[----:B------:R4:W1:Y:S04]  /*15e60*/  SHFL.IDX PT, R4, R6, 0x1, 0x1c1f ;  /* 0x003c1f0006047f89 */ /* 0x00086800000e0000 */
[----:B------:R4:W2:Y:S02]  /*15e70*/  SHFL.IDX PT, R0, R8, 0x1, 0x1c1f ;  /* 0x003c1f0008007f89 */ /* 0x0008a400000e0000 */
.L_x_1195:
[----:B---34-:R-:W3:Y:S01]  /*15e80*/  LDL.64 R8, [R1] ;  /* 0x0000000001087983 */ /* 0x018ee20000100a00 */
[----:B--2---:R-:W-:Y:S03]  /*15e90*/  @P0 IADD3 R2, P1, R0, R234, RZ ;  /* 0x000000ea00020210 */ /* 0x004fe60007f3e0ff */
[----:B------:R-:W2:Y:S02]  /*15ea0*/  LDL R5, [R1+0x8] ;  /* 0x0000080001057983 */ /* 0x000ea40000100800 */
[----:B-1----:R-:W-:Y:S01]  /*15eb0*/  @P0 IMAD.X R3, R4, 0x1, R233, P1 ;  /* 0x0000000104030824 */ /* 0x002fe200008e06e9 */
[----:B---3--:R-:W-:Y:S11]  /*15ec0*/  @P0 ISETP.GE.AND P1, PT, R8, c[0x0][0x1d4], PT ;  /* 0x0000750008000a0c */ /* 0x008ff60003f26270 */
[----:B------:R-:W-:Y:S02]  /*15ed0*/  @!UPT UIADD3 URZ, URZ, URZ, URZ ;  /* 0x0000003f3f3ff290 */ /* 0x000fe4000fffe03f */
[----:B------:R-:W-:Y:S01]  /*15ee0*/  @!PT LDS RZ, [RZ] ;  /* 0x00000000fffff984 */ /* 0x000fe20000000800 */
[----:B------:R-:W-:Y:S01]  /*15ef0*/  @!PT LDS RZ, [RZ] ;  /* 0x00000000fffff984 */ /* 0x000fe20000000800 */
[----:B------:R-:W-:Y:S01]  /*15f00*/  @!PT LDS RZ, [RZ] ;  /* 0x00000000fffff984 */ /* 0x000fe20000000800 */
[----:B------:R1:W-:Y:S02]  /*15f10*/  @P0 LDGSTS.E.BYPASS.LTC128B.128 [R210+0x4480], [R2.64], !P1 ;  /* 0x0448000002d20fae */ /* 0x0003e4000c901d48 */
[----:B-1----:R-:W-:Y:S05]  /*15f20*/  @P0 IADD3 R2, P1, R0, R236, RZ ;  /* 0x000000ec00020210 */ /* 0x002fea0007f3e0ff */
[----:B------:R-:W-:Y:S01]  /*15f30*/  @P0 IMAD.X R3, R4, 0x1, R235, P1 ;  /* 0x0000000104030824 */ /* 0x000fe200008e06eb */
[----:B------:R-:W-:Y:S11]  /*15f40*/  @P0 ISETP.GE.AND P1, PT, R252, c[0x0][0x1d4], PT ;  /* 0x00007500fc000a0c */ /* 0x000ff60003f26270 */
[----:B------:R-:W-:Y:S02]  /*15f50*/  @!UPT UIADD3 URZ, URZ, URZ, URZ ;  /* 0x0000003f3f3ff290 */ /* 0x000fe4000fffe03f */
[----:B------:R1:W-:Y:S02]  /*15f60*/  @P0 LDGSTS.E.BYPASS.LTC128B.128 [R210+0x5080], [R2.64], !P1 ;  /* 0x0508000002d20fae */ /* 0x0003e4000c901d48 */
[----:B-1----:R-:W-:Y:S05]  /*15f70*/  @P0 IADD3 R2, P1, R0, R232, RZ ;  /* 0x000000e800020210 */ /* 0x002fea0007f3e0ff */
[----:B------:R-:W-:Y:S01]  /*15f80*/  @P0 IMAD.X R3, R4, 0x1, R231, P1 ;  /* 0x0000000104030824 */ /* 0x000fe200008e06e7 */
[----:B--2---:R-:W-:Y:S11]  /*15f90*/  @P0 ISETP.GE.AND P1, PT, R5, c[0x0][0x1d4], PT ;  /* 0x0000750005000a0c */ /* 0x004ff60003f26270 */
[----:B------:R-:W-:Y:S02]  /*15fa0*/  @!UPT UIADD3 URZ, URZ, URZ, URZ ;  /* 0x0000003f3f3ff290 */ /* 0x000fe4000fffe03f */
[----:B------:R1:W-:Y:S02]  /*15fb0*/  @P0 LDGSTS.E.BYPASS.LTC128B.128 [R210+0x5c80], [R2.64], !P1 ;  /* 0x05c8000002d20fae */ /* 0x0003e4000c901d48 */
.L_x_1022:
[----:B--234-:R-:W-:Y:S05]  /*15fc0*/  BSYNC B0 ;  /* 0x0000000000007941 */ /* 0x01cfea0003800000 */
.L_x_1021:
[----:B------:R-:W-:Y:S01]  /*15fd0*/  LOP3.LUT R9, RZ, c[0x0][0x324], RZ, 0x33, !PT ;  /* 0x0000c900ff097a12 */ /* 0x000fe200078e33ff */
[----:B-1----:R-:W2:Y:S01]  /*15fe0*/  LDL R2, [R1+0x58] ;  /* 0x0000580001027983 */ /* 0x002ea20000100800 */
[----:B------:R-:W-:Y:S03]  /*15ff0*/  IMAD.MOV.U32 R3, RZ, RZ, c[0x0][0x2c4] ;  /* 0x0000b100ff037624 */ /* 0x000fe600078e00ff */
[----:B------:R-:W2:Y:S02]  /*16000*/  LDL R0, [R1+0x7c] ;  /* 0x00007c0001007983 */ /* 0x000ea40000100800 */
[----:B------:R-:W-:Y:S02]  /*16010*/  ISETP.NE.AND P0, PT, R3, 0x1, PT ;  /* 0x000000010300780c */ /* 0x000fe40003f05270 */
[----:B------:R-:W0:Y:S01]  /*16020*/  LDGDEPBAR ;  /* 0x00000000000079af */ /* 0x000e220000000000 */
[----:B--2---:R-:W-:Y:S10]  /*16030*/  IMAD.IADD R5, R0, 0x1, R2 ;  /* 0x0000000100057824 */ /* 0x004ff400078e0202 */
[----:B------:R-:W-:Y:S05]  /*16040*/  @P0 IMAD.HI.U32 R0, R5, c[0x0][0x2c8], RZ ;  /* 0x0000b20005000a27 */ /* 0x000fea00078e00ff */
[----:B------:R-:W-:Y:S01]  /*16050*/  @P0 SHF.R.U32.HI R5, RZ, c[0x0][0x2cc], R0 ;  /* 0x0000b300ff050a19 */ /* 0x000fe20000011600 */
[----:B------:R-:W-:Y:S05]  /*16060*/  IMAD R0, R221, -0x30, RZ ;  /* 0xffffffd0dd007824 */ /* 0x000fea00078e02ff */
[----:B------:R-:W-:Y:S04]  /*16070*/  IADD3 R2, -R251, 0x1, R0 ;  /* 0x00000001fb027810 */ /* 0x000fe80007ffe100 */
[----:B------:R-:W-:Y:S04]  /*16080*/  IADD3 R8, -R249, R2, R250 ;  /* 0x00000002f9087210 */ /* 0x000fe80007ffe1fa */
[----:B------:R-:W-:Y:S01]  /*16090*/  IADD3 R6, R8, c[0x0][0x328], RZ ;  /* 0x0000ca0008067a10 */ /* 0x000fe20007ffe0ff */
[----:B------:R-:W-:-:S05]  /*160a0*/  BRA.DIV ~URZ, `(.L_x_1026) ;  /* 0x000115c27f007947 */ /* 0x000fca000b800000 */
[----:B------:R1:W2:Y:S02]  /*160b0*/  SHFL.IDX PT, R4, R5, RZ, 0x1c1f ;  /* 0x001c1fff05047589 */ /* 0x0002a400000e0000 */
.L_x_1196:
        /* <DEDUP_REMOVED lines=19> */
.L_x_1029:
[----:B------:R-:W-:Y:S04]  /*161f0*/  MOV R9, c[0x0][0x32c] ;  /* 0x0000cb0000097a02 */ /* 0x000fe80000000f00 */
[----:B------:R-:W-:Y:S11]  /*16200*/  ISETP.NE.AND P0, PT, R9, 0x1, PT ;  /* 0x000000010900780c */ /* 0x000ff60003f05270 */
[----:B------:R-:W-:Y:S02]  /*16210*/  @!UPT UIADD3 URZ, URZ, URZ, URZ ;  /* 0x0000003f3f3ff290 */ /* 0x000fe4000fffe03f */
[----:B------:R-:W-:Y:S05]  /*16220*/  @P0 IMAD.HI.U32 R9, R4, c[0x0][0x330], RZ ;  /* 0x0000cc0004090a27 */ /* 0x000fea00078e00ff */
[----:B------:R-:W-:Y:S02]  /*16230*/  @P0 SHF.R.U32.HI R4, RZ, c[0x0][0x334], R9 ;  /* 0x0000cd00ff040a19 */ /* 0x000fe40000011609 */
.L_x_1030:
[----:B------:R-:W-:Y:S05]  /*16240*/  BSYNC B0 ;  /* 0x0000000000007941 */ /* 0x000fea0003800000 */
.L_x_1028:
[----:B------:R-:W-:Y:S04]  /*16250*/  IMAD.IADD R9, R0, 0x1, -R251 ;  /* 0x0000000100097824 */ /* 0x000fe800078e0afb */
[----:B------:R-:W-:Y:S05]  /*16260*/  IMAD R4, R4, c[0x0][0x32c], R9 ;  /* 0x0000cb0004047a24 */ /* 0x000fea00078e0209 */
[----:B------:R-:W-:Y:S02]  /*16270*/  IMNMX R2, R2, R4, !PT ;  /* 0x0000000402027217 */ /* 0x000fe40007800200 */
[----:B------:R-:W-:Y:S04]  /*16280*/  IADD3 R4, R4, c[0x0][0x32c], RZ ;  /* 0x0000cb0004047a10 */ /* 0x000fe80007ffe0ff */
[----:B------:R-:W-:Y:S02]  /*16290*/  IMNMX R3, R3, R4, PT ;  /* 0x0000000403037217 */ /* 0x000fe40003800200 */
.L_x_1027:
[C---:B------:R-:W-:Y:S02]  /*162a0*/  ISETP.GE.AND P0, PT, R0.reuse, 0x1, PT ;  /* 0x000000010000780c */ /* 0x040fe40003f06270 */
[C---:B------:R-:W-:Y:S02]  /*162b0*/  ISETP.GE.AND P1, PT, R0.reuse, 0x2, PT ;  /* 0x000000020000780c */ /* 0x040fe40003f26270 */
[----:B------:R-:W-:Y:S02]  /*162c0*/  LOP3.LUT R209, R209, 0xffffffef, RZ, 0xc0, !PT ;  /* 0xffffffefd1d17812 */ /* 0x000fe400078ec0ff */
[C---:B------:R-:W-:Y:S02]  /*162d0*/  ISETP.GE.AND P6, PT, R0.reuse, 0x12, PT ;  /* 0x000000120000780c */ /* 0x040fe40003fc6270 */
[C---:B------:R-:W-:Y:S02]  /*162e0*/  ISETP.GE.AND P5, PT, R0.reuse, 0x19, PT ;  /* 0x000000190000780c */ /* 0x040fe40003fa6270 */
[C---:B------:R-:W-:Y:S02]  /*162f0*/  ISETP.GE.AND P4, PT, R0.reuse, 0x1a, PT ;  /* 0x0000001a0000780c */ /* 0x040fe40003f86270 */
[----:B------:R-:W-:Y:S02]  /*16300*/  ISETP.GE.AND P3, PT, R0, 0x21, PT ;  /* 0x000000210000780c */ /* 0x000fe40003f66270 */
[----:B------:R-:W-:Y:S02]  /*16310*/  @P0 LOP3.LUT R209, R209, 0x10, RZ, 0xfc, !PT ;  /* 0x00000010d1d10812 */ /* 0x000fe400078efcff */
[C---:B------:R-:W-:Y:S02]  /*16320*/  ISETP.GT.AND P0, PT, R2.reuse, RZ, !P0 ;  /* 0x000000ff0200720c */ /* 0x040fe40004704270 */
[----:B------:R-:W-:Y:S02]  /*16330*/  LOP3.LUT R209, R209, 0xfffffff7, RZ, 0xc0, !PT ;  /* 0xfffffff7d1d17812 */ /* 0x000fe400078ec0ff */
[----:B------:R-:W-:Y:S02]  /*16340*/  ISETP.LT.OR P0, PT, R3, 0x1, P0 ;  /* 0x000000010300780c */ /* 0x000fe40000701670 */
        /* <DEDUP_REMOVED lines=8> */
[C---:B------:R-:W-:Y:S02]  /*163d0*/  ISETP.GE.AND P2, PT, R0.reuse, 0x22, PT ;  /* 0x000000220000780c */ /* 0x040fe40003f46270 */
[----:B------:R-:W-:Y:S02]  /*163e0*/  ISETP.LT.OR P0, PT, R3, 0x9, P0 ;  /* 0x000000090300780c */ /* 0x000fe40000701670 */
[----:B------:R-:W-:Y:S02]  /*163f0*/  @P1 LOP3.LUT R209, R209, 0x4, RZ, 0xfc, !PT ;  /* 0x00000004d1d11812 */ /* 0x000fe400078efcff */
[----:B------:R-:W-:Y:S02]  /*16400*/  ISETP.GE.AND P1, PT, R0, 0xa, PT ;  /* 0x0000000a0000780c */ /* 0x000fe40003f26270 */
[----:B------:R-:W-:Y:S02]  /*16410*/  FSEL R39, R181, -INF , !P0 ;  /* 0xff800000b5277808 */ /* 0x000fe40004000000 */
[----:B------:R-:W-:Y:S02]  /*16420*/  LOP3.LUT R209, R209, 0xfffffffd, RZ, 0xc0, !PT ;  /* 0xfffffffdd1d17812 */ /* 0x000fe400078ec0ff */
[----:B------:R-:W-:Y:S04]  /*16430*/  ISETP.GT.AND P0, PT, R2, 0x9, !P1 ;  /* 0x000000090200780c */ /* 0x000fe80004f04270 */
[----:B------:R-:W-:Y:S03]  /*16440*/  ISETP.LT.OR P0, PT, R3, 0xa, P0 ;  /* 0x0000000a0300780c */ /* 0x000fe60000701670 */
[----:B------:R-:W-:Y:S02]  /*16450*/  @P1 LOP3.LUT R209, R209, 0x2, RZ, 0xfc, !PT ;  /* 0x00000002d1d11812 */ /* 0x000fe400078efcff */
[----:B------:R-:W-:Y:S02]  /*16460*/  ISETP.GE.AND P1, PT, R0, 0x11, PT ;  /* 0x000000110000780c */ /* 0x000fe40003f26270 */
[----:B------:R-:W-:Y:S02]  /*16470*/  FSEL R38, R175, -INF , !P0 ;  /* 0xff800000af267808 */ /* 0x000fe40004000000 */
[C---:B------:R-:W-:Y:S02]  /*16480*/  ISETP.GT.AND P0, PT, R2.reuse, 0x10, !P1 ;  /* 0x000000100200780c */ /* 0x040fe40004f04270 */
[----:B------:R-:W-:Y:S02]  /*16490*/  LOP3.LUT R209, R209, 0xfffffffe, RZ, 0xc0, !PT ;  /* 0xfffffffed1d17812 */ /* 0x000fe400078ec0ff */
[----:B------:R-:W-:Y:S04]  /*164a0*/  ISETP.LT.OR P0, PT, R3, 0x11, P0 ;  /* 0x000000110300780c */ /* 0x000fe80000701670 */
[----:B------:R-:W-:Y:S02]  /*164b0*/  FSEL R37, R173, -INF , !P0 ;  /* 0xff800000ad257808 */ /* 0x000fe40004000000 */
[----:B------:R-:W-:Y:S02]  /*164c0*/  ISETP.GT.AND P0, PT, R2, 0x11, !P6 ;  /* 0x000000110200780c */ /* 0x000fe40007704270 */
[----:B------:R-:W-:Y:S02]  /*164d0*/  @P1 LOP3.LUT R209, R209, 0x1, RZ, 0xfc, !PT ;  /* 0x00000001d1d11812 */ /* 0x000fe400078efcff */
[----:B------:R-:W-:Y:S02]  /*164e0*/  ISETP.LT.OR P0, PT, R3, 0x12, P0 ;  /* 0x000000120300780c */ /* 0x000fe40000701670 */
[----:B------:R-:W-:Y:S02]  /*164f0*/  ISETP.GE.AND P1, PT, R0, 0x29, PT ;  /* 0x000000290000780c */ /* 0x000fe40003f26270 */
[----:B------:R-:W-:Y:S02]  /*16500*/  FSEL R36, R24, -INF , !P0 ;  /* 0xff80000018247808 */ /* 0x000fe40004000000 */
[C---:B------:R-:W-:Y:S02]  /*16510*/  ISETP.GT.AND P0, PT, R2.reuse, 0x18, !P5 ;  /* 0x000000180200780c */ /* 0x040fe40006f04270 */
        /* <DEDUP_REMOVED lines=23> */
.L_x_1197:
        /* <DEDUP_REMOVED lines=19> */
.L_x_1034:
[----:B------:R-:W-:Y:S04]  /*167c0*/  MOV R9, c[0x0][0x32c] ;  /* 0x0000cb0000097a02 */ /* 0x000fe80000000f00 */
[----:B------:R-:W-:Y:S11]  /*167d0*/  ISETP.NE.AND P0, PT, R9, 0x1, PT ;  /* 0x000000010900780c */ /* 0x000ff60003f05270 */
[----:B------:R-:W-:Y:S02]  /*167e0*/  @!UPT UIADD3 URZ, URZ, URZ, URZ ;  /* 0x0000003f3f3ff290 */ /* 0x000fe4000fffe03f */
[----:B------:R-:W-:Y:S05]  /*167f0*/  @P0 IMAD.HI.U32 R9, R4, c[0x0][0x330], RZ ;  /* 0x0000cc0004090a27 */ /* 0x000fea00078e00ff */
[----:B------:R-:W-:Y:S02]  /*16800*/  @P0 SHF.R.U32.HI R4, RZ, c[0x0][0x334], R9 ;  /* 0x0000cd00ff040a19 */ /* 0x000fe40000011609 */
.L_x_1035:
[----:B------:R-:W-:Y:S05]  /*16810*/  BSYNC B0 ;  /* 0x0000000000007941 */ /* 0x000fea0003800000 */
.L_x_1033:
[----:B------:R-:W-:Y:S04]  /*16820*/  IMAD.IADD R9, R0, 0x1, -R251 ;  /* 0x0000000100097824 */ /* 0x000fe800078e0afb */
[----:B------:R-:W-:Y:S05]  /*16830*/  IMAD R4, R4, c[0x0][0x32c], R9 ;  /* 0x0000cb0004047a24 */ /* 0x000fea00078e0209 */
[----:B------:R-:W-:Y:S02]  /*16840*/  IMNMX R2, R2, R4, !PT ;  /* 0x0000000402027217 */ /* 0x000fe40007800200 */
[----:B------:R-:W-:Y:S04]  /*16850*/  IADD3 R4, R4, c[0x0][0x32c], RZ ;  /* 0x0000cb0004047a10 */ /* 0x000fe80007ffe0ff */
[----:B------:R-:W-:Y:S02]  /*16860*/  IMNMX R3, R3, R4, PT ;  /* 0x0000000403037217 */ /* 0x000fe40003800200 */
.L_x_1032:
        /* <DEDUP_REMOVED lines=12> */
[----:B------:R-:W-:Y:S04]  /*16930*/  LOP3.LUT P0, RZ, R209, 0x1, RZ, 0xc0, !PT ;  /* 0x00000001d1ff7812 */ /* 0x000fe8000780c0ff */
        /* <DEDUP_REMOVED lines=22> */
[C---:B------:R-:W-:Y:S04]  /*16aa0*/  ISETP.GT.AND P0, PT, R2.reuse, RZ, !P0 ;  /* 0x000000ff0200720c */ /* 0x040fe80004704270 */
[----:B------:R-:W-:Y:S04]  /*16ab0*/  ISETP.LT.OR P0, PT, R3, 0x1, P0 ;  /* 0x000000010300780c */ /* 0x000fe80000701670 */
[----:B------:R-:W-:Y:S02]  /*16ac0*/  FSEL R22, R217, -INF , !P0 ;  /* 0xff800000d9167808 */ /* 0x000fe40004000000 */
[----:B------:R-:W-:Y:S04]  /*16ad0*/  LOP3.LUT P0, RZ, R209, 0x20, RZ, 0xc0, !PT ;  /* 0x00000020d1ff7812 */ /* 0x000fe8000780c0ff */
[----:B------:R-:W-:Y:S04]  /*16ae0*/  ISETP.GT.AND P0, PT, R2, 0x29, !P0 ;  /* 0x000000290200780c */ /* 0x000fe80004704270 */
[----:B------:R-:W-:Y:S04]  /*16af0*/  ISETP.LT.OR P0, PT, R3, 0x2a, P0 ;  /* 0x0000002a0300780c */ /* 0x000fe80000701670 */
[----:B------:R-:W-:Y:S01]  /*16b00*/  FSEL R26, R13, -INF , !P0 ;  /* 0xff8000000d1a7808 */ /* 0x000fe20004000000 */
[----:B------:R-:W-:-:S06]  /*16b10*/  BRA.DIV ~URZ, `(.L_x_1036) ;  /* 0x00010c327f007947 */ /* 0x000fcc000b800000 */
[----:B------:R3:W4:Y:S02]  /*16b20*/  SHFL.IDX PT, R4, R5, 0x2, 0x1c1f ;  /* 0x005c1f0005047f89 */ /* 0x00072400000e0000 */
.L_x_1198:
        /* <DEDUP_REMOVED lines=19> */
.L_x_1039:
[----:B------:R-:W-:Y:S04]  /*16c60*/  MOV R9, c[0x0][0x32c] ;  /* 0x0000cb0000097a02 */ /* 0x000fe80000000f00 */
[----:B------:R-:W-:Y:S11]  /*16c70*/  ISETP.NE.AND P0, PT, R9, 0x1, PT ;  /* 0x000000010900780c */ /* 0x000ff60003f05270 */
[----:B------:R-:W-:Y:S02]  /*16c80*/  @!UPT UIADD3 URZ, URZ, URZ, URZ ;  /* 0x0000003f3f3ff290 */ /* 0x000fe4000fffe03f */
[----:B------:R-:W-:Y:S05]  /*16c90*/  @P0 IMAD.HI.U32 R9, R4, c[0x0][0x330], RZ ;  /* 0x0000cc0004090a27 */ /* 0x000fea00078e00ff */
[----:B------:R-:W-:Y:S02]  /*16ca0*/  @P0 SHF.R.U32.HI R4, RZ, c[0x0][0x334], R9 ;  /* 0x0000cd00ff040a19 */ /* 0x000fe40000011609 */
.L_x_1040:
[----:B------:R-:W-:Y:S05]  /*16cb0*/  BSYNC B0 ;  /* 0x0000000000007941 */ /* 0x000fea0003800000 */
.L_x_1038:
[----:B------:R-:W-:Y:S04]  /*16cc0*/  IMAD.IADD R9, R0, 0x1, -R251 ;  /* 0x0000000100097824 */ /* 0x000fe800078e0afb */
[----:B------:R-:W-:Y:S05]  /*16cd0*/  IMAD R4, R4, c[0x0][0x32c], R9 ;  /* 0x0000cb0004047a24 */ /* 0x000fea00078e0209 */
[----:B------:R-:W-:Y:S02]  /*16ce0*/  IMNMX R2, R2, R4, !PT ;  /* 0x0000000402027217 */ /* 0x000fe40007800200 */
[----:B------:R-:W-:Y:S04]  /*16cf0*/  IADD3 R4, R4, c[0x0][0x32c], RZ ;  /* 0x0000cb0004047a10 */ /* 0x000fe80007ffe0ff */
[----:B------:R-:W-:Y:S02]  /*16d00*/  IMNMX R3, R3, R4, PT ;  /* 0x0000000403037217 */ /* 0x000fe40003800200 */
.L_x_1037:
        /* <DEDUP_REMOVED lines=34> */
[----:B------:R-:W-:Y:S04]  /*16f30*/  LOP3.LUT P0, RZ, R209, 0x10, RZ, 0xc0, !PT ;  /* 0x00000010d1ff7812 */ /* 0x000fe8000780c0ff */
[----:B------:R-:W-:Y:S04]  /*16f40*/  ISETP.GT.AND P0, PT, R2, RZ, !P0 ;  /* 0x000000ff0200720c */ /* 0x000fe80004704270 */
[----:B------:R-:W-:Y:S04]  /*16f50*/  ISETP.LT.OR P0, PT, R3, 0x1, P0 ;  /* 0x000000010300780c */ /* 0x000fe80000701670 */
[----:B------:R-:W-:Y:S02]  /*16f60*/  FSEL R9, R224, -INF , !P0 ;  /* 0xff800000e0097808 */ /* 0x000fe40004000000 */
[----:B------:R-:W-:Y:S04]  /*16f70*/  LOP3.LUT P0, RZ, R209, 0x20, RZ, 0xc0, !PT ;  /* 0x00000020d1ff7812 */ /* 0x000fe8000780c0ff */
[----:B------:R-:W-:Y:S04]  /*16f80*/  ISETP.GT.AND P0, PT, R2, 0x29, !P0 ;  /* 0x000000290200780c */ /* 0x000fe80004704270 */
[----:B------:R-:W-:Y:S04]  /*16f90*/  ISETP.LT.OR P0, PT, R3, 0x2a, P0 ;  /* 0x0000002a0300780c */ /* 0x000fe80000701670 */
[----:B------:R-:W-:Y:S01]  /*16fa0*/  FSEL R25, R14, -INF , !P0 ;  /* 0xff8000000e197808 */ /* 0x000fe20004000000 */
[----:B------:R-:W-:-:S06]  /*16fb0*/  BRA.DIV ~URZ, `(.L_x_1041) ;  /* 0x000108027f007947 */ /* 0x000fcc000b800000 */
[----:B------:R4:W1:Y:S02]  /*16fc0*/  SHFL.IDX PT, R4, R5, 0x3, 0x1c1f ;  /* 0x007c1f0005047f89 */ /* 0x00086400000e0000 */
.L_x_1199:
        /* <DEDUP_REMOVED lines=19> */
.L_x_1044:
[----:B--234-:R-:W-:Y:S04]  /*17100*/  MOV R5, c[0x0][0x32c] ;  /* 0x0000cb0000057a02 */ /* 0x01cfe80000000f00 */
[----:B------:R-:W-:Y:S11]  /*17110*/  ISETP.NE.AND P0, PT, R5, 0x1, PT ;  /* 0x000000010500780c */ /* 0x000ff60003f05270 */
[----:B------:R-:W-:Y:S02]  /*17120*/  @!UPT UIADD3 URZ, URZ, URZ, URZ ;  /* 0x0000003f3f3ff290 */ /* 0x000fe4000fffe03f */
[----:B------:R-:W-:Y:S05]  /*17130*/  @P0 IMAD.HI.U32 R5, R4, c[0x0][0x330], RZ ;  /* 0x0000cc0004050a27 */ /* 0x000fea00078e00ff */
[----:B------:R-:W-:Y:S02]  /*17140*/  @P0 SHF.R.U32.HI R4, RZ, c[0x0][0x334], R5 ;  /* 0x0000cd00ff040a19 */ /* 0x000fe40000011605 */
.L_x_1045:
[----:B------:R-:W-:Y:S05]  /*17150*/  BSYNC B0 ;  /* 0x0000000000007941 */ /* 0x000fea0003800000 */
.L_x_1043:
[----:B------:R-:W-:Y:S04]  /*17160*/  IMAD.IADD R0, R0, 0x1, -R251 ;  /* 0x0000000100007824 */ /* 0x000fe800078e0afb */
[----:B------:R-:W-:Y:S05]  /*17170*/  IMAD R0, R4, c[0x0][0x32c], R0 ;  /* 0x0000cb0004007a24 */ /* 0x000fea00078e0200 */
[----:B------:R-:W-:Y:S02]  /*17180*/  IMNMX R2, R2, R0, !PT ;  /* 0x0000000002027217 */ /* 0x000fe40007800200 */
[----:B------:R-:W-:Y:S04]  /*17190*/  IADD3 R0, R0, c[0x0][0x32c], RZ ;  /* 0x0000cb0000007a10 */ /* 0x000fe80007ffe0ff */
[----:B------:R-:W-:Y:S02]  /*171a0*/  IMNMX R3, R3, R0, PT ;  /* 0x0000000003037217 */ /* 0x000fe40003800200 */
.L_x_1042:
        /* <DEDUP_REMOVED lines=92> */
.L_x_1200:
        /* <DEDUP_REMOVED lines=15> */
.L_x_1201:
[C---:B------:R-:W-:Y:S01]  /*17860*/  FSETP.NEU.FTZ.AND P0, PT, R105.reuse, -INF , PT ;  /* 0xff8000006900780b */ /* 0x040fe20003f1d000 */
[C---:B------:R-:W-:Y:S01]  /*17870*/  FMUL.FTZ R2, R105.reuse, c[0x0][0x2d0] ;  /* 0x0000b40069027a20 */ /* 0x040fe20000410000 */
[----:B--2---:R-:W-:Y:S01]  /*17880*/  FMNMX.FTZ R5, R0, R4, !PT ;  /* 0x0000000400057209 */ /* 0x004fe20007810000 */
[----:B------:R-:W-:Y:S01]  /*17890*/  WARPSYNC 0xffffffff ;  /* 0xffffffff00007948 */ /* 0x000fe20003800000 */
[----:B------:R-:W-:Y:S02]  /*178a0*/  FSEL R0, R105, RZ, P0 ;  /* 0x000000ff69007208 */ /* 0x000fe40000000000 */
[----:B------:R-:W-:Y:S02]  /*178b0*/  FSEL R2, R2, RZ, P0 ;  /* 0x000000ff02027208 */ /* 0x000fe40000000000 */
[----:B------:R-:W-:Y:S01]  /*178c0*/  FSETP.NEU.FTZ.AND P0, PT, R104, -INF , PT ;  /* 0xff8000006800780b */ /* 0x000fe20003f1d000 */
[----:B------:R-:W-:Y:S02]  /*178d0*/  FADD.FTZ R0, -R0, R106 ;  /* 0x0000006a00007221 */ /* 0x000fe40000010100 */
[--C-:B------:R-:W-:Y:S02]  /*178e0*/  FFMA.FTZ R3, R23, c[0x0][0x2d0], -R2.reuse ;  /* 0x0000b40017037a23 */ /* 0x100fe40000010802 */
[----:B------:R-:W-:Y:S02]  /*178f0*/  FMUL.FTZ R0, R0, c[0x0][0x2d0] ;  /* 0x0000b40000007a20 */ /* 0x000fe40000410000 */
[--C-:B------:R-:W-:Y:S02]  /*17900*/  FFMA.FTZ R8, R28, c[0x0][0x2d0], -R2.reuse ;  /* 0x0000b4001c087a23 */ /* 0x100fe40000010802 */
[----:B-1----:R-:W-:Y:S01]  /*17910*/  MUFU.EX2 R4, R0 ;  /* 0x0000000000047308 */ /* 0x002fe20000000800 */
        /* <DEDUP_REMOVED lines=10> */
[----:B------:R-:W-:Y:S02]  /*179c0*/  FFMA.FTZ R191, R36, c[0x0][0x2d0], -R2 ;  /* 0x0000b40024bf7a23 */ /* 0x000fe40000010802 */
[----:B------:R-:W1:Y:S02]  /*179d0*/  MUFU.EX2 R2, R8 ;  /* 0x0000000800027308 */ /* 0x000e640000000800 */
[----:B-1----:R-:W-:Y:S01]  /*179e0*/  F2FP.PACK_AB R172, R2, R3 ;  /* 0x0000000302ac723e */ /* 0x002fe200000000ff */
[C---:B------:R-:W-:Y:S02]  /*179f0*/  FFMA.FTZ R0, R4.reuse, R248, R3 ;  /* 0x000000f804007223 */ /* 0x040fe40000010003 */
[----:B------:R-:W-:Y:S02]  /*17a00*/  FMUL.FTZ R56, R4, R56 ;  /* 0x0000003804387220 */ /* 0x000fe40000410000 */
[----:B------:R-:W-:Y:S01]  /*17a10*/  FADD.FTZ R24, R2, R0 ;  /* 0x0000000002187221 */ /* 0x000fe20000010000 */
[C---:B------:R-:W-:Y:S01]  /*17a20*/  FSEL R0, R104.reuse, RZ, P0 ;  /* 0x000000ff68007208 */ /* 0x040fe20000000000 */
[----:B------:R-:W-:Y:S02]  /*17a30*/  FMUL.FTZ R2, R104, c[0x0][0x2d0] ;  /* 0x0000b40068027a20 */ /* 0x000fe40000410000 */
[----:B------:R-:W-:Y:S02]  /*17a40*/  FMUL.FTZ R57, R4, R57 ;  /* 0x0000003904397220 */ /* 0x000fe40000410000 */
[----:B------:R-:W-:Y:S01]  /*17a50*/  FADD.FTZ R0, -R0, R107 ;  /* 0x0000006b00007221 */ /* 0x000fe20000010100 */
[----:B------:R-:W-:Y:S01]  /*17a60*/  FSEL R2, R2, RZ, P0 ;  /* 0x000000ff02027208 */ /* 0x000fe20000000000 */
[----:B------:R-:W-:Y:S01]  /*17a70*/  FMUL.FTZ R68, R4, R68 ;  /* 0x0000004404447220 */ /* 0x000fe20000410000 */
[----:B------:R-:W-:Y:S01]  /*17a80*/  FSETP.NEU.FTZ.AND P0, PT, R6, -INF , PT ;  /* 0xff8000000600780b */ /* 0x000fe20003f1d000 */
[----:B------:R-:W-:Y:S01]  /*17a90*/  FMUL.FTZ R0, R0, c[0x0][0x2d0] ;  /* 0x0000b40000007a20 */ /* 0x000fe20000410000 */
        /* <DEDUP_REMOVED lines=12> */
[----:B------:R-:W1:Y:S01]  /*17b60*/  MUFU.EX2 R3, R0 ;  /* 0x0000000000037308 */ /* 0x000e620000000800 */
[--C-:B------:R-:W-:Y:S02]  /*17b70*/  FFMA.FTZ R218, R50, c[0x0][0x2d0], -R2.reuse ;  /* 0x0000b40032da7a23 */ /* 0x100fe40000010802 */
[----:B------:R-:W-:Y:S02]  /*17b80*/  FFMA.FTZ R217, R49, c[0x0][0x2d0], -R2 ;  /* 0x0000b40031d97a23 */ /* 0x000fe40000010802 */
[C---:B------:R-:W-:Y:S02]  /*17b90*/  FMUL.FTZ R52, R4.reuse, R160 ;  /* 0x000000a004347220 */ /* 0x040fe40000410000 */
[C---:B------:R-:W-:Y:S02]  /*17ba0*/  FMUL.FTZ R53, R4.reuse, R161 ;  /* 0x000000a104357220 */ /* 0x040fe40000410000 */
[C---:B------:R-:W-:Y:S01]  /*17bb0*/  FMUL.FTZ R69, R4.reuse, R69 ;  /* 0x0000004504457220 */ /* 0x040fe20000410000 */
[----:B------:R-:W2:Y:S01]  /*17bc0*/  MUFU.EX2 R2, R8 ;  /* 0x0000000800027308 */ /* 0x000ea20000000800 */
        /* <DEDUP_REMOVED lines=8> */
[C---:B-1----:R-:W-:Y:S02]  /*17c50*/  FFMA.FTZ R0, R3.reuse, R237, R26 ;  /* 0x000000ed03007223 */ /* 0x042fe4000001001a */
[C---:B------:R-:W-:Y:S02]  /*17c60*/  FMUL.FTZ R54, R3.reuse, R162 ;  /* 0x000000a203367220 */ /* 0x040fe40000410000 */
[C---:B------:R-:W-:Y:S01]  /*17c70*/  FMUL.FTZ R55, R3.reuse, R163 ;  /* 0x000000a303377220 */ /* 0x040fe20000410000 */
[----:B------:R-:W-:Y:S01]  /*17c80*/  MUFU.EX2 R22, R22 ;  /* 0x0000001600167308 */ /* 0x000fe20000000800 */
[----:B------:R-:W-:Y:S01]  /*17c90*/  LDSM.16.MT88.4 R160, [R196+0x1400] ;  /* 0x00140000c4a0783b */ /* 0x000fe20000004200 */
[C---:B------:R-:W-:Y:S02]  /*17ca0*/  FMUL.FTZ R58, R3.reuse, R58 ;  /* 0x0000003a033a7220 */ /* 0x040fe40000410000 */
[C---:B--2---:R-:W-:Y:S01]  /*17cb0*/  FADD.FTZ R39, R2.reuse, R0 ;  /* 0x0000000002277221 */ /* 0x044fe20000010000 */
[----:B------:R-:W-:Y:S01]  /*17cc0*/  F2FP.PACK_AB R173, R2, R26 ;  /* 0x0000001a02ad723e */ /* 0x000fe200000000ff */
[C---:B------:R-:W-:Y:S01]  /*17cd0*/  FMUL.FTZ R2, R6.reuse, c[0x0][0x2d0] ;  /* 0x0000b40006027a20 */ /* 0x040fe20000410000 */
[----:B------:R-:W-:Y:S01]  /*17ce0*/  FSEL R0, R6, RZ, P0 ;  /* 0x000000ff06007208 */ /* 0x000fe20000000000 */
[----:B------:R-:W-:Y:S02]  /*17cf0*/  FMUL.FTZ R59, R3, R59 ;  /* 0x0000003b033b7220 */ /* 0x000fe40000410000 */
[----:B------:R-:W1:Y:S01]  /*17d00*/  MUFU.EX2 R26, R28 ;  /* 0x0000001c001a7308 */ /* 0x000e620000000800 */
[----:B------:R-:W-:Y:S01]  /*17d10*/  FSEL R2, R2, RZ, P0 ;  /* 0x000000ff02027208 */ /* 0x000fe20000000000 */
[----:B------:R-:W-:Y:S01]  /*17d20*/  FADD.FTZ R0, -R0, R108 ;  /* 0x0000006c00007221 */ /* 0x000fe20000010100 */
[----:B------:R-:W-:Y:S01]  /*17d30*/  FSETP.NEU.FTZ.AND P0, PT, R5, -INF , PT ;  /* 0xff8000000500780b */ /* 0x000fe20003f1d000 */
[----:B------:R-:W-:Y:S02]  /*17d40*/  FMUL.FTZ R70, R3, R70 ;  /* 0x0000004603467220 */ /* 0x000fe40000410000 */
[--C-:B------:R-:W-:Y:S02]  /*17d50*/  FFMA.FTZ R8, R9, c[0x0][0x2d0], -R2.reuse ;  /* 0x0000b40009087a23 */ /* 0x100fe40000010802 */
[--C-:B------:R-:W-:Y:S02]  /*17d60*/  FFMA.FTZ R193, R40, c[0x0][0x2d0], -R2.reuse ;  /* 0x0000b40028c17a23 */ /* 0x100fe40000010802 */
[----:B------:R2:W-:Y:S01]  /*17d70*/  MUFU.EX2 R40, R8 ;  /* 0x0000000800287308 */ /* 0x0005e20000000800 */
[----:B------:R-:W-:Y:S02]  /*17d80*/  FMUL.FTZ R0, R0, c[0x0][0x2d0] ;  /* 0x0000b40000007a20 */ /* 0x000fe40000410000 */
[--C-:B------:R-:W-:Y:S02]  /*17d90*/  FFMA.FTZ R9, R29, c[0x0][0x2d0], -R2.reuse ;  /* 0x0000b4001d097a23 */ /* 0x100fe40000010802 */
[--C-:B------:R-:W-:Y:S02]  /*17da0*/  FFMA.FTZ R213, R25, c[0x0][0x2d0], -R2.reuse ;  /* 0x0000b40019d57a23 */ /* 0x100fe40000010802 */
[--C-:B------:R-:W-:Y:S02]  /*17db0*/  FFMA.FTZ R38, R48, c[0x0][0x2d0], -R2.reuse ;  /* 0x0000b40030267a23 */ /* 0x100fe40000010802 */
[--C-:B------:R-:W-:Y:S01]  /*17dc0*/  FFMA.FTZ R177, R43, c[0x0][0x2d0], -R2.reuse ;  /* 0x0000b4002bb17a23 */ /* 0x100fe20000010802 */
[----:B------:R3:W-:Y:S01]  /*17dd0*/  MUFU.EX2 R25, R9 ;  /* 0x0000000900197308 */ /* 0x0007e20000000800 */
[--C-:B------:R-:W-:Y:S02]  /*17de0*/  FFMA.FTZ R211, R42, c[0x0][0x2d0], -R2.reuse ;  /* 0x0000b4002ad37a23 */ /* 0x100fe40000010802 */
[--C-:B------:R-:W-:Y:S01]  /*17df0*/  FFMA.FTZ R195, R41, c[0x0][0x2d0], -R2.reuse ;  /* 0x0000b40029c37a23 */ /* 0x100fe20000010802 */
[----:B-1----:R-:W-:Y:S01]  /*17e00*/  F2FP.PACK_AB R174, R26, R27 ;  /* 0x0000001b1aae723e */ /* 0x002fe200000000ff */
[--C-:B------:R-:W-:Y:S02]  /*17e10*/  FFMA.FTZ R37, R47, c[0x0][0x2d0], -R2.reuse ;  /* 0x0000b4002f257a23 */ /* 0x100fe40000010802 */
[--C-:B------:R-:W-:Y:S02]  /*17e20*/  FFMA.FTZ R182, R46, c[0x0][0x2d0], -R2.reuse ;  /* 0x0000b4002eb67a23 */ /* 0x100fe40000010802 */
[--C-:B------:R-:W-:Y:S01]  /*17e30*/  FFMA.FTZ R180, R45, c[0x0][0x2d0], -R2.reuse ;  /* 0x0000b4002db47a23 */ /* 0x100fe20000010802 */
[----:B------:R-:W-:Y:S01]  /*17e40*/  MUFU.EX2 R0, R0 ;  /* 0x0000000000007308 */ /* 0x000fe20000000800 */
[----:B------:R-:W-:Y:S01]  /*17e50*/  FFMA.FTZ R179, R44, c[0x0][0x2d0], -R2 ;  /* 0x0000b4002cb37a23 */ /* 0x000fe20000010802 */
[----:B------:R-:W-:Y:S01]  /*17e60*/  FSEL R2, R5, RZ, P0 ;  /* 0x000000ff05027208 */ /* 0x000fe20000000000 */
[----:B------:R-:W-:Y:S02]  /*17e70*/  FMUL.FTZ R71, R3, R71 ;  /* 0x0000004703477220 */ /* 0x000fe40000410000 */
[----:B--2---:R-:W-:Y:S02]  /*17e80*/  FMUL.FTZ R8, R5, c[0x0][0x2d0] ;  /* 0x0000b40005087a20 */ /* 0x004fe40000410000 */
[----:B------:R-:W-:Y:S02]  /*17e90*/  FADD.FTZ R2, -R2, R109 ;  /* 0x0000006d02027221 */ /* 0x000fe40000010100 */
[----:B------:R-:W-:Y:S01]  /*17ea0*/  FADD.FTZ R109, R22, R39 ;  /* 0x00000027166d7221 */ /* 0x000fe20000010000 */
[----:B------:R-:W-:Y:S01]  /*17eb0*/  FSEL R8, R8, RZ, P0 ;  /* 0x000000ff08087208 */ /* 0x000fe20000000000 */
[----:B------:R-:W1:Y:S01]  /*17ec0*/  MUFU.EX2 R230, R106 ;  /* 0x0000006a00e67308 */ /* 0x000e620000000800 */
[----:B------:R-:W-:Y:S02]  /*17ed0*/  FMUL.FTZ R2, R2, c[0x0][0x2d0] ;  /* 0x0000b40002027a20 */ /* 0x000fe40000410000 */
[----:B---3--:R-:W-:Y:S02]  /*17ee0*/  FADD.FTZ R9, R27, R24 ;  /* 0x000000181b097221 */ /* 0x008fe40000010000 */
[--C-:B------:R-:W-:Y:S02]  /*17ef0*/  FFMA.FTZ R23, R12, c[0x0][0x2d0], -R8.reuse ;  /* 0x0000b4000c177a23 */ /* 0x100fe40000010808 */
[--C-:B------:R-:W-:Y:S02]  /*17f00*/  FFMA.FTZ R36, R21, c[0x0][0x2d0], -R8.reuse ;  /* 0x0000b40015247a23 */ /* 0x100fe40000010808 */
[--C-:B------:R-:W-:Y:S01]  /*17f10*/  FFMA.FTZ R21, R20, c[0x0][0x2d0], -R8.reuse ;  /* 0x0000b40014157a23 */ /* 0x100fe20000010808 */
[----:B------:R-:W2:Y:S01]  /*17f20*/  MUFU.EX2 R2, R2 ;  /* 0x0000000200027308 */ /* 0x000ea20000000800 */
[--C-:B------:R-:W-:Y:S02]  /*17f30*/  FFMA.FTZ R20, R19, c[0x0][0x2d0], -R8.reuse ;  /* 0x0000b40013147a23 */ /* 0x100fe40000010808 */
[--C-:B------:R-:W-:Y:S02]  /*17f40*/  FFMA.FTZ R176, R18, c[0x0][0x2d0], -R8.reuse ;  /* 0x0000b40012b07a23 */ /* 0x100fe40000010808 */
[--C-:B------:R-:W-:Y:S02]  /*17f50*/  FFMA.FTZ R178, R17, c[0x0][0x2d0], -R8.reuse ;  /* 0x0000b40011b27a23 */ /* 0x100fe40000010808 */
[--C-:B------:R-:W-:Y:S02]  /*17f60*/  FFMA.FTZ R183, R16, c[0x0][0x2d0], -R8.reuse ;  /* 0x0000b40010b77a23 */ /* 0x100fe40000010808 */
[--C-:B------:R-:W-:Y:S01]  /*17f70*/  FFMA.FTZ R184, R15, c[0x0][0x2d0], -R8.reuse ;  /* 0x0000b4000fb87a23 */ /* 0x100fe20000010808 */
[----:B------:R-:W-:Y:S01]  /*17f80*/  MUFU.EX2 R227, R36 ;  /* 0x0000002400e37308 */ /* 0x000fe20000000800 */
[--C-:B------:R-:W-:Y:S02]  /*17f90*/  FFMA.FTZ R194, R14, c[0x0][0x2d0], -R8.reuse ;  /* 0x0000b4000ec27a23 */ /* 0x100fe40000010808 */
[--C-:B------:R-:W-:Y:S01]  /*17fa0*/  FFMA.FTZ R212, R13, c[0x0][0x2d0], -R8.reuse ;  /* 0x0000b4000dd47a23 */ /* 0x100fe20000010808 */
[----:B-1----:R-:W-:Y:S01]  /*17fb0*/  F2FP.PACK_AB R175, R230, R22 ;  /* 0x00000016e6af723e */ /* 0x002fe200000000ff */
[--C-:B------:R-:W-:Y:S02]  /*17fc0*/  FFMA.FTZ R214, R10, c[0x0][0x2d0], -R8.reuse ;  /* 0x0000b4000ad67a23 */ /* 0x100fe40000010808 */
[----:B------:R-:W-:Y:S02]  /*17fd0*/  FFMA.FTZ R215, R11, c[0x0][0x2d0], -R8 ;  /* 0x0000b4000bd77a23 */ /* 0x000fe40000010808 */
[----:B------:R-:W-:Y:S01]  /*17fe0*/  FFMA.FTZ R8, R0, R238, R40 ;  /* 0x000000ee00087223 */ /* 0x000fe20000010028 */
[----:B------:R-:W-:Y:S01]  /*17ff0*/  MUFU.EX2 R229, R38 ;  /* 0x0000002600e57308 */ /* 0x000fe20000000800 */
[----:B------:R-:W-:Y:S02]  /*18000*/  FADD.FTZ R181, R26, R9 ;  /* 0x000000091ab57221 */ /* 0x000fe40000010000 */
[C---:B------:R-:W-:Y:S02]  /*18010*/  FMUL.FTZ R13, R0.reuse, R133 ;  /* 0x00000085000d7220 */ /* 0x040fe40000410000 */
[C---:B------:R-:W-:Y:S02]  /*18020*/  FADD.FTZ R133, R25.reuse, R8 ;  /* 0x0000000819857221 */ /* 0x040fe40000010000 */
[C---:B------:R-:W-:Y:S01]  /*18030*/  FMUL.FTZ R48, R0.reuse, R112 ;  /* 0x0000007000307220 */ /* 0x040fe20000410000 */
[----:B------:R-:W-:Y:S01]  /*18040*/  F2FP.PACK_AB R112, R25, R40 ;  /* 0x000000281970723e */ /* 0x000fe200000000ff */
[C---:B------:R-:W-:Y:S01]  /*18050*/  FMUL.FTZ R16, R0.reuse, R128 ;  /* 0x0000008000107220 */ /* 0x040fe20000410000 */
[----:B------:R-:W1:Y:S01]  /*18060*/  LDSM.16.MT88.4 R24, [R196] ;  /* 0x00000000c418783b */ /* 0x000e620000004200 */
[C---:B------:R-:W-:Y:S01]  /*18070*/  FMUL.FTZ R17, R0.reuse, R129 ;  /* 0x0000008100117220 */ /* 0x040fe20000410000 */
[----:B------:R-:W3:Y:S01]  /*18080*/  MUFU.EX2 R246, R37 ;  /* 0x0000002500f67308 */ /* 0x000ee20000000800 */
[C---:B------:R-:W-:Y:S02]  /*18090*/  FMUL.FTZ R28, R0.reuse, R124 ;  /* 0x0000007c001c7220 */ /* 0x040fe40000410000 */
[C---:B------:R-:W-:Y:S02]  /*180a0*/  FMUL.FTZ R29, R0.reuse, R125 ;  /* 0x0000007d001d7220 */ /* 0x040fe40000410000 */
[C---:B------:R-:W-:Y:S01]  /*180b0*/  FMUL.FTZ R32, R0.reuse, R120 ;  /* 0x0000007800207220 */ /* 0x040fe20000410000 */
[----:B------:R-:W4:Y:S01]  /*180c0*/  LDSM.16.MT88.4 R40, [R197] ;  /* 0x00000000c528783b */ /* 0x000f220000004200 */
        /* <DEDUP_REMOVED lines=8> */
[----:B------:R-:W5:Y:S01]  /*18150*/  MUFU.EX2 R247, R20 ;  /* 0x0000001400f77308 */ /* 0x000f620000000800 */
        /* <DEDUP_REMOVED lines=11> */
[----:B------:R-:W-:Y:S01]  /*18210*/  MUFU.EX2 R108, R190 ;  /* 0x000000be006c7308 */ /* 0x000fe20000000800 */
[C---:B------:R-:W-:Y:S02]  /*18220*/  FMUL.FTZ R8, R4.reuse, R140 ;  /* 0x0000008c04087220 */ /* 0x040fe40000410000 */
[----:B------:R-:W-:Y:S02]  /*18230*/  FMUL.FTZ R9, R4, R141 ;  /* 0x0000008d04097220 */ /* 0x000fe40000410000 */
[C---:B------:R-:W-:Y:S02]  /*18240*/  FMUL.FTZ R10, R3.reuse, R142 ;  /* 0x0000008e030a7220 */ /* 0x040fe40000410000 */
[----:B------:R-:W-:Y:S02]  /*18250*/  FMUL.FTZ R11, R3, R143 ;  /* 0x0000008f030b7220 */ /* 0x000fe40000410000 */
[C---:B--2---:R-:W-:Y:S01]  /*18260*/  FMUL.FTZ R18, R2.reuse, R130 ;  /* 0x0000008202127220 */ /* 0x044fe20000410000 */
[----:B------:R-:W2:Y:S01]  /*18270*/  MUFU.EX2 R0, R23 ;  /* 0x0000001700007308 */ /* 0x000ea20000000800 */
[C---:B------:R-:W-:Y:S02]  /*18280*/  FMUL.FTZ R19, R2.reuse, R131 ;  /* 0x0000008302137220 */ /* 0x040fe40000410000 */
[----:B------:R-:W-:Y:S01]  /*18290*/  LDSM.16.MT88.4 R128, [R196+0x1000] ;  /* 0x00100000c480783b */ /* 0x000fe20000004200 */
[-C--:B-1----:R-:W-:Y:S05]  /*182a0*/  HMMA.16816.F32 R8, R172, R24.reuse, R8 ;  /* 0x00000018ac08723c */ /* 0x082fea0000001808 */
[----:B------:R-:W-:Y:S01]  /*182b0*/  FMUL.FTZ R50, R2, R114 ;  /* 0x0000007202327220 */ /* 0x000fe20000410000 */
[----:B---3--:R-:W-:Y:S01]  /*182c0*/  F2FP.PACK_AB R114, R246, R229 ;  /* 0x000000e5f672723e */ /* 0x008fe200000000ff */
[C---:B------:R-:W-:Y:S01]  /*182d0*/  FMUL.FTZ R51, R2.reuse, R115 ;  /* 0x0000007302337220 */ /* 0x040fe20000410000 */
[----:B-----5:R-:W-:Y:S01]  /*182e0*/  F2FP.PACK_AB R115, R247, R228 ;  /* 0x000000e4f773723e */ /* 0x020fe200000000ff */
[C---:B------:R-:W-:Y:S01]  /*182f0*/  FMUL.FTZ R14, R2.reuse, R134 ;  /* 0x00000086020e7220 */ /* 0x040fe20000410000 */
[----:B------:R-:W-:Y:S02]  /*18300*/  MUFU.EX2 R240, R187 ;  /* 0x000000bb00f07308 */ /* 0x000fe40000000800 */
[----:B------:R-:W-:Y:S02]  /*18310*/  FMUL.FTZ R15, R2, R135 ;  /* 0x00000087020f7220 */ /* 0x000fe40000410000 */
[C---:B------:R-:W-:Y:S02]  /*18320*/  FMUL.FTZ R20, R4.reuse, R144 ;  /* 0x0000009004147220 */ /* 0x040fe40000410000 */
[----:B------:R-:W-:Y:S02]  /*18330*/  FMUL.FTZ R21, R4, R145 ;  /* 0x0000009104157220 */ /* 0x000fe40000410000 */
[----:B------:R-:W-:Y:S01]  /*18340*/  FMUL.FTZ R22, R3, R146 ;  /* 0x0000009203167220 */ /* 0x000fe20000410000 */
[----:B--2---:R-:W-:Y:S01]  /*18350*/  F2FP.PACK_AB R113, R227, R0 ;  /* 0x00000000e371723e */ /* 0x004fe200000000ff */
[C---:B------:R-:W-:Y:S01]  /*18360*/  FMUL.FTZ R23, R3.reuse, R147 ;  /* 0x0000009303177220 */ /* 0x040fe20000410000 */
[----:B------:R-:W-:Y:S01]  /*18370*/  MUFU.EX2 R135, R188 ;  /* 0x000000bc00877308 */ /* 0x000fe20000000800 */
[----:B------:R-:W-:Y:S01]  /*18380*/  LDSM.16.MT88.4 R144, [R196+0x800] ;  /* 0x00080000c490783b */ /* 0x000fe20000004200 */
[C---:B------:R-:W-:Y:S02]  /*18390*/  FMUL.FTZ R46, R2.reuse, R118 ;  /* 0x00000076022e7220 */ /* 0x040fe40000410000 */
[C---:B------:R-:W-:Y:S01]  /*183a0*/  FMUL.FTZ R47, R2.reuse, R119 ;  /* 0x00000077022f7220 */ /* 0x040fe20000410000 */
[C---:B------:R-:W-:Y:S04]  /*183b0*/  HMMA.16816.F32 R12, R112.reuse, R24, R12 ;  /* 0x00000018700c723c */ /* 0x040fe8000000180c */
[----:B------:R-:W1:Y:S01]  /*183c0*/  LDSM.16.MT88.4 R116, [R196+0xc00] ;  /* 0x000c0000c474783b */ /* 0x000e620000004200 */
[C---:B------:R-:W-:Y:S01]  /*183d0*/  FMUL.FTZ R30, R2.reuse, R126 ;  /* 0x0000007e021e7220 */ /* 0x040fe20000410000 */
[----:B------:R-:W-:Y:S01]  /*183e0*/  MUFU.EX2 R134, R182 ;  /* 0x000000b600867308 */ /* 0x000fe20000000800 */
[C---:B------:R-:W-:Y:S01]  /*183f0*/  FMUL.FTZ R31, R2.reuse, R127 ;  /* 0x0000007f021f7220 */ /* 0x040fe20000410000 */
[-C--:B------:R-:W-:Y:S04]  /*18400*/  HMMA.16816.F32 R16, R112, R26.reuse, R16 ;  /* 0x0000001a7010723c */ /* 0x080fe80000001810 */
[----:B------:R-:W-:Y:S01]  /*18410*/  LDSM.16.MT88.4 R124, [R197+0x400] ;  /* 0x00040000c57c783b */ /* 0x000fe20000004200 */
[C---:B------:R-:W-:Y:S02]  /*18420*/  FMUL.FTZ R34, R2.reuse, R122 ;  /* 0x0000007a02227220 */ /* 0x040fe40000410000 */
[----:B------:R-:W-:Y:S01]  /*18430*/  FMUL.FTZ R35, R2, R123 ;  /* 0x0000007b02237220 */ /* 0x000fe20000410000 */
[C---:B------:R-:W-:Y:S01]  /*18440*/  HMMA.16816.F32 R20, R172.reuse, R26, R20 ;  /* 0x0000001aac14723c */ /* 0x040fe20000001814 */
[----:B------:R-:W-:Y:S03]  /*18450*/  MUFU.EX2 R243, R186 ;  /* 0x000000ba00f37308 */ /* 0x000fe60000000800 */
[C---:B------:R-:W-:Y:S01]  /*18460*/  FMUL.FTZ R24, R4.reuse, R148 ;  /* 0x0000009404187220 */ /* 0x040fe20000410000 */
[----:B------:R-:W-:Y:S01]  /*18470*/  LDSM.16.MT88.4 R120, [R196+0x400] ;  /* 0x00040000c478783b */ /* 0x000fe20000004200 */
[C---:B------:R-:W-:Y:S02]  /*18480*/  FMUL.FTZ R25, R4.reuse, R149 ;  /* 0x0000009504197220 */ /* 0x040fe40000410000 */
[C---:B------:R-:W-:Y:S03]  /*18490*/  FMUL.FTZ R26, R3.reuse, R150 ;  /* 0x00000096031a7220 */ /* 0x040fe60000410000 */
[----:B------:R-:W-:Y:S01]  /*184a0*/  MUFU.EX2 R244, R185 ;  /* 0x000000b900f47308 */ /* 0x000fe20000000800 */
[C---:B------:R-:W-:Y:S02]  /*184b0*/  FMUL.FTZ R27, R3.reuse, R151 ;  /* 0x00000097031b7220 */ /* 0x040fe40000410000 */
[C---:B------:R-:W-:Y:S02]  /*184c0*/  FMUL.FTZ R36, R4.reuse, R152 ;  /* 0x0000009804247220 */ /* 0x040fe40000410000 */
[----:B------:R-:W-:Y:S02]  /*184d0*/  FMUL.FTZ R37, R4, R153 ;  /* 0x0000009904257220 */ /* 0x000fe40000410000 */
[C---:B------:R-:W-:Y:S01]  /*184e0*/  FMUL.FTZ R38, R3.reuse, R154 ;  /* 0x0000009a03267220 */ /* 0x040fe20000410000 */
[-C--:B----4-:R-:W-:Y:S02]  /*184f0*/  HMMA.16816.F32 R24, R172, R40.reuse, R24 ;  /* 0x00000028ac18723c */ /* 0x090fe40000001818 */
[----:B------:R-:W-:Y:S01]  /*18500*/  MUFU.EX2 R241, R180 ;  /* 0x000000b400f17308 */ /* 0x000fe20000000800 */
[C---:B------:R-:W-:Y:S02]  /*18510*/  FMUL.FTZ R39, R3.reuse, R155 ;  /* 0x0000009b03277220 */ /* 0x040fe40000410000 */
[----:B------:R-:W-:Y:S01]  /*18520*/  LDSM.16.MT88.4 R152, [R197+0x800] ;  /* 0x00080000c598783b */ /* 0x000fe20000004200 */
[C---:B------:R-:W-:Y:S02]  /*18530*/  FMUL.FTZ R62, R2.reuse, R62 ;  /* 0x0000003e023e7220 */ /* 0x040fe40000410000 */
[C---:B------:R-:W-:Y:S04]  /*18540*/  HMMA.16816.F32 R28, R112.reuse, R40, R28 ;  /* 0x00000028701c723c */ /* 0x040fe8000000181c */
[C---:B------:R-:W-:Y:S01]  /*18550*/  FMUL.FTZ R63, R2.reuse, R63 ;  /* 0x0000003f023f7220 */ /* 0x040fe20000410000 */
[----:B------:R-:W-:Y:S01]  /*18560*/  MUFU.EX2 R242, R179 ;  /* 0x000000b300f27308 */ /* 0x000fe20000000800 */
[----:B------:R-:W-:Y:S02]  /*18570*/  FMUL.FTZ R66, R2, R66 ;  /* 0x0000004202427220 */ /* 0x000fe40000410000 */
[-C--:B------:R-:W-:Y:S04]  /*18580*/  HMMA.16816.F32 R32, R112, R42.reuse, R32 ;  /* 0x0000002a7020723c */ /* 0x080fe80000001820 */
[C---:B------:R-:W-:Y:S02]  /*18590*/  FMUL.FTZ R40, R4.reuse, R156 ;  /* 0x0000009c04287220 */ /* 0x040fe40000410000 */
[----:B------:R-:W-:Y:S01]  /*185a0*/  FMUL.FTZ R41, R4, R157 ;  /* 0x0000009d04297220 */ /* 0x000fe20000410000 */
[----:B------:R-:W-:Y:S01]  /*185b0*/  MUFU.EX2 R245, R177 ;  /* 0x000000b100f57308 */ /* 0x000fe20000000800 */
[C---:B------:R-:W-:Y:S04]  /*185c0*/  HMMA.16816.F32 R36, R172.reuse, R42, R36 ;  /* 0x0000002aac24723c */ /* 0x040fe80000001824 */
[C---:B------:R-:W-:Y:S02]  /*185d0*/  FMUL.FTZ R67, R2.reuse, R67 ;  /* 0x0000004302437220 */ /* 0x040fe40000410000 */
[C---:B------:R-:W-:Y:S02]  /*185e0*/  FMUL.FTZ R74, R3.reuse, R74 ;  /* 0x0000004a034a7220 */ /* 0x040fe40000410000 */
[C---:B------:R-:W-:Y:S01]  /*185f0*/  FMUL.FTZ R42, R3.reuse, R158 ;  /* 0x0000009e032a7220 */ /* 0x040fe20000410000 */
[----:B------:R-:W-:Y:S03]  /*18600*/  MUFU.EX2 R238, R178 ;  /* 0x000000b200ee7308 */ /* 0x000fe60000000800 */
[C---:B------:R-:W-:Y:S02]  /*18610*/  FMUL.FTZ R43, R3.reuse, R159 ;  /* 0x0000009f032b7220 */ /* 0x040fe40000410000 */
[C---:B------:R-:W-:Y:S02]  /*18620*/  FMUL.FTZ R75, R3.reuse, R75 ;  /* 0x0000004b034b7220 */ /* 0x040fe40000410000 */
[C---:B------:R-:W-:Y:S02]  /*18630*/  FMUL.FTZ R78, R2.reuse, R78 ;  /* 0x0000004e024e7220 */ /* 0x040fe40000410000 */
[C---:B------:R-:W-:Y:S01]  /*18640*/  FMUL.FTZ R79, R2.reuse, R79 ;  /* 0x0000004f024f7220 */ /* 0x040fe20000410000 */
[-C--:B-1----:R-:W-:Y:S01]  /*18650*/  HMMA.16816.F32 R40, R172, R116.reuse, R40 ;  /* 0x00000074ac28723c */ /* 0x082fe20000001828 */
[----:B------:R-:W-:Y:S02]  /*18660*/  MUFU.EX2 R237, R183 ;  /* 0x000000b700ed7308 */ /* 0x000fe40000000800 */
[C---:B------:R-:W-:Y:S02]  /*18670*/  FMUL.FTZ R82, R2.reuse, R82 ;  /* 0x0000005202527220 */ /* 0x040fe40000410000 */
[C---:B------:R-:W-:Y:S02]  /*18680*/  FMUL.FTZ R83, R2.reuse, R83 ;  /* 0x0000005302537220 */ /* 0x040fe40000410000 */
[C---:B------:R-:W-:Y:S01]  /*18690*/  FMUL.FTZ R86, R3.reuse, R86 ;  /* 0x0000005603567220 */ /* 0x040fe20000410000 */
[C---:B------:R-:W-:Y:S03]  /*186a0*/  HMMA.16816.F32 R44, R112.reuse, R116, R44 ;  /* 0x00000074702c723c */ /* 0x040fe6000000182c */
[----:B------:R-:W-:Y:S01]  /*186b0*/  MUFU.EX2 R192, R184 ;  /* 0x000000b800c07308 */ /* 0x000fe20000000800 */
[C---:B------:R-:W-:Y:S02]  /*186c0*/  FMUL.FTZ R87, R3.reuse, R87 ;  /* 0x0000005703577220 */ /* 0x040fe40000410000 */
[----:B------:R-:W-:Y:S02]  /*186d0*/  FFMA.FTZ R132, R2, R239, R0 ;  /* 0x000000ef02847223 */ /* 0x000fe40000010000 */
[-C--:B------:R-:W-:Y:S04]  /*186e0*/  HMMA.16816.F32 R48, R112, R118.reuse, R48 ;  /* 0x000000767030723c */ /* 0x080fe80000001830 */
[C---:B------:R-:W-:Y:S01]  /*186f0*/  FMUL.FTZ R90, R3.reuse, R90 ;  /* 0x0000005a035a7220 */ /* 0x040fe20000410000 */
[----:B------:R-:W-:Y:S01]  /*18700*/  MUFU.EX2 R239, R176 ;  /* 0x000000b000ef7308 */ /* 0x000fe20000000800 */
[C---:B------:R-:W-:Y:S02]  /*18710*/  FMUL.FTZ R91, R3.reuse, R91 ;  /* 0x0000005b035b7220 */ /* 0x040fe40000410000 */
[C---:B------:R-:W-:Y:S01]  /*18720*/  HMMA.16816.F32 R52, R172.reuse, R118, R52 ;  /* 0x00000076ac34723c */ /* 0x040fe20000001834 */
[----:B------:R-:W1:Y:S03]  /*18730*/  LDSM.16.MT88.4 R116, [R197+0xc00] ;  /* 0x000c0000c574783b */ /* 0x000e660000004200 */
[C---:B------:R-:W-:Y:S02]  /*18740*/  FMUL.FTZ R102, R3.reuse, R102 ;  /* 0x0000006603667220 */ /* 0x040fe40000410000 */
[----:B------:R-:W-:Y:S01]  /*18750*/  FMUL.FTZ R103, R3, R103 ;  /* 0x0000006703677220 */ /* 0x000fe20000410000 */
[----:B------:R-:W-:Y:S01]  /*18760*/  MUFU.EX2 R186, R219 ;  /* 0x000000db00ba7308 */ /* 0x000fe20000000800 */
[----:B------:R-:W-:Y:S04]  /*18770*/  FADD.FTZ R3, R229, R133 ;  /* 0x00000085e5037221 */ /* 0x000fe80000010000 */
[----:B------:R-:W-:Y:S02]  /*18780*/  FMUL.FTZ R89, R4, R89 ;  /* 0x0000005904597220 */ /* 0x000fe40000410000 */
[----:B------:R-:W-:Y:S02]  /*18790*/  FADD.FTZ R4, R230, R109 ;  /* 0x0000006de6047221 */ /* 0x000fe40000010000 */
[C---:B------:R-:W-:Y:S01]  /*187a0*/  FMUL.FTZ R94, R2.reuse, R94 ;  /* 0x0000005e025e7220 */ /* 0x040fe20000410000 */
[----:B------:R-:W-:Y:S01]  /*187b0*/  MUFU.EX2 R109, R223 ;  /* 0x000000df006d7308 */ /* 0x000fe20000000800 */
[C---:B------:R-:W-:Y:S02]  /*187c0*/  FMUL.FTZ R95, R2.reuse, R95 ;  /* 0x0000005f025f7220 */ /* 0x040fe40000410000 */
[C---:B------:R-:W-:Y:S02]  /*187d0*/  FMUL.FTZ R98, R2.reuse, R98 ;  /* 0x0000006202627220 */ /* 0x040fe40000410000 */
[----:B------:R-:W-:Y:S02]  /*187e0*/  FMUL.FTZ R99, R2, R99 ;  /* 0x0000006302637220 */ /* 0x000fe40000410000 */
[----:B------:R-:W-:Y:S03]  /*187f0*/  FADD.FTZ R0, R106, R181 ;  /* 0x000000b56a007221 */ /* 0x000fe60000010000 */
[----:B------:R-:W2:Y:S10]  /*18800*/  MUFU.EX2 R2, R191 ;  /* 0x000000bf00027308 */ /* 0x000eb40000000800 */
[----:B------:R-:W-:Y:S01]  /*18810*/  MUFU.EX2 R187, R218 ;  /* 0x000000da00bb7308 */ /* 0x000fe20000000800 */
[-C--:B-1----:R-:W-:Y:S09]  /*18820*/  HMMA.16816.F32 R56, R172, R116.reuse, R56 ;  /* 0x00000074ac38723c */ /* 0x082ff20000001838 */
[----:B------:R-:W-:Y:S01]  /*18830*/  MUFU.EX2 R190, R217 ;  /* 0x000000d900be7308 */ /* 0x000fe20000000800 */
[C---:B------:R-:W-:Y:S04]  /*18840*/  HMMA.16816.F32 R60, R112.reuse, R116, R60 ;  /* 0x00000074703c723c */ /* 0x040fe8000000183c */
[----:B--2---:R-:W-:Y:S04]  /*18850*/  FADD.FTZ R0, R2, R0 ;  /* 0x0000000002007221 */ /* 0x004fe80000010000 */
[-C--:B------:R-:W-:Y:S01]  /*18860*/  HMMA.16816.F32 R64, R112, R118.reuse, R64 ;  /* 0x000000767040723c */ /* 0x080fe20000001840 */
[----:B------:R-:W-:Y:S03]  /*18870*/  MUFU.EX2 R191, R216 ;  /* 0x000000d800bf7308 */ /* 0x000fe60000000800 */
[----:B------:R-:W-:Y:S04]  /*18880*/  FADD.FTZ R0, R108, R0 ;  /* 0x000000006c007221 */ /* 0x000fe80000010000 */
[C---:B------:R-:W-:Y:S01]  /*18890*/  HMMA.16816.F32 R68, R172.reuse, R118, R68 ;  /* 0x00000076ac44723c */ /* 0x040fe20000001844 */
[----:B------:R-:W1:Y:S02]  /*188a0*/  LDSM.16.MT88.4 R116, [R196+0x1800] ;  /* 0x00180000c474783b */ /* 0x000e640000004200 */
[----:B------:R-:W-:Y:S10]  /*188b0*/  MUFU.EX2 R185, R211 ;  /* 0x000000d300b97308 */ /* 0x000ff40000000800 */
[----:B------:R-:W2:Y:S10]  /*188c0*/  MUFU.EX2 R188, R195 ;  /* 0x000000c300bc7308 */ /* 0x000eb40000000800 */
[----:B------:R-:W-:Y:S10]  /*188d0*/  MUFU.EX2 R189, R193 ;  /* 0x000000c100bd7308 */ /* 0x000ff40000000800 */
[----:B------:R-:W3:Y:S01]  /*188e0*/  MUFU.EX2 R184, R213 ;  /* 0x000000d500b87308 */ /* 0x000ee20000000800 */
[----:B--2---:R-:W-:Y:S01]  /*188f0*/  F2FP.PACK_AB R176, R188, R185 ;  /* 0x000000b9bcb0723e */ /* 0x004fe200000000ff */
[-C--:B-1----:R-:W-:Y:S08]  /*18900*/  HMMA.16816.F32 R72, R172, R116.reuse, R72 ;  /* 0x00000074ac48723c */ /* 0x082ff00000001848 */
[----:B------:R-:W-:Y:S01]  /*18910*/  MUFU.EX2 R183, R194 ;  /* 0x000000c200b77308 */ /* 0x000fe20000000800 */
[C---:B------:R-:W-:Y:S09]  /*18920*/  HMMA.16816.F32 R76, R112.reuse, R116, R76 ;  /* 0x00000074704c723c */ /* 0x040ff2000000184c */
[----:B------:R-:W1:Y:S01]  /*18930*/  MUFU.EX2 R182, R212 ;  /* 0x000000d400b67308 */ /* 0x000e620000000800 */
[-C--:B------:R-:W-:Y:S03]  /*18940*/  HMMA.16816.F32 R80, R112, R118.reuse, R80 ;  /* 0x000000767050723c */ /* 0x080fe60000001850 */
[----:B---3--:R-:W-:Y:S06]  /*18950*/  F2FP.PACK_AB R178, R184, R189 ;  /* 0x000000bdb8b2723e */ /* 0x008fec00000000ff */
[----:B------:R-:W-:Y:S01]  /*18960*/  MUFU.EX2 R181, R214 ;  /* 0x000000d600b57308 */ /* 0x000fe20000000800 */
[C---:B------:R-:W-:Y:S01]  /*18970*/  HMMA.16816.F32 R84, R172.reuse, R118, R84 ;  /* 0x00000076ac54723c */ /* 0x040fe20000001854 */
[----:B------:R-:W2:Y:S08]  /*18980*/  LDSM.16.MT88.4 R116, [R197+0x1800] ;  /* 0x00180000c574783b */ /* 0x000eb00000004200 */
[----:B------:R-:W3:Y:S03]  /*18990*/  MUFU.EX2 R180, R215 ;  /* 0x000000d700b47308 */ /* 0x000ee60000000800 */
[----:B-1----:R-:W-:Y:S02]  /*189a0*/  F2FP.PACK_AB R177, R182, R183 ;  /* 0x000000b7b6b1723e */ /* 0x002fe400000000ff */
[----:B---3--:R-:W-:Y:S01]  /*189b0*/  F2FP.PACK_AB R179, R180, R181 ;  /* 0x000000b5b4b3723e */ /* 0x008fe200000000ff */
[-C--:B--2---:R-:W-:Y:S08]  /*189c0*/  HMMA.16816.F32 R88, R172, R116.reuse, R88 ;  /* 0x00000074ac58723c */ /* 0x084ff00000001858 */
        /* <DEDUP_REMOVED lines=9> */
[----:B------:R-:W-:Y:S01]  /*18a60*/  FADD.FTZ R0, R227, R132 ;  /* 0x00000084e3007221 */ /* 0x000fe20000010000 */
[----:B------:R-:W-:Y:S01]  /*18a70*/  F2FP.PACK_AB R115, R244, R243 ;  /* 0x000000f3f473723e */ /* 0x000fe200000000ff */
[----:B------:R-:W2:Y:S01]  /*18a80*/  LDL R227, [R1+0x28] ;  /* 0x0000280001e37983 */ /* 0x000ea20000100800 */
[----:B------:R-:W1:Y:S02]  /*18a90*/  MUFU.EX2 R132, R224 ;  /* 0x000000e000847308 */ /* 0x000e640000000800 */
[----:B------:R-:W-:Y:S01]  /*18aa0*/  F2FP.PACK_AB R118, R245, R242 ;  /* 0x000000f2f576723e */ /* 0x000fe200000000ff */
[----:B------:R-:W-:Y:S01]  /*18ab0*/  FADD.FTZ R106, R228, R0 ;  /* 0x00000000e46a7221 */ /* 0x000fe20000010000 */
[----:B------:R-:W-:Y:S01]  /*18ac0*/  F2FP.PACK_AB R119, R192, R237 ;  /* 0x000000edc077723e */ /* 0x000fe200000000ff */
[-C--:B------:R-:W-:Y:S05]  /*18ad0*/  HMMA.16816.F32 R8, R112, R120.reuse, R8 ;  /* 0x000000787008723c */ /* 0x080fea0000001808 */
[----:B------:R-:W-:Y:S01]  /*18ae0*/  F2FP.PACK_AB R173, R187, R186 ;  /* 0x000000babbad723e */ /* 0x000fe200000000ff */
[----:B------:R-:W3:Y:S01]  /*18af0*/  MUFU.EX2 R108, R226 ;  /* 0x000000e2006c7308 */ /* 0x000ee20000000800 */
[----:B------:R-:W-:Y:S01]  /*18b00*/  F2FP.PACK_AB R175, R191, R190 ;  /* 0x000000bebfaf723e */ /* 0x000fe200000000ff */
[C---:B------:R-:W-:Y:S08]  /*18b10*/  HMMA.16816.F32 R12, R116.reuse, R120, R12 ;  /* 0x00000078740c723c */ /* 0x040ff0000000180c */
[-C--:B------:R-:W-:Y:S01]  /*18b20*/  HMMA.16816.F32 R16, R116, R122.reuse, R16 ;  /* 0x0000007a7410723c */ /* 0x080fe20000001810 */
[----:B------:R-:W4:Y:S03]  /*18b30*/  MUFU.EX2 R107, R225 ;  /* 0x000000e1006b7308 */ /* 0x000f260000000800 */
[----:B-1----:R-:W-:Y:S04]  /*18b40*/  F2FP.PACK_AB R174, R109, R132 ;  /* 0x000000846dae723e */ /* 0x002fe800000000ff */
[C---:B------:R-:W-:Y:S01]  /*18b50*/  HMMA.16816.F32 R20, R112.reuse, R122, R20 ;  /* 0x0000007a7014723c */ /* 0x040fe20000001814 */
[----:B------:R-:W1:Y:S03]  /*18b60*/  LDSM.16.MT88.4 R120, [R197+0x1000] ;  /* 0x00100000c578783b */ /* 0x000e660000004200 */
[----:B---3--:R-:W-:Y:S04]  /*18b70*/  FADD.FTZ R0, R108, R2 ;  /* 0x000000026c007221 */ /* 0x008fe80000010000 */
[-C--:B------:R-:W-:Y:S04]  /*18b80*/  HMMA.16816.F32 R24, R112, R124.reuse, R24 ;  /* 0x0000007c7018723c */ /* 0x080fe80000001818 */
[----:B------:R-:W-:Y:S01]  /*18b90*/  FADD.FTZ R2, R247, R106 ;  /* 0x0000006af7027221 */ /* 0x000fe20000010000 */
[----:B------:R-:W-:Y:S03]  /*18ba0*/  MOV R106, R105 ;  /* 0x00000069006a7202 */ /* 0x000fe60000000f00 */
[C---:B------:R-:W-:Y:S04]  /*18bb0*/  HMMA.16816.F32 R28, R116.reuse, R124, R28 ;  /* 0x0000007c741c723c */ /* 0x040fe8000000181c */
[C---:B----4-:R-:W-:Y:S01]  /*18bc0*/  F2FP.PACK_AB R172, R107.reuse, R108 ;  /* 0x0000006c6bac723e */ /* 0x050fe200000000ff */
[----:B------:R-:W-:Y:S01]  /*18bd0*/  FADD.FTZ R0, R107, R0 ;  /* 0x000000006b007221 */ /* 0x000fe20000010000 */
[----:B------:R-:W-:Y:S01]  /*18be0*/  MOV R107, R104 ;  /* 0x00000068006b7202 */ /* 0x000fe20000000f00 */
[----:B------:R-:W-:Y:S01]  /*18bf0*/  FADD.FTZ R2, R239, R2 ;  /* 0x00000002ef027221 */ /* 0x000fe20000010000 */
[-C--:B------:R-:W-:Y:S04]  /*18c00*/  HMMA.16816.F32 R32, R116, R126.reuse, R32 ;  /* 0x0000007e7420723c */ /* 0x080fe80000001820 */
[----:B------:R-:W-:Y:S01]  /*18c10*/  FADD.FTZ R0, R132, R0 ;  /* 0x0000000084007221 */ /* 0x000fe20000010000 */
[----:B------:R-:W-:Y:S01]  /*18c20*/  MOV R108, R6 ;  /* 0x00000006006c7202 */ /* 0x000fe20000000f00 */
[----:B------:R-:W-:Y:S02]  /*18c30*/  FADD.FTZ R2, R238, R2 ;  /* 0x00000002ee027221 */ /* 0x000fe40000010000 */
[C---:B------:R-:W-:Y:S01]  /*18c40*/  HMMA.16816.F32 R36, R112.reuse, R126, R36 ;  /* 0x0000007e7024723c */ /* 0x040fe20000001824 */
[----:B------:R-:W3:Y:S03]  /*18c50*/  LDSM.16.MT88.4 R124, [R196+0x1c00] ;  /* 0x001c0000c47c783b */ /* 0x000ee60000004200 */
[----:B------:R-:W-:Y:S01]  /*18c60*/  FADD.FTZ R248, R109, R0 ;  /* 0x000000006df87221 */ /* 0x000fe20000010000 */
[----:B------:R-:W-:Y:S01]  /*18c70*/  MOV R109, R5 ;  /* 0x00000005006d7202 */ /* 0x000fe20000000f00 */
        /* <DEDUP_REMOVED lines=11> */
[----:B------:R-:W4:Y:S03]  /*18d30*/  LDSM.16.MT88.4 R128, [R197+0x1c00] ;  /* 0x001c0000c580783b */ /* 0x000f260000004200 */
        /* <DEDUP_REMOVED lines=23> */
[C---:B------:R-:W-:Y:S08]  /*18eb0*/  HMMA.16816.F32 R84, R112.reuse, R126, R84 ;  /* 0x0000007e7054723c */ /* 0x040ff00000001854 */
[-C--:B----4-:R-:W-:Y:S08]  /*18ec0*/  HMMA.16816.F32 R88, R112, R128.reuse, R88 ;  /* 0x000000807058723c */ /* 0x090ff00000001858 */
[C---:B------:R-:W-:Y:S08]  /*18ed0*/  HMMA.16816.F32 R92, R116.reuse, R128, R92 ;  /* 0x00000080745c723c */ /* 0x040ff0000000185c */
[-C--:B------:R-:W-:Y:S08]  /*18ee0*/  HMMA.16816.F32 R96, R116, R130.reuse, R96 ;  /* 0x000000827460723c */ /* 0x080ff00000001860 */
[----:B------:R-:W-:Y:S08]  /*18ef0*/  HMMA.16816.F32 R100, R112, R130, R100 ;  /* 0x000000827064723c */ /* 0x000ff00000001864 */
[-C--:B------:R-:W-:Y:S01]  /*18f00*/  HMMA.16816.F32 R140, R172, R144.reuse, R8 ;  /* 0x00000090ac8c723c */ /* 0x080fe20000001808 */
[----:B------:R-:W1:Y:S07]  /*18f10*/  LDSM.16.MT88.4 R8, [R197+0x1400] ;  /* 0x00140000c508783b */ /* 0x000e6e0000004200 */
[C---:B------:R-:W-:Y:S01]  /*18f20*/  HMMA.16816.F32 R132, R176.reuse, R144, R12 ;  /* 0x00000090b084723c */ /* 0x040fe2000000180c */
[----:B------:R-:W3:Y:S07]  /*18f30*/  LDSM.16.MT88.4 R12, [R196+0x2000] ;  /* 0x00200000c40c783b */ /* 0x000eee0000004200 */
[-C--:B------:R-:W-:Y:S01]  /*18f40*/  HMMA.16816.F32 R128, R176, R146.reuse, R16 ;  /* 0x00000092b080723c */ /* 0x080fe20000001810 */
[----:B------:R-:W4:Y:S07]  /*18f50*/  LDSM.16.MT88.4 R16, [R197+0x2000] ;  /* 0x00200000c510783b */ /* 0x000f2e0000004200 */
        /* <DEDUP_REMOVED lines=9> */
[-C--:B-1----:R-:W-:Y:S03]  /*18ff0*/  HMMA.16816.F32 R56, R172, R8.reuse, R56 ;  /* 0x00000008ac38723c */ /* 0x082fe60000001838 */
[C---:B--2---:R-:W-:Y:S05]  /*19000*/  ISETP.GT.AND P0, PT, R221.reuse, R227, PT ;  /* 0x000000e3dd00720c */ /* 0x044fea0003f04270 */
[C---:B------:R-:W-:Y:S04]  /*19010*/  HMMA.16816.F32 R60, R176.reuse, R8, R60 ;  /* 0x00000008b03c723c */ /* 0x040fe8000000183c */
[----:B------:R-:W-:Y:S04]  /*19020*/  IADD3 R221, R221, -0x1, RZ ;  /* 0xffffffffdddd7810 */ /* 0x000fe80007ffe0ff */
[-C--:B------:R-:W-:Y:S08]  /*19030*/  HMMA.16816.F32 R64, R176, R10.reuse, R64 ;  /* 0x0000000ab040723c */ /* 0x080ff00000001840 */
[C---:B------:R-:W-:Y:S08]  /*19040*/  HMMA.16816.F32 R68, R172.reuse, R10, R68 ;  /* 0x0000000aac44723c */ /* 0x040ff00000001844 */
[-C--:B---3--:R-:W-:Y:S08]  /*19050*/  HMMA.16816.F32 R72, R172, R12.reuse, R72 ;  /* 0x0000000cac48723c */ /* 0x088ff00000001848 */
[C---:B------:R-:W-:Y:S08]  /*19060*/  HMMA.16816.F32 R76, R176.reuse, R12, R76 ;  /* 0x0000000cb04c723c */ /* 0x040ff0000000184c */
[-C--:B------:R-:W-:Y:S08]  /*19070*/  HMMA.16816.F32 R80, R176, R14.reuse, R80 ;  /* 0x0000000eb050723c */ /* 0x080ff00000001850 */
[C---:B------:R-:W-:Y:S08]  /*19080*/  HMMA.16816.F32 R84, R172.reuse, R14, R84 ;  /* 0x0000000eac54723c */ /* 0x040ff00000001854 */
[-C--:B----4-:R-:W-:Y:S08]  /*19090*/  HMMA.16816.F32 R88, R172, R16.reuse, R88 ;  /* 0x00000010ac58723c */ /* 0x090ff00000001858 */
[C---:B------:R-:W-:Y:S08]  /*190a0*/  HMMA.16816.F32 R92, R176.reuse, R16, R92 ;  /* 0x00000010b05c723c */ /* 0x040ff0000000185c */
[-C--:B------:R-:W-:Y:S08]  /*190b0*/  HMMA.16816.F32 R96, R176, R18.reuse, R96 ;  /* 0x00000012b060723c */ /* 0x080ff00000001860 */
[----:B------:R-:W-:Y:S01]  /*190c0*/  HMMA.16816.F32 R100, R172, R18, R100 ;  /* 0x00000012ac64723c */ /* 0x000fe20000001864 */
[----:B------:R-:W-:-:S07]  /*190d0*/  @P0 BRA `(.L_x_1048) ;  /* 0xffffb86000000947 */ /* 0x000fce000383ffff */
.L_x_1015:
[----:B------:R-:W2:Y:S01]  /*190e0*/  LDL R0, [R1+0x58] ;  /* 0x0000580001007983 */ /* 0x000ea20000100800 */
[----:B-1----:R-:W-:-:S05]  /*190f0*/  IMAD.MOV.U32 R2, RZ, RZ, c[0x0][0x2c4] ;  /* 0x0000b100ff027624 */ /* 0x002fca00078e00ff */
[----:B------:R-:W-:Y:S01]  /*19100*/  ISETP.NE.AND P0, PT, R2, 0x1, PT ;  /* 0x000000010200780c */ /* 0x000fe20003f05270 */
[----:B------:R-:W-:Y:S01]  /*19110*/  IMAD.MOV.U32 R3, RZ, RZ, c[0x0][0x32c] ;  /* 0x0000cb00ff037624 */ /* 0x000fe200078e00ff */
[----:B--2---:R-:W-:-:S11]  /*19120*/  IADD3 R0, R0, 0x7f, RZ ;  /* 0x0000007f00007810 */ /* 0x004fd60007ffe0ff */
[----:B------:R-:W-:-:S05]  /*19130*/  @P0 IMAD.HI.U32 R2, R0, c[0x0][0x2c8], RZ ;  /* 0x0000b20000020a27 */ /* 0x000fca00078e00ff */
[----:B------:R-:W-:Y:S02]  /*19140*/  @P0 SHF.R.U32.HI R0, RZ, c[0x0][0x2cc], R2 ;  /* 0x0000b300ff000a19 */ /* 0x000fe40000011602 */
[----:B------:R-:W-:Y:S02]  /*19150*/  ISETP.GE.AND P0, PT, R3, 0x1, PT ;  /* 0x000000010300780c */ /* 0x000fe40003f06270 */
[----:B------:R-:W-:-:S05]  /*19160*/  IADD3 R2, R250, 0x1, -R249 ;  /* 0x00000001fa027810 */ /* 0x000fca0007ffe8f9 */
        /* <DEDUP_REMOVED lines=13> */
.L_x_1051:
[----:B------:R-:W-:-:S04]  /*19240*/  MOV R3, 0x1 ;  /* 0x0000000100037802 */ /* 0x000fc80000000f00 */
[----:B------:R-:W-:-:S13]  /*19250*/  ISETP.NE.AND P0, PT, R3, c[0x0][0x32c], PT ;  /* 0x0000cb0003007a0c */ /* 0x000fda0003f05270 */
[----:B------:R-:W-:-:S05]  /*19260*/  @P0 IMAD.HI.U32 R3, R0, c[0x0][0x330], RZ ;  /* 0x0000cc0000030a27 */ /* 0x000fca00078e00ff */
[----:B------:R-:W-:Y:S02]  /*19270*/  @P0 SHF.R.U32.HI R0, RZ, c[0x0][0x334], R3 ;  /* 0x0000cd00ff000a19 */ /* 0x000fe40000011603 */
.L_x_1052:
[----:B------:R-:W-:Y:S05]  /*19280*/  BSYNC B0 ;  /* 0x0000000000007941 */ /* 0x000fea0003800000 */
.L_x_1050:
[----:B------:R-:W-:-:S05]  /*19290*/  IMAD R0, R0, c[0x0][0x32c], RZ ;  /* 0x0000cb0000007a24 */ /* 0x000fca00078e02ff */
[----:B------:R-:W-:-:S03]  /*192a0*/  IMNMX R2, R2, R0, !PT ;  /* 0x0000000002027217 */ /* 0x000fc60007800200 */
.L_x_1049:
[----:B------:R-:W2:Y:S01]  /*192b0*/  LDL R3, [R1+0x20] ;  /* 0x0000200001037983 */ /* 0x000ea20000100800 */
[----:B------:R-:W-:-:S05]  /*192c0*/  IADD3 R2, R2, 0x2f, RZ ;  /* 0x0000002f02027810 */ /* 0x000fca0007ffe0ff */
[----:B------:R-:W-:-:S05]  /*192d0*/  IMAD.HI R2, R2, 0x2aaaaaab, RZ ;  /* 0x2aaaaaab02027827 */ /* 0x000fca00078e02ff */
[----:B------:R-:W-:-:S04]  /*192e0*/  SHF.R.U32.HI R0, RZ, 0x1f, R2 ;  /* 0x0000001fff007819 */ /* 0x000fc80000011602 */
[----:B------:R-:W-:-:S04]  /*192f0*/  LEA.HI.SX32 R0, R2, R0, 0x1d ;  /* 0x0000000002007211 */ /* 0x000fc800078feaff */
[----:B--2---:R-:W-:-:S04]  /*19300*/  IMNMX R246, R3, R0, !PT ;  /* 0x0000000003f67217 */ /* 0x004fc80007800200 */
[----:B------:R-:W-:-:S13]  /*19310*/  ISETP.GE.AND P0, PT, R221, R246, PT ;  /* 0x000000f6dd00720c */ /* 0x000fda0003f06270 */
[----:B------:R-:W-:Y:S05]  /*19320*/  @!P0 BRA `(.L_x_1053) ;  /* 0x0000328000008947 */ /* 0x000fea0003800000 */
.L_x_1066:
[----:B------:R-:W2:Y:S01]  /*19330*/  LDL R0, [R1+0x20] ;  /* 0x0000200001007983 */ /* 0x000ea20000100800 */
[----:B------:R-:W-:Y:S04]  /*19340*/  DEPBAR.LE SB0, 0x0 ;  /* 0x000080000000791a */ /* 0x000fe80000000000 */
[----:B------:R-:W-:Y:S01]  /*19350*/  WARPSYNC 0xffffffff ;  /* 0xffffffff00007948 */ /* 0x000fe20003800000 */
[----:B------:R-:W-:Y:S01]  /*19360*/  BAR.SYNC.DEFER_BLOCKING 0x0 ;  /* 0x0000000000007b1d */ /* 0x000fe20000010000 */
[----:B------:R-:W-:Y:S01]  /*19370*/  IMAD.MOV.U32 R107, RZ, RZ, R105 ;  /* 0x000000ffff6b7224 */ /* 0x000fe200078e0069 */
[----:B------:R-:W-:Y:S01]  /*19380*/  MOV R108, R104 ;  /* 0x00000068006c7202 */ /* 0x000fe20000000f00 */
[----:B------:R-:W-:Y:S03]  /*19390*/  IMAD.MOV.U32 R109, RZ, RZ, R6 ;  /* 0x000000ffff6d7224 */ /* 0x000fe600078e0006 */
[----:B------:R1:W3:Y:S01]  /*193a0*/  LDSM.16.M88.4 R52, [R198] ;  /* 0x00000000c634783b */ /* 0x0002e20000000200 */
[----:B------:R-:W-:Y:S03]  /*193b0*/  BSSY B0, `(.L_x_1054) ;  /* 0x0000043000007945 */ /* 0x000fe60003800000 */
[----:B------:R1:W4:Y:S04]  /*193c0*/  LDSM.16.M88.4 R48, [R198+0x1000] ;  /* 0x00100000c630783b */ /* 0x0003280000000200 */
        /* <DEDUP_REMOVED lines=28> */
.L_x_1202:
[----:B------:R-:W-:-:S05]  /*19590*/  BRA.DIV ~URZ, `(.L_x_1057) ;  /* 0x0000e5327f007947 */ /* 0x000fca000b800000 */
[----:B------:R3:W4:Y:S02]  /*195a0*/  SHFL.IDX PT, R0, R9, RZ, 0x1c1f ;  /* 0x001c1fff09007589 */ /* 0x00072400000e0000 */
.L_x_1203:
        /* <DEDUP_REMOVED lines=23> */
.L_x_1204:
        /* <DEDUP_REMOVED lines=12> */
.L_x_1055:
[----:B-1-34-:R-:W-:Y:S05]  /*197e0*/  BSYNC B0 ;  /* 0x0000000000007941 */ /* 0x01afea0003800000 */
.L_x_1054:
[----:B------:R-:W0:Y:S01]  /*197f0*/  LDGDEPBAR ;  /* 0x00000000000079af */ /* 0x000e220000000000 */
[----:B------:R-:W-:Y:S01]  /*19800*/  WARPSYNC 0xffffffff ;  /* 0xffffffff00007948 */ /* 0x000fe20003800000 */
[-C--:B--2---:R-:W-:Y:S01]  /*19810*/  HMMA.16816.F32 R8, R52, R20.reuse, RZ ;  /* 0x000000143408723c */ /* 0x084fe200000018ff */
[----:B------:R-:W-:Y:S05]  /*19820*/  BSSY B0, `(.L_x_1059) ;  /* 0x000011d000007945 */ /* 0x000fea0003800000 */
[----:B------:R-:W2:Y:S02]  /*19830*/  LDL R106, [R1+0x20] ;  /* 0x00002000016a7983 */ /* 0x000ea40000100800 */
        /* <DEDUP_REMOVED lines=25> */
[----:B------:R-:W3:Y:S07]  /*199d0*/  LDSM.16.M88.4 R184, [R198+0x3000] ;  /* 0x00300000c6b8783b */ /* 0x000eee0000000200 */
[----:B------:R-:W-:Y:S01]  /*199e0*/  HMMA.16816.F32 R52, R176, R194, R52 ;  /* 0x000000c2b034723c */ /* 0x000fe20000001834 */
[----:B------:R-:W4:Y:S03]  /*199f0*/  LDSM.16.M88.4 R176, [R171+0x1000] ;  /* 0x00100000abb0783b */ /* 0x000f260000000200 */
[----:B--2---:R-:W-:Y:S04]  /*19a00*/  ISETP.GT.AND P0, PT, R221, R106, PT ;  /* 0x0000006add00720c */ /* 0x004fe80003f04270 */
[-C--:B-1----:R-:W-:Y:S08]  /*19a10*/  HMMA.16816.F32 R8, R172, R180.reuse, R8 ;  /* 0x000000b4ac08723c */ /* 0x082ff00000001808 */
[C---:B---3--:R-:W-:Y:S08]  /*19a20*/  HMMA.16816.F32 R12, R184.reuse, R180, R12 ;  /* 0x000000b4b80c723c */ /* 0x048ff0000000180c */
        /* <DEDUP_REMOVED lines=172> */
[----:B------:R-:W1:Y:S02]  /*1a4f0*/  S2R R10, SR_TID.X ;  /* 0x00000000000a7919 */ /* 0x000e640000002100 */
[----:B-1----:R-:W-:Y:S04]  /*1a500*/  SHF.R.S32.HI R8, RZ, 0x1f, R10 ;  /* 0x0000001fff087819 */ /* 0x002fe8000001140a */
[----:B------:R-:W-:Y:S04]  /*1a510*/  LEA.HI R8, R8, R10, RZ, 0x2 ;  /* 0x0000000a08087211 */ /* 0x000fe800078f10ff */
[----:B------:R-:W-:Y:S04]  /*1a520*/  SHF.R.S32.HI R8, RZ, 0x2, R8 ;  /* 0x00000002ff087819 */ /* 0x000fe80000011408 */
[----:B------:R-:W-:Y:S01]  /*1a530*/  IADD3 R8, -R8, 0x30, RZ ;  /* 0x0000003008087810 */ /* 0x000fe20007ffe1ff */
[----:B--2---:R-:W-:Y:S01]  /*1a540*/  IMAD R2, R221, 0x30, R228 ;  /* 0x00000030dd027824 */ /* 0x004fe200078e02e4 */
[----:B---3--:R-:W-:Y:S04]  /*1a550*/  ISETP.GT.AND P1, PT, R223, 0x2f, PT ;  /* 0x0000002fdf00780c */ /* 0x008fe80003f24270 */
[----:B------:R-:W-:Y:S05]  /*1a560*/  IADD3 R2, R2, -0x30, R223 ;  /* 0xffffffd002027810 */ /* 0x000fea0007ffe0df */
[----:B------:R-:W-:Y:S04]  /*1a570*/  @P2 IMAD.HI.U32 R3, R2, c[0x0][0x2bc], RZ ;  /* 0x0000af0002032a27 */ /* 0x000fe800078e00ff */
[----:B------:R-:W-:Y:S01]  /*1a580*/  IMAD.MOV.U32 R0, RZ, RZ, R2 ;  /* 0x000000ffff007224 */ /* 0x000fe200078e0002 */
[----:B------:R-:W-:Y:S04]  /*1a590*/  @P2 SHF.R.U32.HI R0, RZ, c[0x0][0x2c0], R3 ;  /* 0x0000b000ff002a19 */ /* 0x000fe80000011603 */
[C---:B----4-:R-:W-:Y:S01]  /*1a5a0*/  @!P1 IADD3 R3, P0, R0.reuse, R226, RZ ;  /* 0x000000e200039210 */ /* 0x050fe20007f1e0ff */
[----:B------:R-:W-:Y:S03]  /*1a5b0*/  IMAD.MOV R4, RZ, RZ, -R0 ;  /* 0x000000ffff047224 */ /* 0x000fe600078e0a00 */
[----:B-----5:R-:W-:Y:S01]  /*1a5c0*/  @!P1 LEA.HI.X.SX32 R0, R0, R106, 0x1, P0 ;  /* 0x0000006a00009211 */ /* 0x020fe200000f0eff */
        /* <DEDUP_REMOVED lines=20> */
.L_x_1205:
[----:B------:R-:W-:-:S05]  /*1a710*/  BRA.DIV ~URZ, `(.L_x_1062) ;  /* 0x0000d5627f007947 */ /* 0x000fca000b800000 */
[----:B------:R3:W4:Y:S02]  /*1a720*/  SHFL.IDX PT, R0, R10, RZ, 0x1c1f ;  /* 0x001c1fff0a007589 */ /* 0x00072400000e0000 */
.L_x_1206:
        /* <DEDUP_REMOVED lines=24> */
.L_x_1207:
        /* <DEDUP_REMOVED lines=20> */
.L_x_1060:
[----:B--234-:R-:W-:Y:S05]  /*1a9f0*/  BSYNC B0 ;  /* 0x0000000000007941 */ /* 0x01cfea0003800000 */
.L_x_1059:
        /* <DEDUP_REMOVED lines=51> */
.L_x_1208:
        /* <DEDUP_REMOVED lines=15> */
.L_x_1209:
        /* <DEDUP_REMOVED lines=26> */
[C---:B--2---:R-:W-:Y:S01]  /*1afc0*/  F2FP.PACK_AB R172, R3.reuse, R2 ;  /* 0x0000000203ac723e */ /* 0x044fe200000000ff */
[----:B------:R-:W-:Y:S02]  /*1afd0*/  FFMA.FTZ R0, R4, R248, R2 ;  /* 0x000000f804007223 */ /* 0x000fe40000010002 */
[C---:B------:R-:W-:Y:S02]  /*1afe0*/  FMUL.FTZ R2, R104.reuse, c[0x0][0x2d0] ;  /* 0x0000b40068027a20 */ /* 0x040fe40000410000 */
        /* <DEDUP_REMOVED lines=55> */
[----:B-1----:R-:W-:Y:S01]  /*1b360*/  F2FP.PACK_AB R174, R13, R14 ;  /* 0x0000000e0dae723e */ /* 0x002fe200000000ff */
[----:B------:R-:W-:Y:S02]  /*1b370*/  FFMA.FTZ R191, R22, c[0x0][0x2d0], -R8 ;  /* 0x0000b40016bf7a23 */ /* 0x000fe40000010808 */
[C---:B------:R-:W-:Y:S02]  /*1b380*/  FMUL.FTZ R73, R4.reuse, R73 ;  /* 0x0000004904497220 */ /* 0x040fe40000410000 */
[C---:B------:R-:W-:Y:S02]  /*1b390*/  FMUL.FTZ R74, R3.reuse, R74 ;  /* 0x0000004a034a7220 */ /* 0x040fe40000410000 */
[----:B------:R-:W-:Y:S01]  /*1b3a0*/  FMUL.FTZ R75, R3, R75 ;  /* 0x0000004b034b7220 */ /* 0x000fe20000410000 */
[----:B------:R-:W1:Y:S01]  /*1b3b0*/  MUFU.EX2 R22, R10 ;  /* 0x0000000a00167308 */ /* 0x000e620000000800 */
[C---:B------:R-:W-:Y:S02]  /*1b3c0*/  FMUL.FTZ R84, R4.reuse, R84 ;  /* 0x0000005404547220 */ /* 0x040fe40000410000 */
[----:B------:R-:W-:Y:S02]  /*1b3d0*/  FMUL.FTZ R85, R4, R85 ;  /* 0x0000005504557220 */ /* 0x000fe40000410000 */
[C---:B--2---:R-:W-:Y:S02]  /*1b3e0*/  FADD.FTZ R0, -R106.reuse, R5 ;  /* 0x000000056a007221 */ /* 0x044fe40000010100 */
[----:B------:R-:W-:Y:S02]  /*1b3f0*/  FMUL.FTZ R5, R106, c[0x0][0x2d0] ;  /* 0x0000b4006a057a20 */ /* 0x000fe40000410000 */
[----:B------:R-:W-:Y:S01]  /*1b400*/  FMUL.FTZ R0, R0, c[0x0][0x2d0] ;  /* 0x0000b40000007a20 */ /* 0x000fe20000410000 */
[----:B------:R-:W-:Y:S01]  /*1b410*/  MUFU.EX2 R217, R36 ;  /* 0x0000002400d97308 */ /* 0x000fe20000000800 */
[--C-:B------:R-:W-:Y:S02]  /*1b420*/  FFMA.FTZ R8, R214, c[0x0][0x2d0], -R5.reuse ;  /* 0x0000b400d6087a23 */ /* 0x100fe40000010805 */
[----:B---3--:R-:W-:Y:S02]  /*1b430*/  FMUL.FTZ R16, R2, R128 ;  /* 0x0000008002107220 */ /* 0x008fe40000410000 */
[----:B----4-:R-:W-:Y:S02]  /*1b440*/  FADD.FTZ R9, R14, R12 ;  /* 0x0000000c0e097221 */ /* 0x010fe40000010000 */
[C---:B------:R-:W-:Y:S02]  /*1b450*/  FMUL.FTZ R17, R2.reuse, R129 ;  /* 0x0000008102117220 */ /* 0x040fe40000410000 */
[C---:B------:R-:W-:Y:S01]  /*1b460*/  FMUL.FTZ R28, R2.reuse, R124 ;  /* 0x0000007c021c7220 */ /* 0x040fe20000410000 */
[----:B------:R-:W2:Y:S01]  /*1b470*/  MUFU.EX2 R0, R0 ;  /* 0x0000000000007308 */ /* 0x000ea20000000800 */
[C---:B------:R-:W-:Y:S02]  /*1b480*/  FMUL.FTZ R29, R2.reuse, R125 ;  /* 0x0000007d021d7220 */ /* 0x040fe40000410000 */
[C---:B------:R-:W-:Y:S02]  /*1b490*/  FMUL.FTZ R32, R2.reuse, R120 ;  /* 0x0000007802207220 */ /* 0x040fe40000410000 */
[C---:B------:R-:W-:Y:S02]  /*1b4a0*/  FMUL.FTZ R44, R2.reuse, R116 ;  /* 0x00000074022c7220 */ /* 0x040fe40000410000 */
[C---:B------:R-:W-:Y:S02]  /*1b4b0*/  FMUL.FTZ R45, R2.reuse, R117 ;  /* 0x00000075022d7220 */ /* 0x040fe40000410000 */
[----:B------:R-:W-:Y:S01]  /*1b4c0*/  FFMA.FTZ R183, R33, c[0x0][0x2d0], -R5 ;  /* 0x0000b40021b77a23 */ /* 0x000fe20000010805 */
[----:B------:R-:W-:Y:S01]  /*1b4d0*/  MUFU.EX2 R244, R21 ;  /* 0x0000001500f47308 */ /* 0x000fe20000000800 */
[C---:B------:R-:W-:Y:S02]  /*1b4e0*/  FMUL.FTZ R33, R2.reuse, R121 ;  /* 0x0000007902217220 */ /* 0x040fe40000410000 */
[----:B------:R-:W-:Y:S02]  /*1b4f0*/  FADD.FTZ R188, R13, R9 ;  /* 0x000000090dbc7221 */ /* 0x000fe40000010000 */
[C---:B-----5:R-:W-:Y:S02]  /*1b500*/  FFMA.FTZ R9, R2.reuse, R238, R24 ;  /* 0x000000ee02097223 */ /* 0x060fe40000010018 */
[----:B------:R-:W-:Y:S01]  /*1b510*/  FMUL.FTZ R48, R2, R112 ;  /* 0x0000007002307220 */ /* 0x000fe20000410000 */
[----:B-1----:R-:W-:Y:S01]  /*1b520*/  F2FP.PACK_AB R112, R22, R24 ;  /* 0x000000181670723e */ /* 0x002fe200000000ff */
        /* <DEDUP_REMOVED lines=18> */
[C---:B--2---:R-:W-:Y:S01]  /*1b650*/  FMUL.FTZ R30, R0.reuse, R126 ;  /* 0x0000007e001e7220 */ /* 0x044fe20000410000 */
[----:B------:R-:W-:Y:S01]  /*1b660*/  MUFU.EX2 R2, R8 ;  /* 0x0000000800027308 */ /* 0x000fe20000000800 */
[C---:B------:R-:W-:Y:S02]  /*1b670*/  FMUL.FTZ R31, R0.reuse, R127 ;  /* 0x0000007f001f7220 */ /* 0x040fe40000410000 */
[C---:B------:R-:W-:Y:S01]  /*1b680*/  FMUL.FTZ R35, R0.reuse, R123 ;  /* 0x0000007b00237220 */ /* 0x040fe20000410000 */
[----:B------:R-:W-:Y:S01]  /*1b690*/  LDSM.16.MT88.4 R124, [R197+0x400] ;  /* 0x00040000c57c783b */ /* 0x000fe20000004200 */
[C---:B------:R-:W-:Y:S02]  /*1b6a0*/  FMUL.FTZ R46, R0.reuse, R118 ;  /* 0x00000076002e7220 */ /* 0x040fe40000410000 */
[----:B------:R-:W-:Y:S02]  /*1b6b0*/  FMUL.FTZ R47, R0, R119 ;  /* 0x00000077002f7220 */ /* 0x000fe40000410000 */
[--C-:B------:R-:W-:Y:S01]  /*1b6c0*/  FFMA.FTZ R20, R219, c[0x0][0x2d0], -R5.reuse ;  /* 0x0000b400db147a23 */ /* 0x100fe20000010805 */
[----:B------:R-:W-:Y:S01]  /*1b6d0*/  MUFU.EX2 R242, R177 ;  /* 0x000000b100f27308 */ /* 0x000fe20000000800 */
[--C-:B------:R-:W-:Y:S01]  /*1b6e0*/  FFMA.FTZ R176, R192, c[0x0][0x2d0], -R5.reuse ;  /* 0x0000b400c0b07a23 */ /* 0x100fe20000010805 */
[----:B------:R-:W-:Y:S01]  /*1b6f0*/  LDSM.16.MT88.4 R116, [R196+0xc00] ;  /* 0x000c0000c474783b */ /* 0x000fe20000004200 */
[--C-:B------:R-:W-:Y:S02]  /*1b700*/  FFMA.FTZ R192, R25, c[0x0][0x2d0], -R5.reuse ;  /* 0x0000b40019c07a23 */ /* 0x100fe40000010805 */
[--C-:B------:R-:W-:Y:S02]  /*1b710*/  FFMA.FTZ R181, R189, c[0x0][0x2d0], -R5.reuse ;  /* 0x0000b400bdb57a23 */ /* 0x100fe40000010805 */
[--C-:B------:R-:W-:Y:S02]  /*1b720*/  FFMA.FTZ R189, R26, c[0x0][0x2d0], -R5.reuse ;  /* 0x0000b4001abd7a23 */ /* 0x100fe40000010805 */
[--C-:B------:R-:W-:Y:S01]  /*1b730*/  FFMA.FTZ R182, R34, c[0x0][0x2d0], -R5.reuse ;  /* 0x0000b40022b67a23 */ /* 0x100fe20000010805 */
[----:B------:R-:W1:Y:S01]  /*1b740*/  MUFU.EX2 R214, R20 ;  /* 0x0000001400d67308 */ /* 0x000e620000000800 */
[C---:B------:R-:W-:Y:S02]  /*1b750*/  FMUL.FTZ R34, R0.reuse, R122 ;  /* 0x0000007a00227220 */ /* 0x040fe40000410000 */
[--C-:B------:R-:W-:Y:S01]  /*1b760*/  FFMA.FTZ R212, R19, c[0x0][0x2d0], -R5.reuse ;  /* 0x0000b40013d47a23 */ /* 0x100fe20000010805 */
[----:B------:R-:W-:Y:S01]  /*1b770*/  LDSM.16.MT88.4 R120, [R196+0x400] ;  /* 0x00040000c478783b */ /* 0x000fe20000004200 */
        /* <DEDUP_REMOVED lines=21> */
[----:B------:R-:W-:Y:S01]  /*1b8d0*/  FFMA.FTZ R132, R0, R239, R2 ;  /* 0x000000ef00847223 */ /* 0x000fe20000010002 */
[----:B------:R-:W-:Y:S01]  /*1b8e0*/  MUFU.EX2 R218, R183 ;  /* 0x000000b700da7308 */ /* 0x000fe20000000800 */
[--C-:B------:R-:W-:Y:S02]  /*1b8f0*/  FFMA.FTZ R11, R216, c[0x0][0x2d0], -R5.reuse ;  /* 0x0000b400d80b7a23 */ /* 0x100fe40000010805 */
[--C-:B------:R-:W-:Y:S02]  /*1b900*/  FFMA.FTZ R10, R215, c[0x0][0x2d0], -R5.reuse ;  /* 0x0000b400d70a7a23 */ /* 0x100fe40000010805 */
[----:B------:R-:W-:Y:S02]  /*1b910*/  FFMA.FTZ R5, R18, c[0x0][0x2d0], -R5 ;  /* 0x0000b40012057a23 */ /* 0x000fe40000010805 */
[----:B------:R-:W-:Y:S02]  /*1b920*/  FMUL.FTZ R18, R0, R130 ;  /* 0x0000008200127220 */ /* 0x000fe40000410000 */
[----:B------:R-:W-:Y:S01]  /*1b930*/  FADD.FTZ R134, R22, R9 ;  /* 0x0000000916867221 */ /* 0x000fe20000010000 */
[----:B------:R1:W2:Y:S01]  /*1b940*/  MUFU.EX2 R0, R27 ;  /* 0x0000001b00007308 */ /* 0x0002a20000000800 */
[C---:B------:R-:W-:Y:S01]  /*1b950*/  FMUL.FTZ R9, R4.reuse, R141 ;  /* 0x0000008d04097220 */ /* 0x040fe20000410000 */
[----:B------:R-:W-:Y:S01]  /*1b960*/  LDSM.16.MT88.4 R128, [R196+0x1000] ;  /* 0x00100000c480783b */ /* 0x000fe20000004200 */
[C---:B------:R-:W-:Y:S02]  /*1b970*/  FMUL.FTZ R8, R4.reuse, R140 ;  /* 0x0000008c04087220 */ /* 0x040fe40000410000 */
        /* <DEDUP_REMOVED lines=8> */
[----:B------:R-:W-:Y:S01]  /*1ba00*/  FMUL.FTZ R101, R4, R101 ;  /* 0x0000006504657220 */ /* 0x000fe20000410000 */
[----:B------:R4:W5:Y:S01]  /*1ba10*/  MUFU.EX2 R245, R10 ;  /* 0x0000000a00f57308 */ /* 0x0009620000000800 */
[C---:B------:R-:W-:Y:S02]  /*1ba20*/  FMUL.FTZ R102, R3.reuse, R102 ;  /* 0x0000006603667220 */ /* 0x040fe40000410000 */
[----:B------:R-:W-:Y:S01]  /*1ba30*/  FMUL.FTZ R103, R3, R103 ;  /* 0x0000006703677220 */ /* 0x000fe20000410000 */
[----:B-1----:R-:W1:Y:S01]  /*1ba40*/  LDSM.16.MT88.4 R24, [R196] ;  /* 0x00000000c418783b */ /* 0x002e620000004200 */
[----:B--2---:R-:W-:Y:S01]  /*1ba50*/  F2FP.PACK_AB R175, R217, R0 ;  /* 0x00000000d9af723e */ /* 0x004fe200000000ff */
[----:B------:R-:W-:Y:S02]  /*1ba60*/  FADD.FTZ R133, R0, R37 ;  /* 0x0000002500857221 */ /* 0x000fe40000010000 */
[C---:B------:R-:W-:Y:S02]  /*1ba70*/  FMUL.FTZ R37, R4.reuse, R153 ;  /* 0x0000009904257220 */ /* 0x040fe40000410000 */
[----:B------:R2:W2:Y:S01]  /*1ba80*/  MUFU.EX2 R216, R23 ;  /* 0x0000001700d87308 */ /* 0x0004a20000000800 */
[----:B------:R-:W-:Y:S01]  /*1ba90*/  FADD.FTZ R0, R107, R188 ;  /* 0x000000bc6b007221 */ /* 0x000fe20000010000 */
[----:B------:R-:W-:Y:S01]  /*1baa0*/  LDSM.16.MT88.4 R152, [R197+0x800] ;  /* 0x00080000c598783b */ /* 0x000fe20000004200 */
[C---:B------:R-:W-:Y:S02]  /*1bab0*/  FMUL.FTZ R88, R4.reuse, R88 ;  /* 0x0000005804587220 */ /* 0x040fe40000410000 */
[C---:B---3--:R-:W-:Y:S02]  /*1bac0*/  FMUL.FTZ R11, R3.reuse, R143 ;  /* 0x0000008f030b7220 */ /* 0x048fe40000410000 */
[----:B------:R-:W-:Y:S02]  /*1bad0*/  FMUL.FTZ R89, R4, R89 ;  /* 0x0000005904597220 */ /* 0x000fe40000410000 */
[C---:B------:R-:W-:Y:S01]  /*1bae0*/  FMUL.FTZ R90, R3.reuse, R90 ;  /* 0x0000005a035a7220 */ /* 0x040fe20000410000 */
[----:B------:R-:W-:Y:S01]  /*1baf0*/  MUFU.EX2 R140, R187 ;  /* 0x000000bb008c7308 */ /* 0x000fe20000000800 */
[C---:B------:R-:W-:Y:S02]  /*1bb00*/  FMUL.FTZ R91, R3.reuse, R91 ;  /* 0x0000005b035b7220 */ /* 0x040fe40000410000 */
[----:B----4-:R-:W-:Y:S01]  /*1bb10*/  FMUL.FTZ R10, R3, R142 ;  /* 0x0000008e030a7220 */ /* 0x010fe20000410000 */
[----:B-----5:R-:W-:Y:S06]  /*1bb20*/  F2FP.PACK_AB R115, R245, R215 ;  /* 0x000000d7f573723e */ /* 0x020fec00000000ff */
[----:B------:R-:W3:Y:S01]  /*1bb30*/  MUFU.EX2 R2, R223 ;  /* 0x000000df00027308 */ /* 0x000ee20000000800 */
[----:B--2---:R-:W-:Y:S01]  /*1bb40*/  FMUL.FTZ R23, R3, R147 ;  /* 0x0000009303177220 */ /* 0x004fe20000410000 */
[----:B------:R-:W-:Y:S01]  /*1bb50*/  F2FP.PACK_AB R114, R244, R216 ;  /* 0x000000d8f472723e */ /* 0x000fe200000000ff */
[----:B------:R-:W-:Y:S07]  /*1bb60*/  LDSM.16.MT88.4 R144, [R196+0x800] ;  /* 0x00080000c490783b */ /* 0x000fee0000004200 */
[----:B------:R-:W-:Y:S01]  /*1bb70*/  MUFU.EX2 R239, R186 ;  /* 0x000000ba00ef7308 */ /* 0x000fe20000000800 */
[-C--:B-1----:R-:W-:Y:S09]  /*1bb80*/  HMMA.16816.F32 R8, R172, R24.reuse, R8 ;  /* 0x00000018ac08723c */ /* 0x082ff20000001808 */
[----:B------:R-:W-:Y:S01]  /*1bb90*/  MUFU.EX2 R223, R181 ;  /* 0x000000b500df7308 */ /* 0x000fe20000000800 */
[C---:B------:R-:W-:Y:S04]  /*1bba0*/  HMMA.16816.F32 R12, R112.reuse, R24, R12 ;  /* 0x00000018700c723c */ /* 0x040fe8000000180c */
[----:B---3--:R-:W-:Y:S03]  /*1bbb0*/  FADD.FTZ R0, R2, R0 ;  /* 0x0000000002007221 */ /* 0x008fe60000010000 */
[C---:B------:R-:W-:Y:S01]  /*1bbc0*/  FMUL.FTZ R24, R4.reuse, R148 ;  /* 0x0000009404187220 */ /* 0x040fe20000410000 */
[-C--:B------:R-:W-:Y:S01]  /*1bbd0*/  HMMA.16816.F32 R16, R112, R26.reuse, R16 ;  /* 0x0000001a7010723c */ /* 0x080fe20000001810 */
[----:B------:R-:W-:Y:S03]  /*1bbe0*/  MUFU.EX2 R184, R226 ;  /* 0x000000e200b87308 */ /* 0x000fe60000000800 */
[C---:B------:R-:W-:Y:S02]  /*1bbf0*/  FMUL.FTZ R25, R4.reuse, R149 ;  /* 0x0000009504197220 */ /* 0x040fe40000410000 */
[----:B------:R-:W-:Y:S02]  /*1bc00*/  FADD.FTZ R0, R109, R0 ;  /* 0x000000006d007221 */ /* 0x000fe40000010000 */
        /* <DEDUP_REMOVED lines=50> */
[----:B------:R-:W-:Y:S01]  /*1bf30*/  F2FP.PACK_AB R114, R108, R109 ;  /* 0x0000006d6c72723e */ /* 0x000fe200000000ff */
        /* <DEDUP_REMOVED lines=102> */
[----:B------:R-:W-:-:S07]  /*1c5a0*/  @P0 BRA `(.L_x_1066) ;  /* 0xffffcd8000000947 */ /* 0x000fce000383ffff */
.L_x_1053:
[----:B------:R-:W2:Y:S02]  /*1c5b0*/  LDL R0, [R1+0x20] ;  /* 0x0000200001007983 */ /* 0x000ea40000100800 */
[----:B--2---:R-:W-:-:S13]  /*1c5c0*/  ISETP.GE.AND P0, PT, R221, R0, PT ;  /* 0x00000000dd00720c */ /* 0x004fda0003f06270 */
[----:B------:R-:W-:Y:S05]  /*1c5d0*/  @!P0 BRA `(.L_x_1067) ;  /* 0x000046a000008947 */ /* 0x000fea0003800000 */
[----:B------:R-:W-:Y:S01]  /*1c5e0*/  IMAD.MOV.U32 R107, RZ, RZ, R104 ;  /* 0x000000ffff6b7224 */ /* 0x000fe200078e0068 */
[----:B------:R-:W-:Y:S01]  /*1c5f0*/  MOV R109, R5 ;  /* 0x00000005006d7202 */ /* 0x000fe20000000f00 */
[----:B------:R-:W-:Y:S01]  /*1c600*/  IMAD.MOV.U32 R106, RZ, RZ, R105 ;  /* 0x000000ffff6a7224 */ /* 0x000fe200078e0069 */
[----:B------:R-:W-:Y:S02]  /*1c610*/  MOV R108, R6 ;  /* 0x00000006006c7202 */ /* 0x000fe40000000f00 */
.L_x_1099:
[----:B------:R-:W2:Y:S01]  /*1c620*/  LDL.64 R8, [R1+0x30] ;  /* 0x0000300001087983 */ /* 0x000ea20000100a00 */
[----:B------:R-:W-:Y:S04]  /*1c630*/  DEPBAR.LE SB0, 0x0 ;  /* 0x000080000000791a */ /* 0x000fe80000000000 */
[----:B------:R-:W3:Y:S01]  /*1c640*/  LDL R5, [R1+0x38] ;  /* 0x0000380001057983 */ /* 0x000ee20000100800 */
[----:B------:R-:W-:Y:S01]  /*1c650*/  WARPSYNC 0xffffffff ;  /* 0xffffffff00007948 */ /* 0x000fe20003800000 */
[----:B------:R-:W-:Y:S01]  /*1c660*/  SHF.R.S32.HI R0, RZ, 0x1f, R222 ;  /* 0x0000001fff007819 */ /* 0x000fe200000114de */
[----:B------:R-:W-:Y:S01]  /*1c670*/  IMAD.WIDE.U32 R2, R222, c[0x0][0x208], RZ ;  /* 0x00008200de027a25 */ /* 0x000fe200078e00ff */
[----:B------:R-:W-:Y:S01]  /*1c680*/  BAR.SYNC.DEFER_BLOCKING 0x0 ;  /* 0x0000000000007b1d */ /* 0x000fe20000010000 */
[----:B------:R-:W-:Y:S02]  /*1c690*/  SHF.R.S32.HI R4, RZ, 0x1f, R220 ;  /* 0x0000001fff047819 */ /* 0x000fe400000114dc */
[----:B------:R-:W-:Y:S03]  /*1c6a0*/  IMAD R0, R0, c[0x0][0x208], RZ ;  /* 0x0000820000007a24 */ /* 0x000fe600078e02ff */
[----:B------:R-:W-:Y:S02]  /*1c6b0*/  IMAD R4, R4, c[0x0][0x218], RZ ;  /* 0x0000860004047a24 */ /* 0x000fe400078e02ff */
[----:B------:R-:W-:Y:S02]  /*1c6c0*/  IMAD R0, R222, c[0x0][0x20c], R0 ;  /* 0x00008300de007a24 */ /* 0x000fe400078e0200 */
[C---:B------:R-:W-:Y:S03]  /*1c6d0*/  IMAD R4, R220.reuse, c[0x0][0x21c], R4 ;  /* 0x00008700dc047a24 */ /* 0x040fe600078e0204 */
[----:B------:R-:W-:Y:S05]  /*1c6e0*/  IADD3 R3, R3, R0, RZ ;  /* 0x0000000003037210 */ /* 0x000fea0007ffe0ff */
        /* <DEDUP_REMOVED lines=17> */
.L_x_1210:
[----:B------:R-:W3:Y:S01]  /*1c800*/  LDL.64 R4, [R1] ;  /* 0x0000000001047983 */ /* 0x000ee20000100a00 */
[----:B------:R-:W-:Y:S01]  /*1c810*/  ISETP.GE.AND P3, PT, R252, c[0x0][0x1d4], PT ;  /* 0x00007500fc007a0c */ /* 0x000fe20003f66270 */
[----:B------:R-:W-:Y:S02]  /*1c820*/  BSSY B0, `(.L_x_1069) ;  /* 0x0000022000007945 */ /* 0x000fe40003800000 */
[----:B------:R-:W4:Y:S04]  /*1c830*/  LDL R9, [R1+0x8] ;  /* 0x0000080001097983 */ /* 0x000f280000100800 */
[----:B------:R-:W5:Y:S04]  /*1c840*/  SHFL.IDX PT, R2, R8, RZ, 0x1c1f ;  /* 0x001c1fff08027589 */ /* 0x000f6800000e0000 */
[----:B------:R-:W1:Y:S01]  /*1c850*/  S2R R10, SR_TID.X ;  /* 0x00000000000a7919 */ /* 0x000e620000002100 */
[----:B----4-:R-:W-:Y:S02]  /*1c860*/  ISETP.GE.AND P2, PT, R9, c[0x0][0x1d4], PT ;  /* 0x0000750009007a0c */ /* 0x010fe40003f46270 */
[----:B---3--:R-:W-:Y:S02]  /*1c870*/  ISETP.GE.AND P4, PT, R4, c[0x0][0x1d4], PT ;  /* 0x0000750004007a0c */ /* 0x008fe40003f86270 */
[----:B-----5:R-:W-:Y:S02]  /*1c880*/  IADD3 R4, P0, R2, R234, RZ ;  /* 0x000000ea02047210 */ /* 0x020fe40007f1e0ff */
[----:B-1----:R-:W-:Y:S03]  /*1c890*/  ISETP.GT.AND P1, PT, R10, 0x3f, PT ;  /* 0x0000003f0a00780c */ /* 0x002fe60003f24270 */
[----:B--2---:R-:W-:Y:S06]  /*1c8a0*/  IMAD.X R5, R0, 0x1, R233, P0 ;  /* 0x0000000100057824 */ /* 0x004fec00000e06e9 */
[----:B------:R-:W-:Y:S01]  /*1c8b0*/  @!PT LDS RZ, [RZ] ;  /* 0x00000000fffff984 */ /* 0x000fe20000000800 */
[----:B------:R-:W-:Y:S01]  /*1c8c0*/  @!PT LDS RZ, [RZ] ;  /* 0x00000000fffff984 */ /* 0x000fe20000000800 */
[----:B------:R1:W-:Y:S02]  /*1c8d0*/  LDGSTS.E.BYPASS.LTC128B.128 [R210+0x1880], [R4.64], !P4 ;  /* 0x0188000004d27fae */ /* 0x0003e4000e101d48 */
[----:B-1----:R-:W-:Y:S05]  /*1c8e0*/  IADD3 R4, P0, R2, R236, RZ ;  /* 0x000000ec02047210 */ /* 0x002fea0007f1e0ff */
[----:B------:R-:W-:Y:S01]  /*1c8f0*/  IMAD.X R5, R0, 0x1, R235, P0 ;  /* 0x0000000100057824 */ /* 0x000fe200000e06eb */
[----:B------:R-:W-:Y:S04]  /*1c900*/  IADD3 R2, P0, R2, R232, RZ ;  /* 0x000000e802027210 */ /* 0x000fe80007f1e0ff */
[----:B------:R1:W-:Y:S01]  /*1c910*/  LDGSTS.E.BYPASS.LTC128B.128 [R210+0x2480], [R4.64], !P3 ;  /* 0x0248000004d27fae */ /* 0x0003e2000d901d48 */
[----:B------:R-:W-:Y:S05]  /*1c920*/  IMAD.X R3, R0, 0x1, R231, P0 ;  /* 0x0000000100037824 */ /* 0x000fea00000e06e7 */
[----:B------:R1:W-:Y:S01]  /*1c930*/  LDGSTS.E.BYPASS.LTC128B.128 [R210+0x3080], [R2.64], !P2 ;  /* 0x0308000002d27fae */ /* 0x0003e2000d101d48 */
[----:B------:R-:W-:-:S05]  /*1c940*/  @P1 BRA `(.L_x_1070) ;  /* 0x000000f000001947 */ /* 0x000fca0003800000 */
[----:B------:R-:W-:-:S05]  /*1c950*/  BRA.DIV ~URZ, `(.L_x_1071) ;  /* 0x0000b7027f007947 */ /* 0x000fca000b800000 */
[----:B-1----:R1:W2:Y:S04]  /*1c960*/  SHFL.IDX PT, R4, R6, 0x1, 0x1c1f ;  /* 0x003c1f0006047f89 */ /* 0x0022a800000e0000 */
[----:B------:R1:W3:Y:S02]  /*1c970*/  SHFL.IDX PT, R0, R8, 0x1, 0x1c1f ;  /* 0x003c1f0008007f89 */ /* 0x0002e400000e0000 */
.L_x_1211:
[----:B---3--:R-:W-:Y:S05]  /*1c980*/  IADD3 R2, P0, R0, R234, RZ ;  /* 0x000000ea00027210 */ /* 0x008fea0007f1e0ff */
[----:B--2---:R-:W-:Y:S05]  /*1c990*/  IMAD.X R3, R4, 0x1, R233, P0 ;  /* 0x0000000104037824 */ /* 0x004fea00000e06e9 */
[----:B------:R-:W-:Y:S01]  /*1c9a0*/  @!PT LDS RZ, [RZ] ;  /* 0x00000000fffff984 */ /* 0x000fe20000000800 */
[----:B------:R-:W-:Y:S01]  /*1c9b0*/  @!PT LDS RZ, [RZ] ;  /* 0x00000000fffff984 */ /* 0x000fe20000000800 */
[----:B------:R-:W-:Y:S01]  /*1c9c0*/  @!PT LDS RZ, [RZ] ;  /* 0x00000000fffff984 */ /* 0x000fe20000000800 */
[----:B------:R2:W-:Y:S02]  /*1c9d0*/  LDGSTS.E.BYPASS.LTC128B.128 [R210+0x2080], [R2.64], !P4 ;  /* 0x0208000002d27fae */ /* 0x0005e4000e101d48 */
[----:B--2---:R-:W-:Y:S05]  /*1c9e0*/  IADD3 R2, P0, R0, R236, RZ ;  /* 0x000000ec00027210 */ /* 0x004fea0007f1e0ff */
[----:B------:R-:W-:Y:S05]  /*1c9f0*/  IMAD.X R3, R4, 0x1, R235, P0 ;  /* 0x0000000104037824 */ /* 0x000fea00000e06eb */
[----:B------:R2:W-:Y:S02]  /*1ca00*/  LDGSTS.E.BYPASS.LTC128B.128 [R210+0x2c80], [R2.64], !P3 ;  /* 0x02c8000002d27fae */ /* 0x0005e4000d901d48 */
[----:B--2---:R-:W-:Y:S05]  /*1ca10*/  IADD3 R2, P0, R0, R232, RZ ;  /* 0x000000e800027210 */ /* 0x004fea0007f1e0ff */
[----:B------:R-:W-:Y:S05]  /*1ca20*/  IMAD.X R3, R4, 0x1, R231, P0 ;  /* 0x0000000104037824 */ /* 0x000fea00000e06e7 */
[----:B------:R2:W-:Y:S03]  /*1ca30*/  LDGSTS.E.BYPASS.LTC128B.128 [R210+0x3880], [R2.64], !P2 ;  /* 0x0388000002d27fae */ /* 0x0005e6000d101d48 */
.L_x_1070:
[----:B------:R-:W-:Y:S05]  /*1ca40*/  BSYNC B0 ;  /* 0x0000000000007941 */ /* 0x000fea0003800000 */
.L_x_1069:
[----:B------:R-:W0:Y:S01]  /*1ca50*/  LDGDEPBAR ;  /* 0x00000000000079af */ /* 0x000e220000000000 */
[----:B------:R-:W-:Y:S01]  /*1ca60*/  WARPSYNC 0xffffffff ;  /* 0xffffffff00007948 */ /* 0x000fe20003800000 */
[-C--:B-1----:R-:W-:Y:S01]  /*1ca70*/  HMMA.16816.F32 R8, R52, R20.reuse, RZ ;  /* 0x000000143408723c */ /* 0x082fe200000018ff */
        /* <DEDUP_REMOVED lines=88> */
[----:B--2---:R-:W-:Y:S04]  /*1d000*/  FMUL.FTZ R3, R14, c[0x0][0x320] ;  /* 0x0000c8000e037a20 */ /* 0x004fe80000410000 */
[----:B------:R-:W2:Y:S01]  /*1d010*/  MUFU.TANH R226, R3 ;  /* 0x0000000300e27308 */ /* 0x000ea20000002400 */
        /* <DEDUP_REMOVED lines=117> */
[----:B------:R-:W-:Y:S01]  /*1d770*/  SHF.R.S32.HI R9, RZ, 0x2, R9 ;  /* 0x00000002ff097819 */ /* 0x000fe20000011409 */
[----:B--2---:R-:W-:Y:S01]  /*1d780*/  IMAD R2, R221, 0x30, R227 ;  /* 0x00000030dd027824 */ /* 0x004fe200078e02e3 */
[----:B---3--:R-:W-:Y:S04]  /*1d790*/  ISETP.GT.AND P1, PT, R5, 0x2f, PT ;  /* 0x0000002f0500780c */ /* 0x008fe80003f24270 */
[----:B------:R-:W-:Y:S05]  /*1d7a0*/  IADD3 R2, R2, -0x30, R5 ;  /* 0xffffffd002027810 */ /* 0x000fea0007ffe005 */
        /* <DEDUP_REMOVED lines=8> */
[----:B------:R-:W-:Y:S03]  /*1d830*/  @!P1 LEA.HI.X R5, R3, c[0x0][0x2a4], R5, 0x2, P0 ;  /* 0x0000a90003059a11 */ /* 0x000fe600000f1405 */
[----:B------:R-:W-:Y:S01]  /*1d840*/  IMAD.WIDE.U32 R2, R222, c[0x0][0x1e0], RZ ;  /* 0x00007800de027a25 */ /* 0x000fe200078e00ff */
[----:B------:R-:W-:Y:S01]  /*1d850*/  SHF.R.S32.HI R0, RZ, 0x1f, R222 ;  /* 0x0000001fff007819 */ /* 0x000fe200000114de */
[----:B------:R1:W2:Y:S04]  /*1d860*/  @!P1 LDG.E R220, [R4.64] ;  /* 0x0000000804dc9981 */ /* 0x0002a8000c1e1900 */
[----:B------:R-:W-:Y:S04]  /*1d870*/  IMAD R0, R0, c[0x0][0x1e0], RZ ;  /* 0x0000780000007a24 */ /* 0x000fe800078e02ff */
[----:B------:R-:W-:Y:S04]  /*1d880*/  IMAD R0, R222, c[0x0][0x1e4], R0 ;  /* 0x00007900de007a24 */ /* 0x000fe800078e0200 */
[----:B------:R-:W-:Y:S01]  /*1d890*/  IMAD.IADD R3, R3, 0x1, R0 ;  /* 0x0000000103037824 */ /* 0x000fe200078e0200 */
[----:B-1----:R-:W-:Y:S02]  /*1d8a0*/  IADD3 R5, -R9, 0x30, RZ ;  /* 0x0000003009057810 */ /* 0x002fe40007ffe1ff */
[----:B--2---:R-:W-:Y:S01]  /*1d8b0*/  SHF.R.S32.HI R0, RZ, 0x1f, R220 ;  /* 0x0000001fff007819 */ /* 0x004fe200000114dc */
        /* <DEDUP_REMOVED lines=10> */
.L_x_1212:
[----:B------:R-:W-:-:S05]  /*1d960*/  BRA.DIV ~URZ, `(.L_x_1075) ;  /* 0x0000a8327f007947 */ /* 0x000fca000b800000 */
[----:B------:R3:W4:Y:S02]  /*1d970*/  SHFL.IDX PT, R0, R8, RZ, 0x1c1f ;  /* 0x001c1fff08007589 */ /* 0x00072400000e0000 */
.L_x_1213:
        /* <DEDUP_REMOVED lines=9> */
[----:B--2---:R-:W-:Y:S05]  /*1da10*/  @P0 IADD3 R2, P1, R0, R232, RZ ;  /* 0x000000e800020210 */ /* 0x004fea0007f3e0ff */
[----:B------:R-:W-:Y:S05]  /*1da20*/  @P0 IMAD.X R3, R4, 0x1, R231, P1 ;  /* 0x0000000104030824 */ /* 0x000fea00008e06e7 */
[----:B------:R2:W-:Y:S01]  /*1da30*/  @P0 LDGSTS.E.BYPASS.LTC128B.128 [R210+0x5480], [R2.64], !P2 ;  /* 0x0548000002d20fae */ /* 0x0005e2000d101d48 */
[----:B------:R-:W-:Y:S01]  /*1da40*/  ISETP.GE.AND P0, PT, R5, 0x21, PT ;  /* 0x000000210500780c */ /* 0x000fe20003f06270 */
[----:B------:R-:W-:-:S06]  /*1da50*/  BRA.DIV ~URZ, `(.L_x_1076) ;  /* 0x0000a7b27f007947 */ /* 0x000fcc000b800000 */
[----:B------:R4:W1:Y:S04]  /*1da60*/  SHFL.IDX PT, R4, R6, 0x1, 0x1c1f ;  /* 0x003c1f0006047f89 */ /* 0x00086800000e0000 */
[----:B------:R4:W2:Y:S02]  /*1da70*/  SHFL.IDX PT, R0, R8, 0x1, 0x1c1f ;  /* 0x003c1f0008007f89 */ /* 0x0008a400000e0000 */
.L_x_1214:
[----:B--2---:R-:W-:Y:S05]  /*1da80*/  @P0 IADD3 R2, P1, R0, R234, RZ ;  /* 0x000000ea00020210 */ /* 0x004fea0007f3e0ff */
[----:B-1----:R-:W-:Y:S05]  /*1da90*/  @P0 IMAD.X R3, R4, 0x1, R233, P1 ;  /* 0x0000000104030824 */ /* 0x002fea00008e06e9 */
[----:B------:R-:W-:Y:S01]  /*1daa0*/  @!PT LDS RZ, [RZ] ;  /* 0x00000000fffff984 */ /* 0x000fe20000000800 */
[----:B------:R-:W-:Y:S01]  /*1dab0*/  @!PT LDS RZ, [RZ] ;  /* 0x00000000fffff984 */ /* 0x000fe20000000800 */
[----:B------:R-:W-:Y:S01]  /*1dac0*/  @!PT LDS RZ, [RZ] ;  /* 0x00000000fffff984 */ /* 0x000fe20000000800 */
[----:B------:R1:W-:Y:S02]  /*1dad0*/  @P0 LDGSTS.E.BYPASS.LTC128B.128 [R210+0x4480], [R2.64], !P4 ;  /* 0x0448000002d20fae */ /* 0x0003e4000e101d48 */
[----:B-1----:R-:W-:Y:S05]  /*1dae0*/  @P0 IADD3 R2, P1, R0, R236, RZ ;  /* 0x000000ec00020210 */ /* 0x002fea0007f3e0ff */
[----:B------:R-:W-:Y:S05]  /*1daf0*/  @P0 IMAD.X R3, R4, 0x1, R235, P1 ;  /* 0x0000000104030824 */ /* 0x000fea00008e06eb */
[----:B------:R1:W-:Y:S02]  /*1db00*/  @P0 LDGSTS.E.BYPASS.LTC128B.128 [R210+0x5080], [R2.64], !P3 ;  /* 0x0508000002d20fae */ /* 0x0003e4000d901d48 */
[----:B-1----:R-:W-:Y:S05]  /*1db10*/  @P0 IADD3 R2, P1, R0, R232, RZ ;  /* 0x000000e800020210 */ /* 0x002fea0007f3e0ff */
[----:B------:R-:W-:Y:S05]  /*1db20*/  @P0 IMAD.X R3, R4, 0x1, R231, P1 ;  /* 0x0000000104030824 */ /* 0x000fea00008e06e7 */
[----:B------:R1:W-:Y:S03]  /*1db30*/  @P0 LDGSTS.E.BYPASS.LTC128B.128 [R210+0x5c80], [R2.64], !P2 ;  /* 0x05c8000002d20fae */ /* 0x0003e6000d101d48 */
.L_x_1073:
[----:B--234-:R-:W-:Y:S05]  /*1db40*/  BSYNC B0 ;  /* 0x0000000000007941 */ /* 0x01cfea0003800000 */
.L_x_1072:
        /* <DEDUP_REMOVED lines=15> */
.L_x_1215:
        /* <DEDUP_REMOVED lines=19> */
.L_x_1080:
[----:B------:R-:W-:Y:S04]  /*1dd70*/  MOV R9, 0x1 ;  /* 0x0000000100097802 */ /* 0x000fe80000000f00 */
[----:B------:R-:W-:Y:S11]  /*1dd80*/  ISETP.NE.AND P0, PT, R9, c[0x0][0x32c], PT ;  /* 0x0000cb0009007a0c */ /* 0x000ff60003f05270 */
[----:B------:R-:W-:Y:S02]  /*1dd90*/  @!UPT UIADD3 URZ, URZ, URZ, URZ ;  /* 0x0000003f3f3ff290 */ /* 0x000fe4000fffe03f */
[----:B------:R-:W-:Y:S05]  /*1dda0*/  @P0 IMAD.HI.U32 R9, R4, c[0x0][0x330], RZ ;  /* 0x0000cc0004090a27 */ /* 0x000fea00078e00ff */
[----:B------:R-:W-:Y:S02]  /*1ddb0*/  @P0 SHF.R.U32.HI R4, RZ, c[0x0][0x334], R9 ;  /* 0x0000cd00ff040a19 */ /* 0x000fe40000011609 */
.L_x_1081:
[----:B------:R-:W-:Y:S05]  /*1ddc0*/  BSYNC B0 ;  /* 0x0000000000007941 */ /* 0x000fea0003800000 */
.L_x_1079:
[----:B------:R-:W-:Y:S04]  /*1ddd0*/  IMAD.IADD R9, R0, 0x1, -R251 ;  /* 0x0000000100097824 */ /* 0x000fe800078e0afb */
[----:B------:R-:W-:Y:S05]  /*1dde0*/  IMAD R4, R4, c[0x0][0x32c], R9 ;  /* 0x0000cb0004047a24 */ /* 0x000fea00078e0209 */
[----:B------:R-:W-:Y:S02]  /*1ddf0*/  IMNMX R2, R2, R4, !PT ;  /* 0x0000000402027217 */ /* 0x000fe40007800200 */
[----:B------:R-:W-:Y:S04]  /*1de00*/  IADD3 R4, R4, c[0x0][0x32c], RZ ;  /* 0x0000cb0004047a10 */ /* 0x000fe80007ffe0ff */
[----:B------:R-:W-:Y:S02]  /*1de10*/  IMNMX R3, R3, R4, PT ;  /* 0x0000000403037217 */ /* 0x000fe40003800200 */
.L_x_1078:
        /* <DEDUP_REMOVED lines=63> */
.L_x_1216:
        /* <DEDUP_REMOVED lines=19> */
.L_x_1085:
[----:B------:R-:W-:Y:S04]  /*1e340*/  MOV R9, 0x1 ;  /* 0x0000000100097802 */ /* 0x000fe80000000f00 */
[----:B------:R-:W-:Y:S11]  /*1e350*/  ISETP.NE.AND P0, PT, R9, c[0x0][0x32c], PT ;  /* 0x0000cb0009007a0c */ /* 0x000ff60003f05270 */
[----:B------:R-:W-:Y:S02]  /*1e360*/  @!UPT UIADD3 URZ, URZ, URZ, URZ ;  /* 0x0000003f3f3ff290 */ /* 0x000fe4000fffe03f */
[----:B------:R-:W-:Y:S05]  /*1e370*/  @P0 IMAD.HI.U32 R9, R4, c[0x0][0x330], RZ ;  /* 0x0000cc0004090a27 */ /* 0x000fea00078e00ff */
[----:B------:R-:W-:Y:S02]  /*1e380*/  @P0 SHF.R.U32.HI R4, RZ, c[0x0][0x334], R9 ;  /* 0x0000cd00ff040a19 */ /* 0x000fe40000011609 */
.L_x_1086:
[----:B------:R-:W-:Y:S05]  /*1e390*/  BSYNC B0 ;  /* 0x0000000000007941 */ /* 0x000fea0003800000 */
.L_x_1084:
[----:B------:R-:W-:Y:S04]  /*1e3a0*/  IMAD.IADD R9, R0, 0x1, -R251 ;  /* 0x0000000100097824 */ /* 0x000fe800078e0afb */
[----:B------:R-:W-:Y:S05]  /*1e3b0*/  IMAD R4, R4, c[0x0][0x32c], R9 ;  /* 0x0000cb0004047a24 */ /* 0x000fea00078e0209 */
[----:B------:R-:W-:Y:S02]  /*1e3c0*/  IMNMX R2, R2, R4, !PT ;  /* 0x0000000402027217 */ /* 0x000fe40007800200 */
[----:B------:R-:W-:Y:S04]  /*1e3d0*/  IADD3 R4, R4, c[0x0][0x32c], RZ ;  /* 0x0000cb0004047a10 */ /* 0x000fe80007ffe0ff */
[----:B------:R-:W-:Y:S02]  /*1e3e0*/  IMNMX R3, R3, R4, PT ;  /* 0x0000000403037217 */ /* 0x000fe40003800200 */
.L_x_1083:
        /* <DEDUP_REMOVED lines=44> */
.L_x_1217:
        /* <DEDUP_REMOVED lines=19> */
.L_x_1090:
[----:B------:R-:W-:Y:S04]  /*1e7e0*/  MOV R9, 0x1 ;  /* 0x0000000100097802 */ /* 0x000fe80000000f00 */
[----:B------:R-:W-:Y:S11]  /*1e7f0*/  ISETP.NE.AND P0, PT, R9, c[0x0][0x32c], PT ;  /* 0x0000cb0009007a0c */ /* 0x000ff60003f05270 */
[----:B------:R-:W-:Y:S02]  /*1e800*/  @!UPT UIADD3 URZ, URZ, URZ, URZ ;  /* 0x0000003f3f3ff290 */ /* 0x000fe4000fffe03f */
[----:B------:R-:W-:Y:S05]  /*1e810*/  @P0 IMAD.HI.U32 R9, R4, c[0x0][0x330], RZ ;  /* 0x0000cc0004090a27 */ /* 0x000fea00078e00ff */
[----:B------:R-:W-:Y:S02]  /*1e820*/  @P0 SHF.R.U32.HI R4, RZ, c[0x0][0x334], R9 ;  /* 0x0000cd00ff040a19 */ /* 0x000fe40000011609 */
.L_x_1091:
[----:B------:R-:W-:Y:S05]  /*1e830*/  BSYNC B0 ;  /* 0x0000000000007941 */ /* 0x000fea0003800000 */
.L_x_1089:
[----:B------:R-:W-:Y:S04]  /*1e840*/  IMAD.IADD R9, R0, 0x1, -R251 ;  /* 0x0000000100097824 */ /* 0x000fe800078e0afb */
[----:B------:R-:W-:Y:S05]  /*1e850*/  IMAD R4, R4, c[0x0][0x32c], R9 ;  /* 0x0000cb0004047a24 */ /* 0x000fea00078e0209 */
[----:B------:R-:W-:Y:S02]  /*1e860*/  IMNMX R2, R2, R4, !PT ;  /* 0x0000000402027217 */ /* 0x000fe40007800200 */
[----:B------:R-:W-:Y:S04]  /*1e870*/  IADD3 R4, R4, c[0x0][0x32c], RZ ;  /* 0x0000cb0004047a10 */ /* 0x000fe80007ffe0ff */
[----:B------:R-:W-:Y:S02]  /*1e880*/  IMNMX R3, R3, R4, PT ;  /* 0x0000000403037217 */ /* 0x000fe40003800200 */
.L_x_1088:
        /* <DEDUP_REMOVED lines=44> */
.L_x_1218:
        /* <DEDUP_REMOVED lines=19> */
.L_x_1095:
[----:B--234-:R-:W-:Y:S04]  /*1ec80*/  MOV R5, 0x1 ;  /* 0x0000000100057802 */ /* 0x01cfe80000000f00 */
[----:B------:R-:W-:Y:S11]  /*1ec90*/  ISETP.NE.AND P0, PT, R5, c[0x0][0x32c], PT ;  /* 0x0000cb0005007a0c */ /* 0x000ff60003f05270 */
[----:B------:R-:W-:Y:S02]  /*1eca0*/  @!UPT UIADD3 URZ, URZ, URZ, URZ ;  /* 0x0000003f3f3ff290 */ /* 0x000fe4000fffe03f */
[----:B------:R-:W-:Y:S05]  /*1ecb0*/  @P0 IMAD.HI.U32 R5, R4, c[0x0][0x330], RZ ;  /* 0x0000cc0004050a27 */ /* 0x000fea00078e00ff */
[----:B------:R-:W-:Y:S02]  /*1ecc0*/  @P0 SHF.R.U32.HI R4, RZ, c[0x0][0x334], R5 ;  /* 0x0000cd00ff040a19 */ /* 0x000fe40000011605 */
.L_x_1096:
[----:B------:R-:W-:Y:S05]  /*1ecd0*/  BSYNC B0 ;  /* 0x0000000000007941 */ /* 0x000fea0003800000 */
.L_x_1094:
[----:B------:R-:W-:Y:S04]  /*1ece0*/  IMAD.IADD R0, R0, 0x1, -R251 ;  /* 0x0000000100007824 */ /* 0x000fe800078e0afb */
[----:B------:R-:W-:Y:S05]  /*1ecf0*/  IMAD R0, R4, c[0x0][0x32c], R0 ;  /* 0x0000cb0004007a24 */ /* 0x000fea00078e0200 */
[----:B------:R-:W-:Y:S02]  /*1ed00*/  IMNMX R2, R2, R0, !PT ;  /* 0x0000000002027217 */ /* 0x000fe40007800200 */
[----:B------:R-:W-:Y:S04]  /*1ed10*/  IADD3 R0, R0, c[0x0][0x32c], RZ ;  /* 0x0000cb0000007a10 */ /* 0x000fe80007ffe0ff */
[----:B------:R-:W-:Y:S02]  /*1ed20*/  IMNMX R3, R3, R0, PT ;  /* 0x0000000003037217 */ /* 0x000fe40003800200 */
.L_x_1093:
        /* <DEDUP_REMOVED lines=92> */
.L_x_1219:
        /* <DEDUP_REMOVED lines=15> */
.L_x_1220:
        /* <DEDUP_REMOVED lines=368> */
[----:B--2---:R-:W-:Y:S05]  /*20ae0*/  ISETP.GT.AND P0, PT, R221, R227, PT ;  /* 0x000000e3dd00720c */ /* 0x004fea0003f04270 */
        /* <DEDUP_REMOVED lines=10> */
[----:B------:R-:W-:Y:S01]  /*20b90*/  FADD.FTZ R2, R181, R0 ;  /* 0x00000000b5027221 */ /* 0x000fe20000010000 */
[----:B------:R-:W-:Y:S01]  /*20ba0*/  IADD3 R0, R221, -0x1, RZ ;  /* 0xffffffffdd007810 */ /* 0x000fe20007ffe0ff */
[C---:B------:R-:W-:Y:S04]  /*20bb0*/  HMMA.16816.F32 R76, R176.reuse, R12, R76 ;  /* 0x0000000cb04c723c */ /* 0x040fe8000000184c */
[----:B------:R-:W-:Y:S01]  /*20bc0*/  FADD.FTZ R237, R191, R4 ;  /* 0x00000004bfed7221 */ /* 0x000fe20000010000 */
[----:B------:R-:W-:Y:S01]  /*20bd0*/  MOV R221, R0 ;  /* 0x0000000000dd7202 */ /* 0x000fe20000000f00 */
[----:B------:R-:W-:Y:S02]  /*20be0*/  FADD.FTZ R238, R184, R3 ;  /* 0x00000003b8ee7221 */ /* 0x000fe40000010000 */
[-C--:B------:R-:W-:Y:S04]  /*20bf0*/  HMMA.16816.F32 R80, R176, R14.reuse, R80 ;  /* 0x0000000eb050723c */ /* 0x080fe80000001850 */
[----:B------:R-:W-:Y:S04]  /*20c00*/  FADD.FTZ R239, R180, R2 ;  /* 0x00000002b4ef7221 */ /* 0x000fe80000010000 */
[C---:B------:R-:W-:Y:S08]  /*20c10*/  HMMA.16816.F32 R84, R172.reuse, R14, R84 ;  /* 0x0000000eac54723c */ /* 0x040ff00000001854 */
[-C--:B----4-:R-:W-:Y:S08]  /*20c20*/  HMMA.16816.F32 R88, R172, R16.reuse, R88 ;  /* 0x00000010ac58723c */ /* 0x090ff00000001858 */
[C---:B------:R-:W-:Y:S08]  /*20c30*/  HMMA.16816.F32 R92, R176.reuse, R16, R92 ;  /* 0x00000010b05c723c */ /* 0x040ff0000000185c */
[-C--:B------:R-:W-:Y:S08]  /*20c40*/  HMMA.16816.F32 R96, R176, R18.reuse, R96 ;  /* 0x00000012b060723c */ /* 0x080ff00000001860 */
[----:B------:R-:W-:Y:S01]  /*20c50*/  HMMA.16816.F32 R100, R172, R18, R100 ;  /* 0x00000012ac64723c */ /* 0x000fe20000001864 */
[----:B------:R-:W-:Y:S07]  /*20c60*/  @!UPT UIADD3 URZ, URZ, URZ, URZ ;  /* 0x0000003f3f3ff290 */ /* 0x000fee000fffe03f */
[----:B------:R-:W-:-:S11]  /*20c70*/  @P0 BRA `(.L_x_1099) ;  /* 0xffffb9a000000947 */ /* 0x000fd6000383ffff */
.L_x_1067:
[----:B------:R-:W-:Y:S05]  /*20c80*/  BRA.DIV ~URZ, `(.L_x_1100) ;  /* 0x00007a427f007947 */ /* 0x000fea000b800000 */
[----:B------:R1:W2:Y:S02]  /*20c90*/  SHFL.BFLY PT, R0, R248, 0x2, 0x1f ;  /* 0x0c401f00f8007f89 */ /* 0x0002a400000e0000 */
.L_x_1221:
        /* <DEDUP_REMOVED lines=15> */
.L_x_1222:
[----:B------:R-:W-:Y:S01]  /*20d90*/  FSETP.NE.FTZ.AND P3, PT, R10, RZ, PT ;  /* 0x000000ff0a00720b */ /* 0x000fe20003f75000 */
[----:B------:R-:W-:Y:S01]  /*20da0*/  CS2R R2, SRZ ;  /* 0x0000000000027805 */ /* 0x000fe2000001ff00 */
[----:B------:R-:W-:Y:S01]  /*20db0*/  MOV R0, RZ ;  /* 0x000000ff00007202 */ /* 0x000fe20000000f00 */
[----:B-1----:R-:W-:Y:S01]  /*20dc0*/  FADD.FTZ R4, R12, R11 ;  /* 0x0000000b0c047221 */ /* 0x002fe20000010000 */
        /* <DEDUP_REMOVED lines=38> */
[----:B-1--4-:R-:W-:-:S02]  /*21030*/  @P2 FMUL.FTZ R11, R9, 0.69314718246459960938 ;  /* 0x3f317218090b2820 */ /* 0x012fc40000410000 */
        /* <DEDUP_REMOVED lines=17> */
[----:B------:R-:W-:Y:S02]  /*21150*/  FMUL.FTZ R45, R2, R61 ;  /* 0x0000003d022d7220 */ /* 0x000fe40000410000 */
        /* <DEDUP_REMOVED lines=11> */
[----:B------:R-:W-:Y:S01]  /*21210*/  FMUL.FTZ R75, R3, R103 ;  /* 0x00000067034b7220 */ /* 0x000fe20000410000 */
[----:B------:R-:W-:Y:S01]  /*21220*/  @P3 MOV R3, 0x3f317218 ;  /* 0x3f31721800033802 */ /* 0x000fe20000000f00 */
        /* <DEDUP_REMOVED lines=60> */
.L_x_922:
[----:B------:R2:W5:Y:S04]  /*215f0*/  LDL R6, [R1+0x80] ;  /* 0x0000800001067983 */ /* 0x0005680000100800 */
[----:B------:R-:W3:Y:S01]  /*21600*/  S2R R2, SR_TID.X ;  /* 0x0000000000027919 */ /* 0x000ee20000002100 */
[----:B------:R-:W-:Y:S01]  /*21610*/  BSSY B0, `(.L_x_1102) ;  /* 0x0000011000007945 */ /* 0x000fe20003800000 */
[----:B---3--:R-:W-:-:S13]  /*21620*/  LOP3.LUT P0, RZ, R2, 0x7f, RZ, 0xc0, !PT ;  /* 0x0000007f02ff7812 */ /* 0x008fda000780c0ff */
[----:B------:R-:W-:Y:S05]  /*21630*/  @P0 BRA `(.L_x_1103) ;  /* 0x000000e000000947 */ /* 0x000fea0003800000 */
[----:B--2---:R-:W2:Y:S01]  /*21640*/  S2R R4, SR_LANEID ;  /* 0x0000000000047919 */ /* 0x004ea20000000000 */
[----:B------:R-:W-:Y:S01]  /*21650*/  VOTEU.ANY UR4, UPT, PT ;  /* 0x0000000000047886 */ /* 0x000fe200038e0100 */
[----:B------:R-:W-:Y:S01]  /*21660*/  IMAD.MOV.U32 R5, RZ, RZ, c[0x0][0x564] ;  /* 0x00015900ff057624 */ /* 0x000fe200078e00ff */
[----:B-1----:R-:W2:Y:S08]  /*21670*/  FLO.U32 R3, UR4 ;  /* 0x0000000400037d00 */ /* 0x002eb000080e0000 */
        /* <DEDUP_REMOVED lines=9> */
[----:B------:R1:W-:Y:S02]  /*21710*/  STL [R1+0x80], R6 ;  /* 0x0000800601007387 */ /* 0x0003e40000100800 */
.L_x_1103:
[----:B--2---:R-:W-:Y:S05]  /*21720*/  BSYNC B0 ;  /* 0x0000000000007941 */ /* 0x004fea0003800000 */
.L_x_1102:
[----:B------:R-:W-:Y:S01]  /*21730*/  PRMT R0, R0, 0x9910, RZ ;  /* 0x0000991000007816 */ /* 0x000fe200000000ff */
[----:B------:R-:W-:Y:S01]  /*21740*/  BSSY B1, `(.L_x_1104) ;  /* 0x00003cc000017945 */ /* 0x000fe20003800000 */
[----:B-----5:R-:W-:Y:S02]  /*21750*/  IMAD.MOV.U32 R76, RZ, RZ, R6 ;  /* 0x000000ffff4c7224 */ /* 0x020fe400078e0006 */
[----:B------:R-:W-:-:S13]  /*21760*/  ISETP.NE.AND P0, PT, R0, RZ, PT ;  /* 0x000000ff0000720c */ /* 0x000fda0003f05270 */
[----:B------:R-:W-:Y:S05]  /*21770*/  @!P0 BRA `(.L_x_1105) ;  /* 0x00002ef000008947 */ /* 0x000fea0003800000 */
[----:B------:R-:W2:Y:S04]  /*21780*/  LDL R10, [R1+0x98] ;  /* 0x00009800010a7983 */ /* 0x000ea80000100800 */
[----:B------:R-:W3:Y:S04]  /*21790*/  LDL R9, [R1+0x9c] ;  /* 0x00009c0001097983 */ /* 0x000ee80000100800 */
[----:B------:R-:W4:Y:S04]  /*217a0*/  LDL R8, [R1+0xa4] ;  /* 0x0000a40001087983 */ /* 0x000f280000100800 */
[----:B------:R-:W4:Y:S04]  /*217b0*/  LDL R11, [R1+0xa0] ;  /* 0x0000a000010b7983 */ /* 0x000f280000100800 */
[----:B-1----:R-:W4:Y:S01]  /*217c0*/  LDL R6, [R1+0x8c] ;  /* 0x00008c0001067983 */ /* 0x002f220000100800 */
        /* <DEDUP_REMOVED lines=12> */
[----:B--2---:R1:W-:Y:S04]  /*21890*/  STS [R10+0x80], R0 ;  /* 0x000080000a007388 */ /* 0x0043e80000000800 */
[----:B------:R2:W-:Y:S04]  /*218a0*/  STS [R10+0x280], R3 ;  /* 0x000280030a007388 */ /* 0x0005e80000000800 */
[----:B---3--:R3:W-:Y:S01]  /*218b0*/  STS [R9], R2 ;  /* 0x0000000209007388 */ /* 0x0087e20000000800 */
[----:B-1----:R-:W-:-:S02]  /*218c0*/  F2FP.PACK_AB R0, R147, R146 ;  /* 0x000000929300723e */ /* 0x002fc400000000ff */
[----:B--2---:R-:W-:-:S03]  /*218d0*/  F2FP.PACK_AB R3, R35, R34 ;  /* 0x000000222303723e */ /* 0x004fc600000000ff */
[----:B------:R1:W-:Y:S01]  /*218e0*/  STS [R9+0x200], R0 ;  /* 0x0002000009007388 */ /* 0x0003e20000000800 */
[----:B---3--:R-:W-:-:S03]  /*218f0*/  F2FP.PACK_AB R2, R53, R52 ;  /* 0x000000343502723e */ /* 0x008fc600000000ff */
[----:B------:R2:W-:Y:S04]  /*21900*/  STS [R10+0x1080], R3 ;  /* 0x001080030a007388 */ /* 0x0005e80000000800 */
[----:B------:R3:W-:Y:S01]  /*21910*/  STS [R10+0x1280], R2 ;  /* 0x001280020a007388 */ /* 0x0007e20000000800 */
[----:B-1----:R-:W-:Y:S02]  /*21920*/  F2FP.PACK_AB R0, R37, R36 ;  /* 0x000000242500723e */ /* 0x002fe400000000ff */
[----:B--2---:R-:W-:-:S03]  /*21930*/  F2FP.PACK_AB R3, R149, R148 ;  /* 0x000000949503723e */ /* 0x004fc600000000ff */
[----:B------:R1:W-:Y:S01]  /*21940*/  STS [R9+0x1000], R0 ;  /* 0x0010000009007388 */ /* 0x0003e20000000800 */
[----:B---3--:R-:W-:-:S03]  /*21950*/  F2FP.PACK_AB R2, R151, R150 ;  /* 0x000000969702723e */ /* 0x008fc600000000ff */
[----:B------:R2:W-:Y:S04]  /*21960*/  STS [R9+0x1200], R4 ;  /* 0x0012000409007388 */ /* 0x0005e80000000800 */
[----:B----4-:R3:W-:Y:S04]  /*21970*/  STS [R8+0x80], R3 ;  /* 0x0000800308007388 */ /* 0x0107e80000000800 */
[----:B------:R4:W-:Y:S01]  /*21980*/  STS [R8+0x280], R2 ;  /* 0x0002800208007388 */ /* 0x0009e20000000800 */
[----:B-1----:R-:W-:Y:S02]  /*21990*/  F2FP.PACK_AB R0, R153, R152 ;  /* 0x000000989900723e */ /* 0x002fe400000000ff */
[----:B--2---:R-:W-:-:S03]  /*219a0*/  F2FP.PACK_AB R4, R39, R38 ;  /* 0x000000262704723e */ /* 0x004fc600000000ff */
[----:B------:R1:W-:Y:S01]  /*219b0*/  STS [R11], R0 ;  /* 0x000000000b007388 */ /* 0x0003e20000000800 */
        /* <DEDUP_REMOVED lines=69> */
[----:B-1----:R-:W-:-:S02]  /*21e10*/  F2FP.PACK_AB R2, R27, R26 ;  /* 0x0000001a1b02723e */ /* 0x002fc400000000ff */
[----:B--2---:R-:W-:-:S03]  /*21e20*/  F2FP.PACK_AB R0, R33, R32 ;  /* 0x000000202100723e */ /* 0x004fc600000000ff */
[----:B------:R-:W-:Y:S01]  /*21e30*/  STS [R11+0x5000], R2 ;  /* 0x005000020b007388 */ /* 0x000fe20000000800 */
[----:B---3--:R-:W-:-:S03]  /*21e40*/  IMAD.MOV.U32 R4, RZ, RZ, 0x4 ;  /* 0x00000004ff047424 */ /* 0x008fc600078e00ff */
[----:B------:R1:W-:Y:S01]  /*21e50*/  STS [R11+0x5200], R0 ;  /* 0x005200000b007388 */ /* 0x0003e20000000800 */
[----:B------:R-:W-:Y:S02]  /*21e60*/  IMAD.MOV.U32 R3, RZ, RZ, RZ ;  /* 0x000000ffff037224 */ /* 0x000fe400078e00ff */
[CC--:B------:R-:W-:Y:S01]  /*21e70*/  @P1 IMAD.WIDE R8, R6.reuse, R4.reuse, c[0x0][0x508] ;  /* 0x0001420006081625 */ /* 0x0c0fe200078e0204 */
[----:B------:R-:W-:Y:S03]  /*21e80*/  BAR.SYNC.DEFER_BLOCKING 0x1, 0x80 ;  /* 0x0042000000007b1d */ /* 0x000fe60000010000 */
[----:B------:R-:W-:-:S03]  /*21e90*/  IMAD.WIDE R4, R6, R4, c[0x0][0x500] ;  /* 0x0001400006047625 */ /* 0x000fc600078e0204 */
[----:B------:R2:W5:Y:S04]  /*21ea0*/  @P1 LDG.E R12, [R8.64] ;  /* 0x00000008080c1981 */ /* 0x000568000c1e1900 */
[----:B------:R2:W5:Y:S01]  /*21eb0*/  @P2 LDG.E R3, [R4.64] ;  /* 0x0000000804032981 */ /* 0x000562000c1e1900 */
[----:B----4-:R-:W-:-:S04]  /*21ec0*/  ISETP.NE.AND P0, PT, R10, RZ, PT ;  /* 0x000000ff0a00720c */ /* 0x010fc80003f05270 */
[----:B-1----:R-:W-:Y:S01]  /*21ed0*/  SEL R0, R10, c[0x0][0x3d4], P0 ;  /* 0x0000f5000a007a07 */ /* 0x002fe20000000000 */
[----:B------:R-:W-:Y:S05]  /*21ee0*/  @P1 BRA `(.L_x_1106) ;  /* 0x0000004000001947 */ /* 0x000fea0003800000 */
[----:B--2---:R-:W-:Y:S05]  /*21ef0*/  @!P2 BRA `(.L_x_1106) ;  /* 0x000000300000a947 */ /* 0x004fea0003800000 */
[----:B-----5:R1:W2:Y:S04]  /*21f00*/  LDG.E R12, [R4.64] ;  /* 0x00000008040c7981 */ /* 0x0202a8000c1e1900 */
[----:B-1----:R-:W2:Y:S02]  /*21f10*/  LDG.E R4, [R4.64+0x4] ;  /* 0x0000040804047981 */ /* 0x002ea4000c1e1900 */
[----:B--2---:R-:W-:Y:S02]  /*21f20*/  IADD3 R12, -R12, R4, RZ ;  /* 0x000000040c0c7210 */ /* 0x004fe40007ffe1ff */
.L_x_1106:
[----:B--2---:R-:W2:Y:S04]  /*21f30*/  LDL R4, [R1+0x7c] ;  /* 0x00007c0001047983 */ /* 0x004ea80000100800 */
[----:B------:R-:W3:Y:S04]  /*21f40*/  LDL.LU R5, [R1+0x88] ;  /* 0x0000880001057983 */ /* 0x000ee80000300800 */
[----:B------:R-:W2:Y:S04]  /*21f50*/  LDL R77, [R1+0x58] ;  /* 0x00005800014d7983 */ /* 0x000ea80000100800 */
[----:B------:R-:W4:Y:S04]  /*21f60*/  LDL R15, [R1+0xa8] ;  /* 0x0000a800010f7983 */ /* 0x000f280000100800 */
[----:B------:R-:W4:Y:S01]  /*21f70*/  LDL R78, [R1+0xe8] ;  /* 0x0000e800014e7983 */ /* 0x000f220000100800 */
[----:B------:R-:W-:Y:S01]  /*21f80*/  IMAD.MOV.U32 R13, RZ, RZ, 0x368 ;  /* 0x00000368ff0d7424 */ /* 0x000fe200078e00ff */
[----:B------:R-:W-:-:S04]  /*21f90*/  ISETP.GT.AND P2, PT, R0, 0x1, PT ;  /* 0x000000010000780c */ /* 0x000fc80003f44270 */
[----:B------:R-:W-:-:S04]  /*21fa0*/  SEL R13, R13, 0x328, P2 ;  /* 0x000003280d0d7807 */ /* 0x000fc80001000000 */
[----:B------:R-:W1:Y:S08]  /*21fb0*/  LDC.64 R8, c[0x0][R13+0x170] ;  /* 0x00005c000d087b82 */ /* 0x000e700000000a00 */
[----:B------:R-:W2:Y:S08]  /*21fc0*/  LDC.64 R16, c[0x0][R13+0x168] ;  /* 0x00005a000d107b82 */ /* 0x000eb00000000a00 */
[----:B------:R1:W2:Y:S08]  /*21fd0*/  LDC.64 R20, c[0x0][R13+0x178] ;  /* 0x00005e000d147b82 */ /* 0x0002b00000000a00 */
[----:B------:R1:W2:Y:S01]  /*21fe0*/  LDC.64 R18, c[0x0][R13+0x160] ;  /* 0x000058000d127b82 */ /* 0x0002a20000000a00 */
[----:B------:R-:W-:Y:S01]  /*21ff0*/  ISETP.NE.U32.AND P0, PT, RZ, c[0x0][0x500], PT ;  /* 0x00014000ff007a0c */ /* 0x000fe20003f05070 */
[----:B------:R-:W-:-:S03]  /*22000*/  IMAD.MOV.U32 R0, RZ, RZ, c[0x0][0x4e8] ;  /* 0x00013a00ff007624 */ /* 0x000fc600078e00ff */
[----:B------:R-:W-:Y:S02]  /*22010*/  ISETP.NE.AND.EX P0, PT, RZ, c[0x0][0x504], PT, P0 ;  /* 0x00014100ff007a0c */ /* 0x000fe40003f05300 */
[----:B------:R-:W-:Y:S02]  /*22020*/  ISETP.NE.AND P5, PT, R0, 0x1, PT ;  /* 0x000000010000780c */ /* 0x000fe40003fa5270 */
[----:B------:R-:W-:Y:S02]  /*22030*/  SHF.R.S32.HI R0, RZ, 0x1f, R6 ;  /* 0x0000001fff007819 */ /* 0x000fe40000011406 */
[----:B------:R-:W-:Y:S02]  /*22040*/  SEL R2, R6, RZ, !P0 ;  /* 0x000000ff06027207 */ /* 0x000fe40004000000 */
[----:B------:R-:W-:Y:S01]  /*22050*/  SEL R6, R0, RZ, !P0 ;  /* 0x000000ff00067207 */ /* 0x000fe20004000000 */
[----:B------:R-:W2:Y:S02]  /*22060*/  S2R R79, SR_TID.X ;  /* 0x00000000004f7919 */ /* 0x000ea40000002100 */
[----:B-1----:R-:W-:-:S04]  /*22070*/  IMAD R0, R9, R2, RZ ;  /* 0x0000000209007224 */ /* 0x002fc800078e02ff */
[C---:B------:R-:W-:Y:S02]  /*22080*/  IMAD R14, R8.reuse, R6, R0 ;  /* 0x00000006080e7224 */ /* 0x040fe400078e0200 */
[----:B------:R-:W-:-:S04]  /*22090*/  IMAD.WIDE.U32 R8, R8, R2, RZ ;  /* 0x0000000208087225 */ /* 0x000fc800078e00ff */
[----:B------:R-:W-:Y:S01]  /*220a0*/  IMAD.IADD R14, R9, 0x1, R14 ;  /* 0x00000001090e7824 */ /* 0x000fe200078e020e */
[----:B------:R-:W-:-:S04]  /*220b0*/  LOP3.LUT R209, R209, 0xfffffffd, RZ, 0xc0, !PT ;  /* 0xfffffffdd1d17812 */ /* 0x000fc800078ec0ff */
[----:B------:R-:W-:Y:S02]  /*220c0*/  LOP3.LUT R209, R209, 0xfffffffe, RZ, 0xc0, !PT ;  /* 0xfffffffed1d17812 */ /* 0x000fe400078ec0ff */
[----:B---3--:R-:W-:Y:S01]  /*220d0*/  LOP3.LUT R5, R5, 0xffff, RZ, 0xc0, !PT ;  /* 0x0000ffff05057812 */ /* 0x008fe200078ec0ff */
[----:B--2---:R-:W-:-:S04]  /*220e0*/  IMAD.IADD R4, R4, 0x1, R77 ;  /* 0x0000000104047824 */ /* 0x004fc800078e024d */
[----:B------:R-:W-:-:S04]  /*220f0*/  IMAD.WIDE.U32 R10, R16, R5, RZ ;  /* 0x00000005100a7225 */ /* 0x000fc800078e00ff */
[----:B------:R-:W-:-:S04]  /*22100*/  @P5 IMAD.HI.U32 R6, R4, c[0x0][0x4ec], RZ ;  /* 0x00013b0004065a27 */ /* 0x000fc800078e00ff */
[----:B------:R-:W-:Y:S01]  /*22110*/  IMAD.MOV.U32 R0, RZ, RZ, R4 ;  /* 0x000000ffff007224 */ /* 0x000fe200078e0004 */
[----:B------:R-:W-:Y:S01]  /*22120*/  @P5 SHF.R.U32.HI R0, RZ, c[0x0][0x4f0], R6 ;  /* 0x00013c00ff005a19 */ /* 0x000fe20000011606 */
[----:B------:R-:W-:Y:S01]  /*22130*/  IMAD R13, R17, R5, RZ ;  /* 0x00000005110d7224 */ /* 0x000fe200078e02ff */
[----:B----4-:R-:W-:Y:S02]  /*22140*/  SEL R6, R15, RZ, P2 ;  /* 0x000000ff0f067207 */ /* 0x010fe40001000000 */
[----:B-----5:R-:W-:Y:S01]  /*22150*/  IADD3 R15, P1, P0, R8, R10, R3 ;  /* 0x0000000a080f7210 */ /* 0x020fe2000783e003 */
        /* <DEDUP_REMOVED lines=36> */
[----:B---3--:R-:W-:-:S05]  /*223a0*/  IMAD.IADD R6, R78, 0x1, R77 ;  /* 0x000000014e067824 */ /* 0x008fca00078e024d */
        /* <DEDUP_REMOVED lines=18> */
[----:B------:R-:W2:Y:S04]  /*224d0*/  LDL R78, [R1+0x24] ;  /* 0x00002400014e7983 */ /* 0x000ea80000100800 */
[----:B------:R-:W3:Y:S01]  /*224e0*/  LDL R20, [R1+0x3c] ;  /* 0x00003c0001147983 */ /* 0x000ee20000100800 */
[----:B------:R-:W-:Y:S01]  /*224f0*/  IMAD R16, R16, c[0x0][0x3a0], RZ ;  /* 0x0000e80010107a24 */ /* 0x000fe200078e02ff */
[----:B------:R-:W-:Y:S01]  /*22500*/  SHF.R.S32.HI R4, RZ, 0x1f, R2 ;  /* 0x0000001fff047819 */ /* 0x000fe20000011402 */
[C---:B-1----:R-:W-:Y:S01]  /*22510*/  IMAD.WIDE.U32 R8, R3.reuse, c[0x0][0x3a0], RZ ;  /* 0x0000e80003087a25 */ /* 0x042fe200078e00ff */
[----:B------:R-:W1:Y:S03]  /*22520*/  S2R R12, SR_TID.X ;  /* 0x00000000000c7919 */ /* 0x000e660000002100 */
[----:B------:R-:W-:-:S02]  /*22530*/  IMAD R3, R3, c[0x0][0x3a4], R16 ;  /* 0x0000e90003037a24 */ /* 0x000fc400078e0210 */
[----:B------:R-:W-:-:S03]  /*22540*/  IMAD R10, R4, c[0x0][0x3f0], RZ ;  /* 0x0000fc00040a7a24 */ /* 0x000fc600078e02ff */
[----:B------:R-:W-:Y:S01]  /*22550*/  IADD3 R9, R9, R3, RZ ;  /* 0x0000000309097210 */ /* 0x000fe20007ffe0ff */
[----:B------:R-:W-:-:S04]  /*22560*/  IMAD R10, R2, c[0x0][0x3f4], R10 ;  /* 0x0000fd00020a7a24 */ /* 0x000fc800078e020a */
[----:B------:R-:W-:-:S04]  /*22570*/  IMAD.WIDE.U32 R8, R5, c[0x0][0x3e8], R8 ;  /* 0x0000fa0005087a25 */ /* 0x000fc800078e0008 */
[----:B------:R-:W-:Y:S01]  /*22580*/  IMAD R5, R5, c[0x0][0x3ec], R9 ;  /* 0x0000fb0005057a24 */ /* 0x000fe200078e0209 */
[----:B------:R-:W-:-:S05]  /*22590*/  MOV R4, R8 ;  /* 0x0000000800047202 */ /* 0x000fca0000000f00 */
[----:B------:R-:W-:Y:S01]  /*225a0*/  IMAD.WIDE.U32 R4, R2, c[0x0][0x3f0], R4 ;  /* 0x0000fc0002047a25 */ /* 0x000fe200078e0004 */
[----:B-1----:R-:W-:-:S04]  /*225b0*/  SHF.R.S32.HI R13, RZ, 0x1f, R12 ;  /* 0x0000001fff0d7819 */ /* 0x002fc8000001140c */
[----:B------:R-:W-:Y:S02]  /*225c0*/  IADD3 R5, R5, R10, RZ ;  /* 0x0000000a05057210 */ /* 0x000fe40007ffe0ff */
[----:B------:R-:W-:-:S04]  /*225d0*/  LEA.HI R13, R13, R12, RZ, 0x2 ;  /* 0x0000000c0d0d7211 */ /* 0x000fc800078f10ff */
[----:B------:R-:W-:Y:S02]  /*225e0*/  SHF.R.S32.HI R13, RZ, 0x2, R13 ;  /* 0x00000002ff0d7819 */ /* 0x000fe4000001140d */
[----:B--2---:R-:W-:Y:S02]  /*225f0*/  IADD3 R6, R78, R77, RZ ;  /* 0x0000004d4e067210 */ /* 0x004fe40007ffe0ff */
[----:B---3--:R-:W-:-:S03]  /*22600*/  SHF.L.U32 R9, R20, 0x1, RZ ;  /* 0x0000000114097819 */ /* 0x008fc600000006ff */
[----:B------:R-:W-:Y:S01]  /*22610*/  @P5 IMAD.HI.U32 R11, R6, c[0x0][0x4ec], RZ ;  /* 0x00013b00060b5a27 */ /* 0x000fe200078e00ff */
[----:B------:R-:W-:Y:S01]  /*22620*/  MOV R3, R6 ;  /* 0x0000000600037202 */ /* 0x000fe20000000f00 */
[----:B------:R1:W2:Y:S03]  /*22630*/  LDS.128 R24, [R9+0x80] ;  /* 0x0000800009187984 */ /* 0x0002a60000000c00 */
[----:B------:R-:W-:Y:S01]  /*22640*/  @P5 SHF.R.U32.HI R3, RZ, c[0x0][0x4f0], R11 ;  /* 0x00013c00ff035a19 */ /* 0x000fe2000001160b */
[----:B------:R1:W3:Y:S03]  /*22650*/  LDS.128 R36, [R9+0x880] ;  /* 0x0008800009247984 */ /* 0x0002e60000000c00 */
[----:B------:R-:W-:Y:S02]  /*22660*/  SHF.R.S32.HI R8, RZ, 0x1f, R3 ;  /* 0x0000001fff087819 */ /* 0x000fe40000011403 */
[----:B------:R-:W-:Y:S01]  /*22670*/  IADD3 R2, -R3, RZ, RZ ;  /* 0x000000ff03027210 */ /* 0x000fe20007ffe1ff */
[----:B------:R1:W4:Y:S02]  /*22680*/  LDS.128 R48, [R9+0x1080] ;  /* 0x0010800009307984 */ /* 0x0003240000000c00 */
[----:B------:R-:W-:-:S02]  /*22690*/  IMAD R8, R8, c[0x0][0x3e0], RZ ;  /* 0x0000f80008087a24 */ /* 0x000fc400078e02ff */
[----:B------:R1:W1:Y:S01]  /*226a0*/  LDS.128 R60, [R9+0x1880] ;  /* 0x00188000093c7984 */ /* 0x0002620000000c00 */
[----:B------:R-:W-:Y:S02]  /*226b0*/  IMAD R6, R2, c[0x0][0x4e8], R6 ;  /* 0x00013a0002067a24 */ /* 0x000fe400078e0206 */
[C---:B------:R-:W-:Y:S01]  /*226c0*/  IMAD R8, R3.reuse, c[0x0][0x3e4], R8 ;  /* 0x0000f90003087a24 */ /* 0x040fe200078e0208 */
[----:B------:R1:W1:Y:S01]  /*226d0*/  LDS.128 R20, [R9+0x2080] ;  /* 0x0020800009147984 */ /* 0x0002620000000c00 */
[----:B------:R-:W-:Y:S01]  /*226e0*/  IMAD.WIDE.U32 R2, R3, c[0x0][0x3e0], R4 ;  /* 0x0000f80003027a25 */ /* 0x000fe200078e0004 */
[----:B------:R-:W-:Y:S02]  /*226f0*/  SHF.R.S32.HI R4, RZ, 0x1f, R6 ;  /* 0x0000001fff047819 */ /* 0x000fe40000011406 */
[----:B------:R1:W1:Y:S02]  /*22700*/  LDS.128 R32, [R9+0x2880] ;  /* 0x0028800009207984 */ /* 0x0002640000000c00 */
[----:B------:R-:W-:Y:S01]  /*22710*/  IADD3 R3, R3, R8, RZ ;  /* 0x0000000803037210 */ /* 0x000fe20007ffe0ff */
[----:B------:R-:W-:Y:S01]  /*22720*/  IMAD R4, R4, c[0x0][0x3d8], RZ ;  /* 0x0000f60004047a24 */ /* 0x000fe200078e02ff */
[----:B------:R1:W1:Y:S03]  /*22730*/  LDS.128 R44, [R9+0x3080] ;  /* 0x00308000092c7984 */ /* 0x0002660000000c00 */
[C---:B------:R-:W-:Y:S01]  /*22740*/  IMAD.WIDE.U32 R2, R6.reuse, c[0x0][0x3d8], R2 ;  /* 0x0000f60006027a25 */ /* 0x040fe200078e0002 */
[----:B------:R1:W1:Y:S03]  /*22750*/  LDS.128 R56, [R9+0x3880] ;  /* 0x0038800009387984 */ /* 0x0002660000000c00 */
[----:B------:R-:W-:Y:S01]  /*22760*/  IMAD R6, R6, c[0x0][0x3dc], R4 ;  /* 0x0000f70006067a24 */ /* 0x000fe200078e0204 */
[----:B------:R1:W1:Y:S01]  /*22770*/  LDS.128 R16, [R9+0x4080] ;  /* 0x0040800009107984 */ /* 0x0002620000000c00 */
[----:B------:R-:W-:-:S02]  /*22780*/  LEA R12, P0, R2, c[0x0][0x380], 0x1 ;  /* 0x0000e000020c7a11 */ /* 0x000fc400078008ff */
[----:B------:R-:W-:Y:S01]  /*22790*/  IADD3 R4, R13, R77, RZ ;  /* 0x0000004d0d047210 */ /* 0x000fe20007ffe0ff */
[----:B------:R1:W1:Y:S01]  /*227a0*/  LDS.128 R28, [R9+0x4880] ;  /* 0x00488000091c7984 */ /* 0x0002620000000c00 */
[----:B------:R-:W-:-:S03]  /*227b0*/  IADD3 R3, R3, R6, RZ ;  /* 0x0000000603037210 */ /* 0x000fc60007ffe0ff */
[----:B------:R1:W1:Y:S01]  /*227c0*/  LDS.128 R40, [R9+0x5080] ;  /* 0x0050800009287984 */ /* 0x0002620000000c00 */
[----:B------:R-:W-:-:S03]  /*227d0*/  LEA.HI.X R5, R2, c[0x0][0x384], R3, 0x1, P0 ;  /* 0x0000e10002057a11 */ /* 0x000fc600000f0c03 */
[----:B------:R1:W1:Y:S01]  /*227e0*/  LDS.128 R52, [R9+0x5880] ;  /* 0x0058800009347984 */ /* 0x0002620000000c00 */
[----:B------:R-:W-:Y:S05]  /*227f0*/  BRA.DIV ~URZ, `(.L_x_1108) ;  /* 0x000061427f007947 */ /* 0x000fea000b800000 */
[----:B--23--:R2:W3:Y:S02]  /*22800*/  SHFL.IDX PT, R6, R5, RZ, 0x1c1f ;  /* 0x001c1fff05067589 */ /* 0x00c4e400000e0000 */
.L_x_1223:
[----:B------:R-:W-:Y:S05]  /*22810*/  BRA.DIV ~URZ, `(.L_x_1109) ;  /* 0x000061927f007947 */ /* 0x000fea000b800000 */
[----:B------:R2:W4:Y:S02]  /*22820*/  SHFL.IDX PT, R2, R12, RZ, 0x1c1f ;  /* 0x001c1fff0c027589 */ /* 0x00052400000e0000 */
.L_x_1224:
[----:B------:R-:W-:Y:S01]  /*22830*/  ISETP.GE.AND P0, PT, R4, R0, PT ;  /* 0x000000000400720c */ /* 0x000fe20003f06270 */
[----:B------:R-:W-:-:S12]  /*22840*/  BSSY B0, `(.L_x_1110) ;  /* 0x0000012000007945 */ /* 0x000fd80003800000 */
[----:B------:R-:W-:Y:S05]  /*22850*/  @P0 BRA `(.L_x_1111) ;  /* 0x0000010000000947 */ /* 0x000fea0003800000 */
[----:B------:R-:W5:Y:S04]  /*22860*/  LDL.64 R64, [R1] ;  /* 0x0000000001407983 */ /* 0x000f680000100a00 */
[----:B--2---:R-:W2:Y:S04]  /*22870*/  LDL R13, [R1+0x8] ;  /* 0x00000800010d7983 */ /* 0x004ea80000100800 */
[----:B----4-:R-:W4:Y:S04]  /*22880*/  LDL R15, [R1+0x94] ;  /* 0x00009400010f7983 */ /* 0x010f280000100800 */
[----:B---3--:R-:W3:Y:S01]  /*22890*/  LDL R14, [R1+0x90] ;  /* 0x00009000010e7983 */ /* 0x008ee20000100800 */
[----:B------:R-:W-:-:S13]  /*228a0*/  ISETP.GE.AND P1, PT, R252, c[0x0][0x3c8], PT ;  /* 0x0000f200fc007a0c */ /* 0x000fda0003f26270 */
[----:B------:R-:W-:Y:S02]  /*228b0*/  @!P1 LEA R8, P4, R252, R2, 0x1 ;  /* 0x00000002fc089211 */ /* 0x000fe400078808ff */
[----:B-----5:R-:W-:Y:S02]  /*228c0*/  ISETP.GE.AND P2, PT, R64, c[0x0][0x3c8], PT ;  /* 0x0000f20040007a0c */ /* 0x020fe40003f46270 */
[----:B--2---:R-:W-:Y:S02]  /*228d0*/  ISETP.GE.AND P0, PT, R13, c[0x0][0x3c8], PT ;  /* 0x0000f2000d007a0c */ /* 0x004fe40003f06270 */
[----:B-1--4-:R-:W-:-:S09]  /*228e0*/  @!P1 LEA.HI.X R9, R252, R6, R15, 0x1, P4 ;  /* 0x00000006fc099211 */ /* 0x012fd200020f0c0f */
[CC--:B------:R-:W-:Y:S02]  /*228f0*/  @!P2 LEA R10, P5, R64.reuse, R2.reuse, 0x1 ;  /* 0x00000002400aa211 */ /* 0x0c0fe400078a08ff */
[C---:B------:R-:W-:Y:S02]  /*22900*/  @!P0 LEA R2, P3, R13.reuse, R2, 0x1 ;  /* 0x000000020d028211 */ /* 0x040fe400078608ff */
[-C--:B------:R-:W-:Y:S02]  /*22910*/  @!P2 LEA.HI.X R11, R64, R6.reuse, R65, 0x1, P5 ;  /* 0x00000006400ba211 */ /* 0x080fe400028f0c41 */
[----:B---3--:R-:W-:-:S03]  /*22920*/  @!P0 LEA.HI.X R3, R13, R6, R14, 0x1, P3 ;  /* 0x000000060d038211 */ /* 0x008fc600018f0c0e */
[----:B------:R1:W-:Y:S04]  /*22930*/  @!P2 ST.E.128 [R10.64], R24 ;  /* 0x000000180a00a985 */ /* 0x0003e8000c101d08 */
[----:B------:R1:W-:Y:S04]  /*22940*/  @!P1 ST.E.128 [R8.64], R20 ;  /* 0x0000001408009985 */ /* 0x0003e8000c101d08 */
[----:B------:R1:W-:Y:S02]  /*22950*/  @!P0 ST.E.128 [R2.64], R16 ;  /* 0x0000001002008985 */ /* 0x0003e4000c101d08 */
.L_x_1111:
[----:B------:R-:W-:Y:S05]  /*22960*/  BSYNC B0 ;  /* 0x0000000000007941 */ /* 0x000fea0003800000 */
.L_x_1110:
[----:B------:R-:W-:Y:S05]  /*22970*/  BRA.DIV ~URZ, `(.L_x_1112) ;  /* 0x000060a27f007947 */ /* 0x000fea000b800000 */
[----:B---3--:R3:W2:Y:S04]  /*22980*/  SHFL.IDX PT, R6, R5, 0x1, 0x1c1f ;  /* 0x003c1f0005067f89 */ /* 0x0086a800000e0000 */
[----:B-1--4-:R3:W1:Y:S02]  /*22990*/  SHFL.IDX PT, R2, R12, 0x1, 0x1c1f ;  /* 0x003c1f000c027f89 */ /* 0x01266400000e0000 */
.L_x_1225:
[----:B------:R-:W-:Y:S01]  /*229a0*/  IADD3 R3, R4, 0x20, RZ ;  /* 0x0000002004037810 */ /* 0x000fe20007ffe0ff */
[----:B------:R-:W-:Y:S03]  /*229b0*/  BSSY B0, `(.L_x_1113) ;  /* 0x0000013000007945 */ /* 0x000fe60003800000 */
[----:B------:R-:W-:-:S13]  /*229c0*/  ISETP.GE.AND P0, PT, R3, R0, PT ;  /* 0x000000000300720c */ /* 0x000fda0003f06270 */
[----:B------:R-:W-:Y:S05]  /*229d0*/  @P0 BRA `(.L_x_1114) ;  /* 0x0000010000000947 */ /* 0x000fea0003800000 */
[----:B------:R-:W4:Y:S04]  /*229e0*/  LDL.64 R16, [R1] ;  /* 0x0000000001107983 */ /* 0x000f280000100a00 */
[----:B------:R-:W5:Y:S04]  /*229f0*/  LDL R13, [R1+0x8] ;  /* 0x00000800010d7983 */ /* 0x000f680000100800 */
[----:B---3--:R-:W3:Y:S04]  /*22a00*/  LDL R15, [R1+0x94] ;  /* 0x00009400010f7983 */ /* 0x008ee80000100800 */
[----:B--2---:R-:W2:Y:S01]  /*22a10*/  LDL R14, [R1+0x90] ;  /* 0x00009000010e7983 */ /* 0x004ea20000100800 */
[----:B------:R-:W-:-:S13]  /*22a20*/  ISETP.GE.AND P1, PT, R252, c[0x0][0x3c8], PT ;  /* 0x0000f200fc007a0c */ /* 0x000fda0003f26270 */
[----:B-1----:R-:W-:Y:S02]  /*22a30*/  @!P1 LEA R8, P4, R252, R2, 0x1 ;  /* 0x00000002fc089211 */ /* 0x002fe400078808ff */
[----:B----4-:R-:W-:Y:S02]  /*22a40*/  ISETP.GE.AND P2, PT, R16, c[0x0][0x3c8], PT ;  /* 0x0000f20010007a0c */ /* 0x010fe40003f46270 */
[----:B-----5:R-:W-:Y:S02]  /*22a50*/  ISETP.GE.AND P0, PT, R13, c[0x0][0x3c8], PT ;  /* 0x0000f2000d007a0c */ /* 0x020fe40003f06270 */
[----:B---3--:R-:W-:-:S09]  /*22a60*/  @!P1 LEA.HI.X R9, R252, R6, R15, 0x1, P4 ;  /* 0x00000006fc099211 */ /* 0x008fd200020f0c0f */
[CC--:B------:R-:W-:Y:S02]  /*22a70*/  @!P2 LEA R10, P5, R16.reuse, R2.reuse, 0x1 ;  /* 0x00000002100aa211 */ /* 0x0c0fe400078a08ff */
[C---:B------:R-:W-:Y:S02]  /*22a80*/  @!P0 LEA R2, P3, R13.reuse, R2, 0x1 ;  /* 0x000000020d028211 */ /* 0x040fe400078608ff */
[-C--:B------:R-:W-:Y:S02]  /*22a90*/  @!P2 LEA.HI.X R11, R16, R6.reuse, R17, 0x1, P5 ;  /* 0x00000006100ba211 */ /* 0x080fe400028f0c11 */
[----:B--2---:R-:W-:-:S03]  /*22aa0*/  @!P0 LEA.HI.X R3, R13, R6, R14, 0x1, P3 ;  /* 0x000000060d038211 */ /* 0x004fc600018f0c0e */
[----:B------:R1:W-:Y:S04]  /*22ab0*/  @!P2 ST.E.128 [R10.64], R36 ;  /* 0x000000240a00a985 */ /* 0x0003e8000c101d08 */
[----:B------:R1:W-:Y:S04]  /*22ac0*/  @!P1 ST.E.128 [R8.64], R32 ;  /* 0x0000002008009985 */ /* 0x0003e8000c101d08 */
[----:B------:R1:W-:Y:S02]  /*22ad0*/  @!P0 ST.E.128 [R2.64], R28 ;  /* 0x0000001c02008985 */ /* 0x0003e4000c101d08 */
.L_x_1114:
[----:B------:R-:W-:Y:S05]  /*22ae0*/  BSYNC B0 ;  /* 0x0000000000007941 */ /* 0x000fea0003800000 */
.L_x_1113:
[----:B------:R-:W-:Y:S05]  /*22af0*/  BRA.DIV ~URZ, `(.L_x_1115) ;  /* 0x00005ff27f007947 */ /* 0x000fea000b800000 */
[----:B--2---:R2:W4:Y:S02]  /*22b00*/  SHFL.IDX PT, R6, R5, 0x2, 0x1c1f ;  /* 0x005c1f0005067f89 */ /* 0x00452400000e0000 */
.L_x_1226:
[----:B------:R-:W-:Y:S05]  /*22b10*/  BRA.DIV ~URZ, `(.L_x_1116) ;  /* 0x000060427f007947 */ /* 0x000fea000b800000 */
[----:B-1----:R1:W2:Y:S02]  /*22b20*/  SHFL.IDX PT, R2, R12, 0x2, 0x1c1f ;  /* 0x005c1f000c027f89 */ /* 0x0022a400000e0000 */
.L_x_1227:
[----:B------:R-:W-:Y:S01]  /*22b30*/  IADD3 R3, R4, 0x40, RZ ;  /* 0x0000004004037810 */ /* 0x000fe20007ffe0ff */
[----:B------:R-:W-:Y:S03]  /*22b40*/  BSSY B0, `(.L_x_1117) ;  /* 0x0000013000007945 */ /* 0x000fe60003800000 */
[----:B------:R-:W-:-:S13]  /*22b50*/  ISETP.GE.AND P0, PT, R3, R0, PT ;  /* 0x000000000300720c */ /* 0x000fda0003f06270 */
[----:B------:R-:W-:Y:S05]  /*22b60*/  @P0 BRA `(.L_x_1118) ;  /* 0x0000010000000947 */ /* 0x000fea0003800000 */
[----:B------:R-:W5:Y:S04]  /*22b70*/  LDL.64 R16, [R1] ;  /* 0x0000000001107983 */ /* 0x000f680000100a00 */
[----:B---3--:R-:W3:Y:S04]  /*22b80*/  LDL R13, [R1+0x8] ;  /* 0x00000800010d7983 */ /* 0x008ee80000100800 */
[----:B----4-:R-:W4:Y:S04]  /*22b90*/  LDL R15, [R1+0x94] ;  /* 0x00009400010f7983 */ /* 0x010f280000100800 */
[----:B--2---:R-:W2:Y:S01]  /*22ba0*/  LDL R14, [R1+0x90] ;  /* 0x00009000010e7983 */ /* 0x004ea20000100800 */
[----:B------:R-:W-:-:S13]  /*22bb0*/  ISETP.GE.AND P1, PT, R252, c[0x0][0x3c8], PT ;  /* 0x0000f200fc007a0c */ /* 0x000fda0003f26270 */
[----:B------:R-:W-:Y:S02]  /*22bc0*/  @!P1 LEA R8, P4, R252, R2, 0x1 ;  /* 0x00000002fc089211 */ /* 0x000fe400078808ff */
[----:B-----5:R-:W-:Y:S02]  /*22bd0*/  ISETP.GE.AND P2, PT, R16, c[0x0][0x3c8], PT ;  /* 0x0000f20010007a0c */ /* 0x020fe40003f46270 */
[----:B---3--:R-:W-:Y:S02]  /*22be0*/  ISETP.GE.AND P0, PT, R13, c[0x0][0x3c8], PT ;  /* 0x0000f2000d007a0c */ /* 0x008fe40003f06270 */
[----:B----4-:R-:W-:-:S09]  /*22bf0*/  @!P1 LEA.HI.X R9, R252, R6, R15, 0x1, P4 ;  /* 0x00000006fc099211 */ /* 0x010fd200020f0c0f */
[CC--:B------:R-:W-:Y:S02]  /*22c00*/  @!P2 LEA R10, P5, R16.reuse, R2.reuse, 0x1 ;  /* 0x00000002100aa211 */ /* 0x0c0fe400078a08ff */
[C---:B------:R-:W-:Y:S02]  /*22c10*/  @!P0 LEA R2, P3, R13.reuse, R2, 0x1 ;  /* 0x000000020d028211 */ /* 0x040fe400078608ff */
[-C--:B------:R-:W-:Y:S02]  /*22c20*/  @!P2 LEA.HI.X R11, R16, R6.reuse, R17, 0x1, P5 ;  /* 0x00000006100ba211 */ /* 0x080fe400028f0c11 */
[----:B--2---:R-:W-:-:S03]  /*22c30*/  @!P0 LEA.HI.X R3, R13, R6, R14, 0x1, P3 ;  /* 0x000000060d038211 */ /* 0x004fc600018f0c0e */
[----:B------:R2:W-:Y:S04]  /*22c40*/  @!P2 ST.E.128 [R10.64], R48 ;  /* 0x000000300a00a985 */ /* 0x0005e8000c101d08 */
[----:B------:R2:W-:Y:S04]  /*22c50*/  @!P1 ST.E.128 [R8.64], R44 ;  /* 0x0000002c08009985 */ /* 0x0005e8000c101d08 */
[----:B------:R2:W-:Y:S02]  /*22c60*/  @!P0 ST.E.128 [R2.64], R40 ;  /* 0x0000002802008985 */ /* 0x0005e4000c101d08 */
.L_x_1118:
[----:B------:R-:W-:Y:S05]  /*22c70*/  BSYNC B0 ;  /* 0x0000000000007941 */ /* 0x000fea0003800000 */
.L_x_1117:
[----:B------:R-:W-:Y:S05]  /*22c80*/  BRA.DIV ~URZ, `(.L_x_1119) ;  /* 0x00005f427f007947 */ /* 0x000fea000b800000 */
[----:B--23--:R-:W2:Y:S04]  /*22c90*/  SHFL.IDX PT, R5, R5, 0x3, 0x1c1f ;  /* 0x007c1f0005057f89 */ /* 0x00cea800000e0000 */
[----:B------:R3:W1:Y:S02]  /*22ca0*/  SHFL.IDX PT, R2, R12, 0x3, 0x1c1f ;  /* 0x007c1f000c027f89 */ /* 0x00066400000e0000 */
.L_x_1228:
[----:B------:R-:W-:-:S04]  /*22cb0*/  IADD3 R3, R4, 0x60, RZ ;  /* 0x0000006004037810 */ /* 0x000fc80007ffe0ff */
[----:B------:R-:W-:-:S13]  /*22cc0*/  ISETP.GE.AND P0, PT, R3, R0, PT ;  /* 0x000000000300720c */ /* 0x000fda0003f06270 */
[----:B------:R-:W-:Y:S05]  /*22cd0*/  @P0 BRA `(.L_x_1120) ;  /* 0x0000272000000947 */ /* 0x000fea0003800000 */
[----:B------:R-:W5:Y:S04]  /*22ce0*/  LDL.64 R14, [R1] ;  /* 0x00000000010e7983 */ /* 0x000f680000100a00 */
[----:B-1-3--:R-:W3:Y:S04]  /*22cf0*/  LDL R12, [R1+0x94] ;  /* 0x00009400010c7983 */ /* 0x00aee80000100800 */
[----:B----4-:R-:W4:Y:S01]  /*22d00*/  LDL R6, [R1+0x8] ;  /* 0x0000080001067983 */ /* 0x010f220000100800 */
[----:B------:R-:W-:-:S13]  /*22d10*/  ISETP.GE.AND P0, PT, R252, c[0x0][0x3c8], PT ;  /* 0x0000f200fc007a0c */ /* 0x000fda0003f06270 */
[----:B------:R-:W-:Y:S02]  /*22d20*/  @!P0 LEA R8, P2, R252, R2, 0x1 ;  /* 0x00000002fc088211 */ /* 0x000fe400078408ff */
[----:B-----5:R-:W-:Y:S02]  /*22d30*/  ISETP.GE.AND P1, PT, R14, c[0x0][0x3c8], PT ;  /* 0x0000f2000e007a0c */ /* 0x020fe40003f26270 */
[----:B--23--:R-:W-:-:S11]  /*22d40*/  @!P0 LEA.HI.X R9, R252, R5, R12, 0x1, P2 ;  /* 0x00000005fc098211 */ /* 0x00cfd600010f0c0c */
[----:B------:R-:W-:-:S04]  /*22d50*/  @!P1 LEA R10, P3, R14, R2, 0x1 ;  /* 0x000000020e0a9211 */ /* 0x000fc800078608ff */
[----:B------:R-:W-:-:S05]  /*22d60*/  @!P1 LEA.HI.X R11, R14, R5, R15, 0x1, P3 ;  /* 0x000000050e0b9211 */ /* 0x000fca00018f0c0f */
[----:B------:R1:W-:Y:S04]  /*22d70*/  @!P1 ST.E.128 [R10.64], R60 ;  /* 0x0000003c0a009985 */ /* 0x0003e8000c101d08 */
[----:B------:R1:W-:Y:S01]  /*22d80*/  @!P0 ST.E.128 [R8.64], R56 ;  /* 0x0000003808008985 */ /* 0x0003e2000c101d08 */
[----:B----4-:R-:W-:-:S13]  /*22d90*/  ISETP.GE.AND P0, PT, R6, c[0x0][0x3c8], PT ;  /* 0x0000f20006007a0c */ /* 0x010fda0003f06270 */
[----:B------:R-:W-:Y:S05]  /*22da0*/  @P0 BRA `(.L_x_1120) ;  /* 0x0000265000000947 */ /* 0x000fea0003800000 */
[----:B------:R-:W2:Y:S01]  /*22db0*/  LDL R12, [R1+0x90] ;  /* 0x00009000010c7983 */ /* 0x000ea20000100800 */
[----:B------:R-:W-:-:S04]  /*22dc0*/  LEA R2, P0, R6, R2, 0x1 ;  /* 0x0000000206027211 */ /* 0x000fc800078008ff */
[----:B--2---:R-:W-:-:S05]  /*22dd0*/  LEA.HI.X R3, R6, R5, R12, 0x1, P0 ;  /* 0x0000000506037211 */ /* 0x004fca00000f0c0c */
[----:B------:R2:W-:Y:S01]  /*22de0*/  ST.E.128 [R2.64], R52 ;  /* 0x0000003402007985 */ /* 0x0005e2000c101d08 */
[----:B------:R-:W-:Y:S05]  /*22df0*/  BRA `(.L_x_1120) ;  /* 0x0000260000007947 */ /* 0x000fea0003800000 */
.L_x_1107:
[----:B-1----:R-:W2:Y:S01]  /*22e00*/  LDL.LU R10, [R1+0xa8] ;  /* 0x0000a800010a7983 */ /* 0x002ea20000300800 */
[----:B------:R-:W-:Y:S01]  /*22e10*/  IMAD R16, R16, c[0x0][0x408], RZ ;  /* 0x0001020010107a24 */ /* 0x000fe200078e02ff */
[----:B------:R-:W-:Y:S01]  /*22e20*/  SHF.R.S32.HI R0, RZ, 0x1f, R2 ;  /* 0x0000001fff007819 */ /* 0x000fe20000011402 */
[----:B------:R-:W-:-:S04]  /*22e30*/  IMAD.WIDE.U32 R8, R3, c[0x0][0x408], RZ ;  /* 0x0001020003087a25 */ /* 0x000fc800078e00ff */
[----:B------:R-:W-:Y:S02]  /*22e40*/  IMAD R3, R3, c[0x0][0x40c], R16 ;  /* 0x0001030003037a24 */ /* 0x000fe400078e0210 */
[----:B------:R-:W-:Y:S02]  /*22e50*/  IMAD R0, R0, c[0x0][0x440], RZ ;  /* 0x0001100000007a24 */ /* 0x000fe400078e02ff */
[----:B------:R-:W-:Y:S01]  /*22e60*/  @P5 IMAD.HI.U32 R6, R4, c[0x0][0x4ec], RZ ;  /* 0x00013b0004065a27 */ /* 0x000fe200078e00ff */
[----:B------:R-:W-:-:S05]  /*22e70*/  IADD3 R9, R9, R3, RZ ;  /* 0x0000000309097210 */ /* 0x000fca0007ffe0ff */
[----:B------:R-:W-:-:S04]  /*22e80*/  IMAD.WIDE.U32 R8, R5, c[0x0][0x438], R8 ;  /* 0x00010e0005087a25 */ /* 0x000fc800078e0008 */
        /* <DEDUP_REMOVED lines=24> */
.L_x_1229:
[----:B------:R-:W-:Y:S05]  /*23010*/  BRA.DIV ~URZ, `(.L_x_1122) ;  /* 0x00005cf27f007947 */ /* 0x000fea000b800000 */
[----:B------:R3:W4:Y:S02]  /*23020*/  SHFL.IDX PT, R0, R6, RZ, 0x1c1f ;  /* 0x001c1fff06007589 */ /* 0x00072400000e0000 */
.L_x_1230:
        /* <DEDUP_REMOVED lines=13> */
[----:B------:R-:W-:Y:S01]  /*23100*/  IADD3 R11, R251, 0x18, RZ ;  /* 0x00000018fb0b7810 */ /* 0x000fe20007ffe0ff */
        /* <DEDUP_REMOVED lines=14> */
[C---:B----4-:R-:W-:Y:S01]  /*231f0*/  @!P3 LEA R8, P0, R11.reuse, R0, 0x2 ;  /* 0x000000000b08b211 */ /* 0x050fe200078010ff */
        /* <DEDUP_REMOVED lines=55> */
.L_x_1124:
[----:B------:R-:W-:Y:S05]  /*23570*/  BSYNC B0 ;  /* 0x0000000000007941 */ /* 0x000fea0003800000 */
.L_x_1123:
[----:B------:R-:W-:Y:S05]  /*23580*/  BRA.DIV ~URZ, `(.L_x_1125) ;  /* 0x000057f27f007947 */ /* 0x000fea000b800000 */
[----:B--2---:R2:W1:Y:S04]  /*23590*/  SHFL.IDX PT, R4, R5, 0x1, 0x1c1f ;  /* 0x003c1f0005047f89 */ /* 0x00446800000e0000 */
[----:B----4-:R2:W4:Y:S02]  /*235a0*/  SHFL.IDX PT, R0, R6, 0x1, 0x1c1f ;  /* 0x003c1f0006007f89 */ /* 0x01052400000e0000 */
.L_x_1231:
        /* <DEDUP_REMOVED lines=34> */
[----:B------:R-:W-:Y:S02]  /*237d0*/  IADD3 R14, R251, 0x30, RZ ;  /* 0x00000030fb0e7810 */ /* 0x000fe40007ffe0ff */
[----:B----4-:R-:W-:Y:S01]  /*237e0*/  @!P5 LEA R8, P0, R11, R0, 0x2 ;  /* 0x000000000b08d211 */ /* 0x010fe200078010ff */
        /* <DEDUP_REMOVED lines=24> */
[C---:B------:R-:W-:Y:S01]  /*23970*/  IADD3 R16, R251.reuse, 0x50, RZ ;  /* 0x00000050fb107810 */ /* 0x040fe20007ffe0ff */
[----:B------:R5:W-:Y:S01]  /*23980*/  @!P0 ST.E.64 [R8.64], R140 ;  /* 0x0000008c08008985 */ /* 0x000be2000c101b08 */
[----:B------:R-:W-:Y:S02]  /*23990*/  IADD3 R14, R251, 0x58, RZ ;  /* 0x00000058fb0e7810 */ /* 0x000fe40007ffe0ff */
[----:B------:R-:W-:Y:S02]  /*239a0*/  ISETP.GE.AND P2, PT, R16, c[0x0][0x3c8], PT ;  /* 0x0000f20010007a0c */ /* 0x000fe40003f46270 */
[----:B-1----:R-:W-:-:S04]  /*239b0*/  @!P4 LEA R2, P1, R12, R0, 0x2 ;  /* 0x000000000c02c211 */ /* 0x002fc800078210ff */
[----:B------:R-:W-:Y:S02]  /*239c0*/  @!P4 LEA.HI.X R3, R12, R4, R13, 0x2, P1 ;  /* 0x000000040c03c211 */ /* 0x000fe400008f140d */
[----:B------:R-:W-:Y:S02]  /*239d0*/  @!P5 LEA R12, P0, R18, R0, 0x2 ;  /* 0x00000000120cd211 */ /* 0x000fe400078010ff */
[----:B------:R-:W-:Y:S01]  /*239e0*/  ISETP.GE.AND P1, PT, R14, c[0x0][0x3c8], PT ;  /* 0x0000f2000e007a0c */ /* 0x000fe20003f26270 */
[----:B------:R1:W-:Y:S01]  /*239f0*/  @!P4 ST.E.64 [R2.64], R142 ;  /* 0x0000008e0200c985 */ /* 0x0003e2000c101b08 */
[----:B------:R-:W-:Y:S02]  /*23a00*/  @!P5 LEA.HI.X R13, R18, R4, R19, 0x2, P0 ;  /* 0x00000004120dd211 */ /* 0x000fe400000f1413 */
[----:B----4-:R-:W-:-:S03]  /*23a10*/  @!P3 LEA R10, P0, R15, R0, 0x2 ;  /* 0x000000000f0ab211 */ /* 0x010fc600078010ff */
[----:B------:R4:W-:Y:S01]  /*23a20*/  @!P5 ST.E.64 [R12.64], R158 ;  /* 0x0000009e0c00d985 */ /* 0x0009e2000c101b08 */
[----:B------:R-:W-:Y:S02]  /*23a30*/  @!P3 LEA.HI.X R11, R15, R4, R17, 0x2, P0 ;  /* 0x000000040f0bb211 */ /* 0x000fe400000f1411 */
[C---:B------:R-:W-:Y:S02]  /*23a40*/  IADD3 R17, R251.reuse, 0x50, RZ ;  /* 0x00000050fb117810 */ /* 0x040fe40007ffe0ff */
[C---:B-----5:R-:W-:Y:S01]  /*23a50*/  @!P2 LEA R8, P0, R16.reuse, R0, 0x2 ;  /* 0x000000001008a211 */ /* 0x060fe200078010ff */
[----:B------:R4:W-:Y:S01]  /*23a60*/  @!P3 ST.E.64 [R10.64], R154 ;  /* 0x0000009a0a00b985 */ /* 0x0009e2000c101b08 */
[----:B------:R-:W-:Y:S02]  /*23a70*/  SHF.R.S32.HI R17, RZ, 0x1f, R17 ;  /* 0x0000001fff117819 */ /* 0x000fe40000011411 */
[----:B------:R-:W-:Y:S02]  /*23a80*/  IADD3 R15, R251, 0x58, RZ ;  /* 0x00000058fb0f7810 */ /* 0x000fe40007ffe0ff */
[----:B------:R-:W-:-:S02]  /*23a90*/  @!P2 LEA.HI.X R9, R16, R4, R17, 0x2, P0 ;  /* 0x000000041009a211 */ /* 0x000fc400000f1411 */
[----:B------:R-:W-:-:S03]  /*23aa0*/  SHF.R.S32.HI R15, RZ, 0x1f, R15 ;  /* 0x0000001fff0f7819 */ /* 0x000fc6000001140f */
[----:B------:R4:W-:Y:S01]  /*23ab0*/  @!P2 ST.E.64 [R8.64], R86 ;  /* 0x000000560800a985 */ /* 0x0009e2000c101b08 */
[----:B-1----:R-:W-:-:S04]  /*23ac0*/  @!P1 LEA R2, P0, R14, R0, 0x2 ;  /* 0x000000000e029211 */ /* 0x002fc800078010ff */
[----:B------:R-:W-:-:S05]  /*23ad0*/  @!P1 LEA.HI.X R3, R14, R4, R15, 0x2, P0 ;  /* 0x000000040e039211 */ /* 0x000fca00000f140f */
[----:B------:R4:W-:Y:S04]  /*23ae0*/  @!P1 ST.E.64 [R2.64], R74 ;  /* 0x0000004a02009985 */ /* 0x0009e8000c101b08 */
.L_x_1127:
[----:B------:R-:W-:Y:S05]  /*23af0*/  BSYNC B0 ;  /* 0x0000000000007941 */ /* 0x000fea0003800000 */
.L_x_1126:
[----:B------:R-:W-:Y:S05]  /*23b00*/  BRA.DIV ~URZ, `(.L_x_1128) ;  /* 0x000053427f007947 */ /* 0x000fea000b800000 */
[----:B-1----:R1:W2:Y:S02]  /*23b10*/  SHFL.IDX PT, R4, R5, 0x2, 0x1c1f ;  /* 0x005c1f0005047f89 */ /* 0x0022a400000e0000 */
.L_x_1232:
[----:B------:R-:W-:Y:S05]  /*23b20*/  BRA.DIV ~URZ, `(.L_x_1129) ;  /* 0x000053927f007947 */ /* 0x000fea000b800000 */
[----:B----4-:R4:W1:Y:S02]  /*23b30*/  SHFL.IDX PT, R0, R6, 0x2, 0x1c1f ;  /* 0x005c1f0006007f89 */ /* 0x01086400000e0000 */
.L_x_1233:
        /* <DEDUP_REMOVED lines=9> */
[C---:B------:R-:W-:Y:S02]  /*23bd0*/  IADD3 R9, R251.reuse, 0x8, RZ ;  /* 0x00000008fb097810 */ /* 0x040fe40007ffe0ff */
        /* <DEDUP_REMOVED lines=23> */
[C---:B------:R-:W-:Y:S02]  /*23d50*/  IADD3 R18, R251.reuse, 0x48, RZ ;  /* 0x00000048fb127810 */ /* 0x040fe40007ffe0ff */
        /* <DEDUP_REMOVED lines=51> */
.L_x_1131:
[----:B------:R-:W-:Y:S05]  /*24090*/  BSYNC B0 ;  /* 0x0000000000007941 */ /* 0x000fea0003800000 */
.L_x_1130:
[----:B------:R-:W-:Y:S05]  /*240a0*/  BRA.DIV ~URZ, `(.L_x_1132) ;  /* 0x00004e827f007947 */ /* 0x000fea000b800000 */
[----:B--2---:R2:W3:Y:S04]  /*240b0*/  SHFL.IDX PT, R4, R5, 0x3, 0x1c1f ;  /* 0x007c1f0005047f89 */ /* 0x0044e800000e0000 */
[----:B-1----:R2:W1:Y:S02]  /*240c0*/  SHFL.IDX PT, R0, R6, 0x3, 0x1c1f ;  /* 0x007c1f0006007f89 */ /* 0x00246400000e0000 */
.L_x_1234:
[----:B------:R-:W-:-:S13]  /*240d0*/  LOP3.LUT P0, RZ, R209, 0x2, RZ, 0xc0, !PT ;  /* 0x00000002d1ff7812 */ /* 0x000fda000780c0ff */
[----:B------:R-:W-:Y:S05]  /*240e0*/  @P0 BRA `(.L_x_1120) ;  /* 0x0000131000000947 */ /* 0x000fea0003800000 */
[C---:B------:R-:W-:Y:S02]  /*240f0*/  ISETP.GE.AND P4, PT, R251.reuse, c[0x0][0x3c8], PT ;  /* 0x0000f200fb007a0c */ /* 0x040fe40003f86270 */
[C---:B---3--:R-:W-:Y:S02]  /*24100*/  IADD3 R10, R251.reuse, 0x8, RZ ;  /* 0x00000008fb0a7810 */ /* 0x048fe40007ffe0ff */
[----:B------:R-:W-:Y:S02]  /*24110*/  IADD3 R13, R251, 0x18, RZ ;  /* 0x00000018fb0d7810 */ /* 0x000fe40007ffe0ff */
[----:B------:R-:W-:Y:S02]  /*24120*/  ISETP.GE.AND P3, PT, R10, c[0x0][0x3c8], PT ;  /* 0x0000f2000a007a0c */ /* 0x000fe40003f66270 */
[----:B------:R-:W-:Y:S02]  /*24130*/  ISETP.GE.AND P1, PT, R13, c[0x0][0x3c8], PT ;  /* 0x0000f2000d007a0c */ /* 0x000fe40003f26270 */
[----:B--2-4-:R-:W-:-:S02]  /*24140*/  IADD3 R6, R251, 0x10, RZ ;  /* 0x00000010fb067810 */ /* 0x014fc40007ffe0ff */
[----:B------:R-:W-:Y:S02]  /*24150*/  SHF.R.S32.HI R12, RZ, 0x1f, R251 ;  /* 0x0000001fff0c7819 */ /* 0x000fe400000114fb */
[C---:B-1----:R-:W-:Y:S02]  /*24160*/  @!P4 LEA R8, P6, R251.reuse, R0, 0x2 ;  /* 0x00000000fb08c211 */ /* 0x042fe400078c10ff */
[C---:B------:R-:W-:Y:S02]  /*24170*/  IADD3 R11, R251.reuse, 0x8, RZ ;  /* 0x00000008fb0b7810 */ /* 0x040fe40007ffe0ff */
[----:B------:R-:W-:Y:S02]  /*24180*/  ISETP.GE.AND P2, PT, R6, c[0x0][0x3c8], PT ;  /* 0x0000f20006007a0c */ /* 0x000fe40003f46270 */
[----:B------:R-:W-:Y:S02]  /*24190*/  @!P4 LEA.HI.X R9, R251, R4, R12, 0x2, P6 ;  /* 0x00000004fb09c211 */ /* 0x000fe400030f140c */
[----:B------:R-:W-:-:S02]  /*241a0*/  SHF.R.S32.HI R11, RZ, 0x1f, R11 ;  /* 0x0000001fff0b7819 */ /* 0x000fc4000001140b */
[C---:B------:R-:W-:Y:S01]  /*241b0*/  @!P3 LEA R2, P5, R10.reuse, R0, 0x2 ;  /* 0x000000000a02b211 */ /* 0x040fe200078a10ff */
[----:B------:R1:W-:Y:S01]  /*241c0*/  @!P4 ST.E.64 [R8.64], R52 ;  /* 0x000000340800c985 */ /* 0x0003e2000c101b08 */
[----:B------:R-:W-:Y:S02]  /*241d0*/  IADD3 R5, R251, 0x20, RZ ;  /* 0x00000020fb057810 */ /* 0x000fe40007ffe0ff */
[----:B------:R-:W-:Y:S02]  /*241e0*/  @!P3 LEA.HI.X R3, R10, R4, R11, 0x2, P5 ;  /* 0x000000040a03b211 */ /* 0x000fe400028f140b */
[----:B------:R-:W-:Y:S02]  /*241f0*/  ISETP.GE.AND P0, PT, R5, c[0x0][0x3c8], PT ;  /* 0x0000f20005007a0c */ /* 0x000fe40003f06270 */
[----:B------:R-:W-:Y:S01]  /*24200*/  IADD3 R14, R251, 0x10, RZ ;  /* 0x00000010fb0e7810 */ /* 0x000fe20007ffe0ff */
[----:B------:R2:W-:Y:S01]  /*24210*/  @!P3 ST.E.64 [R2.64], R28 ;  /* 0x0000001c0200b985 */ /* 0x0005e2000c101b08 */
[----:B------:R-:W-:-:S02]  /*24220*/  @!P2 LEA R10, P3, R6, R0, 0x2 ;  /* 0x00000000060aa211 */ /* 0x000fc400078610ff */
[----:B------:R-:W-:Y:S02]  /*24230*/  SHF.R.S32.HI R14, RZ, 0x1f, R14 ;  /* 0x0000001fff0e7819 */ /* 0x000fe4000001140e */
[C---:B------:R-:W-:Y:S02]  /*24240*/  IADD3 R15, R251.reuse, 0x28, RZ ;  /* 0x00000028fb0f7810 */ /* 0x040fe40007ffe0ff */
[----:B------:R-:W-:Y:S02]  /*24250*/  @!P2 LEA.HI.X R11, R6, R4, R14, 0x2, P3 ;  /* 0x00000004060ba211 */ /* 0x000fe400018f140e */
[C---:B------:R-:W-:Y:S02]  /*24260*/  IADD3 R6, R251.reuse, 0x20, RZ ;  /* 0x00000020fb067810 */ /* 0x040fe40007ffe0ff */
[----:B------:R-:W-:Y:S01]  /*24270*/  IADD3 R14, R251, 0x18, RZ ;  /* 0x00000018fb0e7810 */ /* 0x000fe20007ffe0ff */
[----:B------:R-:W-:Y:S01]  /*24280*/  @!P2 ST.E.64 [R10.64], R64 ;  /* 0x000000400a00a985 */ /* 0x000fe2000c101b08 */
[----:B------:R-:W-:-:S02]  /*24290*/  ISETP.GE.AND P5, PT, R15, c[0x0][0x3c8], PT ;  /* 0x0000f2000f007a0c */ /* 0x000fc40003fa6270 */
[----:B------:R-:W-:Y:S02]  /*242a0*/  IADD3 R12, R251, 0x30, RZ ;  /* 0x00000030fb0c7810 */ /* 0x000fe40007ffe0ff */
[----:B------:R-:W-:Y:S02]  /*242b0*/  SHF.R.S32.HI R6, RZ, 0x1f, R6 ;  /* 0x0000001fff067819 */ /* 0x000fe40000011406 */
[----:B------:R-:W-:Y:S02]  /*242c0*/  SHF.R.S32.HI R14, RZ, 0x1f, R14 ;  /* 0x0000001fff0e7819 */ /* 0x000fe4000001140e */
[----:B-1----:R-:W-:Y:S02]  /*242d0*/  @!P1 LEA R8, P4, R13, R0, 0x2 ;  /* 0x000000000d089211 */ /* 0x002fe400078810ff */
[C---:B------:R-:W-:Y:S02]  /*242e0*/  IADD3 R17, R251.reuse, 0x28, RZ ;  /* 0x00000028fb117810 */ /* 0x040fe40007ffe0ff */
[----:B------:R-:W-:-:S02]  /*242f0*/  IADD3 R16, R251, 0x40, RZ ;  /* 0x00000040fb107810 */ /* 0x000fc40007ffe0ff */
[----:B------:R-:W-:Y:S02]  /*24300*/  SHF.R.S32.HI R17, RZ, 0x1f, R17 ;  /* 0x0000001fff117819 */ /* 0x000fe40000011411 */
[----:B--2---:R-:W-:Y:S02]  /*24310*/  @!P0 LEA R2, P6, R5, R0, 0x2 ;  /* 0x0000000005028211 */ /* 0x004fe400078c10ff */
[----:B------:R-:W-:-:S03]  /*24320*/  ISETP.GE.AND P2, PT, R16, c[0x0][0x3c8], PT ;  /* 0x0000f20010007a0c */ /* 0x000fc60003f46270 */
[----:B------:R-:W-:Y:S02]  /*24330*/  P2R R3, PR, RZ, 0x10 ;  /* 0x00000010ff037803 */ /* 0x000fe40000000000 */
[----:B------:R-:W-:Y:S02]  /*24340*/  ISETP.GE.AND P4, PT, R12, c[0x0][0x3c8], PT ;  /* 0x0000f2000c007a0c */ /* 0x000fe40003f86270 */
[----:B------:R-:W-:Y:S02]  /*24350*/  ISETP.NE.AND P3, PT, R3, RZ, PT ;  /* 0x000000ff0300720c */ /* 0x000fe40003f65270 */
[-C--:B------:R-:W-:Y:S02]  /*24360*/  @!P0 LEA.HI.X R3, R5, R4.reuse, R6, 0x2, P6 ;  /* 0x0000000405038211 */ /* 0x080fe400030f1406 */
[----:B------:R-:W-:Y:S02]  /*24370*/  @!P1 LEA.HI.X R9, R13, R4, R14, 0x2, P3 ;  /* 0x000000040d099211 */ /* 0x000fe400018f140e */
[----:B------:R-:W-:-:S02]  /*24380*/  IADD3 R6, R251, 0x38, RZ ;  /* 0x00000038fb067810 */ /* 0x000fc40007ffe0ff */
[C---:B------:R-:W-:Y:S01]  /*24390*/  IADD3 R13, R251.reuse, 0x30, RZ ;  /* 0x00000030fb0d7810 */ /* 0x040fe20007ffe0ff */
[----:B------:R1:W-:Y:S01]  /*243a0*/  @!P1 ST.E.64 [R8.64], R58 ;  /* 0x0000003a08009985 */ /* 0x0003e2000c101b08 */
[----:B------:R-:W-:Y:S02]  /*243b0*/  ISETP.GE.AND P3, PT, R6, c[0x0][0x3c8], PT ;  /* 0x0000f20006007a0c */ /* 0x000fe40003f66270 */
[----:B------:R-:W-:Y:S01]  /*243c0*/  SHF.R.S32.HI R13, RZ, 0x1f, R13 ;  /* 0x0000001fff0d7819 */ /* 0x000fe2000001140d */
[----:B------:R2:W-:Y:S01]  /*243d0*/  @!P0 ST.E.64 [R2.64], R30 ;  /* 0x0000001e02008985 */ /* 0x0005e2000c101b08 */
[C---:B------:R-:W-:Y:S02]  /*243e0*/  IADD3 R14, R251.reuse, 0x48, RZ ;  /* 0x00000048fb0e7810 */ /* 0x040fe40007ffe0ff */
[----:B------:R-:W-:Y:S02]  /*243f0*/  IADD3 R5, R251, 0x50, RZ ;  /* 0x00000050fb057810 */ /* 0x000fe40007ffe0ff */
[----:B------:R-:W-:-:S02]  /*24400*/  ISETP.GE.AND P1, PT, R14, c[0x0][0x3c8], PT ;  /* 0x0000f2000e007a0c */ /* 0x000fc40003f26270 */
[----:B-1----:R-:W-:-:S04]  /*24410*/  @!P5 LEA R8, P0, R15, R0, 0x2 ;  /* 0x000000000f08d211 */ /* 0x002fc800078010ff */
[----:B------:R-:W-:Y:S02]  /*24420*/  @!P5 LEA.HI.X R9, R15, R4, R17, 0x2, P0 ;  /* 0x000000040f09d211 */ /* 0x000fe400000f1411 */
[C---:B--2---:R-:W-:Y:S02]  /*24430*/  @!P4 LEA R2, P6, R12.reuse, R0, 0x2 ;  /* 0x000000000c02c211 */ /* 0x044fe400078c10ff */
        /* <DEDUP_REMOVED lines=35> */
.L_x_1105:
[----:B------:R-:W2:Y:S04]  /*24670*/  LDL.LU R8, [R1+0x84] ;  /* 0x0000840001087983 */ /* 0x000ea80000300800 */
[----:B-1----:R-:W3:Y:S01]  /*24680*/  LDL R6, [R1+0x8c] ;  /* 0x00008c0001067983 */ /* 0x002ee20000100800 */
[----:B------:R-:W-:Y:S01]  /*24690*/  ISETP.NE.U32.AND P0, PT, RZ, c[0x0][0x508], PT ;  /* 0x00014200ff007a0c */ /* 0x000fe20003f05070 */
[----:B------:R-:W-:Y:S01]  /*246a0*/  IMAD.MOV.U32 R4, RZ, RZ, 0x4 ;  /* 0x00000004ff047424 */ /* 0x000fe200078e00ff */
[----:B------:R-:W-:Y:S01]  /*246b0*/  ISETP.NE.U32.AND P2, PT, RZ, c[0x0][0x500], PT ;  /* 0x00014000ff007a0c */ /* 0x000fe20003f45070 */
[----:B------:R-:W-:Y:S01]  /*246c0*/  IMAD.MOV.U32 R18, RZ, RZ, c[0x0][0x388] ;  /* 0x0000e200ff127624 */ /* 0x000fe200078e00ff */
[----:B------:R-:W-:Y:S01]  /*246d0*/  ISETP.NE.AND.EX P0, PT, RZ, c[0x0][0x50c], PT, P0 ;  /* 0x00014300ff007a0c */ /* 0x000fe20003f05300 */
[----:B------:R-:W-:Y:S01]  /*246e0*/  IMAD.MOV.U32 R0, RZ, RZ, RZ ;  /* 0x000000ffff007224 */ /* 0x000fe200078e00ff */
[----:B------:R-:W-:Y:S01]  /*246f0*/  ISETP.NE.AND.EX P2, PT, RZ, c[0x0][0x504], PT, P2 ;  /* 0x00014100ff007a0c */ /* 0x000fe20003f45320 */
[----:B---3--:R-:W-:-:S10]  /*24700*/  IMAD.WIDE R2, R6, R4, c[0x0][0x500] ;  /* 0x0001400006027625 */ /* 0x008fd400078e0204 */
[----:B------:R-:W-:Y:S02]  /*24710*/  @P0 IMAD.WIDE R4, R6, R4, c[0x0][0x508] ;  /* 0x0001420006040625 */ /* 0x000fe400078e0204 */
        /* <DEDUP_REMOVED lines=9> */
.L_x_1133:
        /* <DEDUP_REMOVED lines=10> */
[----:B------:R-:W2:Y:S01]  /*24850*/  LDL R4, [R1+0x58] ;  /* 0x0000580001047983 */ /* 0x000ea20000100800 */
[----:B------:R-:W-:Y:S01]  /*24860*/  IMAD R2, R18, c[0x0][0x4e8], RZ ;  /* 0x00013a0012027a24 */ /* 0x000fe200078e02ff */
[----:B--2---:R-:W-:-:S04]  /*24870*/  IADD3 R11, R4, R5, RZ ;  /* 0x00000005040b7210 */ /* 0x004fc80007ffe0ff */
        /* <DEDUP_REMOVED lines=23> */
[----:B------:R-:W-:-:S04]  /*249f0*/  IMAD.MOV R4, RZ, RZ, -R2 ;  /* 0x000000ffff047224 */ /* 0x000fc800078e0a02 */
[----:B------:R-:W-:Y:S01]  /*24a00*/  IMAD R4, R4, c[0x0][0x4e8], R11 ;  /* 0x00013a0004047a24 */ /* 0x000fe200078e020b */
[----:B------:R-:W-:Y:S02]  /*24a10*/  IADD3.X R11, R5, R13, R19, P1, P0 ;  /* 0x0000000d050b7210 */ /* 0x000fe40000fe0413 */
[----:B------:R-:W-:Y:S02]  /*24a20*/  SHF.R.S32.HI R5, RZ, 0x1f, R2 ;  /* 0x0000001fff057819 */ /* 0x000fe40000011402 */
[----:B--2---:R-:W-:-:S05]  /*24a30*/  SEL R6, R23, RZ, P2 ;  /* 0x000000ff17067207 */ /* 0x004fca0001000000 */
[-C--:B-----5:R-:W-:Y:S02]  /*24a40*/  IMAD R12, R17, R6.reuse, RZ ;  /* 0x00000006110c7224 */ /* 0x0a0fe400078e02ff */
[----:B------:R-:W-:Y:S01]  /*24a50*/  IMAD.WIDE.U32 R8, R16, R6, RZ ;  /* 0x0000000610087225 */ /* 0x000fe200078e00ff */
[----:B------:R-:W-:-:S04]  /*24a60*/  SHF.R.S32.HI R6, RZ, 0x1f, R4 ;  /* 0x0000001fff067819 */ /* 0x000fc80000011404 */
[----:B------:R-:W-:Y:S02]  /*24a70*/  IADD3 R9, R9, R12, RZ ;  /* 0x0000000c09097210 */ /* 0x000fe40007ffe0ff */
[----:B------:R-:W-:Y:S01]  /*24a80*/  IADD3 R8, P1, P0, R2, R21, R8 ;  /* 0x0000001502087210 */ /* 0x000fe2000783e008 */
[----:B------:R-:W-:-:S03]  /*24a90*/  IMAD R2, R15, R4, RZ ;  /* 0x000000040f027224 */ /* 0x000fc600078e02ff */
[----:B------:R-:W-:Y:S01]  /*24aa0*/  IADD3.X R9, R5, R11, R9, P1, P0 ;  /* 0x0000000b05097210 */ /* 0x000fe20000fe0409 */
[----:B------:R-:W-:Y:S02]  /*24ab0*/  IMAD.MOV.U32 R11, RZ, RZ, c[0x0][0x4a8] ;  /* 0x00012a00ff0b7624 */ /* 0x000fe400078e00ff */
[C---:B------:R-:W-:Y:S01]  /*24ac0*/  IMAD R2, R14.reuse, R6, R2 ;  /* 0x000000060e027224 */ /* 0x040fe200078e0202 */
[----:B------:R-:W-:Y:S01]  /*24ad0*/  MOV R6, c[0x0][0x4ac] ;  /* 0x00012b0000067a02 */ /* 0x000fe20000000f00 */
[----:B------:R-:W-:Y:S01]  /*24ae0*/  IMAD.WIDE.U32 R4, R14, R4, R8 ;  /* 0x000000040e047225 */ /* 0x000fe200078e0008 */
[----:B------:R-:W-:Y:S02]  /*24af0*/  SEL R8, R11, c[0x0][0x450], P2 ;  /* 0x000114000b087a07 */ /* 0x000fe40001000000 */
[----:B------:R-:W-:Y:S01]  /*24b00*/  SEL R6, R6, c[0x0][0x454], P2 ;  /* 0x0001150006067a07 */ /* 0x000fe20001000000 */
[----:B------:R-:W-:Y:S01]  /*24b10*/  IMAD.IADD R2, R5, 0x1, R2 ;  /* 0x0000000105027824 */ /* 0x000fe200078e0202 */
[----:B------:R-:W-:-:S04]  /*24b20*/  LEA R8, P0, R4, R8, 0x2 ;  /* 0x0000000804087211 */ /* 0x000fc800078010ff */
[----:B------:R-:W-:Y:S02]  /*24b30*/  LEA.HI.X R9, R4, R6, R2, 0x2, P0 ;  /* 0x0000000604097211 */ /* 0x000fe400000f1402 */
[----:B------:R-:W-:-:S05]  /*24b40*/  MOV R2, 0xff800000 ;  /* 0xff80000000027802 */ /* 0x000fca0000000f00 */
[----:B------:R1:W-:Y:S02]  /*24b50*/  STG.E [R8.64], R2 ;  /* 0x0000000208007986 */ /* 0x0003e4000c101908 */
.L_x_1135:
[----:B------:R-:W-:Y:S05]  /*24b60*/  BSYNC B0 ;  /* 0x0000000000007941 */ /* 0x000fea0003800000 */
.L_x_1134:
[----:B------:R-:W-:-:S13]  /*24b70*/  ISETP.GT.AND P0, PT, R20, 0x1, PT ;  /* 0x000000011400780c */ /* 0x000fda0003f04270 */
[----:B------:R-:W-:Y:S05]  /*24b80*/  @P0 BRA `(.L_x_1120) ;  /* 0x0000087000000947 */ /* 0x000fea0003800000 */
[----:B-1----:R-:W2:Y:S04]  /*24b90*/  LDL.LU R2, [R1+0x58] ;  /* 0x0000580001027983 */ /* 0x002ea80000300800 */
[----:B------:R-:W3:Y:S01]  /*24ba0*/  LDL R6, [R1+0x24] ;  /* 0x0000240001067983 */ /* 0x000ee20000100800 */
[----:B------:R-:W-:-:S03]  /*24bb0*/  MOV R4, c[0x0][0x4e8] ;  /* 0x00013a0000047a02 */ /* 0x000fc60000000f00 */
[----:B------:R-:W1:Y:S01]  /*24bc0*/  S2R R12, SR_TID.X ;  /* 0x00000000000c7919 */ /* 0x000e620000002100 */
[----:B------:R-:W-:Y:S01]  /*24bd0*/  ISETP.NE.AND P0, PT, R4, 0x1, PT ;  /* 0x000000010400780c */ /* 0x000fe20003f05270 */
[----:B------:R-:W-:Y:S01]  /*24be0*/  IMAD.WIDE.U32 R4, R0, c[0x0][0x3a0], RZ ;  /* 0x0000e80000047a25 */ /* 0x000fe200078e00ff */
[----:B-1----:R-:W-:-:S04]  /*24bf0*/  SHF.R.S32.HI R9, RZ, 0x1f, R12 ;  /* 0x0000001fff097819 */ /* 0x002fc8000001140c */
[----:B------:R-:W-:-:S04]  /*24c00*/  LEA.HI R9, R9, R12, RZ, 0x2 ;  /* 0x0000000c09097211 */ /* 0x000fc800078f10ff */
[----:B------:R-:W-:Y:S02]  /*24c10*/  SHF.R.S32.HI R9, RZ, 0x2, R9 ;  /* 0x00000002ff097819 */ /* 0x000fe40000011409 */
[----:B--2---:R-:W-:Y:S01]  /*24c20*/  MOV R11, R2 ;  /* 0x00000002000b7202 */ /* 0x004fe20000000f00 */
[----:B------:R-:W-:-:S03]  /*24c30*/  IMAD R2, R19, c[0x0][0x3a0], RZ ;  /* 0x0000e80013027a24 */ /* 0x000fc600078e02ff */
[-C--:B---3--:R-:W-:Y:S01]  /*24c40*/  IADD3 R6, R6, R11.reuse, RZ ;  /* 0x0000000b06067210 */ /* 0x088fe20007ffe0ff */
[----:B------:R-:W-:Y:S01]  /*24c50*/  IMAD R0, R0, c[0x0][0x3a4], R2 ;  /* 0x0000e90000007a24 */ /* 0x000fe200078e0202 */
[----:B------:R-:W-:Y:S01]  /*24c60*/  IADD3 R12, R9, R11, RZ ;  /* 0x0000000b090c7210 */ /* 0x000fe20007ffe0ff */
[----:B------:R-:W-:Y:S02]  /*24c70*/  IMAD R2, R22, c[0x0][0x3f0], RZ ;  /* 0x0000fc0016027a24 */ /* 0x000fe400078e02ff */
[----:B------:R-:W-:Y:S01]  /*24c80*/  @P0 IMAD.HI.U32 R8, R6, c[0x0][0x4ec], RZ ;  /* 0x00013b0006080a27 */ /* 0x000fe200078e00ff */
[----:B------:R-:W-:-:S03]  /*24c90*/  IADD3 R5, R5, R0, RZ ;  /* 0x0000000005057210 */ /* 0x000fc60007ffe0ff */
[----:B------:R-:W-:Y:S01]  /*24ca0*/  IMAD.MOV.U32 R0, RZ, RZ, R6 ;  /* 0x000000ffff007224 */ /* 0x000fe200078e0006 */
[----:B------:R-:W-:Y:S01]  /*24cb0*/  @P0 SHF.R.U32.HI R0, RZ, c[0x0][0x4f0], R8 ;  /* 0x00013c00ff000a19 */ /* 0x000fe20000011608 */
[----:B------:R-:W-:-:S04]  /*24cc0*/  IMAD.WIDE.U32 R4, R3, c[0x0][0x3e8], R4 ;  /* 0x0000fa0003047a25 */ /* 0x000fc800078e0004 */
[----:B------:R-:W-:Y:S01]  /*24cd0*/  IMAD R8, R10, c[0x0][0x3f4], R2 ;  /* 0x0000fd000a087a24 */ /* 0x000fe200078e0202 */
[----:B------:R-:W-:Y:S01]  /*24ce0*/  MOV R2, R4 ;  /* 0x0000000400027202 */ /* 0x000fe20000000f00 */
[----:B------:R-:W-:Y:S01]  /*24cf0*/  IMAD R3, R3, c[0x0][0x3ec], R5 ;  /* 0x0000fb0003037a24 */ /* 0x000fe200078e0205 */
[----:B------:R-:W-:Y:S02]  /*24d00*/  SHF.R.S32.HI R5, RZ, 0x1f, R0 ;  /* 0x0000001fff057819 */ /* 0x000fe40000011400 */
[----:B------:R-:W-:Y:S01]  /*24d10*/  IADD3 R4, -R0, RZ, RZ ;  /* 0x000000ff00047210 */ /* 0x000fe20007ffe1ff */
[----:B------:R-:W-:-:S04]  /*24d20*/  IMAD.WIDE.U32 R2, R10, c[0x0][0x3f0], R2 ;  /* 0x0000fc000a027a25 */ /* 0x000fc800078e0002 */
[----:B------:R-:W-:Y:S02]  /*24d30*/  IMAD R5, R5, c[0x0][0x3e0], RZ ;  /* 0x0000f80005057a24 */ /* 0x000fe400078e02ff */
[----:B------:R-:W-:Y:S02]  /*24d40*/  IMAD.IADD R3, R3, 0x1, R8 ;  /* 0x0000000103037824 */ /* 0x000fe400078e0208 */
        /* <DEDUP_REMOVED lines=13> */
.L_x_1235:
[----:B------:R-:W-:Y:S05]  /*24e20*/  BRA.DIV ~URZ, `(.L_x_1137) ;  /* 0x000042427f007947 */ /* 0x000fea000b800000 */
[----:B------:R3:W4:Y:S02]  /*24e30*/  SHFL.IDX PT, R0, R13, RZ, 0x1c1f ;  /* 0x001c1fff0d007589 */ /* 0x00072400000e0000 */
.L_x_1236:
[----:B------:R-:W-:Y:S01]  /*24e40*/  IMAD R6, R18, c[0x0][0x4e8], RZ ;  /* 0x00013a0012067a24 */ /* 0x000fe200078e02ff */
[----:B------:R-:W-:Y:S04]  /*24e50*/  BSSY B0, `(.L_x_1138) ;  /* 0x0000013000007945 */ /* 0x000fe80003800000 */
        /* <DEDUP_REMOVED lines=11> */
[-C--:B------:R-:W-:Y:S02]  /*24f10*/  @!P2 LEA R10, P5, R20, R0.reuse, 0x1 ;  /* 0x00000000140aa211 */ /* 0x080fe400078a08ff */
[----:B------:R-:W-:Y:S02]  /*24f20*/  @!P0 LEA R2, P3, R14, R0, 0x1 ;  /* 0x000000000e028211 */ /* 0x000fe400078608ff */
[-C--:B------:R-:W-:Y:S02]  /*24f30*/  @!P2 LEA.HI.X R11, R20, R4.reuse, R21, 0x1, P5 ;  /* 0x00000004140ba211 */ /* 0x080fe400028f0c15 */
[----:B--2---:R-:W-:-:S03]  /*24f40*/  @!P0 LEA.HI.X R3, R14, R4, R15, 0x1, P3 ;  /* 0x000000040e038211 */ /* 0x004fc600018f0c0f */
[----:B------:R2:W-:Y:S04]  /*24f50*/  @!P2 ST.E.128 [R10.64], RZ ;  /* 0x000000ff0a00a985 */ /* 0x0005e8000c101d08 */
[----:B------:R2:W-:Y:S04]  /*24f60*/  @!P1 ST.E.128 [R8.64], RZ ;  /* 0x000000ff08009985 */ /* 0x0005e8000c101d08 */
[----:B------:R2:W-:Y:S02]  /*24f70*/  @!P0 ST.E.128 [R2.64], RZ ;  /* 0x000000ff02008985 */ /* 0x0005e4000c101d08 */
.L_x_1139:
[----:B------:R-:W-:Y:S05]  /*24f80*/  BSYNC B0 ;  /* 0x0000000000007941 */ /* 0x000fea0003800000 */
.L_x_1138:
[----:B------:R-:W-:Y:S05]  /*24f90*/  BRA.DIV ~URZ, `(.L_x_1140) ;  /* 0x000041427f007947 */ /* 0x000fea000b800000 */
[----:B--2---:R2:W1:Y:S04]  /*24fa0*/  SHFL.IDX PT, R4, R5, 0x1, 0x1c1f ;  /* 0x003c1f0005047f89 */ /* 0x00446800000e0000 */
[----:B----4-:R2:W4:Y:S02]  /*24fb0*/  SHFL.IDX PT, R0, R13, 0x1, 0x1c1f ;  /* 0x003c1f000d007f89 */ /* 0x01052400000e0000 */
.L_x_1237:
[----:B------:R-:W-:Y:S01]  /*24fc0*/  IADD3 R2, R12, 0x20, RZ ;  /* 0x000000200c027810 */ /* 0x000fe20007ffe0ff */
[----:B------:R-:W-:Y:S03]  /*24fd0*/  BSSY B0, `(.L_x_1141) ;  /* 0x0000013000007945 */ /* 0x000fe60003800000 */
[----:B------:R-:W-:-:S13]  /*24fe0*/  ISETP.GE.AND P0, PT, R2, R6, PT ;  /* 0x000000060200720c */ /* 0x000fda0003f06270 */
[----:B------:R-:W-:Y:S05]  /*24ff0*/  @P0 BRA `(.L_x_1142) ;  /* 0x0000010000000947 */ /* 0x000fea0003800000 */
[----:B------:R-:W5:Y:S04]  /*25000*/  LDL.64 R18, [R1] ;  /* 0x0000000001127983 */ /* 0x000f680000100a00 */
[----:B--2---:R-:W2:Y:S04]  /*25010*/  LDL R14, [R1+0x8] ;  /* 0x00000800010e7983 */ /* 0x004ea80000100800 */
[----:B---3--:R-:W3:Y:S04]  /*25020*/  LDL R16, [R1+0x94] ;  /* 0x0000940001107983 */ /* 0x008ee80000100800 */
[----:B----4-:R-:W4:Y:S01]  /*25030*/  LDL R15, [R1+0x90] ;  /* 0x00009000010f7983 */ /* 0x010f220000100800 */
[----:B------:R-:W-:-:S13]  /*25040*/  ISETP.GE.AND P1, PT, R252, c[0x0][0x3c8], PT ;  /* 0x0000f200fc007a0c */ /* 0x000fda0003f26270 */
[----:B------:R-:W-:Y:S02]  /*25050*/  @!P1 LEA R8, P4, R252, R0, 0x1 ;  /* 0x00000000fc089211 */ /* 0x000fe400078808ff */
[----:B-----5:R-:W-:Y:S02]  /*25060*/  ISETP.GE.AND P2, PT, R18, c[0x0][0x3c8], PT ;  /* 0x0000f20012007a0c */ /* 0x020fe40003f46270 */
[----:B--2---:R-:W-:Y:S02]  /*25070*/  ISETP.GE.AND P0, PT, R14, c[0x0][0x3c8], PT ;  /* 0x0000f2000e007a0c */ /* 0x004fe40003f06270 */
[----:B-1-3--:R-:W-:-:S09]  /*25080*/  @!P1 LEA.HI.X R9, R252, R4, R16, 0x1, P4 ;  /* 0x00000004fc099211 */ /* 0x00afd200020f0c10 */
[-C--:B------:R-:W-:Y:S02]  /*25090*/  @!P2 LEA R10, P5, R18, R0.reuse, 0x1 ;  /* 0x00000000120aa211 */ /* 0x080fe400078a08ff */
[----:B------:R-:W-:Y:S02]  /*250a0*/  @!P0 LEA R2, P3, R14, R0, 0x1 ;  /* 0x000000000e028211 */ /* 0x000fe400078608ff */
[-C--:B------:R-:W-:Y:S02]  /*250b0*/  @!P2 LEA.HI.X R11, R18, R4.reuse, R19, 0x1, P5 ;  /* 0x00000004120ba211 */ /* 0x080fe400028f0c13 */
[----:B----4-:R-:W-:-:S03]  /*250c0*/  @!P0 LEA.HI.X R3, R14, R4, R15, 0x1, P3 ;  /* 0x000000040e038211 */ /* 0x010fc600018f0c0f */
[----:B------:R1:W-:Y:S04]  /*250d0*/  @!P2 ST.E.128 [R10.64], RZ ;  /* 0x000000ff0a00a985 */ /* 0x0003e8000c101d08 */
[----:B------:R1:W-:Y:S04]  /*250e0*/  @!P1 ST.E.128 [R8.64], RZ ;  /* 0x000000ff08009985 */ /* 0x0003e8000c101d08 */
[----:B------:R1:W-:Y:S02]  /*250f0*/  @!P0 ST.E.128 [R2.64], RZ ;  /* 0x000000ff02008985 */ /* 0x0003e4000c101d08 */
.L_x_1142:
[----:B------:R-:W-:Y:S05]  /*25100*/  BSYNC B0 ;  /* 0x0000000000007941 */ /* 0x000fea0003800000 */
.L_x_1141:
[----:B------:R-:W-:Y:S05]  /*25110*/  BRA.DIV ~URZ, `(.L_x_1143) ;  /* 0x000040927f007947 */ /* 0x000fea000b800000 */
[----:B-1----:R1:W2:Y:S02]  /*25120*/  SHFL.IDX PT, R4, R5, 0x2, 0x1c1f ;  /* 0x005c1f0005047f89 */ /* 0x0022a400000e0000 */
.L_x_1238:
[----:B------:R-:W-:Y:S05]  /*25130*/  BRA.DIV ~URZ, `(.L_x_1144) ;  /* 0x000040e27f007947 */ /* 0x000fea000b800000 */
[----:B----4-:R4:W1:Y:S02]  /*25140*/  SHFL.IDX PT, R0, R13, 0x2, 0x1c1f ;  /* 0x005c1f000d007f89 */ /* 0x01086400000e0000 */
.L_x_1239:
        /* <DEDUP_REMOVED lines=9> */
[----:B-1----:R-:W-:Y:S02]  /*251e0*/  @!P1 LEA R8, P4, R252, R0, 0x1 ;  /* 0x00000000fc089211 */ /* 0x002fe400078808ff */
        /* <DEDUP_REMOVED lines=10> */
.L_x_1146:
[----:B------:R-:W-:Y:S05]  /*25290*/  BSYNC B0 ;  /* 0x0000000000007941 */ /* 0x000fea0003800000 */
.L_x_1145:
[----:B------:R-:W-:Y:S05]  /*252a0*/  BRA.DIV ~URZ, `(.L_x_1147) ;  /* 0x00003fe27f007947 */ /* 0x000fea000b800000 */
[----:B--2---:R2:W3:Y:S04]  /*252b0*/  SHFL.IDX PT, R4, R5, 0x3, 0x1c1f ;  /* 0x007c1f0005047f89 */ /* 0x0044e800000e0000 */
[----:B-1----:R2:W1:Y:S02]  /*252c0*/  SHFL.IDX PT, R0, R13, 0x3, 0x1c1f ;  /* 0x007c1f000d007f89 */ /* 0x00246400000e0000 */
.L_x_1240:
[----:B------:R-:W-:-:S04]  /*252d0*/  IADD3 R12, R12, 0x60, RZ ;  /* 0x000000600c0c7810 */ /* 0x000fc80007ffe0ff */
[----:B------:R-:W-:-:S13]  /*252e0*/  ISETP.GE.AND P0, PT, R12, R6, PT ;  /* 0x000000060c00720c */ /* 0x000fda0003f06270 */
[----:B------:R-:W-:Y:S05]  /*252f0*/  @P0 BRA `(.L_x_1120) ;  /* 0x0000010000000947 */ /* 0x000fea0003800000 */
[----:B------:R-:W5:Y:S04]  /*25300*/  LDL.64 R16, [R1] ;  /* 0x0000000001107983 */ /* 0x000f680000100a00 */
[----:B--2---:R-:W2:Y:S04]  /*25310*/  LDL R5, [R1+0x8] ;  /* 0x0000080001057983 */ /* 0x004ea80000100800 */
[----:B----4-:R-:W4:Y:S04]  /*25320*/  LDL R14, [R1+0x94] ;  /* 0x00009400010e7983 */ /* 0x010f280000100800 */
[----:B---3--:R-:W3:Y:S01]  /*25330*/  LDL R13, [R1+0x90] ;  /* 0x00009000010d7983 */ /* 0x008ee20000100800 */
[----:B------:R-:W-:-:S13]  /*25340*/  ISETP.GE.AND P1, PT, R252, c[0x0][0x3c8], PT ;  /* 0x0000f200fc007a0c */ /* 0x000fda0003f26270 */
[----:B-1----:R-:W-:Y:S02]  /*25350*/  @!P1 LEA R8, P4, R252, R0, 0x1 ;  /* 0x00000000fc089211 */ /* 0x002fe400078808ff */
[----:B-----5:R-:W-:Y:S02]  /*25360*/  ISETP.GE.AND P2, PT, R16, c[0x0][0x3c8], PT ;  /* 0x0000f20010007a0c */ /* 0x020fe40003f46270 */
[----:B--2---:R-:W-:Y:S02]  /*25370*/  ISETP.GE.AND P0, PT, R5, c[0x0][0x3c8], PT ;  /* 0x0000f20005007a0c */ /* 0x004fe40003f06270 */
[----:B----4-:R-:W-:-:S09]  /*25380*/  @!P1 LEA.HI.X R9, R252, R4, R14, 0x1, P4 ;  /* 0x00000004fc099211 */ /* 0x010fd200020f0c0e */
[CC--:B------:R-:W-:Y:S02]  /*25390*/  @!P2 LEA R10, P5, R16.reuse, R0.reuse, 0x1 ;  /* 0x00000000100aa211 */ /* 0x0c0fe400078a08ff */
[C---:B------:R-:W-:Y:S02]  /*253a0*/  @!P0 LEA R2, P3, R5.reuse, R0, 0x1 ;  /* 0x0000000005028211 */ /* 0x040fe400078608ff */
[-C--:B------:R-:W-:Y:S02]  /*253b0*/  @!P2 LEA.HI.X R11, R16, R4.reuse, R17, 0x1, P5 ;  /* 0x00000004100ba211 */ /* 0x080fe400028f0c11 */
[----:B---3--:R-:W-:-:S03]  /*253c0*/  @!P0 LEA.HI.X R3, R5, R4, R13, 0x1, P3 ;  /* 0x0000000405038211 */ /* 0x008fc600018f0c0d */
[----:B------:R1:W-:Y:S04]  /*253d0*/  @!P2 ST.E.128 [R10.64], RZ ;  /* 0x000000ff0a00a985 */ /* 0x0003e8000c101d08 */
[----:B------:R1:W-:Y:S04]  /*253e0*/  @!P1 ST.E.128 [R8.64], RZ ;  /* 0x000000ff08009985 */ /* 0x0003e8000c101d08 */
[----:B------:R1:W-:Y:S02]  /*253f0*/  @!P0 ST.E.128 [R2.64], RZ ;  /* 0x000000ff02008985 */ /* 0x0003e4000c101d08 */
.L_x_1120:
[----:B------:R-:W-:Y:S05]  /*25400*/  BSYNC B1 ;  /* 0x0000000000017941 */ /* 0x000fea0003800000 */
.L_x_1104:
[----:B-1----:R-:W5:Y:S02]  /*25410*/  LDL R0, [R1+0xe4] ;  /* 0x0000e40001007983 */ /* 0x002f640000100800 */
[----:B-----5:R-:W-:-:S13]  /*25420*/  ISETP.NE.AND P0, PT, R0, RZ, PT ;  /* 0x000000ff0000720c */ /* 0x020fda0003f05270 */
[----:B------:R-:W-:Y:S01]  /*25430*/  @P0 WARPSYNC 0xffffffff ;  /* 0xffffffff00000948 */ /* 0x000fe20003800000 */
[----:B------:R-:W-:Y:S06]  /*25440*/  @P0 BAR.SYNC.DEFER_BLOCKING 0x5, 0x80 ;  /* 0x0142000000000b1d */ /* 0x000fec0000010000 */
[----:B---3--:R-:W1:Y:S04]  /*25450*/  @P0 LDS.128 R8, [0xc080] ;  /* 0x00c08000ff080984 */ /* 0x008e680000000c00 */
[----:B-1----:R1:W-:Y:S04]  /*25460*/  @P0 STL.64 [R1+0x80], R8 ;  /* 0x0000800801000387 */ /* 0x0023e80000100a00 */
[----:B------:R1:W-:Y:S04]  /*25470*/  @P0 STL.64 [R1+0x88], R10 ;  /* 0x0000880a01000387 */ /* 0x0003e80000100a00 */
[----:B------:R-:W-:Y:S06]  /*25480*/  @P0 BAR.ARV 0x4, 0x80 ;  /* 0x0102000000000b1d */ /* 0x000fec0000002000 */
[----:B------:R-:W-:Y:S05]  /*25490*/  @P0 BRA `(.L_x_1148) ;  /* 0x0000105000000947 */ /* 0x000fea0003800000 */
[----:B------:R-:W3:Y:S01]  /*254a0*/  S2R R0, SR_TID.X ;  /* 0x0000000000007919 */ /* 0x000ee20000002100 */
[----:B-1----:R-:W-:Y:S01]  /*254b0*/  IMAD.MOV.U32 R8, RZ, RZ, RZ ;  /* 0x000000ffff087224 */ /* 0x002fe200078e00ff */
[----:B--234-:R-:W-:-:S04]  /*254c0*/  LOP3.LUT R13, R0, 0x1f, RZ, 0xc0, !PT ;  /* 0x0000001f000d7812 */ /* 0x01cfc800078ec0ff */
[----:B------:R-:W-:Y:S01]  /*254d0*/  ISETP.NE.AND P6, PT, R13, 0x1f, PT ;  /* 0x0000001f0d00780c */ /* 0x000fe20003fc5270 */
[----:B------:R-:W-:Y:S10]  /*254e0*/  BRA.DIV ~URZ, `(.L_x_1149) ;  /* 0x00003e727f007947 */ /* 0x000ff4000b800000 */
[----:B------:R1:W2:Y:S02]  /*254f0*/  SHFL.IDX PT, R10, R76, RZ, 0x1f ;  /* 0x00001fff4c0a7589 */ /* 0x0002a400000e0000 */
.L_x_1241:
[----:B------:R-:W-:Y:S05]  /*25500*/  BRA.DIV ~URZ, `(.L_x_1150) ;  /* 0x00003ec27f007947 */ /* 0x000fea000b800000 */
[----:B------:R3:W4:Y:S02]  /*25510*/  SHFL.IDX PT, R9, R76, 0x1, 0x1f ;  /* 0x00201f004c097f89 */ /* 0x00072400000e0000 */
.L_x_1242:
[----:B------:R-:W5:Y:S01]  /*25520*/  LDL R0, [R1+0x8c] ;  /* 0x00008c0001007983 */ /* 0x000f620000100800 */
[----:B------:R-:W-:Y:S02]  /*25530*/  IMAD.MOV.U32 R6, RZ, RZ, RZ ;  /* 0x000000ffff067224 */ /* 0x000fe400078e00ff */
[----:B-----5:R-:W-:-:S05]  /*25540*/  IMAD.IADD R0, R0, 0x1, R13 ;  /* 0x0000000100007824 */ /* 0x020fca00078e020d */
[----:B------:R-:W-:-:S13]  /*25550*/  ISETP.GE.OR P0, PT, R0, c[0x0][0x53c], !P6 ;  /* 0x00014f0000007a0c */ /* 0x000fda0007706670 */
[----:B------:R-:W-:Y:S01]  /*25560*/  @!P0 MOV R2, 0x4 ;  /* 0x0000000400028802 */ /* 0x000fe20000000f00 */
[----:B------:R-:W-:-:S04]  /*25570*/  @!P0 IMAD.MOV.U32 R4, RZ, RZ, 0x4 ;  /* 0x00000004ff048424 */ /* 0x000fc800078e00ff */
        /* <DEDUP_REMOVED lines=13> */
.L_x_1243:
        /* <DEDUP_REMOVED lines=16> */
.L_x_1244:
[----:B---3--:R-:W-:Y:S01]  /*25750*/  IMAD R0, R0, c[0x0][0x538], RZ ;  /* 0x00014e0000007a24 */ /* 0x008fe200078e02ff */
[----:B------:R-:W-:Y:S04]  /*25760*/  BSSY B1, `(.L_x_1153) ;  /* 0x00000cf000017945 */ /* 0x000fe80003800000 */
[----:B----4-:R-:W-:-:S04]  /*25770*/  IADD3 R9, R0, R9, RZ ;  /* 0x0000000900097210 */ /* 0x010fc80007ffe0ff */
[----:B--2---:R-:W-:-:S13]  /*25780*/  ISETP.GT.AND P0, PT, R9, R10, PT ;  /* 0x0000000a0900720c */ /* 0x004fda0003f04270 */
[----:B------:R-:W-:Y:S05]  /*25790*/  @P0 BRA `(.L_x_1154) ;  /* 0x0000026000000947 */ /* 0x000fea0003800000 */
.L_x_1158:
[----:B------:R-:W2:Y:S02]  /*257a0*/  LDL.LU R0, [R1+0x8c] ;  /* 0x00008c0001007983 */ /* 0x000ea40000300800 */
[----:B--2---:R-:W-:-:S04]  /*257b0*/  IADD3 R0, R0, 0x1f, RZ ;  /* 0x0000001f00007810 */ /* 0x004fc80007ffe0ff */
[----:B------:R-:W-:-:S13]  /*257c0*/  ISETP.GE.AND P0, PT, R0, c[0x0][0x53c], PT ;  /* 0x00014f0000007a0c */ /* 0x000fda0003f06270 */
[----:B------:R-:W-:Y:S05]  /*257d0*/  @P0 BRA `(.L_x_1155) ;  /* 0x00000c2000000947 */ /* 0x000fea0003800000 */
[----:B------:R2:W-:Y:S01]  /*257e0*/  STL [R1+0x8c], R0 ;  /* 0x00008c0001007387 */ /* 0x0005e20000100800 */
[----:B------:R-:W-:Y:S02]  /*257f0*/  MOV R6, RZ ;  /* 0x000000ff00067202 */ /* 0x000fe40000000f00 */
[----:B------:R-:W-:Y:S02]  /*25800*/  MOV R8, RZ ;  /* 0x000000ff00087202 */ /* 0x000fe40000000f00 */
[----:B--2---:R-:W-:-:S04]  /*25810*/  IADD3 R0, R0, R13, RZ ;  /* 0x0000000d00007210 */ /* 0x004fc80007ffe0ff */
[----:B------:R-:W-:-:S13]  /*25820*/  ISETP.GE.OR P0, PT, R0, c[0x0][0x53c], !P6 ;  /* 0x00014f0000007a0c */ /* 0x000fda0007706670 */
[----:B-1----:R-:W-:Y:S02]  /*25830*/  @!P0 MOV R4, 0x4 ;  /* 0x0000000400048802 */ /* 0x002fe40000000f00 */
        /* <DEDUP_REMOVED lines=8> */
.L_x_1245:
        /* <DEDUP_REMOVED lines=16> */
.L_x_1246:
[----:B--2---:R-:W-:-:S05]  /*259c0*/  IMAD R0, R0, c[0x0][0x538], RZ ;  /* 0x00014e0000007a24 */ /* 0x004fca00078e02ff */
[----:B------:R-:W-:-:S04]  /*259d0*/  IADD3 R9, R0, R9, RZ ;  /* 0x0000000900097210 */ /* 0x000fc80007ffe0ff */
[----:B------:R-:W-:-:S13]  /*259e0*/  ISETP.GT.AND P0, PT, R9, R10, PT ;  /* 0x0000000a0900720c */ /* 0x000fda0003f04270 */
[----:B-1----:R-:W-:Y:S05]  /*259f0*/  @!P0 BRA `(.L_x_1158) ;  /* 0xfffffda000008947 */ /* 0x002fea000383ffff */
.L_x_1154:
[----:B------:R-:W-:-:S05]  /*25a00*/  IADD3 R9, -R0, R9, RZ ;  /* 0x0000000900097210 */ /* 0x000fca0007ffe1ff */
[----:B------:R-:W-:-:S05]  /*25a10*/  IMAD R0, R4, c[0x0][0x538], R9 ;  /* 0x00014e0004007a24 */ /* 0x000fca00078e0209 */
[----:B------:R-:W-:Y:S01]  /*25a20*/  ISETP.GT.AND P0, PT, R0, R10, PT ;  /* 0x0000000a0000720c */ /* 0x000fe20003f04270 */
[----:B------:R-:W-:-:S12]  /*25a30*/  BRA.DIV ~URZ, `(.L_x_1159) ;  /* 0x00003df27f007947 */ /* 0x000fd8000b800000 */
[----:B------:R-:W-:-:S03]  /*25a40*/  VOTE.ANY R11, PT, !P0 ;  /* 0x00000000000b7806 */ /* 0x000fc600040e0100 */
.L_x_1247:
[----:B------:R-:W2:Y:S01]  /*25a50*/  LDL.LU R0, [R1+0x8c] ;  /* 0x00008c0001007983 */ /* 0x000ea20000300800 */
[----:B------:R-:W2:Y:S02]  /*25a60*/  POPC R5, R11 ;  /* 0x0000000b00057309 */ /* 0x000ea40000000000 */
[----:B--2---:R-:W-:-:S05]  /*25a70*/  IADD3 R0, R5, R0, RZ ;  /* 0x0000000005007210 */ /* 0x004fca0007ffe0ff */
[----:B------:R2:W-:Y:S01]  /*25a80*/  STL [R1+0x8c], R0 ;  /* 0x00008c0001007387 */ /* 0x0005e20000100800 */
[----:B------:R-:W-:Y:S05]  /*25a90*/  BRA.DIV ~URZ, `(.L_x_1160) ;  /* 0x00003de27f007947 */ /* 0x000fea000b800000 */
[----:B------:R3:W4:Y:S04]  /*25aa0*/  SHFL.IDX PT, R6, R6, R5, 0x1f ;  /* 0x00001f0506067589 */ /* 0x00072800000e0000 */
[----:B--2---:R3:W2:Y:S02]  /*25ab0*/  SHFL.IDX PT, R0, R8, R5, 0x1f ;  /* 0x00001f0508007589 */ /* 0x0046a400000e0000 */
.L_x_1248:
[----:B------:R-:W-:Y:S01]  /*25ac0*/  ISETP.NE.AND P0, PT, R11, RZ, PT ;  /* 0x000000ff0b00720c */ /* 0x000fe20003f05270 */
[----:B------:R-:W-:-:S12]  /*25ad0*/  BSSY B0, `(.L_x_1161) ;  /* 0x0000005000007945 */ /* 0x000fd80003800000 */
[----:B------:R-:W-:Y:S05]  /*25ae0*/  @!P0 BRA `(.L_x_1162) ;  /* 0x0000003000008947 */ /* 0x000fea0003800000 */
[----:B---3--:R-:W-:Y:S01]  /*25af0*/  IADD3 R5, R5, -0x1, RZ ;  /* 0xffffffff05057810 */ /* 0x008fe20007ffe0ff */
[----:B------:R-:W-:Y:S05]  /*25b00*/  BRA.DIV ~URZ, `(.L_x_1163) ;  /* 0x00003e427f007947 */ /* 0x000fea000b800000 */
[----:B------:R3:W1:Y:S02]  /*25b10*/  SHFL.IDX PT, R12, R4, R5, 0x1f ;  /* 0x00001f05040c7589 */ /* 0x00066400000e0000 */
.L_x_1162:
[----:B------:R-:W-:Y:S05]  /*25b20*/  BSYNC B0 ;  /* 0x0000000000007941 */ /* 0x000fea0003800000 */
.L_x_1161:
[----:B-1----:R-:W-:Y:S01]  /*25b30*/  IMAD R2, R12, c[0x0][0x538], R9 ;  /* 0x00014e000c027a24 */ /* 0x002fe200078e0209 */
[----:B--2---:R-:W-:Y:S01]  /*25b40*/  ISETP.NE.AND P0, PT, R0, 0x1, PT ;  /* 0x000000010000780c */ /* 0x004fe20003f05270 */
[----:B------:R-:W-:Y:S03]  /*25b50*/  BSSY B0, `(.L_x_1164) ;  /* 0x0000086000007945 */ /* 0x000fe60003800000 */
[----:B------:R1:W-:Y:S01]  /*25b60*/  STL [R1+0x80], R2 ;  /* 0x0000800201007387 */ /* 0x0003e20000100800 */
[----:B------:R-:W-:-:S08]  /*25b70*/  IADD3 R9, -R2, R10, RZ ;  /* 0x0000000a02097210 */ /* 0x000fd00007ffe1ff */
[----:B------:R-:W-:Y:S05]  /*25b80*/  @!P0 BRA `(.L_x_1165) ;  /* 0x000003e000008947 */ /* 0x000fea0003800000 */
[-C--:B----4-:R-:W-:Y:S02]  /*25b90*/  IABS R3, R6.reuse ;  /* 0x0000000600037213 */ /* 0x090fe40000000000 */
[----:B------:R-:W-:Y:S02]  /*25ba0*/  IABS R11, R6 ;  /* 0x00000006000b7213 */ /* 0x000fe40000000000 */
[----:B-1----:R-:W1:Y:S08]  /*25bb0*/  I2F.RP R2, R3 ;  /* 0x0000000300027306 */ /* 0x002e700000209400 */
[----:B-1----:R-:W1:Y:S02]  /*25bc0*/  MUFU.RCP R2, R2 ;  /* 0x0000000200027308 */ /* 0x002e640000001000 */
[----:B-1----:R-:W-:-:S06]  /*25bd0*/  IADD3 R2, R2, 0xffffffe, RZ ;  /* 0x0ffffffe02027810 */ /* 0x002fcc0007ffe0ff */
[----:B---3--:R1:W2:Y:S02]  /*25be0*/  F2I.FTZ.U32.TRUNC.NTZ R5, R2 ;  /* 0x0000000200057305 */ /* 0x0082a4000021f000 */
[----:B-1----:R-:W-:Y:S01]  /*25bf0*/  IABS R2, R0 ;  /* 0x0000000000027213 */ /* 0x002fe20000000000 */
[----:B--2---:R-:W-:-:S04]  /*25c00*/  IMAD.MOV R4, RZ, RZ, -R5 ;  /* 0x000000ffff047224 */ /* 0x004fc800078e0a05 */
[----:B------:R-:W-:Y:S01]  /*25c10*/  IMAD.MOV.U32 R8, RZ, RZ, R2 ;  /* 0x000000ffff087224 */ /* 0x000fe200078e0002 */
[----:B------:R-:W-:Y:S01]  /*25c20*/  IABS R2, R9 ;  /* 0x0000000900027213 */ /* 0x000fe20000000000 */
[----:B------:R-:W-:Y:S02]  /*25c30*/  IMAD R10, R4, R3, RZ ;  /* 0x00000003040a7224 */ /* 0x000fe400078e02ff */
[----:B------:R-:W-:Y:S01]  /*25c40*/  IMAD.MOV.U32 R4, RZ, RZ, RZ ;  /* 0x000000ffff047224 */ /* 0x000fe200078e00ff */
[----:B------:R-:W1:Y:S03]  /*25c50*/  I2F.RP R12, R8 ;  /* 0x00000008000c7306 */ /* 0x000e660000209400 */
[----:B------:R-:W-:-:S04]  /*25c60*/  IMAD.HI.U32 R10, R5, R10, R4 ;  /* 0x0000000a050a7227 */ /* 0x000fc800078e0004 */
[----:B------:R-:W-:Y:S02]  /*25c70*/  IMAD.MOV.U32 R4, RZ, RZ, R2 ;  /* 0x000000ffff047224 */ /* 0x000fe400078e0002 */
[----:B------:R-:W-:-:S05]  /*25c80*/  IMAD.MOV R2, RZ, RZ, -R11 ;  /* 0x000000ffff027224 */ /* 0x000fca00078e0a0b */
[----:B------:R-:W-:Y:S01]  /*25c90*/  MOV R5, R2 ;  /* 0x0000000200057202 */ /* 0x000fe20000000f00 */
[----:B------:R-:W-:-:S04]  /*25ca0*/  IMAD.HI.U32 R2, R10, R4, RZ ;  /* 0x000000040a027227 */ /* 0x000fc800078e00ff */
[----:B------:R-:W-:Y:S02]  /*25cb0*/  IMAD R4, R2, R5, R4 ;  /* 0x0000000502047224 */ /* 0x000fe400078e0204 */
[----:B-1----:R-:W1:Y:S03]  /*25cc0*/  MUFU.RCP R5, R12 ;  /* 0x0000000c00057308 */ /* 0x002e660000001000 */
        /* <DEDUP_REMOVED lines=9> */
[----:B------:R-:W-:Y:S01]  /*25d60*/  @P2 IADD3 R2, R2, 0x1, RZ ;  /* 0x0000000102022810 */ /* 0x000fe20007ffe0ff */
[----:B-1----:R-:W-:-:S05]  /*25d70*/  IMAD.MOV R3, RZ, RZ, -R5 ;  /* 0x000000ffff037224 */ /* 0x002fca00078e0a05 */
[----:B------:R-:W-:Y:S01]  /*25d80*/  @!P1 IMAD.MOV R2, RZ, RZ, -R2 ;  /* 0x000000ffff029224 */ /* 0x000fe200078e0a02 */
[----:B------:R-:W-:Y:S02]  /*25d90*/  MOV R4, R3 ;  /* 0x0000000300047202 */ /* 0x000fe40000000f00 */
[----:B------:R-:W-:Y:S02]  /*25da0*/  @!P0 LOP3.LUT R2, RZ, R6, RZ, 0x33, !PT ;  /* 0x00000006ff028212 */ /* 0x000fe400078e33ff */
[----:B------:R-:W-:Y:S01]  /*25db0*/  IABS R3, R0 ;  /* 0x0000000000037213 */ /* 0x000fe20000000000 */
[----:B------:R-:W-:Y:S01]  /*25dc0*/  IMAD R10, R4, R8, RZ ;  /* 0x00000008040a7224 */ /* 0x000fe200078e02ff */
[----:B------:R-:W-:Y:S01]  /*25dd0*/  IABS R12, R2 ;  /* 0x00000002000c7213 */ /* 0x000fe20000000000 */
[----:B------:R-:W-:Y:S02]  /*25de0*/  IMAD.MOV.U32 R4, RZ, RZ, RZ ;  /* 0x000000ffff047224 */ /* 0x000fe400078e00ff */
[----:B------:R-:W-:-:S02]  /*25df0*/  IMAD.MOV R11, RZ, RZ, -R3 ;  /* 0x000000ffff0b7224 */ /* 0x000fc400078e0a03 */
[----:B------:R-:W-:-:S03]  /*25e00*/  IMAD.HI.U32 R3, R5, R10, R4 ;  /* 0x0000000a05037227 */ /* 0x000fc600078e0004 */
[----:B------:R-:W-:Y:S01]  /*25e10*/  MOV R5, R11 ;  /* 0x0000000b00057202 */ /* 0x000fe20000000f00 */
        /* <DEDUP_REMOVED lines=21> */
.L_x_1165:
[----:B------:R-:W2:Y:S01]  /*25f70*/  LDL R0, [R1+0x8c] ;  /* 0x00008c0001007983 */ /* 0x000ea20000100800 */
[----:B-1----:R-:W-:-:S04]  /*25f80*/  IMAD.MOV.U32 R2, RZ, RZ, 0x4 ;  /* 0x00000004ff027424 */ /* 0x002fc800078e00ff */
[----:B--2---:R-:W-:-:S05]  /*25f90*/  IMAD.WIDE R2, R0, R2, c[0x0][0x590] ;  /* 0x0001640000027625 */ /* 0x004fca00078e0202 */
[----:B---3--:R-:W2:Y:S02]  /*25fa0*/  LDG.E R4, [R2.64] ;  /* 0x0000000802047981 */ /* 0x008ea4000c1e1900 */
        /* <DEDUP_REMOVED lines=64> */
.L_x_1166:
[----:B------:R-:W-:Y:S05]  /*263b0*/  BSYNC B0 ;  /* 0x0000000000007941 */ /* 0x000fea0003800000 */
.L_x_1164:
[----:B------:R-:W-:-:S04]  /*263c0*/  LOP3.LUT R2, RZ, R2, RZ, 0x33, !PT ;  /* 0x00000002ff027212 */ /* 0x000fc800078e33ff */
[----:B-1----:R-:W-:-:S05]  /*263d0*/  IADD3 R0, R2, R6, RZ ;  /* 0x0000000602007210 */ /* 0x002fca0007ffe0ff */
[----:B------:R1:W-:Y:S01]  /*263e0*/  STL [R1+0x84], R0 ;  /* 0x0000840001007387 */ /* 0x0003e20000100800 */
[----:B------:R-:W-:Y:S05]  /*263f0*/  BRA `(.L_x_1167) ;  /* 0x0000005000007947 */ /* 0x000fea0003800000 */
.L_x_1155:
[----:B------:R-:W-:Y:S01]  /*26400*/  MOV R0, c[0x0][0x53c] ;  /* 0x00014f0000007a02 */ /* 0x000fe20000000f00 */
[----:B------:R2:W-:Y:S04]  /*26410*/  STL [R1+0x80], R10 ;  /* 0x0000800a01007387 */ /* 0x0005e80000100800 */
[----:B------:R2:W-:Y:S04]  /*26420*/  STL [R1+0x84], RZ ;  /* 0x000084ff01007387 */ /* 0x0005e80000100800 */
[----:B------:R2:W-:Y:S04]  /*26430*/  STL [R1+0x88], RZ ;  /* 0x000088ff01007387 */ /* 0x0005e80000100800 */
[----:B------:R2:W-:Y:S02]  /*26440*/  STL [R1+0x8c], R0 ;  /* 0x00008c0001007387 */ /* 0x0005e40000100800 */
.L_x_1167:
[----:B------:R-:W-:Y:S05]  /*26450*/  BSYNC B1 ;  /* 0x0000000000017941 */ /* 0x000fea0003800000 */
.L_x_1153:
[----:B------:R-:W3:Y:S04]  /*26460*/  LDL R8, [R1+0x80] ;  /* 0x0000800001087983 */ /* 0x000ee80000100800 */
[----:B------:R-:W3:Y:S04]  /*26470*/  LDL R9, [R1+0x84] ;  /* 0x0000840001097983 */ /* 0x000ee80000100800 */
[----:B--2---:R-:W3:Y:S04]  /*26480*/  LDL R10, [R1+0x88] ;  /* 0x00008800010a7983 */ /* 0x004ee80000100800 */
[----:B------:R-:W3:Y:S01]  /*26490*/  LDL R11, [R1+0x8c] ;  /* 0x00008c00010b7983 */ /* 0x000ee20000100800 */
[----:B------:R-:W-:Y:S03]  /*264a0*/  WARPSYNC 0xffffffff ;  /* 0xffffffff00007948 */ /* 0x000fe60003800000 */
[----:B------:R-:W-:Y:S01]  /*264b0*/  BAR.SYNC.DEFER_BLOCKING 0x4, 0x80 ;  /* 0x0102000000007b1d */ /* 0x000fe20000010000 */
[----:B------:R-:W-:-:S13]  /*264c0*/  ISETP.NE.AND P0, PT, R13, RZ, PT ;  /* 0x000000ff0d00720c */ /* 0x000fda0003f05270 */
[----:B---3--:R2:W-:Y:S04]  /*264d0*/  @!P0 STS.128 [0xc080], R8 ;  /* 0x00c08008ff008388 */ /* 0x0085e80000000c00 */
[----:B------:R-:W-:Y:S06]  /*264e0*/  BAR.ARV 0x5, 0x80 ;  /* 0x0142000000007b1d */ /* 0x000fec0000002000 */
.L_x_1148:
[----:B-1----:R-:W3:Y:S02]  /*264f0*/  LDL R0, [R1+0x8c] ;  /* 0x00008c0001007983 */ /* 0x002ee40000100800 */
[----:B---3--:R-:W-:-:S13]  /*26500*/  ISETP.GE.AND P0, PT, R0, c[0x0][0x53c], PT ;  /* 0x00014f0000007a0c */ /* 0x008fda0003f06270 */
[----:B--2-4-:R-:W-:Y:S01]  /*26510*/  @P0 CALL.REL.NOINC `(.L_x_1168) ;  /* 0x0000001000000944 */ /* 0x014fe20003c00000 */
[----:B------:R-:W-:Y:S05]  /*26520*/  BRA `(.L_x_1169) ;  /* 0xfffdbdd000007947 */ /* 0x000fea000383ffff */
.L_x_1168:
[----:B------:R-:W-:Y:S05]  /*26530*/  EXIT ;  /* 0x000000000000794d */ /* 0x000fea0003800000 */
.L_x_859:
[----:B------:R-:W-:Y:S01]  /*26540*/  IMAD.MOV.U32 R0, RZ, RZ, R5 ;  /* 0x000000ffff007224 */ /* 0x000fe200078e0005 */
[----:B------:R-:W-:Y:S02]  /*26550*/  MOV R3, 0x1 ;  /* 0x0000000100037802 */ /* 0x000fe40000000f00 */
[----:B------:R-:W-:Y:S02]  /*26560*/  MOV R2, 0x26580 ;  /* 0x0002658000027802 */ /* 0x000fe40000000f00 */
[----:B------:R-:W-:Y:S05]  /*26570*/  CALL.REL.NOINC `($__internal_15_$__cuda_sm70_shflsync_up_p) ;  /* 0x0000350000007944 */ /* 0x000fea0003c00000 */
[----:B------:R-:W-:Y:S01]  /*26580*/  MOV R0, R4 ;  /* 0x0000000400007202 */ /* 0x000fe20000000f00 */
[----:B------:R-:W-:Y:S05]  /*26590*/  BRA `(.L_x_1170) ;  /* 0xfffd9ec000007947 */ /* 0x000fea000383ffff */
.L_x_860:
[----:B------:R-:W-:Y:S01]  /*265a0*/  IMAD.MOV.U32 R0, RZ, RZ, R5 ;  /* 0x000000ffff007224 */ /* 0x000fe200078e0005 */
[----:B------:R-:W-:Y:S02]  /*265b0*/  MOV R3, 0x2 ;  /* 0x0000000200037802 */ /* 0x000fe40000000f00 */
[----:B------:R-:W-:Y:S02]  /*265c0*/  MOV R2, 0x265e0 ;  /* 0x000265e000027802 */ /* 0x000fe40000000f00 */
[----:B------:R-:W-:Y:S05]  /*265d0*/  CALL.REL.NOINC `($__internal_15_$__cuda_sm70_shflsync_up_p) ;  /* 0x000034a000007944 */ /* 0x000fea0003c00000 */
[----:B------:R-:W-:Y:S01]  /*265e0*/  SEL R4, R4, RZ, P4 ;  /* 0x000000ff04047207 */ /* 0x000fe20002000000 */
[----:B------:R-:W-:Y:S01]  /*265f0*/  IMAD.MOV.U32 R3, RZ, RZ, 0x4 ;  /* 0x00000004ff037424 */ /* 0x000fe200078e00ff */
[----:B------:R-:W-:-:S03]  /*26600*/  MOV R2, 0x26630 ;  /* 0x0002663000027802 */ /* 0x000fc60000000f00 */
[----:B------:R-:W-:Y:S02]  /*26610*/  IMAD.IADD R0, R5, 0x1, R4 ;  /* 0x0000000105007824 */ /* 0x000fe400078e0204 */
        /* <DEDUP_REMOVED lines=13> */
[----:B------:R-:W-:Y:S02]  /*266f0*/  MOV R228, 0x1f ;  /* 0x0000001f00e47802 */ /* 0x000fe40000000f00 */
[----:B------:R-:W-:Y:S01]  /*26700*/  MOV R3, 0x26740 ;  /* 0x0002674000037802 */ /* 0x000fe20000000f00 */
[----:B------:R-:W-:-:S04]  /*26710*/  IMAD.IADD R4, R0, 0x1, R4 ;  /* 0x0000000100047824 */ /* 0x000fc800078e0204 */
[----:B------:R-:W-:Y:S02]  /*26720*/  IMAD.MOV.U32 R227, RZ, RZ, R4 ;  /* 0x000000ffffe37224 */ /* 0x000fe400078e0004 */
[----:B------:R-:W-:Y:S05]  /*26730*/  CALL.REL.NOINC `($__internal_14_$__cuda_sm70_shflsync_idx_p) ;  /* 0x000032e000007944 */ /* 0x000fea0003c00000 */
[----:B------:R-:W-:Y:S01]  /*26740*/  MOV R0, R227 ;  /* 0x000000e300007202 */ /* 0x000fe20000000f00 */
[----:B------:R-:W-:Y:S05]  /*26750*/  BRA `(.L_x_1171) ;  /* 0xfffd9e0000007947 */ /* 0x000fea000383ffff */
.L_x_862:
[----:B------:R-:W-:Y:S02]  /*26760*/  SEL R0, RZ, 0x1, P0 ;  /* 0x00000001ff007807 */ /* 0x000fe40000000000 */
[----:B------:R-:W-:Y:S02]  /*26770*/  MOV R2, 0x26790 ;  /* 0x0002679000027802 */ /* 0x000fe40000000f00 */
[----:B------:R-:W-:Y:S05]  /*26780*/  CALL.REL.NOINC `($__internal_16_$__cuda_sm70_votesync_ballot) ;  /* 0x0000335000007944 */ /* 0x000fea0003c00000 */
[----:B------:R-:W-:Y:S01]  /*26790*/  MOV R7, R0 ;  /* 0x0000000000077202 */ /* 0x000fe20000000f00 */
[----:B------:R-:W-:Y:S05]  /*267a0*/  BRA `(.L_x_1172) ;  /* 0xfffd9e4000007947 */ /* 0x000fea000383ffff */
.L_x_863:
[----:B------:R-:W-:Y:S01]  /*267b0*/  IMAD.MOV.U32 R227, RZ, RZ, R9 ;  /* 0x000000ffffe37224 */ /* 0x000fe200078e0009 */
[----:B-1----:R-:W-:Y:S01]  /*267c0*/  MOV R2, R0 ;  /* 0x0000000000027202 */ /* 0x002fe20000000f00 */
[----:B------:R-:W-:Y:S01]  /*267d0*/  IMAD.MOV.U32 R228, RZ, RZ, 0x1f ;  /* 0x0000001fffe47424 */ /* 0x000fe200078e00ff */
[----:B------:R-:W-:Y:S02]  /*267e0*/  MOV R3, 0x26800 ;  /* 0x0002680000037802 */ /* 0x000fe40000000f00 */
[----:B------:R-:W-:Y:S05]  /*267f0*/  CALL.REL.NOINC `($__internal_14_$__cuda_sm70_shflsync_idx_p) ;  /* 0x0000322000007944 */ /* 0x000fea0003c00000 */
[----:B------:R-:W-:Y:S01]  /*26800*/  IMAD.MOV.U32 R12, RZ, RZ, R227 ;  /* 0x000000ffff0c7224 */ /* 0x000fe200078e00e3 */
[----:B------:R-:W-:Y:S01]  /*26810*/  MOV R227, R8 ;  /* 0x0000000800e37202 */ /* 0x000fe20000000f00 */
[----:B------:R-:W-:Y:S01]  /*26820*/  IMAD.MOV.U32 R5, RZ, RZ, RZ ;  /* 0x000000ffff057224 */ /* 0x000fe200078e00ff */
[----:B------:R-:W-:Y:S01]  /*26830*/  MOV R2, R0 ;  /* 0x0000000000027202 */ /* 0x000fe20000000f00 */
[----:B------:R-:W-:Y:S01]  /*26840*/  IMAD.MOV.U32 R228, RZ, RZ, 0x1f ;  /* 0x0000001fffe47424 */ /* 0x000fe200078e00ff */
[----:B------:R-:W-:-:S02]  /*26850*/  MOV R3, 0x26870 ;  /* 0x0002687000037802 */ /* 0x000fc40000000f00 */
[----:B------:R-:W-:Y:S05]  /*26860*/  CALL.REL.NOINC `($__internal_14_$__cuda_sm70_shflsync_idx_p) ;  /* 0x000031b000007944 */ /* 0x000fea0003c00000 */
[----:B------:R-:W-:Y:S01]  /*26870*/  MOV R9, R227 ;  /* 0x000000e300097202 */ /* 0x000fe20000000f00 */
[----:B------:R-:W-:Y:S05]  /*26880*/  BRA `(.L_x_1173) ;  /* 0xfffd9dd000007947 */ /* 0x000fea000383ffff */
.L_x_866:
[----:B------:R-:W-:Y:S01]  /*26890*/  IMAD.MOV.U32 R227, RZ, RZ, R4 ;  /* 0x000000ffffe37224 */ /* 0x000fe200078e0004 */
[----:B-1----:R-:W-:Y:S01]  /*268a0*/  MOV R2, R0 ;  /* 0x0000000000027202 */ /* 0x002fe20000000f00 */
[----:B------:R-:W-:Y:S01]  /*268b0*/  IMAD.MOV.U32 R228, RZ, RZ, 0x1f ;  /* 0x0000001fffe47424 */ /* 0x000fe200078e00ff */
[----:B------:R-:W-:-:S02]  /*268c0*/  MOV R3, 0x268e0 ;  /* 0x000268e000037802 */ /* 0x000fc40000000f00 */
[----:B---34-:R-:W-:Y:S05]  /*268d0*/  CALL.REL.NOINC `($__internal_14_$__cuda_sm70_shflsync_idx_p) ;  /* 0x0000314000007944 */ /* 0x018fea0003c00000 */
[----:B------:R-:W-:Y:S01]  /*268e0*/  MOV R5, R227 ;  /* 0x000000e300057202 */ /* 0x000fe20000000f00 */
[----:B------:R-:W-:Y:S05]  /*268f0*/  BRA `(.L_x_865) ;  /* 0xfffd9dc000007947 */ /* 0x000fea000383ffff */
.L_x_923:
[----:B------:R-:W-:Y:S01]  /*26900*/  IMAD.MOV.U32 R227, RZ, RZ, R6 ;  /* 0x000000ffffe37224 */ /* 0x000fe200078e0006 */
[----:B------:R-:W-:Y:S01]  /*26910*/  MOV R2, RZ ;  /* 0x000000ff00027202 */ /* 0x000fe20000000f00 */
[----:B------:R-:W-:Y:S01]  /*26920*/  IMAD.MOV.U32 R228, RZ, RZ, 0x1c1f ;  /* 0x00001c1fffe47424 */ /* 0x000fe200078e00ff */
[----:B------:R-:W-:-:S02]  /*26930*/  MOV R3, 0x26950 ;  /* 0x0002695000037802 */ /* 0x000fc40000000f00 */
[----:B-----5:R-:W-:Y:S05]  /*26940*/  CALL.REL.NOINC `($__internal_14_$__cuda_sm70_shflsync_idx_p) ;  /* 0x000030d000007944 */ /* 0x020fea0003c00000 */
[----:B------:R-:W-:Y:S01]  /*26950*/  MOV R4, R227 ;  /* 0x000000e300047202 */ /* 0x000fe20000000f00 */
[----:B------:R-:W-:Y:S05]  /*26960*/  BRA `(.L_x_1174) ;  /* 0xfffe281000007947 */ /* 0x000fea000383ffff */
.L_x_924:
[----:B------:R-:W-:Y:S01]  /*26970*/  IMAD.MOV.U32 R227, RZ, RZ, R12 ;  /* 0x000000ffffe37224 */ /* 0x000fe200078e000c */
[----:B------:R-:W-:Y:S01]  /*26980*/  MOV R2, RZ ;  /* 0x000000ff00027202 */ /* 0x000fe20000000f00 */
[----:B------:R-:W-:Y:S01]  /*26990*/  IMAD.MOV.U32 R228, RZ, RZ, 0x1c1f ;  /* 0x00001c1fffe47424 */ /* 0x000fe200078e00ff */
[----:B------:R-:W-:-:S02]  /*269a0*/  MOV R3, 0x269c0 ;  /* 0x000269c000037802 */ /* 0x000fc40000000f00 */
[----:B-12--5:R-:W-:Y:S05]  /*269b0*/  CALL.REL.NOINC `($__internal_14_$__cuda_sm70_shflsync_idx_p) ;  /* 0x0000306000007944 */ /* 0x026fea0003c00000 */
[----:B------:R-:W-:Y:S01]  /*269c0*/  MOV R0, R227 ;  /* 0x000000e300007202 */ /* 0x000fe20000000f00 */
[----:B------:R-:W-:Y:S05]  /*269d0*/  BRA `(.L_x_1175) ;  /* 0xfffe27c000007947 */ /* 0x000fea000383ffff */
.L_x_927:
[----:B------:R-:W-:Y:S01]  /*269e0*/  IMAD.MOV.U32 R227, RZ, RZ, R6 ;  /* 0x000000ffffe37224 */ /* 0x000fe200078e0006 */
[----:B--2---:R-:W-:Y:S01]  /*269f0*/  MOV R2, 0x1 ;  /* 0x0000000100027802 */ /* 0x004fe20000000f00 */
[----:B------:R-:W-:Y:S01]  /*26a00*/  IMAD.MOV.U32 R228, RZ, RZ, 0x1c1f ;  /* 0x00001c1fffe47424 */ /* 0x000fe200078e00ff */
[----:B------:R-:W-:-:S02]  /*26a10*/  MOV R3, 0x26a30 ;  /* 0x00026a3000037802 */ /* 0x000fc40000000f00 */
[----:B-1-345:R-:W-:Y:S05]  /*26a20*/  CALL.REL.NOINC `($__internal_14_$__cuda_sm70_shflsync_idx_p) ;  /* 0x00002ff000007944 */ /* 0x03afea0003c00000 */
[----:B------:R-:W-:Y:S01]  /*26a30*/  IMAD.MOV.U32 R4, RZ, RZ, R227 ;  /* 0x000000ffff047224 */ /* 0x000fe200078e00e3 */
[----:B------:R-:W-:Y:S01]  /*26a40*/  MOV R2, 0x1 ;  /* 0x0000000100027802 */ /* 0x000fe20000000f00 */
[----:B------:R-:W-:Y:S01]  /*26a50*/  IMAD.MOV.U32 R227, RZ, RZ, R12 ;  /* 0x000000ffffe37224 */ /* 0x000fe200078e000c */
[----:B------:R-:W-:-:S02]  /*26a60*/  MOV R228, 0x1c1f ;  /* 0x00001c1f00e47802 */ /* 0x000fc40000000f00 */
[----:B------:R-:W-:Y:S02]  /*26a70*/  MOV R3, 0x26a90 ;  /* 0x00026a9000037802 */ /* 0x000fe40000000f00 */
[----:B------:R-:W-:Y:S05]  /*26a80*/  CALL.REL.NOINC `($__internal_14_$__cuda_sm70_shflsync_idx_p) ;  /* 0x00002f9000007944 */ /* 0x000fea0003c00000 */
[----:B------:R-:W-:Y:S01]  /*26a90*/  MOV R0, R227 ;  /* 0x000000e300007202 */ /* 0x000fe20000000f00 */
[----:B------:R-:W-:Y:S05]  /*26aa0*/  BRA `(.L_x_1176) ;  /* 0xfffe289000007947 */ /* 0x000fea000383ffff */
.L_x_930:
[----:B------:R-:W-:Y:S01]  /*26ab0*/  IMAD.MOV.U32 R227, RZ, RZ, R6 ;  /* 0x000000ffffe37224 */ /* 0x000fe200078e0006 */
[----:B-1----:R-:W-:Y:S01]  /*26ac0*/  MOV R2, 0x2 ;  /* 0x0000000200027802 */ /* 0x002fe20000000f00 */
[----:B------:R-:W-:Y:S01]  /*26ad0*/  IMAD.MOV.U32 R228, RZ, RZ, 0x1c1f ;  /* 0x00001c1fffe47424 */ /* 0x000fe200078e00ff */
[----:B------:R-:W-:Y:S02]  /*26ae0*/  MOV R3, 0x26b00 ;  /* 0x00026b0000037802 */ /* 0x000fe40000000f00 */
[----:B--2345:R-:W-:Y:S05]  /*26af0*/  CALL.REL.NOINC `($__internal_14_$__cuda_sm70_shflsync_idx_p) ;  /* 0x00002f2000007944 */ /* 0x03cfea0003c00000 */
[----:B------:R-:W-:Y:S01]  /*26b00*/  MOV R4, R227 ;  /* 0x000000e300047202 */ /* 0x000fe20000000f00 */
[----:B------:R-:W-:Y:S05]  /*26b10*/  BRA `(.L_x_1177) ;  /* 0xfffe29b000007947 */ /* 0x000fea000383ffff */
.L_x_931:
[----:B------:R-:W-:Y:S01]  /*26b20*/  IMAD.MOV.U32 R227, RZ, RZ, R12 ;  /* 0x000000ffffe37224 */ /* 0x000fe200078e000c */
[----:B------:R-:W-:Y:S01]  /*26b30*/  MOV R2, 0x2 ;  /* 0x0000000200027802 */ /* 0x000fe20000000f00 */
[----:B------:R-:W-:Y:S01]  /*26b40*/  IMAD.MOV.U32 R228, RZ, RZ, 0x1c1f ;  /* 0x00001c1fffe47424 */ /* 0x000fe200078e00ff */
[----:B------:R-:W-:Y:S02]  /*26b50*/  MOV R3, 0x26b70 ;  /* 0x00026b7000037802 */ /* 0x000fe40000000f00 */
[----:B-12345:R-:W-:Y:S05]  /*26b60*/  CALL.REL.NOINC `($__internal_14_$__cuda_sm70_shflsync_idx_p) ;  /* 0x00002eb000007944 */ /* 0x03efea0003c00000 */
[----:B------:R-:W-:Y:S01]  /*26b70*/  MOV R0, R227 ;  /* 0x000000e300007202 */ /* 0x000fe20000000f00 */
[----:B------:R-:W-:Y:S05]  /*26b80*/  BRA `(.L_x_1178) ;  /* 0xfffe296000007947 */ /* 0x000fea000383ffff */
.L_x_934:
[----:B------:R-:W-:Y:S01]  /*26b90*/  IMAD.MOV.U32 R227, RZ, RZ, R6 ;  /* 0x000000ffffe37224 */ /* 0x000fe200078e0006 */
[----:B-1----:R-:W-:Y:S01]  /*26ba0*/  MOV R2, 0x3 ;  /* 0x0000000300027802 */ /* 0x002fe20000000f00 */
[----:B------:R-:W-:Y:S01]  /*26bb0*/  IMAD.MOV.U32 R228, RZ, RZ, 0x1c1f ;  /* 0x00001c1fffe47424 */ /* 0x000fe200078e00ff */
[----:B------:R-:W-:-:S02]  /*26bc0*/  MOV R3, 0x26be0 ;  /* 0x00026be000037802 */ /* 0x000fc40000000f00 */
[----:B--2345:R-:W-:Y:S05]  /*26bd0*/  CALL.REL.NOINC `($__internal_14_$__cuda_sm70_shflsync_idx_p) ;  /* 0x00002e4000007944 */ /* 0x03cfea0003c00000 */
        /* <DEDUP_REMOVED lines=8> */
.L_x_981:
[----:B------:R-:W-:Y:S01]  /*26c60*/  IMAD.MOV.U32 R227, RZ, RZ, R6 ;  /* 0x000000ffffe37224 */ /* 0x000fe200078e0006 */
[----:B--2---:R-:W-:Y:S01]  /*26c70*/  MOV R2, 0x1 ;  /* 0x0000000100027802 */ /* 0x004fe20000000f00 */
[----:B------:R-:W-:Y:S01]  /*26c80*/  IMAD.MOV.U32 R228, RZ, RZ, 0x1c1f ;  /* 0x00001c1fffe47424 */ /* 0x000fe200078e00ff */
[----:B------:R-:W-:Y:S02]  /*26c90*/  MOV R3, 0x26cb0 ;  /* 0x00026cb000037802 */ /* 0x000fe40000000f00 */
[----:B------:R-:W-:Y:S05]  /*26ca0*/  CALL.REL.NOINC `($__internal_14_$__cuda_sm70_shflsync_idx_p) ;  /* 0x00002d7000007944 */ /* 0x000fea0003c00000 */
[----:B------:R-:W-:Y:S01]  /*26cb0*/  IMAD.MOV.U32 R4, RZ, RZ, R227 ;  /* 0x000000ffff047224 */ /* 0x000fe200078e00e3 */
[----:B------:R-:W-:Y:S01]  /*26cc0*/  MOV R2, 0x1 ;  /* 0x0000000100027802 */ /* 0x000fe20000000f00 */
[----:B------:R-:W-:Y:S01]  /*26cd0*/  IMAD.MOV.U32 R227, RZ, RZ, R22 ;  /* 0x000000ffffe37224 */ /* 0x000fe200078e0016 */
[----:B------:R-:W-:Y:S02]  /*26ce0*/  MOV R228, 0x1c1f ;  /* 0x00001c1f00e47802 */ /* 0x000fe40000000f00 */
[----:B------:R-:W-:Y:S02]  /*26cf0*/  MOV R3, 0x26d10 ;  /* 0x00026d1000037802 */ /* 0x000fe40000000f00 */
[----:B------:R-:W-:Y:S05]  /*26d00*/  CALL.REL.NOINC `($__internal_14_$__cuda_sm70_shflsync_idx_p) ;  /* 0x00002d1000007944 */ /* 0x000fea0003c00000 */
[----:B------:R-:W-:Y:S01]  /*26d10*/  MOV R2, R227 ;  /* 0x000000e300027202 */ /* 0x000fe20000000f00 */
[----:B------:R-:W-:Y:S05]  /*26d20*/  BRA `(.L_x_1180) ;  /* 0xfffe9e4000007947 */ /* 0x000fea000383ffff */
.L_x_984:
[----:B------:R-:W-:Y:S01]  /*26d30*/  IMAD.MOV.U32 R227, RZ, RZ, R5 ;  /* 0x000000ffffe37224 */ /* 0x000fe200078e0005 */
[----:B------:R-:W-:Y:S01]  /*26d40*/  MOV R2, RZ ;  /* 0x000000ff00027202 */ /* 0x000fe20000000f00 */
[----:B------:R-:W-:Y:S01]  /*26d50*/  IMAD.MOV.U32 R228, RZ, RZ, 0x1c1f ;  /* 0x00001c1fffe47424 */ /* 0x000fe200078e00ff */
[----:B------:R-:W-:-:S02]  /*26d60*/  MOV R3, 0x26d80 ;  /* 0x00026d8000037802 */ /* 0x000fc40000000f00 */
[----:B------:R-:W-:Y:S05]  /*26d70*/  CALL.REL.NOINC `($__internal_14_$__cuda_sm70_shflsync_idx_p) ;  /* 0x00002ca000007944 */ /* 0x000fea0003c00000 */
[----:B------:R-:W-:Y:S01]  /*26d80*/  MOV R4, R227 ;  /* 0x000000e300047202 */ /* 0x000fe20000000f00 */
[----:B------:R-:W-:Y:S05]  /*26d90*/  BRA `(.L_x_1181) ;  /* 0xfffeade000007947 */ /* 0x000fea000383ffff */
.L_x_985:
[----:B------:R-:W-:Y:S01]  /*26da0*/  IMAD.MOV.U32 R227, RZ, RZ, R6 ;  /* 0x000000ffffe37224 */ /* 0x000fe200078e0006 */
[----:B------:R-:W-:Y:S01]  /*26db0*/  MOV R2, RZ ;  /* 0x000000ff00027202 */ /* 0x000fe20000000f00 */
[----:B------:R-:W-:Y:S01]  /*26dc0*/  IMAD.MOV.U32 R228, RZ, RZ, 0x1c1f ;  /* 0x00001c1fffe47424 */ /* 0x000fe200078e00ff */
[----:B------:R-:W-:-:S02]  /*26dd0*/  MOV R3, 0x26df0 ;  /* 0x00026df000037802 */ /* 0x000fc40000000f00 */
[----:B-12---:R-:W-:Y:S05]  /*26de0*/  CALL.REL.NOINC `($__internal_14_$__cuda_sm70_shflsync_idx_p) ;  /* 0x00002c3000007944 */ /* 0x006fea0003c00000 */
[----:B------:R-:W-:Y:S01]  /*26df0*/  MOV R0, R227 ;  /* 0x000000e300007202 */ /* 0x000fe20000000f00 */
[----:B------:R-:W-:Y:S05]  /*26e00*/  BRA `(.L_x_1182) ;  /* 0xfffead9000007947 */ /* 0x000fea000383ffff */
.L_x_988:
[----:B------:R-:W-:Y:S01]  /*26e10*/  IMAD.MOV.U32 R227, RZ, RZ, R5 ;  /* 0x000000ffffe37224 */ /* 0x000fe200078e0005 */
[----:B----4-:R-:W-:Y:S01]  /*26e20*/  MOV R2, 0x1 ;  /* 0x0000000100027802 */ /* 0x010fe20000000f00 */
[----:B------:R-:W-:Y:S01]  /*26e30*/  IMAD.MOV.U32 R228, RZ, RZ, 0x1c1f ;  /* 0x00001c1fffe47424 */ /* 0x000fe200078e00ff */
[----:B------:R-:W-:-:S03]  /*26e40*/  MOV R3, 0x26e60 ;  /* 0x00026e6000037802 */ /* 0x000fc60000000f00 */
[----:B-123--:R-:W-:Y:S05]  /*26e50*/  CALL.REL.NOINC `($__internal_14_$__cuda_sm70_shflsync_idx_p) ;  /* 0x00002bc000007944 */ /* 0x00efea0003c00000 */
        /* <DEDUP_REMOVED lines=8> */
.L_x_989:
[----:B------:R-:W-:Y:S01]  /*26ee0*/  IMAD.MOV.U32 R227, RZ, RZ, R4 ;  /* 0x000000ffffe37224 */ /* 0x000fe200078e0004 */
[----:B------:R-:W-:Y:S01]  /*26ef0*/  MOV R2, RZ ;  /* 0x000000ff00027202 */ /* 0x000fe20000000f00 */
[----:B------:R-:W-:Y:S01]  /*26f00*/  IMAD.MOV.U32 R228, RZ, RZ, 0x1c1f ;  /* 0x00001c1fffe47424 */ /* 0x000fe200078e00ff */
[----:B------:R-:W-:Y:S02]  /*26f10*/  MOV R3, 0x26f30 ;  /* 0x00026f3000037802 */ /* 0x000fe40000000f00 */
[----:B------:R-:W-:Y:S05]  /*26f20*/  CALL.REL.NOINC `($__internal_14_$__cuda_sm70_shflsync_idx_p) ;  /* 0x00002af000007944 */ /* 0x000fea0003c00000 */
[----:B------:R-:W-:Y:S01]  /*26f30*/  MOV R3, R227 ;  /* 0x000000e300037202 */ /* 0x000fe20000000f00 */
[----:B------:R-:W-:Y:S05]  /*26f40*/  BRA `(.L_x_1184) ;  /* 0xfffeb03000007947 */ /* 0x000fea000383ffff */
.L_x_994:
[----:B------:R-:W-:Y:S01]  /*26f50*/  IMAD.MOV.U32 R227, RZ, RZ, R4 ;  /* 0x000000ffffe37224 */ /* 0x000fe200078e0004 */
[----:B------:R-:W-:Y:S01]  /*26f60*/  MOV R2, 0x1 ;  /* 0x0000000100027802 */ /* 0x000fe20000000f00 */
[----:B------:R-:W-:Y:S01]  /*26f70*/  IMAD.MOV.U32 R228, RZ, RZ, 0x1c1f ;  /* 0x00001c1fffe47424 */ /* 0x000fe200078e00ff */
[----:B------:R-:W-:Y:S02]  /*26f80*/  MOV R3, 0x26fa0 ;  /* 0x00026fa000037802 */ /* 0x000fe40000000f00 */
[----:B-1----:R-:W-:Y:S05]  /*26f90*/  CALL.REL.NOINC `($__internal_14_$__cuda_sm70_shflsync_idx_p) ;  /* 0x00002a8000007944 */ /* 0x002fea0003c00000 */
[----:B------:R-:W-:Y:S01]  /*26fa0*/  MOV R3, R227 ;  /* 0x000000e300037202 */ /* 0x000fe20000000f00 */
[----:B------:R-:W-:Y:S05]  /*26fb0*/  BRA `(.L_x_1185) ;  /* 0xfffeb54000007947 */ /* 0x000fea000383ffff */
.L_x_999:
[----:B------:R-:W-:Y:S01]  /*26fc0*/  IMAD.MOV.U32 R227, RZ, RZ, R4 ;  /* 0x000000ffffe37224 */ /* 0x000fe200078e0004 */
[----:B------:R-:W-:Y:S01]  /*26fd0*/  MOV R2, 0x2 ;  /* 0x0000000200027802 */ /* 0x000fe20000000f00 */
[----:B------:R-:W-:Y:S01]  /*26fe0*/  IMAD.MOV.U32 R228, RZ, RZ, 0x1c1f ;  /* 0x00001c1fffe47424 */ /* 0x000fe200078e00ff */
[----:B------:R-:W-:-:S02]  /*26ff0*/  MOV R3, 0x27010 ;  /* 0x0002701000037802 */ /* 0x000fc40000000f00 */
[----:B-12---:R-:W-:Y:S05]  /*27000*/  CALL.REL.NOINC `($__internal_14_$__cuda_sm70_shflsync_idx_p) ;  /* 0x00002a1000007944 */ /* 0x006fea0003c00000 */
[----:B------:R-:W-:Y:S01]  /*27010*/  MOV R3, R227 ;  /* 0x000000e300037202 */ /* 0x000fe20000000f00 */
[----:B------:R-:W-:Y:S05]  /*27020*/  BRA `(.L_x_1186) ;  /* 0xfffeb93000007947 */ /* 0x000fea000383ffff */
.L_x_1004:
[----:B------:R-:W-:Y:S01]  /*27030*/  IMAD.MOV.U32 R227, RZ, RZ, R4 ;  /* 0x000000ffffe37224 */ /* 0x000fe200078e0004 */
[----:B------:R-:W-:Y:S01]  /*27040*/  MOV R2, 0x3 ;  /* 0x0000000300027802 */ /* 0x000fe20000000f00 */
[----:B------:R-:W-:Y:S01]  /*27050*/  IMAD.MOV.U32 R228, RZ, RZ, 0x1c1f ;  /* 0x00001c1fffe47424 */ /* 0x000fe200078e00ff */
[----:B------:R-:W-:-:S02]  /*27060*/  MOV R3, 0x27080 ;  /* 0x0002708000037802 */ /* 0x000fc40000000f00 */
[----:B-123--:R-:W-:Y:S05]  /*27070*/  CALL.REL.NOINC `($__internal_14_$__cuda_sm70_shflsync_idx_p) ;  /* 0x000029a000007944 */ /* 0x00efea0003c00000 */
[----:B------:R-:W-:Y:S01]  /*27080*/  MOV R3, R227 ;  /* 0x000000e300037202 */ /* 0x000fe20000000f00 */
[----:B------:R-:W-:Y:S05]  /*27090*/  BRA `(.L_x_1187) ;  /* 0xfffebd2000007947 */ /* 0x000fea000383ffff */
.L_x_1009:
[----:B------:R-:W-:Y:S02]  /*270a0*/  MOV R0, 0x2 ;  /* 0x0000000200007802 */ /* 0x000fe40000000f00 */
[----:B------:R-:W-:-:S02]  /*270b0*/  MOV R2, 0x270d0 ;  /* 0x000270d000027802 */ /* 0x000fc40000000f00 */
[----:B------:R-:W-:Y:S05]  /*270c0*/  CALL.REL.NOINC `($__internal_13_$__cuda_sm70_shflsync_bfly_p) ;  /* 0x000028f000007944 */ /* 0x000fea0003c00000 */
[----:B------:R-:W-:Y:S05]  /*270d0*/  BRA `(.L_x_1188) ;  /* 0xfffec40000007947 */ /* 0x000fea000383ffff */
.L_x_1010:
[----:B------:R-:W-:Y:S02]  /*270e0*/  MOV R0, 0x1 ;  /* 0x0000000100007802 */ /* 0x000fe40000000f00 */
[----:B------:R-:W-:-:S02]  /*270f0*/  MOV R2, 0x27110 ;  /* 0x0002711000027802 */ /* 0x000fc40000000f00 */
[----:B------:R-:W-:Y:S05]  /*27100*/  CALL.REL.NOINC `($__internal_13_$__cuda_sm70_shflsync_bfly_p) ;  /* 0x000028b000007944 */ /* 0x000fea0003c00000 */
[----:B------:R-:W-:Y:S01]  /*27110*/  FMNMX.FTZ R105, R4, R0, !PT ;  /* 0x0000000004697209 */ /* 0x000fe20007810000 */
[----:B------:R-:W-:Y:S01]  /*27120*/  IMAD.MOV.U32 R4, RZ, RZ, R5 ;  /* 0x000000ffff047224 */ /* 0x000fe200078e0005 */
[----:B------:R-:W-:Y:S01]  /*27130*/  MOV R2, 0x27160 ;  /* 0x0002716000027802 */ /* 0x000fe20000000f00 */
[----:B------:R-:W-:-:S02]  /*27140*/  IMAD.MOV.U32 R0, RZ, RZ, 0x2 ;  /* 0x00000002ff007424 */ /* 0x000fc400078e00ff */
[----:B------:R-:W-:Y:S05]  /*27150*/  CALL.REL.NOINC `($__internal_13_$__cuda_sm70_shflsync_bfly_p) ;  /* 0x0000286000007944 */ /* 0x000fea0003c00000 */
[----:B------:R-:W-:Y:S01]  /*27160*/  FMNMX.FTZ R5, R5, R0, !PT ;  /* 0x0000000005057209 */ /* 0x000fe20007810000 */
[----:B------:R-:W-:Y:S01]  /*27170*/  IMAD.MOV.U32 R0, RZ, RZ, 0x1 ;  /* 0x00000001ff007424 */ /* 0x000fe200078e00ff */
[----:B------:R-:W-:-:S03]  /*27180*/  MOV R2, 0x271b0 ;  /* 0x000271b000027802 */ /* 0x000fc60000000f00 */
[----:B------:R-:W-:Y:S02]  /*27190*/  IMAD.MOV.U32 R4, RZ, RZ, R5 ;  /* 0x000000ffff047224 */ /* 0x000fe400078e0005 */
[----:B------:R-:W-:Y:S05]  /*271a0*/  CALL.REL.NOINC `($__internal_13_$__cuda_sm70_shflsync_bfly_p) ;  /* 0x0000281000007944 */ /* 0x000fea0003c00000 */
[----:B------:R-:W-:Y:S01]  /*271b0*/  FMNMX.FTZ R104, R5, R0, !PT ;  /* 0x0000000005687209 */ /* 0x000fe20007810000 */
[----:B------:R-:W-:Y:S01]  /*271c0*/  IMAD.MOV.U32 R4, RZ, RZ, R6 ;  /* 0x000000ffff047224 */ /* 0x000fe200078e0006 */
[----:B------:R-:W-:Y:S01]  /*271d0*/  MOV R2, 0x27200 ;  /* 0x0002720000027802 */ /* 0x000fe20000000f00 */
[----:B------:R-:W-:Y:S02]  /*271e0*/  IMAD.MOV.U32 R0, RZ, RZ, 0x2 ;  /* 0x00000002ff007424 */ /* 0x000fe400078e00ff */
        /* <DEDUP_REMOVED lines=16> */
[----:B------:R-:W-:Y:S01]  /*272f0*/  MOV R9, R0 ;  /* 0x0000000000097202 */ /* 0x000fe20000000f00 */
[----:B------:R-:W-:Y:S05]  /*27300*/  BRA `(.L_x_1189) ;  /* 0xfffec2c000007947 */ /* 0x000fea000383ffff */
.L_x_1018:
[----:B------:R-:W-:Y:S01]  /*27310*/  MOV R2, RZ ;  /* 0x000000ff00027202 */ /* 0x000fe20000000f00 */
[----:B------:R-:W-:Y:S01]  /*27320*/  IMAD.MOV.U32 R227, RZ, RZ, R5 ;  /* 0x000000ffffe37224 */ /* 0x000fe200078e0005 */
[----:B------:R-:W-:Y:S01]  /*27330*/  MOV R3, 0x27360 ;  /* 0x0002736000037802 */ /* 0x000fe20000000f00 */
[----:B------:R-:W-:Y:S02]  /*27340*/  IMAD.MOV.U32 R228, RZ, RZ, 0x1c1f ;  /* 0x00001c1fffe47424 */ /* 0x000fe400078e00ff */
[----:B------:R-:W-:Y:S05]  /*27350*/  CALL.REL.NOINC `($__internal_14_$__cuda_sm70_shflsync_idx_p) ;  /* 0x000026c000007944 */ /* 0x000fea0003c00000 */
[----:B------:R-:W-:Y:S01]  /*27360*/  MOV R4, R227 ;  /* 0x000000e300047202 */ /* 0x000fe20000000f00 */
[----:B------:R-:W-:-:S05]  /*27370*/  BRA `(.L_x_1190) ;  /* 0xfffed7f000007947 */ /* 0x000fca000383ffff */
.L_x_1019:
[----:B------:R-:W-:Y:S01]  /*27380*/  MOV R2, RZ ;  /* 0x000000ff00027202 */ /* 0x000fe20000000f00 */
[----:B------:R-:W-:Y:S01]  /*27390*/  IMAD.MOV.U32 R227, RZ, RZ, R6 ;  /* 0x000000ffffe37224 */ /* 0x000fe200078e0006 */
[----:B------:R-:W-:Y:S01]  /*273a0*/  MOV R3, 0x273d0 ;  /* 0x000273d000037802 */ /* 0x000fe20000000f00 */
[----:B------:R-:W-:Y:S02]  /*273b0*/  IMAD.MOV.U32 R228, RZ, RZ, 0x1c1f ;  /* 0x00001c1fffe47424 */ /* 0x000fe400078e00ff */
[----:B-12---:R-:W-:Y:S05]  /*273c0*/  CALL.REL.NOINC `($__internal_14_$__cuda_sm70_shflsync_idx_p) ;  /* 0x0000265000007944 */ /* 0x006fea0003c00000 */
[----:B------:R-:W-:Y:S01]  /*273d0*/  MOV R0, R227 ;  /* 0x000000e300007202 */ /* 0x000fe20000000f00 */
[----:B------:R-:W-:-:S05]  /*273e0*/  BRA `(.L_x_1191) ;  /* 0xfffed7a000007947 */ /* 0x000fca000383ffff */
.L_x_1020:
[----:B-1----:R-:W-:Y:S01]  /*273f0*/  MOV R2, 0x1 ;  /* 0x0000000100027802 */ /* 0x002fe20000000f00 */
[----:B------:R-:W-:Y:S01]  /*27400*/  IMAD.MOV.U32 R227, RZ, RZ, R5 ;  /* 0x000000ffffe37224 */ /* 0x000fe200078e0005 */
[----:B------:R-:W-:Y:S01]  /*27410*/  MOV R3, 0x27440 ;  /* 0x0002744000037802 */ /* 0x000fe20000000f00 */
[----:B------:R-:W-:Y:S02]  /*27420*/  IMAD.MOV.U32 R228, RZ, RZ, 0x1c1f ;  /* 0x00001c1fffe47424 */ /* 0x000fe400078e00ff */
[----:B------:R-:W-:Y:S05]  /*27430*/  CALL.REL.NOINC `($__internal_14_$__cuda_sm70_shflsync_idx_p) ;  /* 0x000025e000007944 */ /* 0x000fea0003c00000 */
[----:B------:R-:W-:Y:S01]  /*27440*/  MOV R2, 0x1 ;  /* 0x0000000100027802 */ /* 0x000fe20000000f00 */
[----:B------:R-:W-:Y:S01]  /*27450*/  IMAD.MOV.U32 R4, RZ, RZ, R227 ;  /* 0x000000ffff047224 */ /* 0x000fe200078e00e3 */
[----:B------:R-:W-:Y:S01]  /*27460*/  MOV R228, 0x1c1f ;  /* 0x00001c1f00e47802 */ /* 0x000fe20000000f00 */
[----:B------:R-:W-:Y:S01]  /*27470*/  IMAD.MOV.U32 R227, RZ, RZ, R6 ;  /* 0x000000ffffe37224 */ /* 0x000fe200078e0006 */
[----:B------:R-:W-:Y:S02]  /*27480*/  MOV R3, 0x274a0 ;  /* 0x000274a000037802 */ /* 0x000fe40000000f00 */
[----:B------:R-:W-:Y:S05]  /*27490*/  CALL.REL.NOINC `($__internal_14_$__cuda_sm70_shflsync_idx_p) ;  /* 0x0000258000007944 */ /* 0x000fea0003c00000 */
[----:B------:R-:W-:Y:S01]  /*274a0*/  MOV R0, R227 ;  /* 0x000000e300007202 */ /* 0x000fe20000000f00 */
[----:B------:R-:W-:-:S05]  /*274b0*/  BRA `(.L_x_1192) ;  /* 0xfffed84000007947 */ /* 0x000fca000383ffff */
.L_x_1023:
[----:B------:R-:W-:Y:S01]  /*274c0*/  MOV R2, RZ ;  /* 0x000000ff00027202 */ /* 0x000fe20000000f00 */
[----:B------:R-:W-:Y:S01]  /*274d0*/  IMAD.MOV.U32 R227, RZ, RZ, R6 ;  /* 0x000000ffffe37224 */ /* 0x000fe200078e0006 */
[----:B------:R-:W-:Y:S01]  /*274e0*/  MOV R3, 0x27510 ;  /* 0x0002751000037802 */ /* 0x000fe20000000f00 */
[----:B------:R-:W-:Y:S02]  /*274f0*/  IMAD.MOV.U32 R228, RZ, RZ, 0x1c1f ;  /* 0x00001c1fffe47424 */ /* 0x000fe400078e00ff */
[----:B------:R-:W-:Y:S05]  /*27500*/  CALL.REL.NOINC `($__internal_14_$__cuda_sm70_shflsync_idx_p) ;  /* 0x0000251000007944 */ /* 0x000fea0003c00000 */
[----:B------:R-:W-:Y:S01]  /*27510*/  MOV R4, R227 ;  /* 0x000000e300047202 */ /* 0x000fe20000000f00 */
[----:B------:R-:W-:-:S05]  /*27520*/  BRA `(.L_x_1193) ;  /* 0xfffee7b000007947 */ /* 0x000fca000383ffff */
.L_x_1024:
[----:B------:R-:W-:Y:S01]  /*27530*/  MOV R2, RZ ;  /* 0x000000ff00027202 */ /* 0x000fe20000000f00 */
[----:B------:R-:W-:Y:S01]  /*27540*/  IMAD.MOV.U32 R227, RZ, RZ, R8 ;  /* 0x000000ffffe37224 */ /* 0x000fe200078e0008 */
[----:B------:R-:W-:Y:S01]  /*27550*/  MOV R3, 0x27580 ;  /* 0x0002758000037802 */ /* 0x000fe20000000f00 */
[----:B------:R-:W-:Y:S02]  /*27560*/  IMAD.MOV.U32 R228, RZ, RZ, 0x1c1f ;  /* 0x00001c1fffe47424 */ /* 0x000fe400078e00ff */
[----:B-12---:R-:W-:Y:S05]  /*27570*/  CALL.REL.NOINC `($__internal_14_$__cuda_sm70_shflsync_idx_p) ;  /* 0x000024a000007944 */ /* 0x006fea0003c00000 */
[----:B------:R-:W-:Y:S01]  /*27580*/  MOV R0, R227 ;  /* 0x000000e300007202 */ /* 0x000fe20000000f00 */
[----:B------:R-:W-:-:S05]  /*27590*/  BRA `(.L_x_1194) ;  /* 0xfffee76000007947 */ /* 0x000fca000383ffff */
.L_x_1025:
[----:B--2---:R-:W-:Y:S01]  /*275a0*/  MOV R2, 0x1 ;  /* 0x0000000100027802 */ /* 0x004fe20000000f00 */
[----:B------:R-:W-:Y:S01]  /*275b0*/  IMAD.MOV.U32 R227, RZ, RZ, R6 ;  /* 0x000000ffffe37224 */ /* 0x000fe200078e0006 */
[----:B------:R-:W-:Y:S01]  /*275c0*/  MOV R3, 0x275f0 ;  /* 0x000275f000037802 */ /* 0x000fe20000000f00 */
[----:B------:R-:W-:Y:S03]  /*275d0*/  IMAD.MOV.U32 R228, RZ, RZ, 0x1c1f ;  /* 0x00001c1fffe47424 */ /* 0x000fe600078e00ff */
[----:B-1-3--:R-:W-:Y:S05]  /*275e0*/  CALL.REL.NOINC `($__internal_14_$__cuda_sm70_shflsync_idx_p) ;  /* 0x0000243000007944 */ /* 0x00afea0003c00000 */
        /* <DEDUP_REMOVED lines=8> */
.L_x_1026:
[----:B------:R-:W-:Y:S01]  /*27670*/  MOV R2, RZ ;  /* 0x000000ff00027202 */ /* 0x000fe20000000f00 */
[----:B------:R-:W-:Y:S01]  /*27680*/  IMAD.MOV.U32 R227, RZ, RZ, R5 ;  /* 0x000000ffffe37224 */ /* 0x000fe200078e0005 */
[----:B------:R-:W-:Y:S01]  /*27690*/  MOV R3, 0x276c0 ;  /* 0x000276c000037802 */ /* 0x000fe20000000f00 */
[----:B------:R-:W-:Y:S02]  /*276a0*/  IMAD.MOV.U32 R228, RZ, RZ, 0x1c1f ;  /* 0x00001c1fffe47424 */ /* 0x000fe400078e00ff */
[----:B------:R-:W-:Y:S05]  /*276b0*/  CALL.REL.NOINC `($__internal_14_$__cuda_sm70_shflsync_idx_p) ;  /* 0x0000236000007944 */ /* 0x000fea0003c00000 */
[----:B------:R-:W-:Y:S01]  /*276c0*/  MOV R4, R227 ;  /* 0x000000e300047202 */ /* 0x000fe20000000f00 */
[----:B------:R-:W-:-:S05]  /*276d0*/  BRA `(.L_x_1196) ;  /* 0xfffee9e000007947 */ /* 0x000fca000383ffff */
.L_x_1031:
[----:B------:R-:W-:Y:S01]  /*276e0*/  MOV R2, 0x1 ;  /* 0x0000000100027802 */ /* 0x000fe20000000f00 */
[----:B------:R-:W-:Y:S01]  /*276f0*/  IMAD.MOV.U32 R227, RZ, RZ, R5 ;  /* 0x000000ffffe37224 */ /* 0x000fe200078e0005 */
[----:B------:R-:W-:Y:S01]  /*27700*/  MOV R3, 0x27730 ;  /* 0x0002773000037802 */ /* 0x000fe20000000f00 */
[----:B------:R-:W-:Y:S02]  /*27710*/  IMAD.MOV.U32 R228, RZ, RZ, 0x1c1f ;  /* 0x00001c1fffe47424 */ /* 0x000fe400078e00ff */
[----:B-1----:R-:W-:Y:S05]  /*27720*/  CALL.REL.NOINC `($__internal_14_$__cuda_sm70_shflsync_idx_p) ;  /* 0x000022f000007944 */ /* 0x002fea0003c00000 */
[----:B------:R-:W-:Y:S01]  /*27730*/  MOV R4, R227 ;  /* 0x000000e300047202 */ /* 0x000fe20000000f00 */
[----:B------:R-:W-:-:S05]  /*27740*/  BRA `(.L_x_1197) ;  /* 0xfffeef4000007947 */ /* 0x000fca000383ffff */
.L_x_1036:
[----:B------:R-:W-:Y:S01]  /*27750*/  MOV R2, 0x2 ;  /* 0x0000000200027802 */ /* 0x000fe20000000f00 */
[----:B------:R-:W-:Y:S01]  /*27760*/  IMAD.MOV.U32 R227, RZ, RZ, R5 ;  /* 0x000000ffffe37224 */ /* 0x000fe200078e0005 */
[----:B------:R-:W-:Y:S01]  /*27770*/  MOV R3, 0x277a0 ;  /* 0x000277a000037802 */ /* 0x000fe20000000f00 */
[----:B------:R-:W-:Y:S02]  /*27780*/  IMAD.MOV.U32 R228, RZ, RZ, 0x1c1f ;  /* 0x00001c1fffe47424 */ /* 0x000fe400078e00ff */
[----:B-12---:R-:W-:Y:S05]  /*27790*/  CALL.REL.NOINC `($__internal_14_$__cuda_sm70_shflsync_idx_p) ;  /* 0x0000228000007944 */ /* 0x006fea0003c00000 */
[----:B------:R-:W-:Y:S01]  /*277a0*/  MOV R4, R227 ;  /* 0x000000e300047202 */ /* 0x000fe20000000f00 */
[----:B------:R-:W-:-:S05]  /*277b0*/  BRA `(.L_x_1198) ;  /* 0xfffef37000007947 */ /* 0x000fca000383ffff */
.L_x_1041:
[----:B------:R-:W-:Y:S01]  /*277c0*/  MOV R2, 0x3 ;  /* 0x0000000300027802 */ /* 0x000fe20000000f00 */
[----:B------:R-:W-:Y:S01]  /*277d0*/  IMAD.MOV.U32 R227, RZ, RZ, R5 ;  /* 0x000000ffffe37224 */ /* 0x000fe200078e0005 */
[----:B------:R-:W-:Y:S01]  /*277e0*/  MOV R3, 0x27810 ;  /* 0x0002781000037802 */ /* 0x000fe20000000f00 */
[----:B------:R-:W-:Y:S02]  /*277f0*/  IMAD.MOV.U32 R228, RZ, RZ, 0x1c1f ;  /* 0x00001c1fffe47424 */ /* 0x000fe400078e00ff */
[----:B-123--:R-:W-:Y:S05]  /*27800*/  CALL.REL.NOINC `($__internal_14_$__cuda_sm70_shflsync_idx_p) ;  /* 0x0000221000007944 */ /* 0x00efea0003c00000 */
[----:B------:R-:W-:Y:S01]  /*27810*/  MOV R4, R227 ;  /* 0x000000e300047202 */ /* 0x000fe20000000f00 */
[----:B------:R-:W-:-:S05]  /*27820*/  BRA `(.L_x_1199) ;  /* 0xfffef7a000007947 */ /* 0x000fca000383ffff */
.L_x_1046:
[----:B------:R-:W-:Y:S02]  /*27830*/  MOV R0, 0x2 ;  /* 0x0000000200007802 */ /* 0x000fe40000000f00 */
[----:B------:R-:W-:Y:S02]  /*27840*/  MOV R2, 0x27860 ;  /* 0x0002786000027802 */ /* 0x000fe40000000f00 */
[----:B------:R-:W-:Y:S05]  /*27850*/  CALL.REL.NOINC `($__internal_13_$__cuda_sm70_shflsync_bfly_p) ;  /* 0x0000216000007944 */ /* 0x000fea0003c00000 */
[----:B------:R-:W-:-:S05]  /*27860*/  BRA `(.L_x_1200) ;  /* 0xfffeff0000007947 */ /* 0x000fca000383ffff */
.L_x_1047:
[----:B------:R-:W-:Y:S02]  /*27870*/  MOV R0, 0x1 ;  /* 0x0000000100007802 */ /* 0x000fe40000000f00 */
[----:B------:R-:W-:Y:S02]  /*27880*/  MOV R2, 0x278a0 ;  /* 0x000278a000027802 */ /* 0x000fe40000000f00 */
        /* <DEDUP_REMOVED lines=28> */
[----:B------:R-:W-:-:S05]  /*27a50*/  BRA `(.L_x_1201) ;  /* 0xfffefe0000007947 */ /* 0x000fca000383ffff */
.L_x_1056:
[----:B------:R-:W-:Y:S01]  /*27a60*/  MOV R2, RZ ;  /* 0x000000ff00027202 */ /* 0x000fe20000000f00 */
[----:B------:R-:W-:Y:S01]  /*27a70*/  IMAD.MOV.U32 R227, RZ, RZ, R8 ;  /* 0x000000ffffe37224 */ /* 0x000fe200078e0008 */
[----:B------:R-:W-:Y:S01]  /*27a80*/  MOV R3, 0x27ab0 ;  /* 0x00027ab000037802 */ /* 0x000fe20000000f00 */
[----:B------:R-:W-:Y:S02]  /*27a90*/  IMAD.MOV.U32 R228, RZ, RZ, 0x1c1f ;  /* 0x00001c1fffe47424 */ /* 0x000fe400078e00ff */
[----:B------:R-:W-:Y:S05]  /*27aa0*/  CALL.REL.NOINC `($__internal_14_$__cuda_sm70_shflsync_idx_p) ;  /* 0x00001f7000007944 */ /* 0x000fea0003c00000 */
[----:B------:R-:W-:Y:S01]  /*27ab0*/  MOV R4, R227 ;  /* 0x000000e300047202 */ /* 0x000fe20000000f00 */
[----:B------:R-:W-:-:S05]  /*27ac0*/  BRA `(.L_x_1202) ;  /* 0xffff1ac000007947 */ /* 0x000fca000383ffff */
.L_x_1057:
[----:B------:R-:W-:Y:S01]  /*27ad0*/  MOV R2, RZ ;  /* 0x000000ff00027202 */ /* 0x000fe20000000f00 */
[----:B------:R-:W-:Y:S01]  /*27ae0*/  IMAD.MOV.U32 R227, RZ, RZ, R9 ;  /* 0x000000ffffe37224 */ /* 0x000fe200078e0009 */
[----:B------:R-:W-:Y:S01]  /*27af0*/  MOV R3, 0x27b20 ;  /* 0x00027b2000037802 */ /* 0x000fe20000000f00 */
[----:B------:R-:W-:Y:S02]  /*27b00*/  IMAD.MOV.U32 R228, RZ, RZ, 0x1c1f ;  /* 0x00001c1fffe47424 */ /* 0x000fe400078e00ff */
[----:B-12---:R-:W-:Y:S05]  /*27b10*/  CALL.REL.NOINC `($__internal_14_$__cuda_sm70_shflsync_idx_p) ;  /* 0x00001f0000007944 */ /* 0x006fea0003c00000 */
[----:B------:R-:W-:Y:S01]  /*27b20*/  MOV R0, R227 ;  /* 0x000000e300007202 */ /* 0x000fe20000000f00 */
[----:B------:R-:W-:-:S05]  /*27b30*/  BRA `(.L_x_1203) ;  /* 0xffff1a7000007947 */ /* 0x000fca000383ffff */
.L_x_1058:
        /* <DEDUP_REMOVED lines=13> */
.L_x_1061:
[----:B------:R-:W-:Y:S01]  /*27c10*/  MOV R2, RZ ;  /* 0x000000ff00027202 */ /* 0x000fe20000000f00 */
[----:B------:R-:W-:Y:S01]  /*27c20*/  IMAD.MOV.U32 R227, RZ, RZ, R9 ;  /* 0x000000ffffe37224 */ /* 0x000fe200078e0009 */
[----:B------:R-:W-:Y:S01]  /*27c30*/  MOV R3, 0x27c60 ;  /* 0x00027c6000037802 */ /* 0x000fe20000000f00 */
[----:B------:R-:W-:Y:S02]  /*27c40*/  IMAD.MOV.U32 R228, RZ, RZ, 0x1c1f ;  /* 0x00001c1fffe47424 */ /* 0x000fe400078e00ff */
[----:B------:R-:W-:Y:S05]  /*27c50*/  CALL.REL.NOINC `($__internal_14_$__cuda_sm70_shflsync_idx_p) ;  /* 0x00001dc000007944 */ /* 0x000fea0003c00000 */
[----:B------:R-:W-:Y:S01]  /*27c60*/  MOV R4, R227 ;  /* 0x000000e300047202 */ /* 0x000fe20000000f00 */
[----:B------:R-:W-:-:S05]  /*27c70*/  BRA `(.L_x_1205) ;  /* 0xffff2a9000007947 */ /* 0x000fca000383ffff */
.L_x_1062:
[----:B------:R-:W-:Y:S01]  /*27c80*/  MOV R2, RZ ;  /* 0x000000ff00027202 */ /* 0x000fe20000000f00 */
[----:B------:R-:W-:Y:S01]  /*27c90*/  IMAD.MOV.U32 R227, RZ, RZ, R10 ;  /* 0x000000ffffe37224 */ /* 0x000fe200078e000a */
[----:B------:R-:W-:Y:S01]  /*27ca0*/  MOV R3, 0x27cd0 ;  /* 0x00027cd000037802 */ /* 0x000fe20000000f00 */
[----:B------:R-:W-:Y:S02]  /*27cb0*/  IMAD.MOV.U32 R228, RZ, RZ, 0x1c1f ;  /* 0x00001c1fffe47424 */ /* 0x000fe400078e00ff */
[----:B-12---:R-:W-:Y:S05]  /*27cc0*/  CALL.REL.NOINC `($__internal_14_$__cuda_sm70_shflsync_idx_p) ;  /* 0x00001d5000007944 */ /* 0x006fea0003c00000 */
[----:B------:R-:W-:Y:S01]  /*27cd0*/  MOV R0, R227 ;  /* 0x000000e300007202 */ /* 0x000fe20000000f00 */
[----:B------:R-:W-:-:S05]  /*27ce0*/  BRA `(.L_x_1206) ;  /* 0xffff2a4000007947 */ /* 0x000fca000383ffff */
.L_x_1063:
        /* <DEDUP_REMOVED lines=13> */
.L_x_1064:
[----:B------:R-:W-:Y:S02]  /*27dc0*/  MOV R0, 0x2 ;  /* 0x0000000200007802 */ /* 0x000fe40000000f00 */
[----:B------:R-:W-:Y:S02]  /*27dd0*/  MOV R2, 0x27df0 ;  /* 0x00027df000027802 */ /* 0x000fe40000000f00 */
[----:B------:R-:W-:Y:S05]  /*27de0*/  CALL.REL.NOINC `($__internal_13_$__cuda_sm70_shflsync_bfly_p) ;  /* 0x00001bd000007944 */ /* 0x000fea0003c00000 */
[----:B------:R-:W-:-:S05]  /*27df0*/  BRA `(.L_x_1208) ;  /* 0xffff2f3000007947 */ /* 0x000fca000383ffff */
.L_x_1065:
        /* <DEDUP_REMOVED lines=31> */
.L_x_1068:
[----:B-1--4-:R-:W-:Y:S01]  /*27ff0*/  MOV R2, RZ ;  /* 0x000000ff00027202 */ /* 0x012fe20000000f00 */
[----:B------:R-:W-:Y:S01]  /*28000*/  IMAD.MOV.U32 R227, RZ, RZ, R6 ;  /* 0x000000ffffe37224 */ /* 0x000fe200078e0006 */
[----:B------:R-:W-:Y:S01]  /*28010*/  MOV R3, 0x28040 ;  /* 0x0002804000037802 */ /* 0x000fe20000000f00 */
[----:B------:R-:W-:Y:S02]  /*28020*/  IMAD.MOV.U32 R228, RZ, RZ, 0x1c1f ;  /* 0x00001c1fffe47424 */ /* 0x000fe400078e00ff */
[----:B------:R-:W-:Y:S05]  /*28030*/  CALL.REL.NOINC `($__internal_14_$__cuda_sm70_shflsync_idx_p) ;  /* 0x000019e000007944 */ /* 0x000fea0003c00000 */
[----:B------:R-:W-:Y:S01]  /*28040*/  MOV R0, R227 ;  /* 0x000000e300007202 */ /* 0x000fe20000000f00 */
[----:B------:R-:W-:-:S05]  /*28050*/  BRA `(.L_x_1210) ;  /* 0xffff47a000007947 */ /* 0x000fca000383ffff */
.L_x_1071:
        /* <DEDUP_REMOVED lines=13> */
.L_x_1074:
[----:B------:R-:W-:Y:S01]  /*28130*/  MOV R2, RZ ;  /* 0x000000ff00027202 */ /* 0x000fe20000000f00 */
[----:B------:R-:W-:Y:S01]  /*28140*/  IMAD.MOV.U32 R227, RZ, RZ, R6 ;  /* 0x000000ffffe37224 */ /* 0x000fe200078e0006 */
[----:B------:R-:W-:Y:S01]  /*28150*/  MOV R3, 0x28180 ;  /* 0x0002818000037802 */ /* 0x000fe20000000f00 */
[----:B------:R-:W-:Y:S02]  /*28160*/  IMAD.MOV.U32 R228, RZ, RZ, 0x1c1f ;  /* 0x00001c1fffe47424 */ /* 0x000fe400078e00ff */
[----:B------:R-:W-:Y:S05]  /*28170*/  CALL.REL.NOINC `($__internal_14_$__cuda_sm70_shflsync_idx_p) ;  /* 0x000018a000007944 */ /* 0x000fea0003c00000 */
[----:B------:R-:W-:Y:S01]  /*28180*/  MOV R4, R227 ;  /* 0x000000e300047202 */ /* 0x000fe20000000f00 */
[----:B------:R-:W-:-:S05]  /*28190*/  BRA `(.L_x_1212) ;  /* 0xffff57c000007947 */ /* 0x000fca000383ffff */
.L_x_1075:
[----:B------:R-:W-:Y:S01]  /*281a0*/  MOV R2, RZ ;  /* 0x000000ff00027202 */ /* 0x000fe20000000f00 */
[----:B------:R-:W-:Y:S01]  /*281b0*/  IMAD.MOV.U32 R227, RZ, RZ, R8 ;  /* 0x000000ffffe37224 */ /* 0x000fe200078e0008 */
[----:B------:R-:W-:Y:S01]  /*281c0*/  MOV R3, 0x281f0 ;  /* 0x000281f000037802 */ /* 0x000fe20000000f00 */
[----:B------:R-:W-:Y:S02]  /*281d0*/  IMAD.MOV.U32 R228, RZ, RZ, 0x1c1f ;  /* 0x00001c1fffe47424 */ /* 0x000fe400078e00ff */
[----:B-12---:R-:W-:Y:S05]  /*281e0*/  CALL.REL.NOINC `($__internal_14_$__cuda_sm70_shflsync_idx_p) ;  /* 0x0000183000007944 */ /* 0x006fea0003c00000 */
[----:B------:R-:W-:Y:S01]  /*281f0*/  MOV R0, R227 ;  /* 0x000000e300007202 */ /* 0x000fe20000000f00 */
[----:B------:R-:W-:-:S05]  /*28200*/  BRA `(.L_x_1213) ;  /* 0xffff577000007947 */ /* 0x000fca000383ffff */
.L_x_1076:
        /* <DEDUP_REMOVED lines=13> */
.L_x_1077:
[----:B------:R-:W-:Y:S01]  /*282e0*/  MOV R2, RZ ;  /* 0x000000ff00027202 */ /* 0x000fe20000000f00 */
[----:B------:R-:W-:Y:S01]  /*282f0*/  IMAD.MOV.U32 R227, RZ, RZ, R5 ;  /* 0x000000ffffe37224 */ /* 0x000fe200078e0005 */
[----:B------:R-:W-:Y:S01]  /*28300*/  MOV R3, 0x28330 ;  /* 0x0002833000037802 */ /* 0x000fe20000000f00 */
[----:B------:R-:W-:Y:S02]  /*28310*/  IMAD.MOV.U32 R228, RZ, RZ, 0x1c1f ;  /* 0x00001c1fffe47424 */ /* 0x000fe400078e00ff */
[----:B------:R-:W-:Y:S05]  /*28320*/  CALL.REL.NOINC `($__internal_14_$__cuda_sm70_shflsync_idx_p) ;  /* 0x000016f000007944 */ /* 0x000fea0003c00000 */
[----:B------:R-:W-:Y:S01]  /*28330*/  MOV R4, R227 ;  /* 0x000000e300047202 */ /* 0x000fe20000000f00 */
[----:B------:R-:W-:-:S05]  /*28340*/  BRA `(.L_x_1215) ;  /* 0xffff58f000007947 */ /* 0x000fca000383ffff */
.L_x_1082:
[----:B------:R-:W-:Y:S01]  /*28350*/  MOV R2, 0x1 ;  /* 0x0000000100027802 */ /* 0x000fe20000000f00 */
[----:B------:R-:W-:Y:S01]  /*28360*/  IMAD.MOV.U32 R227, RZ, RZ, R5 ;  /* 0x000000ffffe37224 */ /* 0x000fe200078e0005 */
[----:B------:R-:W-:Y:S01]  /*28370*/  MOV R3, 0x283a0 ;  /* 0x000283a000037802 */ /* 0x000fe20000000f00 */
[----:B------:R-:W-:Y:S02]  /*28380*/  IMAD.MOV.U32 R228, RZ, RZ, 0x1c1f ;  /* 0x00001c1fffe47424 */ /* 0x000fe400078e00ff */
[----:B-1----:R-:W-:Y:S05]  /*28390*/  CALL.REL.NOINC `($__internal_14_$__cuda_sm70_shflsync_idx_p) ;  /* 0x0000168000007944 */ /* 0x002fea0003c00000 */
[----:B------:R-:W-:Y:S01]  /*283a0*/  MOV R4, R227 ;  /* 0x000000e300047202 */ /* 0x000fe20000000f00 */
[----:B------:R-:W-:-:S05]  /*283b0*/  BRA `(.L_x_1216) ;  /* 0xffff5e5000007947 */ /* 0x000fca000383ffff */
.L_x_1087:
[----:B------:R-:W-:Y:S01]  /*283c0*/  MOV R2, 0x2 ;  /* 0x0000000200027802 */ /* 0x000fe20000000f00 */
[----:B------:R-:W-:Y:S01]  /*283d0*/  IMAD.MOV.U32 R227, RZ, RZ, R5 ;  /* 0x000000ffffe37224 */ /* 0x000fe200078e0005 */
[----:B------:R-:W-:Y:S01]  /*283e0*/  MOV R3, 0x28410 ;  /* 0x0002841000037802 */ /* 0x000fe20000000f00 */
[----:B------:R-:W-:Y:S02]  /*283f0*/  IMAD.MOV.U32 R228, RZ, RZ, 0x1c1f ;  /* 0x00001c1fffe47424 */ /* 0x000fe400078e00ff */
[----:B-12---:R-:W-:Y:S05]  /*28400*/  CALL.REL.NOINC `($__internal_14_$__cuda_sm70_shflsync_idx_p) ;  /* 0x0000161000007944 */ /* 0x006fea0003c00000 */
[----:B------:R-:W-:Y:S01]  /*28410*/  MOV R4, R227 ;  /* 0x000000e300047202 */ /* 0x000fe20000000f00 */
[----:B------:R-:W-:-:S05]  /*28420*/  BRA `(.L_x_1217) ;  /* 0xffff628000007947 */ /* 0x000fca000383ffff */
.L_x_1092:
[----:B------:R-:W-:Y:S01]  /*28430*/  MOV R2, 0x3 ;  /* 0x0000000300027802 */ /* 0x000fe20000000f00 */
[----:B------:R-:W-:Y:S01]  /*28440*/  IMAD.MOV.U32 R227, RZ, RZ, R5 ;  /* 0x000000ffffe37224 */ /* 0x000fe200078e0005 */
[----:B------:R-:W-:Y:S01]  /*28450*/  MOV R3, 0x28480 ;  /* 0x0002848000037802 */ /* 0x000fe20000000f00 */
[----:B------:R-:W-:Y:S02]  /*28460*/  IMAD.MOV.U32 R228, RZ, RZ, 0x1c1f ;  /* 0x00001c1fffe47424 */ /* 0x000fe400078e00ff */
[----:B-123--:R-:W-:Y:S05]  /*28470*/  CALL.REL.NOINC `($__internal_14_$__cuda_sm70_shflsync_idx_p) ;  /* 0x000015a000007944 */ /* 0x00efea0003c00000 */
[----:B------:R-:W-:Y:S01]  /*28480*/  MOV R4, R227 ;  /* 0x000000e300047202 */ /* 0x000fe20000000f00 */
[----:B------:R-:W-:-:S05]  /*28490*/  BRA `(.L_x_1218) ;  /* 0xffff66b000007947 */ /* 0x000fca000383ffff */
.L_x_1097:
[----:B------:R-:W-:Y:S02]  /*284a0*/  MOV R0, 0x2 ;  /* 0x0000000200007802 */ /* 0x000fe40000000f00 */
[----:B------:R-:W-:Y:S02]  /*284b0*/  MOV R2, 0x284d0 ;  /* 0x000284d000027802 */ /* 0x000fe40000000f00 */
[----:B------:R-:W-:Y:S05]  /*284c0*/  CALL.REL.NOINC `($__internal_13_$__cuda_sm70_shflsync_bfly_p) ;  /* 0x000014f000007944 */ /* 0x000fea0003c00000 */
[----:B------:R-:W-:-:S05]  /*284d0*/  BRA `(.L_x_1219) ;  /* 0xffff6e1000007947 */ /* 0x000fca000383ffff */
.L_x_1098:
        /* <DEDUP_REMOVED lines=31> */
.L_x_1100:
[----:B------:R-:W-:Y:S01]  /*286d0*/  IMAD.MOV.U32 R4, RZ, RZ, R248 ;  /* 0x000000ffff047224 */ /* 0x000fe200078e00f8 */
[----:B------:R-:W-:-:S02]  /*286e0*/  MOV R0, 0x2 ;  /* 0x0000000200007802 */ /* 0x000fc40000000f00 */
[----:B------:R-:W-:Y:S02]  /*286f0*/  MOV R2, 0x28710 ;  /* 0x0002871000027802 */ /* 0x000fe40000000f00 */
[----:B------:R-:W-:Y:S05]  /*28700*/  CALL.REL.NOINC `($__internal_13_$__cuda_sm70_shflsync_bfly_p) ;  /* 0x000012b000007944 */ /* 0x000fea0003c00000 */
[----:B------:R-:W-:Y:S05]  /*28710*/  BRA `(.L_x_1221) ;  /* 0xffff858000007947 */ /* 0x000fea000383ffff */
.L_x_1101:
[----:B------:R-:W-:Y:S02]  /*28720*/  MOV R0, 0x1 ;  /* 0x0000000100007802 */ /* 0x000fe40000000f00 */
[----:B------:R-:W-:Y:S02]  /*28730*/  MOV R2, 0x28750 ;  /* 0x0002875000027802 */ /* 0x000fe40000000f00 */
[----:B-1----:R-:W-:Y:S05]  /*28740*/  CALL.REL.NOINC `($__internal_13_$__cuda_sm70_shflsync_bfly_p) ;  /* 0x0000127000007944 */ /* 0x002fea0003c00000 */
[----:B------:R-:W-:Y:S01]  /*28750*/  FADD.FTZ R10, R4, R0 ;  /* 0x00000000040a7221 */ /* 0x000fe20000010000 */
[----:B------:R-:W-:Y:S02]  /*28760*/  MOV R4, R237 ;  /* 0x000000ed00047202 */ /* 0x000fe40000000f00 */
[----:B------:R-:W-:Y:S02]  /*28770*/  MOV R0, 0x2 ;  /* 0x0000000200007802 */ /* 0x000fe40000000f00 */
[----:B------:R-:W-:Y:S02]  /*28780*/  MOV R2, 0x287a0 ;  /* 0x000287a000027802 */ /* 0x000fe40000000f00 */
[----:B------:R-:W-:Y:S05]  /*28790*/  CALL.REL.NOINC `($__internal_13_$__cuda_sm70_shflsync_bfly_p) ;  /* 0x0000122000007944 */ /* 0x000fea0003c00000 */
[----:B------:R-:W-:Y:S01]  /*287a0*/  FADD.FTZ R4, R237, R0 ;  /* 0x00000000ed047221 */ /* 0x000fe20000010000 */
[----:B------:R-:W-:Y:S02]  /*287b0*/  MOV R0, 0x1 ;  /* 0x0000000100007802 */ /* 0x000fe40000000f00 */
[----:B------:R-:W-:-:S02]  /*287c0*/  MOV R2, 0x287e0 ;  /* 0x000287e000027802 */ /* 0x000fc40000000f00 */
[----:B------:R-:W-:Y:S05]  /*287d0*/  CALL.REL.NOINC `($__internal_13_$__cuda_sm70_shflsync_bfly_p) ;  /* 0x000011e000007944 */ /* 0x000fea0003c00000 */
[----:B------:R-:W-:Y:S01]  /*287e0*/  FADD.FTZ R9, R4, R0 ;  /* 0x0000000004097221 */ /* 0x000fe20000010000 */
[----:B------:R-:W-:-:S02]  /*287f0*/  MOV R4, R238 ;  /* 0x000000ee00047202 */ /* 0x000fc40000000f00 */
[----:B------:R-:W-:Y:S02]  /*28800*/  MOV R0, 0x2 ;  /* 0x0000000200007802 */ /* 0x000fe40000000f00 */
[----:B------:R-:W-:Y:S02]  /*28810*/  MOV R2, 0x28830 ;  /* 0x0002883000027802 */ /* 0x000fe40000000f00 */
[----:B------:R-:W-:Y:S05]  /*28820*/  CALL.REL.NOINC `($__internal_13_$__cuda_sm70_shflsync_bfly_p) ;  /* 0x0000119000007944 */ /* 0x000fea0003c00000 */
[----:B------:R-:W-:Y:S01]  /*28830*/  FADD.FTZ R8, R238, R0 ;  /* 0x00000000ee087221 */ /* 0x000fe20000010000 */
[----:B------:R-:W-:Y:S02]  /*28840*/  MOV R0, 0x1 ;  /* 0x0000000100007802 */ /* 0x000fe40000000f00 */
[----:B------:R-:W-:Y:S02]  /*28850*/  MOV R2, 0x28880 ;  /* 0x0002888000027802 */ /* 0x000fe40000000f00 */
[----:B------:R-:W-:Y:S02]  /*28860*/  MOV R4, R8 ;  /* 0x0000000800047202 */ /* 0x000fe40000000f00 */
[----:B------:R-:W-:Y:S05]  /*28870*/  CALL.REL.NOINC `($__internal_13_$__cuda_sm70_shflsync_bfly_p) ;  /* 0x0000114000007944 */ /* 0x000fea0003c00000 */
[----:B------:R-:W-:Y:S01]  /*28880*/  FADD.FTZ R8, R8, R0 ;  /* 0x0000000008087221 */ /* 0x000fe20000010000 */
[----:B------:R-:W-:Y:S02]  /*28890*/  MOV R4, R239 ;  /* 0x000000ef00047202 */ /* 0x000fe40000000f00 */
[----:B------:R-:W-:-:S02]  /*288a0*/  MOV R0, 0x2 ;  /* 0x0000000200007802 */ /* 0x000fc40000000f00 */
[----:B------:R-:W-:Y:S02]  /*288b0*/  MOV R2, 0x288d0 ;  /* 0x000288d000027802 */ /* 0x000fe40000000f00 */
[----:B------:R-:W-:Y:S05]  /*288c0*/  CALL.REL.NOINC `($__internal_13_$__cuda_sm70_shflsync_bfly_p) ;  /* 0x000010f000007944 */ /* 0x000fea0003c00000 */
[----:B------:R-:W-:Y:S01]  /*288d0*/  FADD.FTZ R11, R239, R0 ;  /* 0x00000000ef0b7221 */ /* 0x000fe20000010000 */
[----:B------:R-:W-:Y:S02]  /*288e0*/  MOV R0, 0x1 ;  /* 0x0000000100007802 */ /* 0x000fe40000000f00 */
[----:B------:R-:W-:Y:S02]  /*288f0*/  MOV R2, 0x28920 ;  /* 0x0002892000027802 */ /* 0x000fe40000000f00 */
[----:B------:R-:W-:Y:S02]  /*28900*/  MOV R4, R11 ;  /* 0x0000000b00047202 */ /* 0x000fe40000000f00 */
[----:B------:R-:W-:Y:S05]  /*28910*/  CALL.REL.NOINC `($__internal_13_$__cuda_sm70_shflsync_bfly_p) ;  /* 0x000010a000007944 */ /* 0x000fea0003c00000 */
[----:B------:R-:W-:Y:S01]  /*28920*/  MOV R12, R0 ;  /* 0x00000000000c7202 */ /* 0x000fe20000000f00 */
[----:B------:R-:W-:Y:S05]  /*28930*/  BRA `(.L_x_1222) ;  /* 0xffff845000007947 */ /* 0x000fea000383ffff */
.L_x_1108:
[----:B--23--:R-:W-:Y:S01]  /*28940*/  IMAD.MOV.U32 R227, RZ, RZ, R5 ;  /* 0x000000ffffe37224 */ /* 0x00cfe200078e0005 */
[----:B------:R-:W-:Y:S01]  /*28950*/  MOV R2, RZ ;  /* 0x000000ff00027202 */ /* 0x000fe20000000f00 */
[----:B------:R-:W-:Y:S01]  /*28960*/  IMAD.MOV.U32 R228, RZ, RZ, 0x1c1f ;  /* 0x00001c1fffe47424 */ /* 0x000fe200078e00ff */
[----:B------:R-:W-:Y:S02]  /*28970*/  MOV R3, 0x28990 ;  /* 0x0002899000037802 */ /* 0x000fe40000000f00 */
[----:B-1--4-:R-:W-:Y:S05]  /*28980*/  CALL.REL.NOINC `($__internal_14_$__cuda_sm70_shflsync_idx_p) ;  /* 0x0000109000007944 */ /* 0x012fea0003c00000 */
[----:B------:R-:W-:Y:S01]  /*28990*/  MOV R6, R227 ;  /* 0x000000e300067202 */ /* 0x000fe20000000f00 */
[----:B------:R-:W-:Y:S05]  /*289a0*/  BRA `(.L_x_1223) ;  /* 0xffff9e6000007947 */ /* 0x000fea000383ffff */
.L_x_1109:
[----:B------:R-:W-:Y:S01]  /*289b0*/  IMAD.MOV.U32 R227, RZ, RZ, R12 ;  /* 0x000000ffffe37224 */ /* 0x000fe200078e000c */
[----:B------:R-:W-:Y:S01]  /*289c0*/  MOV R2, RZ ;  /* 0x000000ff00027202 */ /* 0x000fe20000000f00 */
[----:B------:R-:W-:Y:S01]  /*289d0*/  IMAD.MOV.U32 R228, RZ, RZ, 0x1c1f ;  /* 0x00001c1fffe47424 */ /* 0x000fe200078e00ff */
[----:B------:R-:W-:-:S02]  /*289e0*/  MOV R3, 0x28a00 ;  /* 0x00028a0000037802 */ /* 0x000fc40000000f00 */
[----:B-1234-:R-:W-:Y:S05]  /*289f0*/  CALL.REL.NOINC `($__internal_14_$__cuda_sm70_shflsync_idx_p) ;  /* 0x0000102000007944 */ /* 0x01efea0003c00000 */
[----:B------:R-:W-:Y:S01]  /*28a00*/  MOV R2, R227 ;  /* 0x000000e300027202 */ /* 0x000fe20000000f00 */
[----:B------:R-:W-:Y:S05]  /*28a10*/  BRA `(.L_x_1224) ;  /* 0xffff9e1000007947 */ /* 0x000fea000383ffff */
.L_x_1112:
[----:B------:R-:W-:Y:S01]  /*28a20*/  IMAD.MOV.U32 R227, RZ, RZ, R5 ;  /* 0x000000ffffe37224 */ /* 0x000fe200078e0005 */
[----:B-1--4-:R-:W-:Y:S01]  /*28a30*/  MOV R2, 0x1 ;  /* 0x0000000100027802 */ /* 0x012fe20000000f00 */
[----:B------:R-:W-:Y:S01]  /*28a40*/  IMAD.MOV.U32 R228, RZ, RZ, 0x1c1f ;  /* 0x00001c1fffe47424 */ /* 0x000fe200078e00ff */
[----:B------:R-:W-:-:S02]  /*28a50*/  MOV R3, 0x28a70 ;  /* 0x00028a7000037802 */ /* 0x000fc40000000f00 */
[----:B--23--:R-:W-:Y:S05]  /*28a60*/  CALL.REL.NOINC `($__internal_14_$__cuda_sm70_shflsync_idx_p) ;  /* 0x00000fb000007944 */ /* 0x00cfea0003c00000 */
        /* <DEDUP_REMOVED lines=8> */
.L_x_1115:
[----:B------:R-:W-:Y:S01]  /*28af0*/  IMAD.MOV.U32 R227, RZ, RZ, R5 ;  /* 0x000000ffffe37224 */ /* 0x000fe200078e0005 */
[----:B-1----:R-:W-:Y:S01]  /*28b00*/  MOV R2, 0x2 ;  /* 0x0000000200027802 */ /* 0x002fe20000000f00 */
[----:B------:R-:W-:Y:S01]  /*28b10*/  IMAD.MOV.U32 R228, RZ, RZ, 0x1c1f ;  /* 0x00001c1fffe47424 */ /* 0x000fe200078e00ff */
[----:B------:R-:W-:Y:S02]  /*28b20*/  MOV R3, 0x28b40 ;  /* 0x00028b4000037802 */ /* 0x000fe40000000f00 */
[----:B--23--:R-:W-:Y:S05]  /*28b30*/  CALL.REL.NOINC `($__internal_14_$__cuda_sm70_shflsync_idx_p) ;  /* 0x00000ee000007944 */ /* 0x00cfea0003c00000 */
[----:B------:R-:W-:Y:S01]  /*28b40*/  MOV R6, R227 ;  /* 0x000000e300067202 */ /* 0x000fe20000000f00 */
[----:B------:R-:W-:Y:S05]  /*28b50*/  BRA `(.L_x_1226) ;  /* 0xffff9fb000007947 */ /* 0x000fea000383ffff */
.L_x_1116:
[----:B------:R-:W-:Y:S01]  /*28b60*/  IMAD.MOV.U32 R227, RZ, RZ, R12 ;  /* 0x000000ffffe37224 */ /* 0x000fe200078e000c */
[----:B-1----:R-:W-:Y:S01]  /*28b70*/  MOV R2, 0x2 ;  /* 0x0000000200027802 */ /* 0x002fe20000000f00 */
[----:B------:R-:W-:Y:S01]  /*28b80*/  IMAD.MOV.U32 R228, RZ, RZ, 0x1c1f ;  /* 0x00001c1fffe47424 */ /* 0x000fe200078e00ff */
[----:B------:R-:W-:Y:S02]  /*28b90*/  MOV R3, 0x28bb0 ;  /* 0x00028bb000037802 */ /* 0x000fe40000000f00 */
[----:B--234-:R-:W-:Y:S05]  /*28ba0*/  CALL.REL.NOINC `($__internal_14_$__cuda_sm70_shflsync_idx_p) ;  /* 0x00000e7000007944 */ /* 0x01cfea0003c00000 */
[----:B------:R-:W-:Y:S01]  /*28bb0*/  MOV R2, R227 ;  /* 0x000000e300027202 */ /* 0x000fe20000000f00 */
[----:B------:R-:W-:Y:S05]  /*28bc0*/  BRA `(.L_x_1227) ;  /* 0xffff9f6000007947 */ /* 0x000fea000383ffff */
.L_x_1119:
[----:B------:R-:W-:Y:S01]  /*28bd0*/  IMAD.MOV.U32 R227, RZ, RZ, R5 ;  /* 0x000000ffffe37224 */ /* 0x000fe200078e0005 */
[----:B--2---:R-:W-:Y:S01]  /*28be0*/  MOV R2, 0x3 ;  /* 0x0000000300027802 */ /* 0x004fe20000000f00 */
[----:B------:R-:W-:Y:S01]  /*28bf0*/  IMAD.MOV.U32 R228, RZ, RZ, 0x1c1f ;  /* 0x00001c1fffe47424 */ /* 0x000fe200078e00ff */
[----:B------:R-:W-:-:S02]  /*28c00*/  MOV R3, 0x28c20 ;  /* 0x00028c2000037802 */ /* 0x000fc40000000f00 */
[----:B-1-34-:R-:W-:Y:S05]  /*28c10*/  CALL.REL.NOINC `($__internal_14_$__cuda_sm70_shflsync_idx_p) ;  /* 0x00000e0000007944 */ /* 0x01afea0003c00000 */
        /* <DEDUP_REMOVED lines=8> */
.L_x_1121:
[----:B------:R-:W-:Y:S01]  /*28ca0*/  IMAD.MOV.U32 R227, RZ, RZ, R5 ;  /* 0x000000ffffe37224 */ /* 0x000fe200078e0005 */
[----:B------:R-:W-:Y:S01]  /*28cb0*/  MOV R2, RZ ;  /* 0x000000ff00027202 */ /* 0x000fe20000000f00 */
[----:B------:R-:W-:Y:S01]  /*28cc0*/  IMAD.MOV.U32 R228, RZ, RZ, 0x1c1f ;  /* 0x00001c1fffe47424 */ /* 0x000fe200078e00ff */
[----:B------:R-:W-:Y:S02]  /*28cd0*/  MOV R3, 0x28cf0 ;  /* 0x00028cf000037802 */ /* 0x000fe40000000f00 */
[----:B------:R-:W-:Y:S05]  /*28ce0*/  CALL.REL.NOINC `($__internal_14_$__cuda_sm70_shflsync_idx_p) ;  /* 0x00000d3000007944 */ /* 0x000fea0003c00000 */
[----:B------:R-:W-:Y:S01]  /*28cf0*/  MOV R4, R227 ;  /* 0x000000e300047202 */ /* 0x000fe20000000f00 */
[----:B------:R-:W-:Y:S05]  /*28d00*/  BRA `(.L_x_1229) ;  /* 0xffffa30000007947 */ /* 0x000fea000383ffff */
.L_x_1122:
[----:B------:R-:W-:Y:S01]  /*28d10*/  IMAD.MOV.U32 R227, RZ, RZ, R6 ;  /* 0x000000ffffe37224 */ /* 0x000fe200078e0006 */
[----:B------:R-:W-:Y:S01]  /*28d20*/  MOV R2, RZ ;  /* 0x000000ff00027202 */ /* 0x000fe20000000f00 */
[----:B------:R-:W-:Y:S01]  /*28d30*/  IMAD.MOV.U32 R228, RZ, RZ, 0x1c1f ;  /* 0x00001c1fffe47424 */ /* 0x000fe200078e00ff */
[----:B------:R-:W-:Y:S02]  /*28d40*/  MOV R3, 0x28d60 ;  /* 0x00028d6000037802 */ /* 0x000fe40000000f00 */
[----:B-12---:R-:W-:Y:S05]  /*28d50*/  CALL.REL.NOINC `($__internal_14_$__cuda_sm70_shflsync_idx_p) ;  /* 0x00000cc000007944 */ /* 0x006fea0003c00000 */
[----:B------:R-:W-:Y:S01]  /*28d60*/  MOV R0, R227 ;  /* 0x000000e300007202 */ /* 0x000fe20000000f00 */
[----:B------:R-:W-:Y:S05]  /*28d70*/  BRA `(.L_x_1230) ;  /* 0xffffa2b000007947 */ /* 0x000fea000383ffff */
.L_x_1125:
[----:B------:R-:W-:Y:S01]  /*28d80*/  IMAD.MOV.U32 R227, RZ, RZ, R5 ;  /* 0x000000ffffe37224 */ /* 0x000fe200078e0005 */
[----:B----4-:R-:W-:Y:S01]  /*28d90*/  MOV R2, 0x1 ;  /* 0x0000000100027802 */ /* 0x010fe20000000f00 */
[----:B------:R-:W-:Y:S01]  /*28da0*/  IMAD.MOV.U32 R228, RZ, RZ, 0x1c1f ;  /* 0x00001c1fffe47424 */ /* 0x000fe200078e00ff */
[----:B------:R-:W-:-:S02]  /*28db0*/  MOV R3, 0x28dd0 ;  /* 0x00028dd000037802 */ /* 0x000fc40000000f00 */
        /* <DEDUP_REMOVED lines=9> */
.L_x_1128:
[----:B------:R-:W-:Y:S01]  /*28e50*/  IMAD.MOV.U32 R227, RZ, RZ, R5 ;  /* 0x000000ffffe37224 */ /* 0x000fe200078e0005 */
[----:B----4-:R-:W-:Y:S01]  /*28e60*/  MOV R2, 0x2 ;  /* 0x0000000200027802 */ /* 0x010fe20000000f00 */
[----:B------:R-:W-:Y:S01]  /*28e70*/  IMAD.MOV.U32 R228, RZ, RZ, 0x1c1f ;  /* 0x00001c1fffe47424 */ /* 0x000fe200078e00ff */
[----:B------:R-:W-:Y:S02]  /*28e80*/  MOV R3, 0x28ea0 ;  /* 0x00028ea000037802 */ /* 0x000fe40000000f00 */
[----:B-123--:R-:W-:Y:S05]  /*28e90*/  CALL.REL.NOINC `($__internal_14_$__cuda_sm70_shflsync_idx_p) ;  /* 0x00000b8000007944 */ /* 0x00efea0003c00000 */
[----:B------:R-:W-:Y:S01]  /*28ea0*/  MOV R4, R227 ;  /* 0x000000e300047202 */ /* 0x000fe20000000f00 */
[----:B------:R-:W-:Y:S05]  /*28eb0*/  BRA `(.L_x_1232) ;  /* 0xffffac6000007947 */ /* 0x000fea000383ffff */
.L_x_1129:
[----:B------:R-:W-:Y:S01]  /*28ec0*/  IMAD.MOV.U32 R227, RZ, RZ, R6 ;  /* 0x000000ffffe37224 */ /* 0x000fe200078e0006 */
[----:B----4-:R-:W-:Y:S01]  /*28ed0*/  MOV R2, 0x2 ;  /* 0x0000000200027802 */ /* 0x010fe20000000f00 */
[----:B------:R-:W-:Y:S01]  /*28ee0*/  IMAD.MOV.U32 R228, RZ, RZ, 0x1c1f ;  /* 0x00001c1fffe47424 */ /* 0x000fe200078e00ff */
[----:B------:R-:W-:Y:S02]  /*28ef0*/  MOV R3, 0x28f10 ;  /* 0x00028f1000037802 */ /* 0x000fe40000000f00 */
[----:B-123--:R-:W-:Y:S05]  /*28f00*/  CALL.REL.NOINC `($__internal_14_$__cuda_sm70_shflsync_idx_p) ;  /* 0x00000b1000007944 */ /* 0x00efea0003c00000 */
[----:B------:R-:W-:Y:S01]  /*28f10*/  MOV R0, R227 ;  /* 0x000000e300007202 */ /* 0x000fe20000000f00 */
[----:B------:R-:W-:Y:S05]  /*28f20*/  BRA `(.L_x_1233) ;  /* 0xffffac1000007947 */ /* 0x000fea000383ffff */
.L_x_1132:
[----:B------:R-:W-:Y:S01]  /*28f30*/  IMAD.MOV.U32 R227, RZ, RZ, R5 ;  /* 0x000000ffffe37224 */ /* 0x000fe200078e0005 */
[----:B---3--:R-:W-:Y:S01]  /*28f40*/  MOV R2, 0x3 ;  /* 0x0000000300027802 */ /* 0x008fe20000000f00 */
        /* <DEDUP_REMOVED lines=11> */
.L_x_1136:
[----:B------:R-:W-:Y:S01]  /*29000*/  IMAD.MOV.U32 R227, RZ, RZ, R5 ;  /* 0x000000ffffe37224 */ /* 0x000fe200078e0005 */
[----:B------:R-:W-:Y:S01]  /*29010*/  MOV R2, RZ ;  /* 0x000000ff00027202 */ /* 0x000fe20000000f00 */
[----:B------:R-:W-:Y:S01]  /*29020*/  IMAD.MOV.U32 R228, RZ, RZ, 0x1c1f ;  /* 0x00001c1fffe47424 */ /* 0x000fe200078e00ff */
[----:B------:R-:W-:Y:S02]  /*29030*/  MOV R3, 0x29050 ;  /* 0x0002905000037802 */ /* 0x000fe40000000f00 */
[----:B------:R-:W-:Y:S05]  /*29040*/  CALL.REL.NOINC `($__internal_14_$__cuda_sm70_shflsync_idx_p) ;  /* 0x000009d000007944 */ /* 0x000fea0003c00000 */
[----:B------:R-:W-:Y:S01]  /*29050*/  MOV R4, R227 ;  /* 0x000000e300047202 */ /* 0x000fe20000000f00 */
[----:B------:R-:W-:Y:S05]  /*29060*/  BRA `(.L_x_1235) ;  /* 0xffffbdb000007947 */ /* 0x000fea000383ffff */
.L_x_1137:
[----:B------:R-:W-:Y:S01]  /*29070*/  IMAD.MOV.U32 R227, RZ, RZ, R13 ;  /* 0x000000ffffe37224 */ /* 0x000fe200078e000d */
[----:B------:R-:W-:Y:S01]  /*29080*/  MOV R2, RZ ;  /* 0x000000ff00027202 */ /* 0x000fe20000000f00 */
[----:B------:R-:W-:Y:S01]  /*29090*/  IMAD.MOV.U32 R228, RZ, RZ, 0x1c1f ;  /* 0x00001c1fffe47424 */ /* 0x000fe200078e00ff */
[----:B------:R-:W-:Y:S02]  /*290a0*/  MOV R3, 0x290c0 ;  /* 0x000290c000037802 */ /* 0x000fe40000000f00 */
[----:B-12---:R-:W-:Y:S05]  /*290b0*/  CALL.REL.NOINC `($__internal_14_$__cuda_sm70_shflsync_idx_p) ;  /* 0x0000096000007944 */ /* 0x006fea0003c00000 */
[----:B------:R-:W-:Y:S01]  /*290c0*/  MOV R0, R227 ;  /* 0x000000e300007202 */ /* 0x000fe20000000f00 */
[----:B------:R-:W-:Y:S05]  /*290d0*/  BRA `(.L_x_1236) ;  /* 0xffffbd6000007947 */ /* 0x000fea000383ffff */
.L_x_1140:
        /* <DEDUP_REMOVED lines=13> */
.L_x_1143:
[----:B------:R-:W-:Y:S01]  /*291b0*/  IMAD.MOV.U32 R227, RZ, RZ, R5 ;  /* 0x000000ffffe37224 */ /* 0x000fe200078e0005 */
[----:B-1----:R-:W-:Y:S01]  /*291c0*/  MOV R2, 0x2 ;  /* 0x0000000200027802 */ /* 0x002fe20000000f00 */
[----:B------:R-:W-:Y:S01]  /*291d0*/  IMAD.MOV.U32 R228, RZ, RZ, 0x1c1f ;  /* 0x00001c1fffe47424 */ /* 0x000fe200078e00ff */
[----:B------:R-:W-:Y:S02]  /*291e0*/  MOV R3, 0x29200 ;  /* 0x0002920000037802 */ /* 0x000fe40000000f00 */
[----:B--234-:R-:W-:Y:S05]  /*291f0*/  CALL.REL.NOINC `($__internal_14_$__cuda_sm70_shflsync_idx_p) ;  /* 0x0000082000007944 */ /* 0x01cfea0003c00000 */
[----:B------:R-:W-:Y:S01]  /*29200*/  MOV R4, R227 ;  /* 0x000000e300047202 */ /* 0x000fe20000000f00 */
[----:B------:R-:W-:Y:S05]  /*29210*/  BRA `(.L_x_1238) ;  /* 0xffffbf1000007947 */ /* 0x000fea000383ffff */
.L_x_1144:
[----:B------:R-:W-:Y:S01]  /*29220*/  IMAD.MOV.U32 R227, RZ, RZ, R13 ;  /* 0x000000ffffe37224 */ /* 0x000fe200078e000d */
[----:B------:R-:W-:Y:S01]  /*29230*/  MOV R2, 0x2 ;  /* 0x0000000200027802 */ /* 0x000fe20000000f00 */
[----:B------:R-:W-:Y:S01]  /*29240*/  IMAD.MOV.U32 R228, RZ, RZ, 0x1c1f ;  /* 0x00001c1fffe47424 */ /* 0x000fe200078e00ff */
[----:B------:R-:W-:Y:S02]  /*29250*/  MOV R3, 0x29270 ;  /* 0x0002927000037802 */ /* 0x000fe40000000f00 */
[----:B-1234-:R-:W-:Y:S05]  /*29260*/  CALL.REL.NOINC `($__internal_14_$__cuda_sm70_shflsync_idx_p) ;  /* 0x000007b000007944 */ /* 0x01efea0003c00000 */
[----:B------:R-:W-:Y:S01]  /*29270*/  MOV R0, R227 ;  /* 0x000000e300007202 */ /* 0x000fe20000000f00 */
[----:B------:R-:W-:Y:S05]  /*29280*/  BRA `(.L_x_1239) ;  /* 0xffffbec000007947 */ /* 0x000fea000383ffff */
.L_x_1147:
[----:B------:R-:W-:Y:S01]  /*29290*/  IMAD.MOV.U32 R227, RZ, RZ, R5 ;  /* 0x000000ffffe37224 */ /* 0x000fe200078e0005 */
[----:B-1----:R-:W-:Y:S01]  /*292a0*/  MOV R2, 0x3 ;  /* 0x0000000300027802 */ /* 0x002fe20000000f00 */
[----:B------:R-:W-:Y:S01]  /*292b0*/  IMAD.MOV.U32 R228, RZ, RZ, 0x1c1f ;  /* 0x00001c1fffe47424 */ /* 0x000fe200078e00ff */
[----:B------:R-:W-:-:S02]  /*292c0*/  MOV R3, 0x292e0 ;  /* 0x000292e000037802 */ /* 0x000fc40000000f00 */
[----:B--234-:R-:W-:Y:S05]  /*292d0*/  CALL.REL.NOINC `($__internal_14_$__cuda_sm70_shflsync_idx_p) ;  /* 0x0000074000007944 */ /* 0x01cfea0003c00000 */
        /* <DEDUP_REMOVED lines=8> */
.L_x_1149:
[----:B------:R-:W-:Y:S01]  /*29360*/  IMAD.MOV.U32 R227, RZ, RZ, R76 ;  /* 0x000000ffffe37224 */ /* 0x000fe200078e004c */
[----:B------:R-:W-:Y:S01]  /*29370*/  MOV R2, RZ ;  /* 0x000000ff00027202 */ /* 0x000fe20000000f00 */
[----:B------:R-:W-:Y:S01]  /*29380*/  IMAD.MOV.U32 R228, RZ, RZ, 0x1f ;  /* 0x0000001fffe47424 */ /* 0x000fe200078e00ff */
[----:B------:R-:W-:Y:S02]  /*29390*/  MOV R3, 0x293b0 ;  /* 0x000293b000037802 */ /* 0x000fe40000000f00 */
[----:B------:R-:W-:Y:S05]  /*293a0*/  CALL.REL.NOINC `($__internal_14_$__cuda_sm70_shflsync_idx_p) ;  /* 0x0000067000007944 */ /* 0x000fea0003c00000 */
[----:B------:R-:W-:Y:S01]  /*293b0*/  MOV R10, R227 ;  /* 0x000000e3000a7202 */ /* 0x000fe20000000f00 */
[----:B------:R-:W-:Y:S05]  /*293c0*/  BRA `(.L_x_1241) ;  /* 0xffffc13000007947 */ /* 0x000fea000383ffff */
.L_x_1150:
[----:B------:R-:W-:Y:S01]  /*293d0*/  IMAD.MOV.U32 R227, RZ, RZ, R76 ;  /* 0x000000ffffe37224 */ /* 0x000fe200078e004c */
[----:B------:R-:W-:Y:S01]  /*293e0*/  MOV R2, 0x1 ;  /* 0x0000000100027802 */ /* 0x000fe20000000f00 */
[----:B------:R-:W-:Y:S01]  /*293f0*/  IMAD.MOV.U32 R228, RZ, RZ, 0x1f ;  /* 0x0000001fffe47424 */ /* 0x000fe200078e00ff */
[----:B------:R-:W-:Y:S02]  /*29400*/  MOV R3, 0x29420 ;  /* 0x0002942000037802 */ /* 0x000fe40000000f00 */
[----:B-12---:R-:W-:Y:S05]  /*29410*/  CALL.REL.NOINC `($__internal_14_$__cuda_sm70_shflsync_idx_p) ;  /* 0x0000060000007944 */ /* 0x006fea0003c00000 */
[----:B------:R-:W-:Y:S01]  /*29420*/  MOV R9, R227 ;  /* 0x000000e300097202 */ /* 0x000fe20000000f00 */
[----:B------:R-:W-:Y:S05]  /*29430*/  BRA `(.L_x_1242) ;  /* 0xffffc0e000007947 */ /* 0x000fea000383ffff */
.L_x_1151:
[----:B------:R-:W-:Y:S02]  /*29440*/  MOV R3, 0x1 ;  /* 0x0000000100037802 */ /* 0x000fe40000000f00 */
[----:B------:R-:W-:-:S02]  /*29450*/  MOV R2, 0x29470 ;  /* 0x0002947000027802 */ /* 0x000fc40000000f00 */
[----:B-1234-:R-:W-:Y:S05]  /*29460*/  CALL.REL.NOINC `($__internal_15_$__cuda_sm70_shflsync_up_p) ;  /* 0x0000061000007944 */ /* 0x01efea0003c00000 */
[----:B------:R-:W-:Y:S05]  /*29470*/  BRA `(.L_x_1243) ;  /* 0xffffc1d000007947 */ /* 0x000fea000383ffff */
.L_x_1152:
[----:B------:R-:W-:Y:S02]  /*29480*/  MOV R3, 0x2 ;  /* 0x0000000200037802 */ /* 0x000fe40000000f00 */
[----:B------:R-:W-:-:S02]  /*29490*/  MOV R2, 0x294b0 ;  /* 0x000294b000027802 */ /* 0x000fc40000000f00 */
[----:B--2-4-:R-:W-:Y:S05]  /*294a0*/  CALL.REL.NOINC `($__internal_15_$__cuda_sm70_shflsync_up_p) ;  /* 0x000005d000007944 */ /* 0x014fea0003c00000 */
        /* <DEDUP_REMOVED lines=24> */
.L_x_1156:
[----:B------:R-:W-:Y:S02]  /*29630*/  MOV R3, 0x1 ;  /* 0x0000000100037802 */ /* 0x000fe40000000f00 */
[----:B------:R-:W-:Y:S02]  /*29640*/  MOV R2, 0x29660 ;  /* 0x0002966000027802 */ /* 0x000fe40000000f00 */
[----:B------:R-:W-:Y:S05]  /*29650*/  CALL.REL.NOINC `($__internal_15_$__cuda_sm70_shflsync_up_p) ;  /* 0x0000042000007944 */ /* 0x000fea0003c00000 */
[----:B------:R-:W-:Y:S01]  /*29660*/  MOV R2, R4 ;  /* 0x0000000400027202 */ /* 0x000fe20000000f00 */
[----:B------:R-:W-:Y:S05]  /*29670*/  BRA `(.L_x_1245) ;  /* 0xffffc24000007947 */ /* 0x000fea000383ffff */
.L_x_1157:
        /* <DEDUP_REMOVED lines=27> */
.L_x_1159:
[----:B------:R-:W-:Y:S02]  /*29830*/  SEL R0, RZ, 0x1, P0 ;  /* 0x00000001ff007807 */ /* 0x000fe40000000000 */
[----:B------:R-:W-:Y:S02]  /*29840*/  MOV R2, 0x29860 ;  /* 0x0002986000027802 */ /* 0x000fe40000000f00 */
[----:B-1----:R-:W-:Y:S05]  /*29850*/  CALL.REL.NOINC `($__internal_16_$__cuda_sm70_votesync_ballot) ;  /* 0x0000028000007944 */ /* 0x002fea0003c00000 */
[----:B------:R-:W-:Y:S01]  /*29860*/  MOV R11, R0 ;  /* 0x00000000000b7202 */ /* 0x000fe20000000f00 */
[----:B------:R-:W-:Y:S05]  /*29870*/  BRA `(.L_x_1247) ;  /* 0xffffc1d000007947 */ /* 0x000fea000383ffff */
.L_x_1160:
[----:B------:R-:W-:Y:S01]  /*29880*/  IMAD.MOV.U32 R227, RZ, RZ, R6 ;  /* 0x000000ffffe37224 */ /* 0x000fe200078e0006 */
[----:B------:R-:W-:Y:S01]  /*29890*/  MOV R2, R5 ;  /* 0x0000000500027202 */ /* 0x000fe20000000f00 */
[----:B------:R-:W-:Y:S01]  /*298a0*/  IMAD.MOV.U32 R228, RZ, RZ, 0x1f ;  /* 0x0000001fffe47424 */ /* 0x000fe200078e00ff */
[----:B------:R-:W-:Y:S02]  /*298b0*/  MOV R3, 0x298d0 ;  /* 0x000298d000037802 */ /* 0x000fe40000000f00 */
[----:B-12---:R-:W-:Y:S05]  /*298c0*/  CALL.REL.NOINC `($__internal_14_$__cuda_sm70_shflsync_idx_p) ;  /* 0x0000015000007944 */ /* 0x006fea0003c00000 */
[----:B------:R-:W-:Y:S01]  /*298d0*/  IMAD.MOV.U32 R6, RZ, RZ, R227 ;  /* 0x000000ffff067224 */ /* 0x000fe200078e00e3 */
[----:B------:R-:W-:Y:S01]  /*298e0*/  MOV R2, R5 ;  /* 0x0000000500027202 */ /* 0x000fe20000000f00 */
[----:B------:R-:W-:Y:S01]  /*298f0*/  IMAD.MOV.U32 R227, RZ, RZ, R8 ;  /* 0x000000ffffe37224 */ /* 0x000fe200078e0008 */
[----:B------:R-:W-:-:S02]  /*29900*/  MOV R228, 0x1f ;  /* 0x0000001f00e47802 */ /* 0x000fc40000000f00 */
[----:B------:R-:W-:Y:S02]  /*29910*/  MOV R3, 0x29930 ;  /* 0x0002993000037802 */ /* 0x000fe40000000f00 */
[----:B------:R-:W-:Y:S05]  /*29920*/  CALL.REL.NOINC `($__internal_14_$__cuda_sm70_shflsync_idx_p) ;  /* 0x000000f000007944 */ /* 0x000fea0003c00000 */
[----:B------:R-:W-:Y:S01]  /*29930*/  MOV R0, R227 ;  /* 0x000000e300007202 */ /* 0x000fe20000000f00 */
[----:B------:R-:W-:Y:S05]  /*29940*/  BRA `(.L_x_1248) ;  /* 0xffffc17000007947 */ /* 0x000fea000383ffff */
.L_x_1163:
[----:B------:R-:W-:Y:S01]  /*29950*/  IMAD.MOV.U32 R227, RZ, RZ, R4 ;  /* 0x000000ffffe37224 */ /* 0x000fe200078e0004 */
[----:B------:R-:W-:Y:S01]  /*29960*/  MOV R2, R5 ;  /* 0x0000000500027202 */ /* 0x000fe20000000f00 */
[----:B------:R-:W-:Y:S01]  /*29970*/  IMAD.MOV.U32 R228, RZ, RZ, 0x1f ;  /* 0x0000001fffe47424 */ /* 0x000fe200078e00ff */
[----:B------:R-:W-:Y:S02]  /*29980*/  MOV R3, 0x299a0 ;  /* 0x000299a000037802 */ /* 0x000fe40000000f00 */
[----:B-12-4-:R-:W-:Y:S05]  /*29990*/  CALL.REL.NOINC `($__internal_14_$__cuda_sm70_shflsync_idx_p) ;  /* 0x0000008000007944 */ /* 0x016fea0003c00000 */
[----:B------:R-:W-:Y:S01]  /*299a0*/  MOV R12, R227 ;  /* 0x000000e3000c7202 */ /* 0x000fe20000000f00 */
[----:B------:R-:W-:Y:S05]  /*299b0*/  BRA `(.L_x_1162) ;  /* 0xffffc16000007947 */ /* 0x000fea000383ffff */
        .weak           $__internal_13_$__cuda_sm70_shflsync_bfly_p
        .type           $__internal_13_$__cuda_sm70_shflsync_bfly_p,@function
        .size           $__internal_13_$__cuda_sm70_shflsync_bfly_p,($__internal_14_$__cuda_sm70_shflsync_idx_p - $__internal_13_$__cuda_sm70_shflsync_bfly_p)
$__internal_13_$__cuda_sm70_shflsync_bfly_p:
[----:B------:R-:W-:Y:S02]  /*299c0*/  MOV R176, 0xffffffff ;  /* 0xffffffff00b07802 */ /* 0x000fe40000000f00 */
[----:B------:R-:W-:Y:S02]  /*299d0*/  MOV R3, 0x1f ;  /* 0x0000001f00037802 */ /* 0x000fe40000000f00 */
[----:B------:R-:W-:Y:S04]  /*299e0*/  WARPSYNC R176 ;  /* 0x000000b000007348 */ /* 0x000fe80003800000 */
[----:B------:R1:W2:Y:S02]  /*299f0*/  SHFL.BFLY PT, R0, R4, R0, R3 ;  /* 0x0c00000004007389 */ /* 0x0002a400000e0003 */
[----:B-1----:R-:W-:-:S04]  /*29a00*/  MOV R3, 0x0 ;  /* 0x0000000000037802 */ /* 0x002fc80000000f00 */
[----:B--2---:R-:W-:Y:S05]  /*29a10*/  RET.REL.NODEC R2 `(_ZN7cutlass13device_kernelIN5flash19enable_sm80_to_sm89INS1_16FlashAttnFwdSm80INS1_25CollectiveMainloopFwdSm80ILi4ELi1ELb0EN4cute5tupleIJNS5_1CILi128EEENS7_ILi48EEENS7_ILi96EEEEEELi96ENS_6half_tEfNS_4arch4Sm80ELb0ELb1ELb1ELb1ELb1ELb1ELb1ELb1EEENS1_21CollectiveEpilogueFwdINS6_IJS8_SA_S9_EEENS6_IJNS7_ILi1EEESI_SI_EEESC_SE_Li128ELb1ELb1ELb1ELb0EEENS1_36VarlenDynamicPersistentTileSchedulerILi128ELi48ELi128ELi128ELb1ELb1ELb0ELb1ELb0ELb1EEEEEEEEEvNT_6ParamsE) ;  /* 0xfffd65e002007950 */ /* 0x004fea0003c3ffff */
        .weak           $__internal_14_$__cuda_sm70_shflsync_idx_p
        .type           $__internal_14_$__cuda_sm70_shflsync_idx_p,@function
        .size           $__internal_14_$__cuda_sm70_shflsync_idx_p,($__internal_15_$__cuda_sm70_shflsync_up_p - $__internal_14_$__cuda_sm70_shflsync_idx_p)
$__internal_14_$__cuda_sm70_shflsync_idx_p:
[----:B------:R-:W-:-:S04]  /*29a20*/  MOV R229, 0xffffffff ;  /* 0xffffffff00e57802 */ /* 0x000fc80000000f00 */
[----:B------:R-:W-:Y:S04]  /*29a30*/  WARPSYNC R229 ;  /* 0x000000e500007348 */ /* 0x000fe80003800000 */
[----:B------:R1:W2:Y:S02]  /*29a40*/  SHFL.IDX PT, R227, R227, R2, R228 ;  /* 0x00000002e3e37389 */ /* 0x0002a400000e00e4 */
[----:B-1----:R-:W-:Y:S02]  /*29a50*/  MOV R2, R3 ;  /* 0x0000000300027202 */ /* 0x002fe40000000f00 */
[----:B------:R-:W-:-:S04]  /*29a60*/  MOV R3, 0x0 ;  /* 0x0000000000037802 */ /* 0x000fc80000000f00 */
[----:B--2---:R-:W-:Y:S05]  /*29a70*/  RET.REL.NODEC R2 `(_ZN7cutlass13device_kernelIN5flash19enable_sm80_to_sm89INS1_16FlashAttnFwdSm80INS1_25CollectiveMainloopFwdSm80ILi4ELi1ELb0EN4cute5tupleIJNS5_1CILi128EEENS7_ILi48EEENS7_ILi96EEEEEELi96ENS_6half_tEfNS_4arch4Sm80ELb0ELb1ELb1ELb1ELb1ELb1ELb1ELb1EEENS1_21CollectiveEpilogueFwdINS6_IJS8_SA_S9_EEENS6_IJNS7_ILi1EEESI_SI_EEESC_SE_Li128ELb1ELb1ELb1ELb0EEENS1_36VarlenDynamicPersistentTileSchedulerILi128ELi48ELi128ELi128ELb1ELb1ELb0ELb1ELb0ELb1EEEEEEEEEvNT_6ParamsE) ;  /* 0xfffd658002007950 */ /* 0x004fea0003c3ffff */
        .weak           $__internal_15_$__cuda_sm70_shflsync_up_p
        .type           $__internal_15_$__cuda_sm70_shflsync_up_p,@function
        .size           $__internal_15_$__cuda_sm70_shflsync_up_p,($__internal_16_$__cuda_sm70_votesync_ballot - $__internal_15_$__cuda_sm70_shflsync_up_p)
$__internal_15_$__cuda_sm70_shflsync_up_p:
[----:B------:R-:W-:Y:S02]  /*29a80*/  MOV R4, RZ ;  /* 0x000000ff00047202 */ /* 0x000fe40000000f00 */
[----:B------:R-:W-:-:S04]  /*29a90*/  MOV R11, 0xffffffff ;  /* 0xffffffff000b7802 */ /* 0x000fc80000000f00 */
[----:B------:R-:W-:Y:S04]  /*29aa0*/  WARPSYNC R11 ;  /* 0x0000000b00007348 */ /* 0x000fe80003800000 */
[----:B------:R1:W2:Y:S02]  /*29ab0*/  SHFL.UP PT, R4, R0, R3, R4 ;  /* 0x0400000300047389 */ /* 0x0002a400000e0004 */
[----:B-1----:R-:W-:-:S04]  /*29ac0*/  MOV R3, 0x0 ;  /* 0x0000000000037802 */ /* 0x002fc80000000f00 */
[----:B--2---:R-:W-:Y:S05]  /*29ad0*/  RET.REL.NODEC R2 `(_ZN7cutlass13device_kernelIN5flash19enable_sm80_to_sm89INS1_16FlashAttnFwdSm80INS1_25CollectiveMainloopFwdSm80ILi4ELi1ELb0EN4cute5tupleIJNS5_1CILi128EEENS7_ILi48EEENS7_ILi96EEEEEELi96ENS_6half_tEfNS_4arch4Sm80ELb0ELb1ELb1ELb1ELb1ELb1ELb1ELb1EEENS1_21CollectiveEpilogueFwdINS6_IJS8_SA_S9_EEENS6_IJNS7_ILi1EEESI_SI_EEESC_SE_Li128ELb1ELb1ELb1ELb0EEENS1_36VarlenDynamicPersistentTileSchedulerILi128ELi48ELi128ELi128ELb1ELb1ELb0ELb1ELb0ELb1EEEEEEEEEvNT_6ParamsE) ;  /* 0xfffd652002007950 */ /* 0x004fea0003c3ffff */
        .weak           $__internal_16_$__cuda_sm70_votesync_ballot
        .type           $__internal_16_$__cuda_sm70_votesync_ballot,@function
        .size           $__internal_16_$__cuda_sm70_votesync_ballot,(.L_x_1832 - $__internal_16_$__cuda_sm70_votesync_ballot)
$__internal_16_$__cuda_sm70_votesync_ballot:
[----:B------:R-:W-:Y:S01]  /*29ae0*/  ISETP.NE.U32.AND P0, PT, R0, 0x1, PT ;  /* 0x000000010000780c */ /* 0x000fe20003f05070 */
[----:B------:R-:W-:-:S04]  /*29af0*/  IMAD.MOV.U32 R3, RZ, RZ, -0x1 ;  /* 0xffffffffff037424 */ /* 0x000fc800078e00ff */
[----:B------:R-:W-:Y:S08]  /*29b00*/  WARPSYNC R3 ;  /* 0x0000000300007348 */ /* 0x000ff00003800000 */
[----:B------:R-:W-:-:S04]  /*29b10*/  VOTE.ANY R0, PT, !P0 ;  /* 0x0000000000007806 */ /* 0x000fc800040e0100 */
[----:B------:R-:W-:Y:S01]  /*29b20*/  LOP3.LUT R0, R0, R3, RZ, 0xc0, !PT ;  /* 0x0000000300007212 */ /* 0x000fe200078ec0ff */
[----:B------:R-:W-:-:S04]  /*29b30*/  IMAD.MOV.U32 R3, RZ, RZ, 0x0 ;  /* 0x00000000ff037424 */ /* 0x000fc800078e00ff */
[----:B------:R-:W-:Y:S05]  /*29b40*/  RET.REL.NODEC R2 `(_ZN7cutlass13device_kernelIN5flash19enable_sm80_to_sm89INS1_16FlashAttnFwdSm80INS1_25CollectiveMainloopFwdSm80ILi4ELi1ELb0EN4cute5tupleIJNS5_1CILi128EEENS7_ILi48EEENS7_ILi96EEEEEELi96ENS_6half_tEfNS_4arch4Sm80ELb0ELb1ELb1ELb1ELb1ELb1ELb1ELb1EEENS1_21CollectiveEpilogueFwdINS6_IJS8_SA_S9_EEENS6_IJNS7_ILi1EEESI_SI_EEESC_SE_Li128ELb1ELb1ELb1ELb0EEENS1_36VarlenDynamicPersistentTileSchedulerILi128ELi48ELi128ELi128ELb1ELb1ELb0ELb1ELb0ELb1EEEEEEEEEvNT_6ParamsE) ;  /* 0xfffd64b002007950 */ /* 0x000fea0003c3ffff */
.L_x_1249:
        /* <DEDUP_REMOVED lines=11> */
.L_x_1832:


//--------------------- .text._ZN7cutlass13device_kernelIN5flash19enable_sm80_to_sm89INS1_16FlashAttnFwdSm80INS1_25CollectiveMainloopFwdSm80ILi4ELi1ELb0EN4cute5tupleIJNS5_1CILi128EEENS7_ILi64EEENS7_ILi96EEEEEELi96ENS_6half_tEfNS_4arch4Sm80ELb1ELb0ELb1ELb0ELb1ELb0ELb1ELb1EEENS1_21CollectiveEpilogueFwdINS6_IJS8_SA_S9_EEENS6_IJNS7_ILi1EEESI_SI_EEESC_SE_Li128ELb0ELb1ELb1ELb0EEENS1_30DynamicPersistentTileSchedulerILi128ELi128ELb1ELb1ELb0EEEEEEEEEvNT_6ParamsE --------------------------
	.section	.text._ZN7cutlass13device_kernelIN5flash19enable_sm80_to_sm89INS1_16FlashAttnFwdSm80INS1_25CollectiveMainloopFwdSm80ILi4ELi1ELb0EN4cute5tupleIJNS5_1CILi128EEENS7_ILi64EEENS7_ILi96EEEEEELi96ENS_6half_tEfNS_4arch4Sm80ELb1ELb0ELb1ELb0ELb1ELb0ELb1ELb1EEENS1_21CollectiveEpilogueFwdINS6_IJS8_SA_S9_EEENS6_IJNS7_ILi1EEESI_SI_EEESC_SE_Li128ELb0ELb1ELb1ELb0EEENS1_30DynamicPersistentTileSchedulerILi128ELi128ELb1ELb1ELb0EEEEEEEEEvNT_6ParamsE,"ax",@progbits
	.sectioninfo	@"SHI_REGISTERS=255"
	.align	128
.text._ZN7cutlass13device_kernelIN5flash19enable_sm80_to_sm89INS1_16FlashAttnFwdSm80INS1_25CollectiveMainloopFwdSm80ILi4ELi1ELb0EN4cute5tupleIJNS5_1CILi128EEENS7_ILi64EEENS7_ILi96EEEEEELi96ENS_6half_tEfNS_4arch4Sm80ELb1ELb0ELb1ELb0ELb1ELb0ELb1ELb1EEENS1_21CollectiveEpilogueFwdINS6_IJS8_SA_S9_EEENS6_IJNS7_ILi1EEESI_SI_EEESC_SE_Li128ELb0ELb1ELb1ELb0EEENS1_30DynamicPersistentTileSchedulerILi128ELi128ELb1ELb1ELb0EEEEEEEEEvNT_6ParamsE:
        .type           _ZN7cutlass13device_kernelIN5flash19enable_sm80_to_sm89INS1_16FlashAttnFwdSm80INS1_25CollectiveMainloopFwdSm80ILi4ELi1ELb0EN4cute5tupleIJNS5_1CILi128EEENS7_ILi64EEENS7_ILi96EEEEEELi96ENS_6half_tEfNS_4arch4Sm80ELb1ELb0ELb1ELb0ELb1ELb0ELb1ELb1EEENS1_21CollectiveEpilogueFwdINS6_IJS8_SA_S9_EEENS6_IJNS7_ILi1EEESI_SI_EEESC_SE_Li128ELb0ELb1ELb1ELb0EEENS1_30DynamicPersistentTileSchedulerILi128ELi128ELb1ELb1ELb0EEEEEEEEEvNT_6ParamsE,@function
        .size           _ZN7cutlass13device_kernelIN5flash19enable_sm80_to_sm89INS1_16FlashAttnFwdSm80INS1_25CollectiveMainloopFwdSm80ILi4ELi1ELb0EN4cute5tupleIJNS5_1CILi128EEENS7_ILi64EEENS7_ILi96EEEEEELi96ENS_6half_tEfNS_4arch4Sm80ELb1ELb0ELb1ELb0ELb1ELb0ELb1ELb1EEENS1_21CollectiveEpilogueFwdINS6_IJS8_SA_S9_EEENS6_IJNS7_ILi1EEESI_SI_EEESC_SE_Li128ELb0ELb1ELb1ELb0EEENS1_30DynamicPersistentTileSchedulerILi128ELi128ELb1ELb1ELb0EEEEEEEEEvNT_6ParamsE,(.L_x_1837 - _ZN7cutlass13device_kernelIN5flash19enable_sm80_to_sm89INS1_16FlashAttnFwdSm80INS1_25CollectiveMainloopFwdSm80ILi4ELi1ELb0EN4cute5tupleIJNS5_1CILi128EEENS7_ILi64EEENS7_ILi96EEEEEELi96ENS_6half_tEfNS_4arch4Sm80ELb1ELb0ELb1ELb0ELb1ELb0ELb1ELb1EEENS1_21CollectiveEpilogueFwdINS6_IJS8_SA_S9_EEENS6_IJNS7_ILi1EEESI_SI_EEESC_SE_Li128ELb0ELb1ELb1ELb0EEENS1_30DynamicPersistentTileSchedulerILi128ELi128ELb1ELb1ELb0EEEEEEEEEvNT_6ParamsE)
        .other          _ZN7cutlass13device_kernelIN5flash19enable_sm80_to_sm89INS1_16FlashAttnFwdSm80INS1_25CollectiveMainloopFwdSm80ILi4ELi1ELb0EN4cute5tupleIJNS5_1CILi128EEENS7_ILi64EEENS7_ILi96EEEEEELi96ENS_6half_tEfNS_4arch4Sm80ELb1ELb0ELb1ELb0ELb1ELb0ELb1ELb1EEENS1_21CollectiveEpilogueFwdINS6_IJS8_SA_S9_EEENS6_IJNS7_ILi1EEESI_SI_EEESC_SE_Li128ELb0ELb1ELb1ELb0EEENS1_30DynamicPersistentTileSchedulerILi128ELi128ELb1ELb1ELb0EEEEEEEEEvNT_6ParamsE,@"STO_CUDA_ENTRY STV_DEFAULT"
_ZN7cutlass13device_kernelIN5flash19enable_sm80_to_sm89INS1_16FlashAttnFwdSm80INS1_25CollectiveMainloopFwdSm80ILi4ELi1ELb0EN4cute5tupleIJNS5_1CILi128EEENS7_ILi64EEENS7_ILi96EEEEEELi96ENS_6half_tEfNS_4arch4Sm80ELb1ELb0ELb1ELb0ELb1ELb0ELb1ELb1EEENS1_21CollectiveEpilogueFwdINS6_IJS8_SA_S9_EEENS6_IJNS7_ILi1EEESI_SI_EEESC_SE_Li128ELb0ELb1ELb1ELb0EEENS1_30DynamicPersistentTileSchedulerILi128ELi128ELb1ELb1ELb0EEEEEEEEEvNT_6ParamsE:
[----:B------:R-:W-:-:S03]  /*0000*/  MOV R1, c[0x0][0x28] ;  /* 0x00000a0000017a02 */ /* 0x000fc60000000f00 */
[----:B------:R-:W1:Y:S01]  /*0010*/  S2R R18, SR_TID.X ;  /* 0x0000000000127919 */ /* 0x000e620000002100 */
[----:B------:R-:W-:-:S03]  /*0020*/  IADD3 R1, R1, -0xc0, RZ ;  /* 0xffffff4001017810 */ /* 0x000fc60007ffe0ff */
[----:B------:R-:W2:Y:S01]  /*0030*/  S2R R15, SR_CTAID.X ;  /* 0x00000000000f7919 */ /* 0x000ea20000002500 */
[----:B-1----:R-:W-:-:S05]  /*0040*/  SHF.R.U32.HI R2, RZ, 0x5, R18 ;  /* 0x00000005ff027819 */ /* 0x002fca0000011612 */
[----:B------:R-:W1:Y:S02]  /*0050*/  SHFL.IDX PT, R0, R2, RZ, 0x1f ;  /* 0x00001fff02007589 */ /* 0x000e6400000e0000 */
[----:B-1----:R-:W-:Y:S02]  /*0060*/  ISETP.GE.AND P0, PT, R0, 0x1, PT ;  /* 0x000000010000780c */ /* 0x002fe40003f06270 */
[----:B------:R1:W-:Y:S11]  /*0070*/  STL [R1+0xb8], R0 ;  /* 0x0000b80001007387 */ /* 0x0003f60000100800 */
[----:B------:R-:W-:Y:S06]  /*0080*/  @P0 BAR.ARV 0x4, 0x80 ;  /* 0x0102000000000b1d */ /* 0x000fec0000002000 */
[----:B--2---:R-:W-:-:S13]  /*0090*/  ISETP.GE.AND P0, PT, R15, c[0x0][0x538], PT ;  /* 0x00014e000f007a0c */ /* 0x004fda0003f06270 */
[----:B------:R-:W-:Y:S05]  /*00a0*/  @P0 EXIT ;  /* 0x000000000000094d */ /* 0x000fea0003800000 */
[----:B-1----:R-:W-:Y:S01]  /*00b0*/  SHF.R.S32.HI R13, RZ, 0x1f, R18 ;  /* 0x0000001fff0d7819 */ /* 0x002fe20000011412 */
[----:B------:R-:W-:Y:S01]  /*00c0*/  IMAD.MOV.U32 R202, RZ, RZ, 0x20 ;  /* 0x00000020ffca7424 */ /* 0x000fe200078e00ff */
[----:B------:R-:W-:Y:S02]  /*00d0*/  ULDC.64 UR6, c[0x0][0x118] ;  /* 0x0000460000067ab9 */ /* 0x000fe40000000a00 */
[CC--:B------:R-:W-:Y:S02]  /*00e0*/  LEA.HI R3, R13.reuse, R18.reuse, RZ, 0x4 ;  /* 0x000000120d037211 */ /* 0x0c0fe400078f20ff */
[----:B------:R-:W-:Y:S02]  /*00f0*/  LEA.HI R14, R13, R18, RZ, 0x3 ;  /* 0x000000120d0e7211 */ /* 0x000fe400078f18ff */
[----:B------:R-:W-:Y:S02]  /*0100*/  SHF.R.S32.HI R2, RZ, 0x4, R3 ;  /* 0x00000004ff027819 */ /* 0x000fe40000011403 */
[----:B------:R-:W-:-:S02]  /*0110*/  LOP3.LUT R0, R3, 0xfffffff0, RZ, 0xc0, !PT ;  /* 0xfffffff003007812 */ /* 0x000fc400078ec0ff */
[----:B------:R-:W-:Y:S02]  /*0120*/  LEA.HI R3, R3, R2, RZ, 0x1 ;  /* 0x0000000203037211 */ /* 0x000fe400078f08ff */
[----:B------:R-:W-:Y:S01]  /*0130*/  LOP3.LUT R4, R14, 0xfffffff8, RZ, 0xc0, !PT ;  /* 0xfffffff80e047812 */ /* 0x000fe200078ec0ff */
[C---:B------:R-:W-:Y:S01]  /*0140*/  IMAD.IADD R0, R18.reuse, 0x1, -R0 ;  /* 0x0000000112007824 */ /* 0x040fe200078e0a00 */
[----:B------:R-:W-:Y:S02]  /*0150*/  LOP3.LUT R3, R3, 0xfffffffe, RZ, 0xc0, !PT ;  /* 0xfffffffe03037812 */ /* 0x000fe400078ec0ff */
[----:B------:R-:W-:Y:S01]  /*0160*/  LEA.HI R7, R13, R18, RZ, 0x2 ;  /* 0x000000120d077211 */ /* 0x000fe200078f10ff */
[----:B------:R-:W-:Y:S01]  /*0170*/  IMAD.IADD R4, R18, 0x1, -R4 ;  /* 0x0000000112047824 */ /* 0x000fe200078e0a04 */
[----:B------:R-:W-:Y:S01]  /*0180*/  LEA.HI R6, R0, R0, RZ, 0x1 ;  /* 0x0000000000067211 */ /* 0x000fe200078f08ff */
[----:B------:R-:W-:Y:S01]  /*0190*/  IMAD.IADD R10, R2, 0x1, -R3 ;  /* 0x00000001020a7824 */ /* 0x000fe200078e0a03 */
[----:B------:R-:W-:-:S02]  /*01a0*/  SHF.R.S32.HI R3, RZ, 0x1f, R0 ;  /* 0x0000001fff037819 */ /* 0x000fc40000011400 */
[----:B------:R-:W-:Y:S02]  /*01b0*/  LOP3.LUT R2, R6, 0x7fffffe, RZ, 0xc0, !PT ;  /* 0x07fffffe06027812 */ /* 0x000fe400078ec0ff */
[----:B------:R-:W-:Y:S02]  /*01c0*/  LEA.HI R12, R3, R0, RZ, 0x3 ;  /* 0x00000000030c7211 */ /* 0x000fe400078f18ff */
[----:B------:R-:W-:Y:S01]  /*01d0*/  LOP3.LUT R3, R7, 0xfffffffc, RZ, 0xc0, !PT ;  /* 0xfffffffc07037812 */ /* 0x000fe200078ec0ff */
[----:B------:R-:W-:Y:S01]  /*01e0*/  IMAD.IADD R201, R0, 0x1, -R2 ;  /* 0x0000000100c97824 */ /* 0x000fe200078e0a02 */
[----:B------:R-:W-:Y:S02]  /*01f0*/  SHF.R.S32.HI R0, RZ, 0x3, R14 ;  /* 0x00000003ff007819 */ /* 0x000fe4000001140e */
[----:B------:R-:W-:Y:S01]  /*0200*/  LEA.HI R9, R4, R4, RZ, 0x1 ;  /* 0x0000000404097211 */ /* 0x000fe200078f08ff */
[----:B------:R-:W-:Y:S01]  /*0210*/  IMAD.IADD R19, R18, 0x1, -R3 ;  /* 0x0000000112137824 */ /* 0x000fe200078e0a03 */
[----:B------:R-:W-:Y:S01]  /*0220*/  LEA.HI R5, R13, R18, RZ, 0x5 ;  /* 0x000000120d057211 */ /* 0x000fe200078f28ff */
[----:B------:R-:W-:Y:S01]  /*0230*/  IMAD.SHL.U32 R0, R0, 0x40, RZ ;  /* 0x0000004000007824 */ /* 0x000fe200078e00ff */
[----:B------:R-:W-:Y:S01]  /*0240*/  LOP3.LUT R2, R9, 0x3fffffe, RZ, 0xc0, !PT ;  /* 0x03fffffe09027812 */ /* 0x000fe200078ec0ff */
[----:B------:R-:W-:Y:S01]  /*0250*/  IMAD.SHL.U32 R240, R19, 0x8, RZ ;  /* 0x0000000813f07824 */ /* 0x000fe200078e00ff */
[----:B------:R-:W-:-:S02]  /*0260*/  SHF.R.S32.HI R11, RZ, 0x2, R7 ;  /* 0x00000002ff0b7819 */ /* 0x000fc40000011407 */
[----:B------:R-:W-:Y:S01]  /*0270*/  LOP3.LUT R0, R0, 0xc0, RZ, 0xc0, !PT ;  /* 0x000000c000007812 */ /* 0x000fe200078ec0ff */
[----:B------:R-:W-:Y:S01]  /*0280*/  IMAD.IADD R200, R4, 0x1, -R2 ;  /* 0x0000000104c87824 */ /* 0x000fe200078e0a02 */
[----:B------:R-:W-:Y:S02]  /*0290*/  LOP3.LUT R3, R5, 0xffffffe0, RZ, 0xc0, !PT ;  /* 0xffffffe005037812 */ /* 0x000fe400078ec0ff */
[----:B------:R-:W-:Y:S01]  /*02a0*/  SHF.R.U32.HI R4, RZ, 0x3, R0 ;  /* 0x00000003ff047819 */ /* 0x000fe20000011600 */
[----:B------:R-:W-:Y:S01]  /*02b0*/  IMAD R200, R10, 0x8, R200 ;  /* 0x000000080ac87824 */ /* 0x000fe200078e02c8 */
[----:B------:R-:W-:Y:S01]  /*02c0*/  LOP3.LUT R2, R0, 0x18, R240, 0xf8, !PT ;  /* 0x0000001800027812 */ /* 0x000fe200078ef8f0 */
[----:B------:R-:W-:Y:S01]  /*02d0*/  IMAD.IADD R17, R18, 0x1, -R3 ;  /* 0x0000000112117824 */ /* 0x000fe200078e0a03 */
[--C-:B------:R-:W-:Y:S02]  /*02e0*/  SHF.R.S32.HI R203, RZ, 0x5, R5.reuse ;  /* 0x00000005ffcb7819 */ /* 0x100fe40000011405 */
[----:B------:R-:W-:-:S02]  /*02f0*/  SHF.R.S32.HI R0, RZ, 0x1f, R5 ;  /* 0x0000001fff007819 */ /* 0x000fc40000011405 */
[----:B------:R-:W-:Y:S02]  /*0300*/  LEA.HI R5, R7, R11, RZ, 0x1 ;  /* 0x0000000b07057211 */ /* 0x000fe400078f08ff */
[----:B------:R-:W-:Y:S02]  /*0310*/  LOP3.LUT R7, R2, R4, RZ, 0x3c, !PT ;  /* 0x0000000402077212 */ /* 0x000fe400078e3cff */
[----:B------:R-:W-:Y:S02]  /*0320*/  LOP3.LUT R2, R5, 0x7fffffe, RZ, 0xc0, !PT ;  /* 0x07fffffe05027812 */ /* 0x000fe400078ec0ff */
[----:B------:R-:W-:Y:S02]  /*0330*/  LEA.HI R0, R0, R203, RZ, 0x2 ;  /* 0x000000cb00007211 */ /* 0x000fe400078f10ff */
[----:B------:R-:W-:Y:S01]  /*0340*/  SHF.R.S32.HI R8, RZ, 0x1f, R17 ;  /* 0x0000001fff087819 */ /* 0x000fe20000011411 */
[----:B------:R-:W-:Y:S01]  /*0350*/  IMAD.IADD R3, R11, 0x1, -R2 ;  /* 0x000000010b037824 */ /* 0x000fe200078e0a02 */
[----:B------:R-:W-:-:S02]  /*0360*/  LOP3.LUT R2, R0, 0xffffffc, RZ, 0xc0, !PT ;  /* 0x0ffffffc00027812 */ /* 0x000fc400078ec0ff */
[--C-:B------:R-:W-:Y:S01]  /*0370*/  SHF.R.S32.HI R5, RZ, 0x1, R6.reuse ;  /* 0x00000001ff057819 */ /* 0x100fe20000011406 */
[C---:B------:R-:W-:Y:S01]  /*0380*/  IMAD R0, R203.reuse, 0x8, R3 ;  /* 0x00000008cb007824 */ /* 0x040fe200078e0203 */
[----:B------:R-:W-:Y:S01]  /*0390*/  SHF.R.S32.HI R4, RZ, 0x1f, R6 ;  /* 0x0000001fff047819 */ /* 0x000fe20000011406 */
[----:B------:R-:W-:Y:S01]  /*03a0*/  IMAD.IADD R3, R203, 0x1, -R2 ;  /* 0x00000001cb037824 */ /* 0x000fe200078e0a02 */
[----:B------:R-:W-:Y:S01]  /*03b0*/  LEA.HI R11, R8, R17, RZ, 0x2 ;  /* 0x00000011080b7211 */ /* 0x000fe200078f10ff */
[----:B------:R-:W-:Y:S01]  /*03c0*/  IMAD.U32 R6, R0, 0x20, R7 ;  /* 0x0000002000067824 */ /* 0x000fe200078e0007 */
[----:B------:R-:W-:Y:S02]  /*03d0*/  LEA.HI R4, R4, R5, RZ, 0x2 ;  /* 0x0000000504047211 */ /* 0x000fe400078f10ff */
[----:B------:R-:W-:Y:S02]  /*03e0*/  SHF.R.S32.HI R2, RZ, 0x2, R11 ;  /* 0x00000002ff027819 */ /* 0x000fe4000001140b */
[----:B------:R-:W-:Y:S01]  /*03f0*/  LOP3.LUT R4, R4, 0xfffffffc, RZ, 0xc0, !PT ;  /* 0xfffffffc04047812 */ /* 0x000fe200078ec0ff */
[----:B------:R1:W-:Y:S01]  /*0400*/  STL [R1+0x80], R6 ;  /* 0x0000800601007387 */ /* 0x0003e20000100800 */
[----:B------:R-:W-:Y:S01]  /*0410*/  LEA.HI R0, R19, R19, RZ, 0x1 ;  /* 0x0000001313007211 */ /* 0x000fe200078f08ff */
[----:B------:R-:W-:Y:S01]  /*0420*/  IMAD R16, R3, 0x10, R2 ;  /* 0x0000001003107824 */ /* 0x000fe200078e0202 */
[----:B------:R-:W-:Y:S01]  /*0430*/  SHF.R.S32.HI R2, RZ, 0x1, R9 ;  /* 0x00000001ff027819 */ /* 0x000fe20000011409 */
[----:B------:R-:W-:Y:S01]  /*0440*/  IMAD.IADD R8, R5, 0x1, -R4 ;  /* 0x0000000105087824 */ /* 0x000fe200078e0a04 */
[C---:B------:R-:W-:Y:S01]  /*0450*/  LOP3.LUT R4, R0.reuse, 0x1ffffffe, RZ, 0xc0, !PT ;  /* 0x1ffffffe00047812 */ /* 0x040fe200078ec0ff */
[----:B------:R-:W-:Y:S01]  /*0460*/  IMAD.SHL.U32 R3, R0, 0x20, RZ ;  /* 0x0000002000037824 */ /* 0x000fe200078e00ff */
[C---:B------:R-:W-:Y:S01]  /*0470*/  LOP3.LUT P0, RZ, R2.reuse, 0x2, RZ, 0xc0, !PT ;  /* 0x0000000202ff7812 */ /* 0x040fe2000780c0ff */
[----:B------:R-:W-:Y:S01]  /*0480*/  IMAD.SHL.U32 R0, R2, 0x40, RZ ;  /* 0x0000004002007824 */ /* 0x000fe200078e00ff */
[----:B------:R-:W-:Y:S01]  /*0490*/  STL [R1+0xbc], R16 ;  /* 0x0000bc1001007387 */ /* 0x000fe20000100800 */
[----:B------:R-:W-:Y:S01]  /*04a0*/  IMAD.SHL.U32 R5, R12, 0x20, RZ ;  /* 0x000000200c057824 */ /* 0x000fe200078e00ff */
[----:B------:R-:W-:Y:S01]  /*04b0*/  LOP3.LUT R7, R3, 0xffffffc0, RZ, 0xc0, !PT ;  /* 0xffffffc003077812 */ /* 0x000fe200078ec0ff */
[----:B------:R-:W-:Y:S01]  /*04c0*/  IMAD.SHL.U32 R2, R8, 0x40, RZ ;  /* 0x0000004008027824 */ /* 0x000fe200078e00ff */
[----:B------:R-:W-:Y:S01]  /*04d0*/  LOP3.LUT R0, R0, 0xc0, RZ, 0xc0, !PT ;  /* 0x000000c000007812 */ /* 0x000fe200078ec0ff */
[----:B------:R-:W-:Y:S01]  /*04e0*/  IMAD.IADD R9, R19, 0x1, -R4 ;  /* 0x0000000113097824 */ /* 0x000fe200078e0a04 */
[----:B------:R-:W-:Y:S01]  /*04f0*/  LOP3.LUT R3, R5, 0xffffff00, RZ, 0xc0, !PT ;  /* 0xffffff0005037812 */ /* 0x000fe200078ec0ff */
[----:B------:R-:W-:Y:S01]  /*0500*/  STL [R1+0x7c], R15 ;  /* 0x00007c0f01007387 */ /* 0x000fe20000100800 */
[----:B------:R-:W-:Y:S01]  /*0510*/  LOP3.LUT R2, R2, 0xc0, RZ, 0xc0, !PT ;  /* 0x000000c002027812 */ /* 0x000fe200078ec0ff */
[----:B------:R-:W-:Y:S01]  /*0520*/  IMAD R7, R9, 0x8, R7 ;  /* 0x0000000809077824 */ /* 0x000fe200078e0207 */
[----:B------:R-:W-:Y:S01]  /*0530*/  LOP3.LUT R5, R0, 0x8, R14, 0xf8, !PT ;  /* 0x0000000800057812 */ /* 0x000fe200078ef80e */
[----:B------:R-:W-:Y:S01]  /*0540*/  IMAD R203, R203, 0x200, R3 ;  /* 0x00000200cbcb7824 */ /* 0x000fe200078e0203 */
[----:B------:R-:W-:-:S02]  /*0550*/  SHF.R.U32.HI R4, RZ, 0x3, R0 ;  /* 0x00000003ff047819 */ /* 0x000fc40000011600 */
[----:B------:R-:W-:Y:S01]  /*0560*/  SHF.R.U32.HI R0, RZ, 0x3, R2 ;  /* 0x00000003ff007819 */ /* 0x000fe20000011602 */
[----:B------:R-:W-:Y:S01]  /*0570*/  IMAD R203, R201, 0x20, R203 ;  /* 0x00000020c9cb7824 */ /* 0x000fe200078e02cb */
[----:B------:R-:W-:Y:S01]  /*0580*/  LOP3.LUT R4, R5, R4, RZ, 0x3c, !PT ;  /* 0x0000000405047212 */ /* 0x000fe200078e3cff */
[----:B-1----:R-:W-:Y:S01]  /*0590*/  IMAD.SHL.U32 R6, R10, 0x8, RZ ;  /* 0x000000080a067824 */ /* 0x002fe200078e00ff */
[----:B------:R-:W-:Y:S01]  /*05a0*/  LOP3.LUT P1, RZ, R8, 0x2, RZ, 0xc0, !PT ;  /* 0x0000000208ff7812 */ /* 0x000fe2000782c0ff */
[----:B------:R-:W-:Y:S01]  /*05b0*/  IMAD R201, R201, 0x20, R3 ;  /* 0x00000020c9c97824 */ /* 0x000fe200078e0203 */
[----:B------:R-:W-:Y:S01]  /*05c0*/  IADD3 R3, R240, 0x20, RZ ;  /* 0x00000020f0037810 */ /* 0x000fe20007ffe0ff */
[----:B------:R-:W-:Y:S01]  /*05d0*/  IMAD.U32 R200, R200, 0x20, R4 ;  /* 0x00000020c8c87824 */ /* 0x000fe200078e0004 */
[----:B------:R-:W-:Y:S02]  /*05e0*/  LOP3.LUT R6, R2, 0x8, R6, 0xf8, !PT ;  /* 0x0000000802067812 */ /* 0x000fe400078ef806 */
[----:B------:R-:W-:-:S02]  /*05f0*/  LEA.HI R2, R13, R18, RZ, 0x7 ;  /* 0x000000120d027211 */ /* 0x000fc400078f38ff */
[----:B------:R-:W-:Y:S02]  /*0600*/  LOP3.LUT R0, R6, R0, RZ, 0x3c, !PT ;  /* 0x0000000006007212 */ /* 0x000fe400078e3cff */
[----:B------:R-:W-:Y:S02]  /*0610*/  SHF.R.S32.HI R2, RZ, 0x7, R2 ;  /* 0x00000007ff027819 */ /* 0x000fe40000011402 */
[----:B------:R-:W-:Y:S01]  /*0620*/  IADD3 R2, R240, 0x40, RZ ;  /* 0x00000040f0027810 */ /* 0x000fe20007ffe0ff */
[C---:B------:R-:W-:Y:S01]  /*0630*/  IMAD.IADD R203, R0.reuse, 0x1, R203 ;  /* 0x0000000100cb7824 */ /* 0x040fe200078e02cb */
[----:B------:R-:W-:Y:S01]  /*0640*/  SHF.R.S32.HI R3, RZ, 0x1f, R3 ;  /* 0x0000001fff037819 */ /* 0x000fe20000011403 */
[----:B------:R-:W-:Y:S01]  /*0650*/  IMAD.IADD R201, R0, 0x1, R201 ;  /* 0x0000000100c97824 */ /* 0x000fe200078e02c9 */
[----:B------:R-:W-:Y:S01]  /*0660*/  LOP3.LUT R0, R11, 0x7ffffffc, RZ, 0xc0, !PT ;  /* 0x7ffffffc0b007812 */ /* 0x000fe200078ec0ff */
[----:B------:R-:W-:Y:S01]  /*0670*/  IMAD.IADD R3, R16, 0x1, R7 ;  /* 0x0000000110037824 */ /* 0x000fe200078e0207 */
[----:B------:R-:W-:-:S02]  /*0680*/  SHF.R.S32.HI R2, RZ, 0x1f, R2 ;  /* 0x0000001fff027819 */ /* 0x000fc40000011402 */
[----:B------:R-:W-:Y:S01]  /*0690*/  SHF.R.S32.HI R4, RZ, 0x1f, R240 ;  /* 0x0000001fff047819 */ /* 0x000fe200000114f0 */
[----:B------:R-:W-:Y:S01]  /*06a0*/  IMAD.IADD R0, R17, 0x1, -R0 ;  /* 0x0000000111007824 */ /* 0x000fe200078e0a00 */
[----:B------:R-:W-:Y:S02]  /*06b0*/  LEA R200, R200, 0x3100, 0x1 ;  /* 0x00003100c8c87811 */ /* 0x000fe400078e08ff */
[----:B------:R-:W-:Y:S01]  /*06c0*/  SEL R202, R202, 0xffffffe0, !P1 ;  /* 0xffffffe0caca7807 */ /* 0x000fe20004800000 */
[----:B------:R-:W-:Y:S01]  /*06d0*/  IMAD.SHL.U32 R0, R0, 0x2, RZ ;  /* 0x0000000200007824 */ /* 0x000fe200078e00ff */
[----:B------:R-:W-:Y:S02]  /*06e0*/  LEA R203, R203, 0x6100, 0x1 ;  /* 0x00006100cbcb7811 */ /* 0x000fe400078e08ff */
[----:B------:R-:W-:Y:S02]  /*06f0*/  IADD3 R205, R200, 0x20, RZ ;  /* 0x00000020c8cd7810 */ /* 0x000fe40007ffe0ff */
[----:B------:R-:W-:Y:S01]  /*0700*/  SHF.R.S32.HI R2, RZ, 0x1f, R0 ;  /* 0x0000001fff027819 */ /* 0x000fe20000011400 */
[----:B------:R-:W-:Y:S01]  /*0710*/  STL [R1+0x3c], R0 ;  /* 0x00003c0001007387 */ /* 0x000fe20000100800 */
[C---:B------:R-:W-:Y:S01]  /*0720*/  IADD3 R11, R0.reuse, 0x8, RZ ;  /* 0x00000008000b7810 */ /* 0x040fe20007ffe0ff */
[----:B------:R-:W-:Y:S01]  /*0730*/  IMAD.IADD R204, R203, 0x1, R202 ;  /* 0x00000001cbcc7824 */ /* 0x000fe200078e02ca */
[C---:B------:R-:W-:Y:S01]  /*0740*/  IADD3 R10, R0.reuse, 0x10, RZ ;  /* 0x00000010000a7810 */ /* 0x040fe20007ffe0ff */
[----:B------:R1:W-:Y:S01]  /*0750*/  STL [R1+0xb4], R3 ;  /* 0x0000b40301007387 */ /* 0x0003e20000100800 */
[----:B------:R-:W-:-:S02]  /*0760*/  IADD3 R9, R0, 0x18, RZ ;  /* 0x0000001800097810 */ /* 0x000fc40007ffe0ff */
[C---:B------:R-:W-:Y:S01]  /*0770*/  IADD3 R8, R0.reuse, 0x20, RZ ;  /* 0x0000002000087810 */ /* 0x040fe20007ffe0ff */
[----:B------:R2:W-:Y:S01]  /*0780*/  STL [R1+0xb0], R2 ;  /* 0x0000b00201007387 */ /* 0x0005e20000100800 */
[C---:B------:R-:W-:Y:S02]  /*0790*/  IADD3 R7, R0.reuse, 0x28, RZ ;  /* 0x0000002800077810 */ /* 0x040fe40007ffe0ff */
[C---:B------:R-:W-:Y:S01]  /*07a0*/  IADD3 R6, R0.reuse, 0x30, RZ ;  /* 0x0000003000067810 */ /* 0x040fe20007ffe0ff */
[----:B------:R3:W-:Y:S01]  /*07b0*/  STL [R1+0x74], R11 ;  /* 0x0000740b01007387 */ /* 0x0007e20000100800 */
[C---:B------:R-:W-:Y:S02]  /*07c0*/  IADD3 R5, R0.reuse, 0x38, RZ ;  /* 0x0000003800057810 */ /* 0x040fe40007ffe0ff */
[----:B------:R-:W-:Y:S01]  /*07d0*/  IADD3 R4, R0, 0x40, RZ ;  /* 0x0000004000047810 */ /* 0x000fe20007ffe0ff */
[----:B------:R4:W-:Y:S01]  /*07e0*/  STL [R1+0x70], R10 ;  /* 0x0000700a01007387 */ /* 0x0009e20000100800 */
[----:B------:R-:W-:-:S02]  /*07f0*/  LEA R201, R201, 0x100, 0x1 ;  /* 0x00000100c9c97811 */ /* 0x000fc400078e08ff */
[----:B------:R-:W-:Y:S01]  /*0800*/  @P0 IADD3 R205, R200, -0x20, RZ ;  /* 0xffffffe0c8cd0810 */ /* 0x000fe20007ffe0ff */
[----:B------:R5:W-:Y:S02]  /*0810*/  STL [R1+0x6c], R9 ;  /* 0x00006c0901007387 */ /* 0x000be40000100800 */
[----:B------:R-:W-:Y:S01]  /*0820*/  IMAD.IADD R202, R202, 0x1, R201 ;  /* 0x00000001caca7824 */ /* 0x000fe200078e02c9 */
[C---:B------:R-:W-:Y:S01]  /*0830*/  IADD3 R216, R205.reuse, 0x400, RZ ;  /* 0x00000400cdd87810 */ /* 0x040fe20007ffe0ff */
[----:B------:R5:W-:Y:S01]  /*0840*/  STL [R1+0x68], R8 ;  /* 0x0000680801007387 */ /* 0x000be20000100800 */
[C---:B------:R-:W-:Y:S02]  /*0850*/  IADD3 R215, R205.reuse, 0x800, RZ ;  /* 0x00000800cdd77810 */ /* 0x040fe40007ffe0ff */
[----:B------:R-:W-:Y:S01]  /*0860*/  IADD3 R214, R205, 0xc00, RZ ;  /* 0x00000c00cdd67810 */ /* 0x000fe20007ffe0ff */
[----:B------:R5:W-:Y:S01]  /*0870*/  STL [R1+0x64], R7 ;  /* 0x0000640701007387 */ /* 0x000be20000100800 */
[----:B-1----:R-:W-:-:S02]  /*0880*/  IADD3 R3, R0, 0x48, RZ ;  /* 0x0000004800037810 */ /* 0x002fc40007ffe0ff */
[C---:B------:R-:W-:Y:S01]  /*0890*/  IADD3 R213, R205.reuse, 0x1000, RZ ;  /* 0x00001000cdd57810 */ /* 0x040fe20007ffe0ff */
[----:B------:R1:W-:Y:S01]  /*08a0*/  STL [R1+0x60], R6 ;  /* 0x0000600601007387 */ /* 0x0003e20000100800 */
[C---:B--2---:R-:W-:Y:S02]  /*08b0*/  IADD3 R2, R0.reuse, 0x50, RZ ;  /* 0x0000005000027810 */ /* 0x044fe40007ffe0ff */
[----:B------:R-:W-:Y:S01]  /*08c0*/  IADD3 R0, R0, 0x58, RZ ;  /* 0x0000005800007810 */ /* 0x000fe20007ffe0ff */
[----:B------:R2:W-:Y:S01]  /*08d0*/  STL [R1+0x5c], R5 ;  /* 0x00005c0501007387 */ /* 0x0005e20000100800 */
[----:B---3--:R-:W-:Y:S02]  /*08e0*/  SHF.R.S32.HI R11, RZ, 0x1f, R11 ;  /* 0x0000001fff0b7819 */ /* 0x008fe4000001140b */
[----:B------:R-:W-:Y:S01]  /*08f0*/  IADD3 R212, R205, 0x1400, RZ ;  /* 0x00001400cdd47810 */ /* 0x000fe20007ffe0ff */
[----:B------:R3:W-:Y:S01]  /*0900*/  STL [R1+0x4c], R4 ;  /* 0x00004c0401007387 */ /* 0x0007e20000100800 */
[----:B----4-:R-:W-:-:S02]  /*0910*/  SHF.R.S32.HI R10, RZ, 0x1f, R10 ;  /* 0x0000001fff0a7819 */ /* 0x010fc4000001140a */
[C---:B------:R-:W-:Y:S01]  /*0920*/  IADD3 R211, R205.reuse, 0x1800, RZ ;  /* 0x00001800cdd37810 */ /* 0x040fe20007ffe0ff */
[----:B------:R4:W-:Y:S01]  /*0930*/  STL [R1+0x58], R3 ;  /* 0x0000580301007387 */ /* 0x0009e20000100800 */
[----:B-----5:R-:W-:Y:S02]  /*0940*/  SHF.R.S32.HI R9, RZ, 0x1f, R9 ;  /* 0x0000001fff097819 */ /* 0x020fe40000011409 */
[C---:B------:R-:W-:Y:S01]  /*0950*/  IADD3 R210, R205.reuse, 0x1c00, RZ ;  /* 0x00001c00cdd27810 */ /* 0x040fe20007ffe0ff */
[----:B------:R5:W-:Y:S01]  /*0960*/  STL [R1+0x54], R2 ;  /* 0x0000540201007387 */ /* 0x000be20000100800 */
[----:B------:R-:W-:Y:S02]  /*0970*/  SHF.R.S32.HI R8, RZ, 0x1f, R8 ;  /* 0x0000001fff087819 */ /* 0x000fe40000011408 */
[----:B------:R-:W-:Y:S01]  /*0980*/  IADD3 R209, R205, 0x2000, RZ ;  /* 0x00002000cdd17810 */ /* 0x000fe20007ffe0ff */
[----:B------:R-:W-:Y:S01]  /*0990*/  STL [R1+0xac], R11 ;  /* 0x0000ac0b01007387 */ /* 0x000fe20000100800 */
[----:B------:R-:W-:-:S02]  /*09a0*/  SHF.R.S32.HI R7, RZ, 0x1f, R7 ;  /* 0x0000001fff077819 */ /* 0x000fc40000011407 */
[C---:B------:R-:W-:Y:S01]  /*09b0*/  IADD3 R208, R205.reuse, 0x2400, RZ ;  /* 0x00002400cdd07810 */ /* 0x040fe20007ffe0ff */
[----:B------:R5:W-:Y:S01]  /*09c0*/  STL [R1+0x50], R0 ;  /* 0x0000500001007387 */ /* 0x000be20000100800 */
[----:B-1----:R-:W-:Y:S02]  /*09d0*/  SHF.R.S32.HI R6, RZ, 0x1f, R6 ;  /* 0x0000001fff067819 */ /* 0x002fe40000011406 */
[C---:B------:R-:W-:Y:S01]  /*09e0*/  IADD3 R207, R205.reuse, 0x2800, RZ ;  /* 0x00002800cdcf7810 */ /* 0x040fe20007ffe0ff */
[----:B------:R1:W-:Y:S01]  /*09f0*/  STL [R1+0xa8], R10 ;  /* 0x0000a80a01007387 */ /* 0x0003e20000100800 */
[----:B--2---:R-:W-:Y:S02]  /*0a00*/  SHF.R.S32.HI R5, RZ, 0x1f, R5 ;  /* 0x0000001fff057819 */ /* 0x004fe40000011405 */
[----:B------:R-:W-:Y:S01]  /*0a10*/  IADD3 R206, R205, 0x2c00, RZ ;  /* 0x00002c00cdce7810 */ /* 0x000fe20007ffe0ff */
[----:B------:R1:W-:Y:S01]  /*0a20*/  STL [R1+0xa4], R9 ;  /* 0x0000a40901007387 */ /* 0x0003e20000100800 */
[----:B---3--:R-:W-:-:S03]  /*0a30*/  SHF.R.S32.HI R4, RZ, 0x1f, R4 ;  /* 0x0000001fff047819 */ /* 0x008fc60000011404 */
[----:B------:R1:W-:Y:S01]  /*0a40*/  STL [R1+0xa0], R8 ;  /* 0x0000a00801007387 */ /* 0x0003e20000100800 */
[----:B----4-:R-:W-:-:S03]  /*0a50*/  SHF.R.S32.HI R3, RZ, 0x1f, R3 ;  /* 0x0000001fff037819 */ /* 0x010fc60000011403 */
[----:B------:R1:W-:Y:S01]  /*0a60*/  STL [R1+0x9c], R7 ;  /* 0x00009c0701007387 */ /* 0x0003e20000100800 */
[----:B-----5:R-:W-:-:S03]  /*0a70*/  SHF.R.S32.HI R2, RZ, 0x1f, R2 ;  /* 0x0000001fff027819 */ /* 0x020fc60000011402 */
[----:B------:R1:W-:Y:S04]  /*0a80*/  STL [R1+0x98], R6 ;  /* 0x0000980601007387 */ /* 0x0003e80000100800 */
[----:B------:R1:W-:Y:S01]  /*0a90*/  STL [R1+0x94], R5 ;  /* 0x0000940501007387 */ /* 0x0003e20000100800 */
[----:B------:R-:W-:-:S03]  /*0aa0*/  SHF.R.S32.HI R0, RZ, 0x1f, R0 ;  /* 0x0000001fff007819 */ /* 0x000fc60000011400 */
[----:B------:R1:W-:Y:S04]  /*0ab0*/  STL [R1+0x90], R4 ;  /* 0x0000900401007387 */ /* 0x0003e80000100800 */
[----:B------:R1:W-:Y:S04]  /*0ac0*/  STL [R1+0x8c], R3 ;  /* 0x00008c0301007387 */ /* 0x0003e80000100800 */
[----:B------:R1:W-:Y:S04]  /*0ad0*/  STL [R1+0x88], R2 ;  /* 0x0000880201007387 */ /* 0x0003e80000100800 */
[----:B------:R1:W-:Y:S02]  /*0ae0*/  STL [R1+0x84], R0 ;  /* 0x0000840001007387 */ /* 0x0003e40000100800 */
.L_x_1311:
[----:B-1----:R-:W2:Y:S01]  /*0af0*/  LDL R4, [R1+0x7c] ;  /* 0x00007c0001047983 */ /* 0x002ea20000100800 */
[----:B------:R-:W-:Y:S01]  /*0b00*/  IMAD.MOV.U32 R0, RZ, RZ, c[0x0][0x560] ;  /* 0x00015800ff007624 */ /* 0x000fe200078e00ff */
[----:B------:R-:W-:Y:S01]  /*0b10*/  YIELD ;  /* 0x0000000000007946 */ /* 0x000fe20003800000 */
[----:B------:R-:W-:Y:S03]  /*0b20*/  BSSY B0, `(.L_x_1250) ;  /* 0x0000016000007945 */ /* 0x000fe60003800000 */
[----:B------:R-:W-:-:S13]  /*0b30*/  ISETP.NE.AND P0, PT, R0, 0x1, PT ;  /* 0x000000010000780c */ /* 0x000fda0003f05270 */
[----:B--2---:R-:W-:Y:S01]  /*0b40*/  @P0 IMAD.HI.U32 R0, R4, c[0x0][0x564], RZ ;  /* 0x0001590004000a27 */ /* 0x004fe200078e00ff */
[----:B------:R-:W-:-:S04]  /*0b50*/  MOV R3, R4 ;  /* 0x0000000400037202 */ /* 0x000fc80000000f00 */
[----:B------:R-:W-:-:S04]  /*0b60*/  @P0 SHF.R.U32.HI R3, RZ, c[0x0][0x568], R0 ;  /* 0x00015a00ff030a19 */ /* 0x000fc80000011600 */
[----:B------:R-:W-:Y:S01]  /*0b70*/  ISETP.GE.AND P0, PT, R3, c[0x0][0x578], PT ;  /* 0x00015e0003007a0c */ /* 0x000fe20003f06270 */
[----:B------:R-:W-:-:S04]  /*0b80*/  IMAD.MOV R2, RZ, RZ, -R3 ;  /* 0x000000ffff027224 */ /* 0x000fc800078e0a03 */
[----:B------:R-:W-:-:S08]  /*0b90*/  IMAD R2, R2, c[0x0][0x560], R4 ;  /* 0x0001580002027a24 */ /* 0x000fd000078e0204 */
[----:B------:R-:W-:Y:S05]  /*0ba0*/  @!P0 BRA `(.L_x_1251) ;  /* 0x0000007000008947 */ /* 0x000fea0003800000 */
[----:B------:R-:W-:-:S04]  /*0bb0*/  MOV R0, c[0x0][0x56c] ;  /* 0x00015b0000007a02 */ /* 0x000fc80000000f00 */
[----:B------:R-:W-:Y:S02]  /*0bc0*/  ISETP.NE.AND P0, PT, R0, 0x1, PT ;  /* 0x000000010000780c */ /* 0x000fe40003f05270 */
[----:B------:R-:W-:-:S11]  /*0bd0*/  MOV R0, R2 ;  /* 0x0000000200007202 */ /* 0x000fd60000000f00 */
[----:B------:R-:W-:-:S05]  /*0be0*/  @P0 IMAD.HI.U32 R4, R2, c[0x0][0x570], RZ ;  /* 0x00015c0002040a27 */ /* 0x000fca00078e00ff */
[----:B------:R-:W-:-:S05]  /*0bf0*/  @P0 SHF.R.U32.HI R0, RZ, c[0x0][0x574], R4 ;  /* 0x00015d00ff000a19 */ /* 0x000fca0000011604 */
[----:B------:R-:W-:Y:S01]  /*0c00*/  IMAD R4, R0, c[0x0][0x56c], RZ ;  /* 0x00015b0000047a24 */ /* 0x000fe200078e02ff */
[----:B------:R-:W-:Y:S05]  /*0c10*/  BRA `(.L_x_1252) ;  /* 0x0000006000007947 */ /* 0x000fea0003800000 */
.L_x_1251:
[----:B------:R-:W-:-:S04]  /*0c20*/  MOV R0, c[0x0][0x554] ;  /* 0x0001550000007a02 */ /* 0x000fc80000000f00 */
[----:B------:R-:W-:Y:S02]  /*0c30*/  ISETP.NE.AND P0, PT, R0, 0x1, PT ;  /* 0x000000010000780c */ /* 0x000fe40003f05270 */
[----:B------:R-:W-:-:S11]  /*0c40*/  MOV R0, R2 ;  /* 0x0000000200007202 */ /* 0x000fd60000000f00 */
[----:B------:R-:W-:-:S05]  /*0c50*/  @P0 IMAD.HI.U32 R4, R2, c[0x0][0x558], RZ ;  /* 0x0001560002040a27 */ /* 0x000fca00078e00ff */
[----:B------:R-:W-:-:S05]  /*0c60*/  @P0 SHF.R.U32.HI R0, RZ, c[0x0][0x55c], R4 ;  /* 0x00015700ff000a19 */ /* 0x000fca0000011604 */
[----:B------:R-:W-:Y:S02]  /*0c70*/  IMAD R4, R0, c[0x0][0x554], RZ ;  /* 0x0001550000047a24 */ /* 0x000fe400078e02ff */
.L_x_1252:
[----:B------:R-:W-:Y:S05]  /*0c80*/  BSYNC B0 ;  /* 0x0000000000007941 */ /* 0x000fea0003800000 */
.L_x_1250:
[----:B------:R-:W-:Y:S01]  /*0c90*/  IMAD.MOV.U32 R5, RZ, RZ, c[0x0][0x548] ;  /* 0x00015200ff057624 */ /* 0x000fe200078e00ff */
[----:B------:R-:W-:Y:S01]  /*0ca0*/  ISETP.NE.U32.AND P0, PT, RZ, c[0x0][0x370], PT ;  /* 0x0000dc00ff007a0c */ /* 0x000fe20003f05070 */
[----:B------:R-:W-:Y:S02]  /*0cb0*/  IMAD.IADD R4, R2, 0x1, -R4 ;  /* 0x0000000102047824 */ /* 0x000fe400078e0a04 */
[----:B------:R-:W-:Y:S01]  /*0cc0*/  IMAD.MOV.U32 R6, RZ, RZ, RZ ;  /* 0x000000ffff067224 */ /* 0x000fe200078e00ff */
[----:B------:R-:W-:Y:S01]  /*0cd0*/  ISETP.NE.AND P1, PT, R5, 0x1, PT ;  /* 0x000000010500780c */ /* 0x000fe20003f25270 */
[----:B------:R-:W-:Y:S01]  /*0ce0*/  IMAD R4, R3, c[0x0][0x554], R4 ;  /* 0x0001550003047a24 */ /* 0x000fe200078e0204 */
[----:B------:R-:W-:-:S03]  /*0cf0*/  ISETP.NE.AND.EX P0, PT, RZ, c[0x0][0x374], PT, P0 ;  /* 0x0000dd00ff007a0c */ /* 0x000fc60003f05300 */
[----:B------:R-:W-:-:S08]  /*0d00*/  IMAD.MOV.U32 R11, RZ, RZ, R4 ;  /* 0x000000ffff0b7224 */ /* 0x000fd000078e0004 */
[----:B------:R-:W-:-:S04]  /*0d10*/  @P1 IMAD.HI.U32 R2, R4, c[0x0][0x54c], RZ ;  /* 0x0001530004021a27 */ /* 0x000fc800078e00ff */
[----:B------:R-:W-:Y:S01]  /*0d20*/  @P0 IMAD.MOV.U32 R3, RZ, RZ, 0x4 ;  /* 0x00000004ff030424 */ /* 0x000fe200078e00ff */
[----:B------:R-:W-:-:S05]  /*0d30*/  @P1 SHF.R.U32.HI R11, RZ, c[0x0][0x550], R2 ;  /* 0x00015400ff0b1a19 */ /* 0x000fca0000011602 */
[----:B------:R-:W-:Y:S01]  /*0d40*/  @P0 IMAD.WIDE R2, R11, R3, c[0x0][0x370] ;  /* 0x0000dc000b020625 */ /* 0x000fe200078e0203 */
[----:B------:R-:W-:Y:S04]  /*0d50*/  STL [R1+0x40], R11 ;  /* 0x0000400b01007387 */ /* 0x000fe80000100800 */
[----:B------:R1:W2:Y:S01]  /*0d60*/  @P0 LDG.E R6, [R2.64] ;  /* 0x0000000602060981 */ /* 0x0002a2000c1e1900 */
[----:B------:R-:W-:Y:S01]  /*0d70*/  IMAD.MOV.U32 R13, RZ, RZ, R0 ;  /* 0x000000ffff0d7224 */ /* 0x000fe200078e0000 */
[----:B------:R-:W-:Y:S01]  /*0d80*/  BSSY B0, `(.L_x_1253) ;  /* 0x0000044000007945 */ /* 0x000fe20003800000 */
[----:B------:R-:W-:-:S05]  /*0d90*/  IMAD.MOV.U32 R5, RZ, RZ, 0x40 ;  /* 0x00000040ff057424 */ /* 0x000fca00078e00ff */
[----:B------:R-:W-:Y:S01]  /*0da0*/  IADD3 R5, R5, -c[0x0][0x168], RZ ;  /* 0x80005a0005057a10 */ /* 0x000fe20007ffe0ff */
[----:B-1----:R-:W-:-:S05]  /*0db0*/  IMAD.MOV.U32 R2, RZ, RZ, c[0x0][0x53c] ;  /* 0x00014f00ff027624 */ /* 0x002fca00078e00ff */
[----:B------:R-:W-:Y:S02]  /*0dc0*/  ISETP.NE.AND P0, PT, R2, 0x1, PT ;  /* 0x000000010200780c */ /* 0x000fe40003f05270 */
[----:B------:R-:W-:-:S11]  /*0dd0*/  LOP3.LUT R2, R0, 0x1ffffff, RZ, 0x3c, !PT ;  /* 0x01ffffff00027812 */ /* 0x000fd600078e3cff */
[----:B------:R-:W-:Y:S01]  /*0de0*/  @P0 IMAD.HI.U32 R3, R0, c[0x0][0x540], RZ ;  /* 0x0001500000030a27 */ /* 0x000fe200078e00ff */
[----:B------:R-:W-:Y:S02]  /*0df0*/  IADD3 R0, R2, c[0x0][0x53c], RZ ;  /* 0x00014f0002007a10 */ /* 0x000fe40007ffe0ff */
[----:B------:R-:W-:Y:S02]  /*0e00*/  MOV R2, c[0x0][0x2c4] ;  /* 0x0000b10000027a02 */ /* 0x000fe40000000f00 */
[----:B------:R-:W-:Y:S02]  /*0e10*/  @P0 SHF.R.U32.HI R13, RZ, c[0x0][0x544], R3 ;  /* 0x00015100ff0d0a19 */ /* 0x000fe40000011603 */
[----:B------:R-:W-:Y:S01]  /*0e20*/  ISETP.NE.AND P3, PT, R2, 0x1, PT ;  /* 0x000000010200780c */ /* 0x000fe20003f65270 */
[----:B------:R-:W-:Y:S02]  /*0e30*/  IMAD.MOV.U32 R2, RZ, RZ, c[0x0][0x2ac] ;  /* 0x0000ab00ff027624 */ /* 0x000fe400078e00ff */
[----:B------:R-:W-:Y:S01]  /*0e40*/  IMAD R0, R13, c[0x0][0x53c], R0 ;  /* 0x00014f000d007a24 */ /* 0x000fe200078e0200 */
[----:B------:R-:W-:Y:S01]  /*0e50*/  STL [R1+0x48], R13 ;  /* 0x0000480d01007387 */ /* 0x000fe20000100800 */
[----:B------:R-:W-:-:S02]  /*0e60*/  IMAD R246, R2, c[0x0][0x1d0], RZ ;  /* 0x0000740002f67a24 */ /* 0x000fc400078e02ff */
[----:B------:R-:W-:Y:S02]  /*0e70*/  IMAD.SHL.U32 R14, R0, 0x80, RZ ;  /* 0x00000080000e7824 */ /* 0x000fe400078e00ff */
[----:B------:R-:W-:-:S03]  /*0e80*/  IMAD R2, R2, c[0x0][0x1d0], R5 ;  /* 0x0000740002027a24 */ /* 0x000fc600078e0205 */
[----:B------:R-:W-:Y:S01]  /*0e90*/  IADD3 R0, R14, 0x7f, RZ ;  /* 0x0000007f0e007810 */ /* 0x000fe20007ffe0ff */
[----:B------:R-:W-:Y:S04]  /*0ea0*/  STL [R1+0x78], R14 ;  /* 0x0000780e01007387 */ /* 0x000fe80000100800 */
[----:B------:R-:W-:-:S05]  /*0eb0*/  @P3 IMAD.HI.U32 R3, R0, c[0x0][0x2c8], RZ ;  /* 0x0000b20000033a27 */ /* 0x000fca00078e00ff */
[----:B------:R-:W-:Y:S02]  /*0ec0*/  @P3 SHF.R.U32.HI R0, RZ, c[0x0][0x2cc], R3 ;  /* 0x0000b300ff003a19 */ /* 0x000fe40000011603 */
[----:B------:R-:W-:Y:S02]  /*0ed0*/  IADD3 R3, R246, 0x3f, RZ ;  /* 0x0000003ff6037810 */ /* 0x000fe40007ffe0ff */
[----:B------:R-:W-:-:S04]  /*0ee0*/  IADD3 R0, R2, R0, RZ ;  /* 0x0000000002007210 */ /* 0x000fc80007ffe0ff */
[----:B------:R-:W-:-:S04]  /*0ef0*/  SHF.R.S32.HI R2, RZ, 0x1f, R0 ;  /* 0x0000001fff027819 */ /* 0x000fc80000011400 */
[----:B------:R-:W-:Y:S01]  /*0f00*/  LEA.HI R0, R2, R0, RZ, 0x6 ;  /* 0x0000000002007211 */ /* 0x000fe200078f30ff */
[----:B------:R-:W-:-:S03]  /*0f10*/  IMAD.MOV.U32 R2, RZ, RZ, RZ ;  /* 0x000000ffff027224 */ /* 0x000fc600078e00ff */
[----:B------:R-:W-:Y:S01]  /*0f20*/  SHF.R.S32.HI R0, RZ, 0x6, R0 ;  /* 0x00000006ff007819 */ /* 0x000fe20000011400 */
[----:B--2---:R1:W-:Y:S02]  /*0f30*/  STL [R1+0x10], R6 ;  /* 0x0000100601007387 */ /* 0x0043e40000100800 */
[----:B-1----:R-:W-:-:S04]  /*0f40*/  SHF.R.S32.HI R6, RZ, 0x1f, R3 ;  /* 0x0000001fff067819 */ /* 0x002fc80000011403 */
[----:B------:R-:W-:-:S04]  /*0f50*/  LEA.HI R6, R6, R3, RZ, 0x6 ;  /* 0x0000000306067211 */ /* 0x000fc800078f30ff */
[----:B------:R-:W-:-:S04]  /*0f60*/  SHF.R.S32.HI R6, RZ, 0x6, R6 ;  /* 0x00000006ff067819 */ /* 0x000fc80000011406 */
[----:B------:R-:W-:Y:S01]  /*0f70*/  IMNMX R6, R6, R0, PT ;  /* 0x0000000006067217 */ /* 0x000fe20003800200 */
[----:B------:R-:W-:-:S03]  /*0f80*/  IMAD.MOV R0, RZ, RZ, -R11 ;  /* 0x000000ffff007224 */ /* 0x000fc600078e0a0b */
[----:B------:R-:W-:Y:S01]  /*0f90*/  ISETP.GE.AND P0, PT, R6, 0x1, PT ;  /* 0x000000010600780c */ /* 0x000fe20003f06270 */
[----:B------:R-:W-:-:S05]  /*0fa0*/  IMAD R12, R0, c[0x0][0x548], R4 ;  /* 0x00015200000c7a24 */ /* 0x000fca00078e0204 */
[----:B------:R1:W-:Y:S07]  /*0fb0*/  STL [R1+0x44], R12 ;  /* 0x0000440c01007387 */ /* 0x0003ee0000100800 */
[----:B------:R-:W-:Y:S05]  /*0fc0*/  @!P0 BRA `(.L_x_1254) ;  /* 0x000001f000008947 */ /* 0x000fea0003800000 */
[----:B------:R-:W-:-:S04]  /*0fd0*/  SHF.R.U32.HI R0, RZ, 0x10, R13 ;  /* 0x00000010ff007819 */ /* 0x000fc8000001160d */
[----:B------:R-:W-:-:S04]  /*0fe0*/  ISETP.NE.AND P0, PT, R0, RZ, PT ;  /* 0x000000ff0000720c */ /* 0x000fc80003f05270 */
[----:B------:R-:W-:-:S04]  /*0ff0*/  SEL R0, R0, c[0x0][0x338], P0 ;  /* 0x0000ce0000007a07 */ /* 0x000fc80000000000 */
[-C--:B------:R-:W-:Y:S02]  /*1000*/  IABS R3, R0.reuse ;  /* 0x0000000000037213 */ /* 0x080fe40000000000 */
[----:B------:R-:W-:Y:S02]  /*1010*/  IADD3 R7, R0, -0x1, R6 ;  /* 0xffffffff00077810 */ /* 0x000fe40007ffe006 */
[----:B------:R-:W2:Y:S02]  /*1020*/  I2F.RP R4, R3 ;  /* 0x0000000300047306 */ /* 0x000ea40000209400 */
[----:B------:R-:W-:Y:S02]  /*1030*/  IABS R10, R7 ;  /* 0x00000007000a7213 */ /* 0x000fe40000000000 */
[----:B------:R-:W-:-:S04]  /*1040*/  LOP3.LUT R7, R7, R0, RZ, 0x3c, !PT ;  /* 0x0000000007077212 */ /* 0x000fc800078e3cff */
[----:B------:R-:W-:Y:S01]  /*1050*/  ISETP.GE.AND P0, PT, R7, RZ, PT ;  /* 0x000000ff0700720c */ /* 0x000fe20003f06270 */
        /* <DEDUP_REMOVED lines=18> */
[----:B------:R-:W-:-:S13]  /*1180*/  ISETP.GE.U32.AND P2, PT, R4, R3, PT ;  /* 0x000000030400720c */ /* 0x000fda0003f46070 */
[----:B------:R-:W-:-:S05]  /*1190*/  @P2 IADD3 R2, R2, 0x1, RZ ;  /* 0x0000000102022810 */ /* 0x000fca0007ffe0ff */
[----:B------:R-:W-:Y:S01]  /*11a0*/  @!P0 IMAD.MOV R2, RZ, RZ, -R2 ;  /* 0x000000ffff028224 */ /* 0x000fe200078e0a02 */
[----:B------:R-:W-:Y:S02]  /*11b0*/  @!P1 LOP3.LUT R2, RZ, R0, RZ, 0x33, !PT ;  /* 0x00000000ff029212 */ /* 0x000fe400078e33ff */
.L_x_1254:
[----:B------:R-:W-:Y:S05]  /*11c0*/  BSYNC B0 ;  /* 0x0000000000007941 */ /* 0x000fea0003800000 */
.L_x_1253:
[----:B------:R-:W-:Y:S01]  /*11d0*/  LOP3.LUT R0, R13, 0xffff, RZ, 0xc0, !PT ;  /* 0x0000ffff0d007812 */ /* 0x000fe200078ec0ff */
[----:B------:R-:W-:Y:S01]  /*11e0*/  CS2R R20, SRZ ;  /* 0x0000000000147805 */ /* 0x000fe2000001ff00 */
[----:B------:R-:W-:Y:S01]  /*11f0*/  CS2R R22, SRZ ;  /* 0x0000000000167805 */ /* 0x000fe2000001ff00 */
[----:B------:R-:W-:Y:S01]  /*1200*/  CS2R R94, SRZ ;  /* 0x00000000005e7805 */ /* 0x000fe2000001ff00 */
[----:B------:R-:W-:Y:S01]  /*1210*/  CS2R R92, SRZ ;  /* 0x00000000005c7805 */ /* 0x000fe2000001ff00 */
[----:B------:R-:W-:Y:S01]  /*1220*/  IMAD R3, R0, R2, RZ ;  /* 0x0000000200037224 */ /* 0x000fe200078e02ff */
[----:B------:R-:W-:Y:S01]  /*1230*/  PRMT R0, RZ, 0x7610, R0 ;  /* 0x00007610ff007816 */ /* 0x000fe20000000000 */
        /* <DEDUP_REMOVED lines=51> */
[----:B--2---:R-:W2:Y:S01]  /*1570*/  S2R R3, SR_TID.X ;  /* 0x0000000000037919 */ /* 0x004ea20000002100 */
[----:B------:R-:W-:-:S04]  /*1580*/  ISETP.NE.U32.AND P1, PT, RZ, c[0x0][0x340], PT ;  /* 0x0000d000ff007a0c */ /* 0x000fc80003f25070 */
[----:B------:R-:W-:-:S13]  /*1590*/  ISETP.NE.AND.EX P1, PT, RZ, c[0x0][0x344], PT, P1 ;  /* 0x0000d100ff007a0c */ /* 0x000fda0003f25310 */
[----:B------:R-:W-:Y:S01]  /*15a0*/  @P1 IMAD.MOV.U32 R2, RZ, RZ, 0x4 ;  /* 0x00000004ff021424 */ /* 0x000fe200078e00ff */
[--C-:B--2---:R-:W-:Y:S02]  /*15b0*/  SHF.R.S32.HI R4, RZ, 0x1f, R3.reuse ;  /* 0x0000001fff047819 */ /* 0x104fe40000011403 */
[----:B------:R-:W-:Y:S02]  /*15c0*/  SHF.R.S32.HI R5, RZ, 0x1f, R3 ;  /* 0x0000001fff057819 */ /* 0x000fe40000011403 */
[-C--:B------:R-:W-:Y:S02]  /*15d0*/  LEA.HI R4, R4, R3.reuse, RZ, 0x2 ;  /* 0x0000000304047211 */ /* 0x080fe400078f10ff */
[----:B------:R-:W-:Y:S02]  /*15e0*/  LEA.HI R5, R5, R3, RZ, 0x2 ;  /* 0x0000000305057211 */ /* 0x000fe400078f10ff */
[----:B------:R-:W-:Y:S02]  /*15f0*/  LOP3.LUT R4, R4, 0xfffffffc, RZ, 0xc0, !PT ;  /* 0xfffffffc04047812 */ /* 0x000fe400078ec0ff */
[----:B------:R-:W-:-:S03]  /*1600*/  SHF.R.S32.HI R5, RZ, 0x2, R5 ;  /* 0x00000002ff057819 */ /* 0x000fc60000011405 */
[----:B------:R-:W-:Y:S02]  /*1610*/  IMAD.IADD R4, R3, 0x1, -R4 ;  /* 0x0000000103047824 */ /* 0x000fe400078e0a04 */
[----:B------:R-:W-:-:S05]  /*1620*/  @P1 IMAD.WIDE R2, R11, R2, c[0x0][0x340] ;  /* 0x0000d0000b021625 */ /* 0x000fca00078e0202 */
[----:B------:R2:W5:Y:S01]  /*1630*/  @P1 LDG.E R13, [R2.64] ;  /* 0x00000006020d1981 */ /* 0x000562000c1e1900 */
[----:B------:R-:W-:Y:S02]  /*1640*/  SHF.R.S32.HI R18, RZ, 0x1f, R12 ;  /* 0x0000001fff127819 */ /* 0x000fe4000001140c */
[----:B------:R-:W-:Y:S02]  /*1650*/  LEA R4, R4, R5, 0x5 ;  /* 0x0000000504047211 */ /* 0x000fe400078e28ff */
[----:B------:R-:W-:Y:S01]  /*1660*/  SHF.R.S32.HI R6, RZ, 0x1f, R11 ;  /* 0x0000001fff067819 */ /* 0x000fe2000001140b */
[----:B------:R-:W-:Y:S01]  /*1670*/  IMAD R0, R18, c[0x0][0x1b8], RZ ;  /* 0x00006e0012007a24 */ /* 0x000fe200078e02ff */
[C---:B------:R-:W-:Y:S01]  /*1680*/  IADD3 R9, R240.reuse, 0x20, RZ ;  /* 0x00000020f0097810 */ /* 0x040fe20007ffe0ff */
[----:B------:R3:W-:Y:S01]  /*1690*/  STL [R1+0x4], R4 ;  /* 0x0000040401007387 */ /* 0x0007e20000100800 */
[----:B------:R-:W-:Y:S01]  /*16a0*/  IADD3 R8, R240, 0x40, RZ ;  /* 0x00000040f0087810 */ /* 0x000fe20007ffe0ff */
[----:B------:R-:W-:Y:S01]  /*16b0*/  IMAD R5, R12, c[0x0][0x1bc], R0 ;  /* 0x00006f000c057a24 */ /* 0x000fe200078e0200 */
[----:B------:R-:W-:-:S02]  /*16c0*/  ISETP.GE.AND P6, PT, R240, c[0x0][0x198], PT ;  /* 0x00006600f0007a0c */ /* 0x000fc40003fc6270 */
[----:B------:R-:W-:Y:S02]  /*16d0*/  ISETP.GE.AND P5, PT, R9, c[0x0][0x198], PT ;  /* 0x0000660009007a0c */ /* 0x000fe40003fa6270 */
[----:B------:R-:W-:Y:S02]  /*16e0*/  ISETP.GE.AND P4, PT, R8, c[0x0][0x198], PT ;  /* 0x0000660008007a0c */ /* 0x000fe40003f86270 */
[----:B------:R-:W-:Y:S01]  /*16f0*/  IADD3 R124, R233, -0x1, RZ ;  /* 0xffffffffe97c7810 */ /* 0x000fe20007ffe0ff */
[----:B--2---:R-:W-:-:S05]  /*1700*/  IMAD.WIDE.U32 R2, R12, c[0x0][0x1b8], RZ ;  /* 0x00006e000c027a25 */ /* 0x004fca00078e00ff */
[----:B------:R-:W-:Y:S01]  /*1710*/  IADD3 R3, R3, R5, RZ ;  /* 0x0000000503037210 */ /* 0x000fe20007ffe0ff */
[----:B------:R-:W-:Y:S02]  /*1720*/  IMAD R5, R6, c[0x0][0x1c0], RZ ;  /* 0x0000700006057a24 */ /* 0x000fe400078e02ff */
[----:B---3--:R-:W-:Y:S02]  /*1730*/  IMAD.IADD R4, R14, 0x1, R4 ;  /* 0x000000010e047824 */ /* 0x008fe400078e0204 */
[----:B------:R-:W-:Y:S02]  /*1740*/  IMAD R6, R11, c[0x0][0x1c4], R5 ;  /* 0x000071000b067a24 */ /* 0x000fe400078e0205 */
[----:B------:R-:W-:-:S04]  /*1750*/  @P3 IMAD.HI.U32 R7, R4, c[0x0][0x2c8], RZ ;  /* 0x0000b20004073a27 */ /* 0x000fc800078e00ff */
[----:B------:R-:W-:Y:S01]  /*1760*/  IMAD.MOV.U32 R0, RZ, RZ, R4 ;  /* 0x000000ffff007224 */ /* 0x000fe200078e0004 */
[----:B------:R-:W-:Y:S01]  /*1770*/  @P3 SHF.R.U32.HI R0, RZ, c[0x0][0x2cc], R7 ;  /* 0x0000b300ff003a19 */ /* 0x000fe20000011607 */
[----:B------:R-:W-:-:S03]  /*1780*/  IMAD.WIDE.U32 R2, R11, c[0x0][0x1c0], R2 ;  /* 0x000070000b027a25 */ /* 0x000fc600078e0002 */
[--C-:B------:R-:W-:Y:S01]  /*1790*/  SHF.R.S32.HI R7, RZ, 0x1f, R0.reuse ;  /* 0x0000001fff077819 */ /* 0x100fe20000011400 */
[----:B------:R-:W-:Y:S02]  /*17a0*/  IMAD.MOV R5, RZ, RZ, -R0 ;  /* 0x000000ffff057224 */ /* 0x000fe400078e0a00 */
[----:B------:R-:W-:Y:S02]  /*17b0*/  IMAD.IADD R3, R3, 0x1, R6 ;  /* 0x0000000103037824 */ /* 0x000fe400078e0206 */
[----:B------:R-:W-:Y:S02]  /*17c0*/  IMAD R4, R5, c[0x0][0x2c4], R4 ;  /* 0x0000b10005047a24 */ /* 0x000fe400078e0204 */
[----:B------:R-:W-:Y:S02]  /*17d0*/  IMAD R5, R7, c[0x0][0x1b0], RZ ;  /* 0x00006c0007057a24 */ /* 0x000fe400078e02ff */
[----:B------:R-:W-:-:S04]  /*17e0*/  IMAD.WIDE.U32 R2, R0, c[0x0][0x1b0], R2 ;  /* 0x00006c0000027a25 */ /* 0x000fc800078e0002 */
[----:B------:R-:W-:Y:S01]  /*17f0*/  IMAD R6, R0, c[0x0][0x1b4], R5 ;  /* 0x00006d0000067a24 */ /* 0x000fe200078e0205 */
[----:B------:R-:W-:-:S04]  /*1800*/  SHF.R.S32.HI R5, RZ, 0x1f, R4 ;  /* 0x0000001fff057819 */ /* 0x000fc80000011404 */
[----:B------:R-:W-:Y:S01]  /*1810*/  IADD3 R3, R3, R6, RZ ;  /* 0x0000000603037210 */ /* 0x000fe20007ffe0ff */
[----:B------:R-:W-:-:S04]  /*1820*/  IMAD R0, R5, c[0x0][0x1a8], RZ ;  /* 0x00006a0005007a24 */ /* 0x000fc800078e02ff */
[C---:B------:R-:W-:Y:S02]  /*1830*/  IMAD R0, R4.reuse, c[0x0][0x1ac], R0 ;  /* 0x00006b0004007a24 */ /* 0x040fe400078e0200 */
[----:B------:R-:W-:-:S04]  /*1840*/  IMAD.WIDE.U32 R2, R4, c[0x0][0x1a8], R2 ;  /* 0x00006a0004027a25 */ /* 0x000fc800078e0002 */
[----:B------:R-:W-:Y:S01]  /*1850*/  IMAD.IADD R10, R3, 0x1, R0 ;  /* 0x00000001030a7824 */ /* 0x000fe200078e0200 */
[----:B-1----:R-:W-:-:S04]  /*1860*/  LEA R12, P0, R2, c[0x0][0x160], 0x1 ;  /* 0x00005800020c7a11 */ /* 0x002fc800078008ff */
[----:B------:R-:W-:Y:S02]  /*1870*/  LEA.HI.X R10, R2, c[0x0][0x164], R10, 0x1, P0 ;  /* 0x00005900020a7a11 */ /* 0x000fe400000f0c0a */
[----:B------:R-:W-:Y:S01]  /*1880*/  @!P1 MOV R13, R11 ;  /* 0x0000000b000d9202 */ /* 0x000fe20000000f00 */
[----:B------:R-:W-:Y:S05]  /*1890*/  BRA.DIV ~URZ, `(.L_x_1256) ;  /* 0x0000f5b27f007947 */ /* 0x000fea000b800000 */
[----:B------:R1:W2:Y:S02]  /*18a0*/  SHFL.IDX PT, R4, R10, RZ, 0x1c1f ;  /* 0x001c1fff0a047589 */ /* 0x0002a400000e0000 */
.L_x_1312:
[----:B------:R-:W-:Y:S05]  /*18b0*/  BRA.DIV ~URZ, `(.L_x_1257) ;  /* 0x0000f6027f007947 */ /* 0x000fea000b800000 */
[----:B------:R3:W4:Y:S02]  /*18c0*/  SHFL.IDX PT, R0, R12, RZ, 0x1c1f ;  /* 0x001c1fff0c007589 */ /* 0x00072400000e0000 */
.L_x_1313:
[----:B---3--:R-:W3:Y:S04]  /*18d0*/  LDL R3, [R1+0x78] ;  /* 0x0000780001037983 */ /* 0x008ee80000100800 */
[----:B------:R-:W1:Y:S01]  /*18e0*/  S2R R5, SR_TID.X ;  /* 0x0000000000057919 */ /* 0x000e620000002100 */
[----:B------:R-:W-:-:S04]  /*18f0*/  IMAD.MOV.U32 R14, RZ, RZ, c[0x0][0x2c4] ;  /* 0x0000b100ff0e7624 */ /* 0x000fc800078e00ff */
[----:B------:R-:W-:Y:S01]  /*1900*/  IMAD R14, R14, c[0x0][0x168], RZ ;  /* 0x00005a000e0e7a24 */ /* 0x000fe200078e02ff */
[----:B-1----:R-:W-:-:S04]  /*1910*/  SHF.R.S32.HI R2, RZ, 0x1f, R5 ;  /* 0x0000001fff027819 */ /* 0x002fc80000011405 */
[----:B------:R-:W-:-:S04]  /*1920*/  LEA.HI R2, R2, R5, RZ, 0x2 ;  /* 0x0000000502027211 */ /* 0x000fc800078f10ff */
[----:B------:R-:W-:Y:S01]  /*1930*/  SHF.R.S32.HI R2, RZ, 0x2, R2 ;  /* 0x00000002ff027819 */ /* 0x000fe20000011402 */
[----:B------:R-:W-:Y:S04]  /*1940*/  BSSY B0, `(.L_x_1258) ;  /* 0x0000019000007945 */ /* 0x000fe80003800000 */
[----:B---3--:R-:W-:-:S05]  /*1950*/  IMAD.IADD R11, R2, 0x1, R3 ;  /* 0x00000001020b7824 */ /* 0x008fca00078e0203 */
[----:B------:R-:W-:-:S13]  /*1960*/  ISETP.GE.AND P0, PT, R11, R14, PT ;  /* 0x0000000e0b00720c */ /* 0x000fda0003f06270 */
[----:B------:R-:W-:Y:S05]  /*1970*/  @P0 BRA `(.L_x_1259) ;  /* 0x0000015000000947 */ /* 0x000fea0003800000 */
[----:B------:R-:W3:Y:S01]  /*1980*/  LDL R5, [R1+0x80] ;  /* 0x0000800001057983 */ /* 0x000ee20000100800 */
[C---:B------:R-:W-:Y:S02]  /*1990*/  IADD3 R17, R240.reuse, 0x20, RZ ;  /* 0x00000020f0117810 */ /* 0x040fe40007ffe0ff */
[C---:B------:R-:W-:Y:S02]  /*19a0*/  IADD3 R19, R240.reuse, 0x20, RZ ;  /* 0x00000020f0137810 */ /* 0x040fe40007ffe0ff */
[C---:B------:R-:W-:Y:S02]  /*19b0*/  IADD3 R15, R240.reuse, 0x40, RZ ;  /* 0x00000040f00f7810 */ /* 0x040fe40007ffe0ff */
[C---:B------:R-:W-:Y:S02]  /*19c0*/  IADD3 R16, R240.reuse, 0x40, RZ ;  /* 0x00000040f0107810 */ /* 0x040fe40007ffe0ff */
[----:B----4-:R-:W-:Y:S02]  /*19d0*/  LEA R8, P2, R240, R0, 0x1 ;  /* 0x00000000f0087211 */ /* 0x010fe400078408ff */
[----:B------:R-:W-:-:S02]  /*19e0*/  SHF.R.S32.HI R20, RZ, 0x1f, R240 ;  /* 0x0000001fff147819 */ /* 0x000fc400000114f0 */
[-C--:B------:R-:W-:Y:S02]  /*19f0*/  LEA R6, P1, R17, R0.reuse, 0x1 ;  /* 0x0000000011067211 */ /* 0x080fe400078208ff */
[----:B------:R-:W-:Y:S02]  /*1a00*/  SHF.R.S32.HI R19, RZ, 0x1f, R19 ;  /* 0x0000001fff137819 */ /* 0x000fe40000011413 */
[----:B------:R-:W-:Y:S02]  /*1a10*/  SHF.R.S32.HI R16, RZ, 0x1f, R16 ;  /* 0x0000001fff107819 */ /* 0x000fe40000011410 */
[----:B------:R-:W-:Y:S02]  /*1a20*/  LEA R2, P0, R15, R0, 0x1 ;  /* 0x000000000f027211 */ /* 0x000fe400078008ff */
[-C--:B--2---:R-:W-:Y:S02]  /*1a30*/  LEA.HI.X R9, R240, R4.reuse, R20, 0x1, P2 ;  /* 0x00000004f0097211 */ /* 0x084fe400010f0c14 */
[----:B------:R-:W-:-:S02]  /*1a40*/  LEA.HI.X R7, R17, R4, R19, 0x1, P1 ;  /* 0x0000000411077211 */ /* 0x000fc400008f0c13 */
        /* <DEDUP_REMOVED lines=8> */
.L_x_1259:
[----:B------:R-:W-:Y:S05]  /*1ad0*/  BSYNC B0 ;  /* 0x0000000000007941 */ /* 0x000fea0003800000 */
.L_x_1258:
[----:B------:R-:W-:Y:S05]  /*1ae0*/  BRA.DIV ~URZ, `(.L_x_1260) ;  /* 0x0000f4327f007947 */ /* 0x000fea000b800000 */
[----:B--2---:R2:W3:Y:S04]  /*1af0*/  SHFL.IDX PT, R4, R10, 0x1, 0x1c1f ;  /* 0x003c1f000a047f89 */ /* 0x0044e800000e0000 */
[----:B-1--4-:R2:W1:Y:S02]  /*1b00*/  SHFL.IDX PT, R0, R12, 0x1, 0x1c1f ;  /* 0x003c1f000c007f89 */ /* 0x01246400000e0000 */
.L_x_1314:
[----:B------:R-:W-:Y:S01]  /*1b10*/  IADD3 R2, R11, 0x20, RZ ;  /* 0x000000200b027810 */ /* 0x000fe20007ffe0ff */
[----:B------:R-:W-:Y:S03]  /*1b20*/  BSSY B0, `(.L_x_1261) ;  /* 0x0000018000007945 */ /* 0x000fe60003800000 */
[----:B------:R-:W-:-:S13]  /*1b30*/  ISETP.GE.AND P0, PT, R2, R14, PT ;  /* 0x0000000e0200720c */ /* 0x000fda0003f06270 */
[----:B------:R-:W-:Y:S05]  /*1b40*/  @P0 BRA `(.L_x_1262) ;  /* 0x0000015000000947 */ /* 0x000fea0003800000 */
[----:B------:R-:W4:Y:S01]  /*1b50*/  LDL R5, [R1+0x80] ;  /* 0x0000800001057983 */ /* 0x000f220000100800 */
[C---:B------:R-:W-:Y:S02]  /*1b60*/  IADD3 R17, R240.reuse, 0x20, RZ ;  /* 0x00000020f0117810 */ /* 0x040fe40007ffe0ff */
[C---:B------:R-:W-:Y:S02]  /*1b70*/  IADD3 R19, R240.reuse, 0x20, RZ ;  /* 0x00000020f0137810 */ /* 0x040fe40007ffe0ff */
[C---:B------:R-:W-:Y:S02]  /*1b80*/  IADD3 R15, R240.reuse, 0x40, RZ ;  /* 0x00000040f00f7810 */ /* 0x040fe40007ffe0ff */
[C---:B------:R-:W-:Y:S02]  /*1b90*/  IADD3 R16, R240.reuse, 0x40, RZ ;  /* 0x00000040f0107810 */ /* 0x040fe40007ffe0ff */
[----:B-1----:R-:W-:Y:S02]  /*1ba0*/  LEA R8, P2, R240, R0, 0x1 ;  /* 0x00000000f0087211 */ /* 0x002fe400078408ff */
[----:B------:R-:W-:-:S02]  /*1bb0*/  SHF.R.S32.HI R20, RZ, 0x1f, R240 ;  /* 0x0000001fff147819 */ /* 0x000fc400000114f0 */
[-C--:B------:R-:W-:Y:S02]  /*1bc0*/  LEA R6, P1, R17, R0.reuse, 0x1 ;  /* 0x0000000011067211 */ /* 0x080fe400078208ff */
[----:B------:R-:W-:Y:S02]  /*1bd0*/  SHF.R.S32.HI R19, RZ, 0x1f, R19 ;  /* 0x0000001fff137819 */ /* 0x000fe40000011413 */
[----:B------:R-:W-:Y:S02]  /*1be0*/  SHF.R.S32.HI R16, RZ, 0x1f, R16 ;  /* 0x0000001fff107819 */ /* 0x000fe40000011410 */
[----:B------:R-:W-:Y:S02]  /*1bf0*/  LEA R2, P0, R15, R0, 0x1 ;  /* 0x000000000f027211 */ /* 0x000fe400078008ff */
[-C--:B---3--:R-:W-:Y:S02]  /*1c00*/  LEA.HI.X R9, R240, R4.reuse, R20, 0x1, P2 ;  /* 0x00000004f0097211 */ /* 0x088fe400010f0c14 */
[----:B------:R-:W-:-:S02]  /*1c10*/  LEA.HI.X R7, R17, R4, R19, 0x1, P1 ;  /* 0x0000000411077211 */ /* 0x000fc400008f0c13 */
[----:B------:R-:W-:Y:S01]  /*1c20*/  LEA.HI.X R3, R15, R4, R16, 0x1, P0 ;  /* 0x000000040f037211 */ /* 0x000fe200000f0c10 */
[----:B----4-:R-:W-:-:S05]  /*1c30*/  IMAD.SHL.U32 R0, R5, 0x2, RZ ;  /* 0x0000000205007824 */ /* 0x010fca00078e00ff */
[----:B------:R-:W-:Y:S01]  /*1c40*/  @!PT LDS RZ, [RZ] ;  /* 0x00000000fffff984 */ /* 0x000fe20000000800 */
[----:B------:R-:W-:Y:S01]  /*1c50*/  @!PT LDS RZ, [RZ] ;  /* 0x00000000fffff984 */ /* 0x000fe20000000800 */
[----:B------:R-:W-:Y:S01]  /*1c60*/  @!PT LDS RZ, [RZ] ;  /* 0x00000000fffff984 */ /* 0x000fe20000000800 */
[----:B------:R1:W-:Y:S04]  /*1c70*/  LDGSTS.E.BYPASS.LTC128B.128 [R0+0x6900], [R8.64], !P6 ;  /* 0x0690000008007fae */ /* 0x0003e8000f101d46 */
[----:B------:R1:W-:Y:S04]  /*1c80*/  LDGSTS.E.BYPASS.LTC128B.128 [R0+0x8900], [R6.64], !P5 ;  /* 0x0890000006007fae */ /* 0x0003e8000e901d46 */
[----:B------:R1:W-:Y:S02]  /*1c90*/  LDGSTS.E.BYPASS.LTC128B.128 [R0+0xa900], [R2.64], !P4 ;  /* 0x0a90000002007fae */ /* 0x0003e4000e101d46 */
.L_x_1262:
[----:B------:R-:W-:Y:S05]  /*1ca0*/  BSYNC B0 ;  /* 0x0000000000007941 */ /* 0x000fea0003800000 */
.L_x_1261:
[----:B------:R-:W-:Y:S05]  /*1cb0*/  BRA.DIV ~URZ, `(.L_x_1263) ;  /* 0x0000f3227f007947 */ /* 0x000fea000b800000 */
[----:B---3--:R3:W4:Y:S02]  /*1cc0*/  SHFL.IDX PT, R4, R10, 0x2, 0x1c1f ;  /* 0x005c1f000a047f89 */ /* 0x00872400000e0000 */
.L_x_1315:
[----:B------:R-:W-:Y:S05]  /*1cd0*/  BRA.DIV ~URZ, `(.L_x_1264) ;  /* 0x0000f3727f007947 */ /* 0x000fea000b800000 */
[----:B-1----:R1:W2:Y:S02]  /*1ce0*/  SHFL.IDX PT, R0, R12, 0x2, 0x1c1f ;  /* 0x005c1f000c007f89 */ /* 0x0022a400000e0000 */
.L_x_1316:
[----:B------:R-:W-:Y:S01]  /*1cf0*/  IADD3 R2, R11, 0x40, RZ ;  /* 0x000000400b027810 */ /* 0x000fe20007ffe0ff */
[----:B------:R-:W-:Y:S03]  /*1d00*/  BSSY B0, `(.L_x_1265) ;  /* 0x0000018000007945 */ /* 0x000fe60003800000 */
[----:B------:R-:W-:-:S13]  /*1d10*/  ISETP.GE.AND P0, PT, R2, R14, PT ;  /* 0x0000000e0200720c */ /* 0x000fda0003f06270 */
[----:B------:R-:W-:Y:S05]  /*1d20*/  @P0 BRA `(.L_x_1266) ;  /* 0x0000015000000947 */ /* 0x000fea0003800000 */
[----:B---3--:R-:W3:Y:S01]  /*1d30*/  LDL R5, [R1+0x80] ;  /* 0x0000800001057983 */ /* 0x008ee20000100800 */
[C---:B------:R-:W-:Y:S02]  /*1d40*/  IADD3 R17, R240.reuse, 0x20, RZ ;  /* 0x00000020f0117810 */ /* 0x040fe40007ffe0ff */
[C---:B------:R-:W-:Y:S02]  /*1d50*/  IADD3 R19, R240.reuse, 0x20, RZ ;  /* 0x00000020f0137810 */ /* 0x040fe40007ffe0ff */
[C---:B------:R-:W-:Y:S02]  /*1d60*/  IADD3 R15, R240.reuse, 0x40, RZ ;  /* 0x00000040f00f7810 */ /* 0x040fe40007ffe0ff */
[C---:B------:R-:W-:Y:S02]  /*1d70*/  IADD3 R16, R240.reuse, 0x40, RZ ;  /* 0x00000040f0107810 */ /* 0x040fe40007ffe0ff */
[----:B--2---:R-:W-:Y:S02]  /*1d80*/  LEA R8, P2, R240, R0, 0x1 ;  /* 0x00000000f0087211 */ /* 0x004fe400078408ff */
[----:B------:R-:W-:-:S02]  /*1d90*/  SHF.R.S32.HI R20, RZ, 0x1f, R240 ;  /* 0x0000001fff147819 */ /* 0x000fc400000114f0 */
[-C--:B------:R-:W-:Y:S02]  /*1da0*/  LEA R6, P1, R17, R0.reuse, 0x1 ;  /* 0x0000000011067211 */ /* 0x080fe400078208ff */
[----:B------:R-:W-:Y:S02]  /*1db0*/  SHF.R.S32.HI R19, RZ, 0x1f, R19 ;  /* 0x0000001fff137819 */ /* 0x000fe40000011413 */
[----:B------:R-:W-:Y:S02]  /*1dc0*/  SHF.R.S32.HI R16, RZ, 0x1f, R16 ;  /* 0x0000001fff107819 */ /* 0x000fe40000011410 */
[----:B------:R-:W-:Y:S02]  /*1dd0*/  LEA R2, P0, R15, R0, 0x1 ;  /* 0x000000000f027211 */ /* 0x000fe400078008ff */
[-C--:B----4-:R-:W-:Y:S02]  /*1de0*/  LEA.HI.X R9, R240, R4.reuse, R20, 0x1, P2 ;  /* 0x00000004f0097211 */ /* 0x090fe400010f0c14 */
        /* <DEDUP_REMOVED lines=9> */
.L_x_1266:
[----:B------:R-:W-:Y:S05]  /*1e80*/  BSYNC B0 ;  /* 0x0000000000007941 */ /* 0x000fea0003800000 */
.L_x_1265:
[----:B------:R-:W-:Y:S05]  /*1e90*/  BRA.DIV ~URZ, `(.L_x_1267) ;  /* 0x0000f2127f007947 */ /* 0x000fea000b800000 */
[----:B----4-:R4:W1:Y:S04]  /*1ea0*/  SHFL.IDX PT, R4, R10, 0x3, 0x1c1f ;  /* 0x007c1f000a047f89 */ /* 0x01086800000e0000 */
[----:B--2---:R4:W2:Y:S02]  /*1eb0*/  SHFL.IDX PT, R0, R12, 0x3, 0x1c1f ;  /* 0x007c1f000c007f89 */ /* 0x0048a400000e0000 */
.L_x_1317:
[----:B-1--4-:R-:W4:Y:S01]  /*1ec0*/  LDL R12, [R1+0x80] ;  /* 0x00008000010c7983 */ /* 0x012f220000100800 */
[----:B------:R-:W-:Y:S01]  /*1ed0*/  IADD3 R11, R11, 0x60, RZ ;  /* 0x000000600b0b7810 */ /* 0x000fe20007ffe0ff */
[----:B-----5:R-:W-:Y:S01]  /*1ee0*/  IMAD.WIDE.U32 R166, R13, c[0x0][0x2b0], RZ ;  /* 0x0000ac000da67a25 */ /* 0x020fe200078e00ff */
[----:B------:R-:W-:-:S02]  /*1ef0*/  SHF.R.S32.HI R22, RZ, 0x1f, R240 ;  /* 0x0000001fff167819 */ /* 0x000fc400000114f0 */
[----:B------:R-:W-:Y:S02]  /*1f00*/  ISETP.GE.AND P2, PT, R11, R14, PT ;  /* 0x0000000e0b00720c */ /* 0x000fe40003f46270 */
[C---:B------:R-:W-:Y:S01]  /*1f10*/  IADD3 R20, R240.reuse, 0x20, RZ ;  /* 0x00000020f0147810 */ /* 0x040fe20007ffe0ff */
[----:B------:R1:W-:Y:S01]  /*1f20*/  STL.64 [R1+0x20], R166 ;  /* 0x000020a601007387 */ /* 0x0003e20000100a00 */
[C---:B------:R-:W-:Y:S02]  /*1f30*/  IADD3 R32, R240.reuse, 0x40, RZ ;  /* 0x00000040f0207810 */ /* 0x040fe40007ffe0ff */
[C---:B------:R-:W-:Y:S02]  /*1f40*/  IADD3 R21, R240.reuse, 0x20, RZ ;  /* 0x00000020f0157810 */ /* 0x040fe40007ffe0ff */
[----:B------:R-:W-:Y:S02]  /*1f50*/  IADD3 R19, R240, 0x40, RZ ;  /* 0x00000040f0137810 */ /* 0x000fe40007ffe0ff */
[----:B------:R-:W-:-:S02]  /*1f60*/  SHF.R.S32.HI R21, RZ, 0x1f, R21 ;  /* 0x0000001fff157819 */ /* 0x000fc40000011415 */
[----:B------:R-:W-:Y:S02]  /*1f70*/  SHF.R.S32.HI R19, RZ, 0x1f, R19 ;  /* 0x0000001fff137819 */ /* 0x000fe40000011413 */
[-C--:B--2---:R-:W-:Y:S02]  /*1f80*/  @!P2 LEA R8, P0, R240, R0.reuse, 0x1 ;  /* 0x00000000f008a211 */ /* 0x084fe400078008ff */
[----:B------:R-:W-:Y:S02]  /*1f90*/  @!P2 LEA R6, P1, R20, R0, 0x1 ;  /* 0x000000001406a211 */ /* 0x000fe400078208ff */
[----:B------:R-:W-:Y:S02]  /*1fa0*/  @!P2 LEA.HI.X R9, R240, R4, R22, 0x1, P0 ;  /* 0x00000004f009a211 */ /* 0x000fe400000f0c16 */
[----:B------:R-:W-:Y:S02]  /*1fb0*/  @!P2 LEA R2, P0, R32, R0, 0x1 ;  /* 0x000000002002a211 */ /* 0x000fe400078008ff */
[----:B------:R-:W-:-:S02]  /*1fc0*/  SHF.R.S32.HI R0, RZ, 0x1f, R13 ;  /* 0x0000001fff007819 */ /* 0x000fc4000001140d */
[-C--:B------:R-:W-:Y:S02]  /*1fd0*/  @!P2 LEA.HI.X R7, R20, R4.reuse, R21, 0x1, P1 ;  /* 0x000000041407a211 */ /* 0x080fe400008f0c15 */
[----:B------:R-:W-:Y:S01]  /*1fe0*/  @!P2 LEA.HI.X R3, R32, R4, R19, 0x1, P0 ;  /* 0x000000042003a211 */ /* 0x000fe200000f0c13 */
[----:B------:R-:W-:-:S04]  /*1ff0*/  IMAD R0, R0, c[0x0][0x2b0], RZ ;  /* 0x0000ac0000007a24 */ /* 0x000fc800078e02ff */
[----:B------:R-:W-:-:S04]  /*2000*/  IMAD R0, R13, c[0x0][0x2b4], R0 ;  /* 0x0000ad000d007a24 */ /* 0x000fc800078e0200 */
[----:B------:R-:W-:-:S05]  /*2010*/  IMAD.IADD R163, R167, 0x1, R0 ;  /* 0x00000001a7a37824 */ /* 0x000fca00078e0200 */
[----:B------:R1:W-:Y:S01]  /*2020*/  STL [R1+0x34], R163 ;  /* 0x000034a301007387 */ /* 0x0003e20000100800 */
[----:B----4-:R-:W-:-:S05]  /*2030*/  IMAD.SHL.U32 R217, R12, 0x2, RZ ;  /* 0x000000020cd97824 */ /* 0x010fca00078e00ff */
        /* <DEDUP_REMOVED lines=8> */
[----:B------:R-:W2:Y:S04]  /*20c0*/  LDL R168, [R1+0x4] ;  /* 0x0000040001a87983 */ /* 0x000ea80000100800 */
[----:B------:R-:W4:Y:S01]  /*20d0*/  LDL R169, [R1+0x10] ;  /* 0x0000100001a97983 */ /* 0x000f220000100800 */
[----:B------:R-:W-:-:S03]  /*20e0*/  MOV R0, c[0x0][0x2b8] ;  /* 0x0000ae0000007a02 */ /* 0x000fc60000000f00 */
[----:B------:R-:W5:Y:S01]  /*20f0*/  LDL R23, [R1+0x44] ;  /* 0x0000440001177983 */ /* 0x000f620000100800 */
[----:B------:R-:W-:Y:S02]  /*2100*/  ISETP.NE.AND P2, PT, R0, 0x1, PT ;  /* 0x000000010000780c */ /* 0x000fe40003f45270 */
[----:B------:R-:W-:Y:S01]  /*2110*/  MOV R232, RZ ;  /* 0x000000ff00e87202 */ /* 0x000fe20000000f00 */
[----:B------:R-:W-:Y:S01]  /*2120*/  BAR.SYNC.DEFER_BLOCKING 0x0 ;  /* 0x0000000000007b1d */ /* 0x000fe20000010000 */
[----:B-12---:R-:W-:-:S04]  /*2130*/  LEA R2, R124, R168, 0x6 ;  /* 0x000000a87c027211 */ /* 0x006fc800078e30ff */
[C---:B------:R-:W-:Y:S02]  /*2140*/  ISETP.GE.AND P1, PT, R2.reuse, R246, PT ;  /* 0x000000f60200720c */ /* 0x040fe40003f26270 */
[----:B----4-:R-:W-:Y:S02]  /*2150*/  IADD3 R2, R2, R169, RZ ;  /* 0x000000a902027210 */ /* 0x010fe40007ffe0ff */
[----:B------:R-:W-:-:S03]  /*2160*/  ISETP.GT.OR P1, PT, R168, 0x3f, P1 ;  /* 0x0000003fa800780c */ /* 0x000fc60000f24670 */
[----:B------:R-:W-:Y:S01]  /*2170*/  @P2 IMAD.HI.U32 R3, R2, c[0x0][0x2bc], RZ ;  /* 0x0000af0002032a27 */ /* 0x000fe200078e00ff */
[----:B------:R-:W-:-:S04]  /*2180*/  MOV R0, R2 ;  /* 0x0000000200007202 */ /* 0x000fc80000000f00 */
[----:B------:R-:W-:-:S05]  /*2190*/  @P2 SHF.R.U32.HI R0, RZ, c[0x0][0x2c0], R3 ;  /* 0x0000b000ff002a19 */ /* 0x000fca0000011603 */
[----:B------:R-:W-:-:S04]  /*21a0*/  @!P1 IADD3 R3, P0, R0, R166, RZ ;  /* 0x000000a600039210 */ /* 0x000fc80007f1e0ff */
[----:B------:R-:W-:Y:S02]  /*21b0*/  @!P1 LEA.HI.X.SX32 R5, R0, R163, 0x1, P0 ;  /* 0x000000a300059211 */ /* 0x000fe400000f0eff */
[----:B------:R-:W-:-:S04]  /*21c0*/  @!P1 LEA R4, P0, R3, c[0x0][0x2a0], 0x2 ;  /* 0x0000a80003049a11 */ /* 0x000fc800078010ff */
[----:B------:R-:W-:-:S05]  /*21d0*/  @!P1 LEA.HI.X R5, R3, c[0x0][0x2a4], R5, 0x2, P0 ;  /* 0x0000a90003059a11 */ /* 0x000fca00000f1405 */
[----:B------:R-:W2:Y:S01]  /*21e0*/  @!P1 LDG.E R232, [R4.64] ;  /* 0x0000000604e89981 */ /* 0x000ea2000c1e1900 */
[----:B------:R-:W-:-:S05]  /*21f0*/  IADD3 R0, -R0, RZ, RZ ;  /* 0x000000ff00007210 */ /* 0x000fca0007ffe1ff */
[----:B------:R-:W-:Y:S01]  /*2200*/  IMAD R234, R0, c[0x0][0x2b8], R2 ;  /* 0x0000ae0000ea7a24 */ /* 0x000fe200078e0202 */
[----:B------:R-:W1:Y:S04]  /*2210*/  S2R R15, SR_TID.X ;  /* 0x00000000000f7919 */ /* 0x000e680000002100 */
[----:B------:R-:W-:Y:S01]  /*2220*/  SHF.R.S32.HI R11, RZ, 0x1f, R234 ;  /* 0x0000001fff0b7819 */ /* 0x000fe200000114ea */
[----:B------:R-:W-:-:S04]  /*2230*/  IMAD.WIDE.U32 R2, R234, c[0x0][0x1e0], RZ ;  /* 0x00007800ea027a25 */ /* 0x000fc800078e00ff */
[----:B------:R-:W-:-:S04]  /*2240*/  IMAD R0, R11, c[0x0][0x1e0], RZ ;  /* 0x000078000b007a24 */ /* 0x000fc800078e02ff */
[----:B------:R-:W-:-:S05]  /*2250*/  IMAD R0, R234, c[0x0][0x1e4], R0 ;  /* 0x00007900ea007a24 */ /* 0x000fca00078e0200 */
[----:B------:R-:W-:Y:S01]  /*2260*/  IADD3 R3, R3, R0, RZ ;  /* 0x0000000003037210 */ /* 0x000fe20007ffe0ff */
[----:B------:R-:W-:Y:S02]  /*2270*/  IMAD R0, R18, c[0x0][0x1e8], RZ ;  /* 0x00007a0012007a24 */ /* 0x000fe400078e02ff */
[----:B-----5:R-:W-:-:S04]  /*2280*/  IMAD.WIDE.U32 R164, R23, c[0x0][0x1e8], RZ ;  /* 0x00007a0017a47a25 */ /* 0x020fc800078e00ff */
[----:B------:R-:W-:Y:S01]  /*2290*/  IMAD R0, R23, c[0x0][0x1ec], R0 ;  /* 0x00007b0017007a24 */ /* 0x000fe200078e0200 */
[----:B-1-3--:R-:W-:-:S04]  /*22a0*/  SHF.R.S32.HI R10, RZ, 0x1f, R15 ;  /* 0x0000001fff0a7819 */ /* 0x00afc8000001140f */
[----:B------:R-:W-:Y:S02]  /*22b0*/  IADD3 R162, R165, R0, RZ ;  /* 0x00000000a5a27210 */ /* 0x000fe40007ffe0ff */
[----:B------:R-:W-:Y:S01]  /*22c0*/  LEA.HI R10, R10, R15, RZ, 0x2 ;  /* 0x0000000f0a0a7211 */ /* 0x000fe200078f10ff */
[----:B------:R-:W-:-:S03]  /*22d0*/  IMAD R140, R124, -0x40, R246 ;  /* 0xffffffc07c8c7824 */ /* 0x000fc600078e02f6 */
[----:B------:R-:W-:-:S04]  /*22e0*/  SHF.R.S32.HI R10, RZ, 0x2, R10 ;  /* 0x00000002ff0a7819 */ /* 0x000fc8000001140a */
[----:B------:R-:W-:-:S04]  /*22f0*/  IADD3 R17, -R10, R140, RZ ;  /* 0x0000008c0a117210 */ /* 0x000fc80007ffe1ff */
[----:B------:R-:W-:-:S13]  /*2300*/  ISETP.GE.AND P4, PT, R17, 0x1, PT ;  /* 0x000000011100780c */ /* 0x000fda0003f86270 */
[----:B------:R-:W-:Y:S02]  /*2310*/  @P4 ISETP.GE.AND P1, PT, R240, c[0x0][0x1d4], PT ;  /* 0x00007500f0004a0c */ /* 0x000fe40003f26270 */
[----:B------:R-:W-:Y:S02]  /*2320*/  @P4 ISETP.GE.AND P5, PT, R20, c[0x0][0x1d4], PT ;  /* 0x0000750014004a0c */ /* 0x000fe40003fa6270 */
[----:B------:R-:W-:Y:S02]  /*2330*/  ISETP.GE.AND P6, PT, R17, 0x21, PT ;  /* 0x000000211100780c */ /* 0x000fe40003fc6270 */
[----:B------:R-:W-:Y:S02]  /*2340*/  SHF.L.U32 R161, R32, 0x1, RZ ;  /* 0x0000000120a17819 */ /* 0x000fe400000006ff */
[----:B------:R-:W-:Y:S02]  /*2350*/  SHF.L.U32 R160, R20, 0x1, RZ ;  /* 0x0000000114a07819 */ /* 0x000fe400000006ff */
[----:B------:R-:W-:-:S02]  /*2360*/  SHF.L.U64.HI R125, R240, 0x1, R22 ;  /* 0x00000001f07d7819 */ /* 0x000fc40000010216 */
[----:B------:R-:W-:Y:S02]  /*2370*/  SHF.L.U64.HI R126, R32, 0x1, R19 ;  /* 0x00000001207e7819 */ /* 0x000fe40000010213 */
[----:B------:R-:W-:Y:S02]  /*2380*/  SHF.L.U32 R159, R240, 0x1, RZ ;  /* 0x00000001f09f7819 */ /* 0x000fe400000006ff */
[----:B------:R-:W-:Y:S01]  /*2390*/  SHF.L.U64.HI R127, R20, 0x1, R21 ;  /* 0x00000001147f7819 */ /* 0x000fe20000010215 */
[----:B------:R-:W-:Y:S04]  /*23a0*/  STL.64 [R1+0x18], R164 ;  /* 0x000018a401007387 */ /* 0x000fe80000100a00 */
[----:B------:R-:W-:Y:S01]  /*23b0*/  STL [R1+0x30], R162 ;  /* 0x000030a201007387 */ /* 0x000fe20000100800 */
[----:B--2---:R-:W-:Y:S01]  /*23c0*/  SHF.R.S32.HI R16, RZ, 0x1f, R232 ;  /* 0x0000001fff107819 */ /* 0x004fe200000114e8 */
[----:B------:R-:W-:-:S04]  /*23d0*/  IMAD.WIDE.U32 R2, R232, c[0x0][0x1f0], R2 ;  /* 0x00007c00e8027a25 */ /* 0x000fc800078e0002 */
[----:B------:R-:W-:Y:S01]  /*23e0*/  IMAD R4, R16, c[0x0][0x1f0], RZ ;  /* 0x00007c0010047a24 */ /* 0x000fe200078e02ff */
[----:B------:R-:W-:-:S03]  /*23f0*/  IADD3 R0, P0, R2, R164, RZ ;  /* 0x000000a402007210 */ /* 0x000fc60007f1e0ff */
[----:B------:R-:W-:-:S05]  /*2400*/  IMAD R4, R232, c[0x0][0x1f4], R4 ;  /* 0x00007d00e8047a24 */ /* 0x000fca00078e0204 */
[----:B------:R-:W-:Y:S02]  /*2410*/  IADD3.X R3, R162, R3, R4, P0, !PT ;  /* 0x00000003a2037210 */ /* 0x000fe400007fe404 */
[----:B------:R-:W-:-:S04]  /*2420*/  LEA R2, P0, R0, c[0x0][0x1c8], 0x1 ;  /* 0x0000720000027a11 */ /* 0x000fc800078008ff */
[----:B------:R-:W-:Y:S02]  /*2430*/  LEA.HI.X R0, R0, c[0x0][0x1cc], R3, 0x1, P0 ;  /* 0x0000730000007a11 */ /* 0x000fe400000f0c03 */
[----:B------:R-:W1:Y:S04]  /*2440*/  SHFL.IDX PT, R3, R2, RZ, 0x1c1f ;  /* 0x001c1fff02037589 */ /* 0x000e6800000e0000 */
[----:B------:R-:W2:Y:S04]  /*2450*/  SHFL.IDX PT, R4, R0, RZ, 0x1c1f ;  /* 0x001c1fff00047589 */ /* 0x000ea800000e0000 */
[----:B------:R-:W3:Y:S04]  /*2460*/  SHFL.IDX PT, R2, R2, 0x1, 0x1c1f ;  /* 0x003c1f0002027f89 */ /* 0x000ee800000e0000 */
[----:B------:R4:W5:Y:S01]  /*2470*/  SHFL.IDX PT, R10, R0, 0x1, 0x1c1f ;  /* 0x003c1f00000a7f89 */ /* 0x00096200000e0000 */
[----:B-1----:R-:W-:-:S04]  /*2480*/  @P4 LEA R6, P0, R240, R3, 0x1 ;  /* 0x00000003f0064211 */ /* 0x002fc800078008ff */
[----:B--2---:R-:W-:Y:S02]  /*2490*/  @P4 LEA.HI.X R7, R240, R4, R22, 0x1, P0 ;  /* 0x00000004f0074211 */ /* 0x004fe400000f0c16 */
[----:B------:R-:W-:Y:S02]  /*24a0*/  @P4 LEA R8, P0, R20, R3, 0x1 ;  /* 0x0000000314084211 */ /* 0x000fe400078008ff */
[----:B----4-:R-:W-:-:S05]  /*24b0*/  @P4 SHF.L.U32 R0, R12, 0x1, RZ ;  /* 0x000000010c004819 */ /* 0x010fca00000006ff */
[----:B------:R1:W-:Y:S01]  /*24c0*/  @P4 LDGSTS.E.BYPASS.LTC128B.128 [R0+0x3100], [R6.64], !P1 ;  /* 0x0310000006004fae */ /* 0x0003e2000c901d46 */
[----:B------:R-:W-:Y:S02]  /*24d0*/  @P4 ISETP.GE.AND P1, PT, R32, c[0x0][0x1d4], PT ;  /* 0x0000750020004a0c */ /* 0x000fe40003f26270 */
[----:B------:R-:W-:-:S05]  /*24e0*/  @P4 LEA.HI.X R9, R20, R4, R21, 0x1, P0 ;  /* 0x0000000414094211 */ /* 0x000fca00000f0c15 */
[----:B------:R3:W-:Y:S01]  /*24f0*/  @P4 LDGSTS.E.BYPASS.LTC128B.128 [R0+0x4100], [R8.64], !P5 ;  /* 0x0410000008004fae */ /* 0x0007e2000e901d46 */
[----:B-1----:R-:W-:-:S04]  /*2500*/  @P4 LEA R6, P0, R32, R3, 0x1 ;  /* 0x0000000320064211 */ /* 0x002fc800078008ff */
[----:B------:R-:W-:Y:S02]  /*2510*/  @P4 LEA.HI.X R7, R32, R4, R19, 0x1, P0 ;  /* 0x0000000420074211 */ /* 0x000fe400000f0c13 */
[----:B---3--:R-:W-:-:S03]  /*2520*/  @P6 LEA R8, P0, R240, R2, 0x1 ;  /* 0x00000002f0086211 */ /* 0x008fc600078008ff */
[----:B------:R1:W-:Y:S01]  /*2530*/  @P4 LDGSTS.E.BYPASS.LTC128B.128 [R0+0x5100], [R6.64], !P1 ;  /* 0x0510000006004fae */ /* 0x0003e2000c901d46 */
[----:B------:R-:W-:Y:S02]  /*2540*/  @P6 ISETP.GE.AND P4, PT, R240, c[0x0][0x1d4], PT ;  /* 0x00007500f0006a0c */ /* 0x000fe40003f86270 */
[C---:B------:R-:W-:Y:S02]  /*2550*/  @P6 LEA R4, P5, R20.reuse, R2, 0x1 ;  /* 0x0000000214046211 */ /* 0x040fe400078a08ff */
[----:B------:R-:W-:Y:S02]  /*2560*/  @P6 ISETP.GE.AND P1, PT, R20, c[0x0][0x1d4], PT ;  /* 0x0000750014006a0c */ /* 0x000fe40003f26270 */
[-C--:B-----5:R-:W-:Y:S02]  /*2570*/  @P6 LEA.HI.X R9, R240, R10.reuse, R22, 0x1, P0 ;  /* 0x0000000af0096211 */ /* 0x0a0fe400000f0c16 */
[----:B------:R-:W-:Y:S02]  /*2580*/  @P6 ISETP.GE.AND P0, PT, R32, c[0x0][0x1d4], PT ;  /* 0x0000750020006a0c */ /* 0x000fe40003f06270 */
[----:B------:R-:W-:-:S02]  /*2590*/  @P6 LEA.HI.X R5, R20, R10, R21, 0x1, P5 ;  /* 0x0000000a14056211 */ /* 0x000fc400028f0c15 */
[----:B------:R-:W-:-:S04]  /*25a0*/  @P6 LEA R2, P5, R32, R2, 0x1 ;  /* 0x0000000220026211 */ /* 0x000fc800078a08ff */
[----:B------:R-:W-:Y:S02]  /*25b0*/  @P6 LEA.HI.X R3, R32, R10, R19, 0x1, P5 ;  /* 0x0000000a20036211 */ /* 0x000fe400028f0c13 */
[----:B-1----:R-:W-:-:S05]  /*25c0*/  @P6 SHF.L.U32 R0, R12, 0x1, RZ ;  /* 0x000000010c006819 */ /* 0x002fca00000006ff */
[----:B------:R1:W-:Y:S04]  /*25d0*/  @P6 LDGSTS.E.BYPASS.LTC128B.128 [R0+0x3900], [R8.64], !P4 ;  /* 0x0390000008006fae */ /* 0x0003e8000e101d46 */
[----:B------:R1:W-:Y:S04]  /*25e0*/  @P6 LDGSTS.E.BYPASS.LTC128B.128 [R0+0x4900], [R4.64], !P1 ;  /* 0x0490000004006fae */ /* 0x0003e8000c901d46 */
[----:B------:R1:W-:Y:S04]  /*25f0*/  @P6 LDGSTS.E.BYPASS.LTC128B.128 [R0+0x5900], [R2.64], !P0 ;  /* 0x0590000002006fae */ /* 0x0003e8000c101d46 */
[----:B------:R-:W0:Y:S01]  /*2600*/  LDGDEPBAR ;  /* 0x00000000000079af */ /* 0x000e220000000000 */
[----:B------:R-:W-:-:S04]  /*2610*/  IMAD.WIDE.U32 R6, R23, c[0x0][0x210], RZ ;  /* 0x0000840017067a25 */ /* 0x000fc800078e00ff */
[----:B-1----:R-:W-:Y:S01]  /*2620*/  IMAD R0, R11, c[0x0][0x208], RZ ;  /* 0x000082000b007a24 */ /* 0x002fe200078e02ff */
[----:B------:R-:W-:-:S04]  /*2630*/  DEPBAR.LE SB0, 0x1 ;  /* 0x000080400000791a */ /* 0x000fc80000000000 */
[----:B------:R-:W-:Y:S01]  /*2640*/  IMAD.WIDE.U32 R2, R234, c[0x0][0x208], RZ ;  /* 0x00008200ea027a25 */ /* 0x000fe200078e00ff */
[----:B------:R-:W-:-:S04]  /*2650*/  DEPBAR.LE SB0, 0x0 ;  /* 0x000080000000791a */ /* 0x000fc80000000000 */
[----:B------:R-:W-:Y:S01]  /*2660*/  IMAD R0, R234, c[0x0][0x20c], R0 ;  /* 0x00008300ea007a24 */ /* 0x000fe200078e0200 */
[----:B------:R-:W-:Y:S04]  /*2670*/  BAR.SYNC.DEFER_BLOCKING 0x0 ;  /* 0x0000000000007b1d */ /* 0x000fe80000010000 */
[----:B------:R-:W-:Y:S01]  /*2680*/  IADD3 R3, R3, R0, RZ ;  /* 0x0000000003037210 */ /* 0x000fe20007ffe0ff */
[----:B------:R-:W-:Y:S02]  /*2690*/  IMAD R0, R18, c[0x0][0x210], RZ ;  /* 0x0000840012007a24 */ /* 0x000fe400078e02ff */
[----:B------:R-:W-:Y:S02]  /*26a0*/  IMAD R4, R16, c[0x0][0x218], RZ ;  /* 0x0000860010047a24 */ /* 0x000fe400078e02ff */
[----:B------:R-:W-:-:S02]  /*26b0*/  IMAD R0, R23, c[0x0][0x214], R0 ;  /* 0x0000850017007a24 */ /* 0x000fc400078e0200 */
[----:B------:R-:W-:-:S03]  /*26c0*/  IMAD.WIDE.U32 R2, R232, c[0x0][0x218], R2 ;  /* 0x00008600e8027a25 */ /* 0x000fc600078e0002 */
[----:B------:R-:W-:Y:S01]  /*26d0*/  IADD3 R5, R7, R0, RZ ;  /* 0x0000000007057210 */ /* 0x000fe20007ffe0ff */
[----:B------:R-:W-:Y:S01]  /*26e0*/  IMAD R4, R232, c[0x0][0x21c], R4 ;  /* 0x00008700e8047a24 */ /* 0x000fe200078e0204 */
[----:B------:R-:W-:-:S04]  /*26f0*/  IADD3 R0, P0, R2, R6, RZ ;  /* 0x0000000602007210 */ /* 0x000fc80007f1e0ff */
[----:B------:R-:W-:Y:S02]  /*2700*/  IADD3.X R2, R5, R3, R4, P0, !PT ;  /* 0x0000000305027210 */ /* 0x000fe400007fe404 */
[C---:B------:R-:W-:Y:S01]  /*2710*/  LEA R3, P0, R0.reuse, c[0x0][0x1f8], 0x1 ;  /* 0x00007e0000037a11 */ /* 0x040fe200078008ff */
[----:B------:R-:W-:Y:S03]  /*2720*/  LDSM.16.M88.4 R12, [R203] ;  /* 0x00000000cb0c783b */ /* 0x000fe60000000200 */
[----:B------:R-:W-:Y:S02]  /*2730*/  LEA.HI.X R16, R0, c[0x0][0x1fc], R2, 0x1, P0 ;  /* 0x00007f0000107a11 */ /* 0x000fe400000f0c02 */
[----:B------:R-:W1:Y:S04]  /*2740*/  SHFL.IDX PT, R0, R3, RZ, 0x1c1f ;  /* 0x001c1fff03007589 */ /* 0x000e6800000e0000 */
[----:B------:R-:W2:Y:S04]  /*2750*/  SHFL.IDX PT, R2, R16, RZ, 0x1c1f ;  /* 0x001c1fff10027589 */ /* 0x000ea800000e0000 */
[----:B------:R-:W3:Y:S04]  /*2760*/  SHFL.IDX PT, R3, R3, 0x1, 0x1c1f ;  /* 0x003c1f0003037f89 */ /* 0x000ee800000e0000 */
[----:B------:R-:W4:Y:S04]  /*2770*/  SHFL.IDX PT, R16, R16, 0x1, 0x1c1f ;  /* 0x003c1f0010107f89 */ /* 0x000f2800000e0000 */
[----:B------:R-:W5:Y:S01]  /*2780*/  LDSM.16.M88.4 R44, [R200] ;  /* 0x00000000c82c783b */ /* 0x000f620000000200 */
[----:B------:R-:W-:-:S02]  /*2790*/  ISETP.GE.AND P5, PT, R240, c[0x0][0x1d4], PT ;  /* 0x00007500f0007a0c */ /* 0x000fc40003fa6270 */
[----:B------:R-:W-:Y:S01]  /*27a0*/  ISETP.GE.AND P4, PT, R20, c[0x0][0x1d4], PT ;  /* 0x0000750014007a0c */ /* 0x000fe20003f86270 */
[----:B------:R-:W5:Y:S01]  /*27b0*/  LDSM.16.M88.4 R8, [R203+0x1000] ;  /* 0x00100000cb08783b */ /* 0x000f620000000200 */
[----:B-1----:R-:W-:-:S03]  /*27c0*/  IADD3 R22, P6, R0, R161, RZ ;  /* 0x000000a100167210 */ /* 0x002fc60007fde0ff */
[----:B------:R-:W1:Y:S01]  /*27d0*/  LDSM.16.M88.4 R48, [R200+0x400] ;  /* 0x00040000c830783b */ /* 0x000e620000000200 */
[----:B------:R-:W-:Y:S02]  /*27e0*/  IADD3 R24, P0, R0, R160, RZ ;  /* 0x000000a000187210 */ /* 0x000fe40007f1e0ff */
[----:B--2---:R-:W-:Y:S01]  /*27f0*/  IADD3.X R23, R2, R126, RZ, P6, !PT ;  /* 0x0000007e02177210 */ /* 0x004fe200037fe4ff */
[----:B------:R-:W2:Y:S01]  /*2800*/  LDSM.16.M88.4 R40, [R200+0x800] ;  /* 0x00080000c828783b */ /* 0x000ea20000000200 */
[----:B------:R-:W-:Y:S02]  /*2810*/  IADD3 R26, P1, R0, R159, RZ ;  /* 0x0000009f001a7210 */ /* 0x000fe40007f3e0ff */
[----:B------:R-:W-:Y:S01]  /*2820*/  ISETP.LT.OR P6, PT, R17, 0x1, P5 ;  /* 0x000000011100780c */ /* 0x000fe20002fc1670 */
[----:B------:R-:W1:Y:S01]  /*2830*/  LDSM.16.M88.4 R28, [R200+0xc00] ;  /* 0x000c0000c81c783b */ /* 0x000e620000000200 */
[C---:B------:R-:W-:Y:S02]  /*2840*/  IADD3.X R25, R2.reuse, R127, RZ, P0, !PT ;  /* 0x0000007f02197210 */ /* 0x040fe400007fe4ff */
[----:B---3--:R-:W-:Y:S01]  /*2850*/  IADD3 R18, P0, R3, R160, RZ ;  /* 0x000000a003127210 */ /* 0x008fe20007f1e0ff */
[----:B------:R-:W-:Y:S01]  /*2860*/  LDSM.16.M88.4 R36, [R204] ;  /* 0x00000000cc24783b */ /* 0x000fe20000000200 */
[----:B------:R-:W-:-:S02]  /*2870*/  IADD3.X R27, R2, R125, RZ, P1, !PT ;  /* 0x0000007d021b7210 */ /* 0x000fc40000ffe4ff */
[----:B------:R-:W-:Y:S01]  /*2880*/  IADD3 R20, P1, R3, R159, RZ ;  /* 0x0000009f03147210 */ /* 0x000fe20007f3e0ff */
[----:B------:R-:W3:Y:S01]  /*2890*/  LDSM.16.M88.4 R52, [R205] ;  /* 0x00000000cd34783b */ /* 0x000ee20000000200 */
[C---:B----4-:R-:W-:Y:S02]  /*28a0*/  IADD3.X R19, R16.reuse, R127, RZ, P0, !PT ;  /* 0x0000007f10137210 */ /* 0x050fe400007fe4ff */
[C---:B------:R-:W-:Y:S01]  /*28b0*/  ISETP.LT.OR P0, PT, R17.reuse, 0x1, P4 ;  /* 0x000000011100780c */ /* 0x040fe20002701670 */
[----:B------:R-:W-:Y:S01]  /*28c0*/  STL.64 [R1+0x28], R6 ;  /* 0x0000280601007387 */ /* 0x000fe20000100a00 */
[----:B------:R-:W-:Y:S02]  /*28d0*/  IADD3.X R21, R16, R125, RZ, P1, !PT ;  /* 0x0000007d10157210 */ /* 0x000fe40000ffe4ff */
[----:B------:R-:W-:Y:S01]  /*28e0*/  ISETP.GE.AND P1, PT, R32, c[0x0][0x1d4], PT ;  /* 0x0000750020007a0c */ /* 0x000fe20003f26270 */
[----:B------:R-:W-:Y:S01]  /*28f0*/  STL [R1+0x38], R5 ;  /* 0x0000380501007387 */ /* 0x000fe20000100800 */
[----:B------:R-:W-:-:S03]  /*2900*/  ISETP.LT.OR P5, PT, R17, 0x21, P5 ;  /* 0x000000211100780c */ /* 0x000fc60002fa1670 */
[----:B------:R-:W4:Y:S04]  /*2910*/  LDSM.16.M88.4 R4, [R204+0x1000] ;  /* 0x00100000cc04783b */ /* 0x000f280000000200 */
[----:B------:R-:W-:Y:S04]  /*2920*/  LDSM.16.M88.4 R64, [R216] ;  /* 0x00000000d840783b */ /* 0x000fe80000000200 */
[----:B------:R-:W-:Y:S04]  /*2930*/  LDSM.16.M88.4 R84, [R215] ;  /* 0x00000000d754783b */ /* 0x000fe80000000200 */
[----:B------:R-:W-:Y:S01]  /*2940*/  LDSM.16.M88.4 R88, [R214] ;  /* 0x00000000d658783b */ /* 0x000fe20000000200 */
[----:B------:R-:W-:-:S03]  /*2950*/  ISETP.LT.OR P4, PT, R17, 0x21, P4 ;  /* 0x000000211100780c */ /* 0x000fc60002781670 */
[----:B------:R-:W-:Y:S01]  /*2960*/  @!PT LDS RZ, [RZ] ;  /* 0x00000000fffff984 */ /* 0x000fe20000000800 */
[----:B------:R-:W-:Y:S01]  /*2970*/  @!PT LDS RZ, [RZ] ;  /* 0x00000000fffff984 */ /* 0x000fe20000000800 */
[----:B------:R-:W-:Y:S01]  /*2980*/  @!PT LDS RZ, [RZ] ;  /* 0x00000000fffff984 */ /* 0x000fe20000000800 */
[----:B------:R1:W-:Y:S01]  /*2990*/  LDGSTS.E.BYPASS.LTC128B.128 [R217+0x100], [R26.64], !P6 ;  /* 0x001000001ad97fae */ /* 0x0003e2000f101d46 */
[C---:B------:R-:W-:Y:S02]  /*29a0*/  ISETP.LT.OR P6, PT, R17.reuse, 0x1, P1 ;  /* 0x000000011100780c */ /* 0x040fe40000fc1670 */
[----:B------:R-:W-:Y:S01]  /*29b0*/  ISETP.LT.OR P1, PT, R17, 0x21, P1 ;  /* 0x000000211100780c */ /* 0x000fe20000f21670 */
[----:B------:R1:W-:Y:S01]  /*29c0*/  LDGSTS.E.BYPASS.LTC128B.128 [R217+0x1100], [R24.64], !P0 ;  /* 0x0110000018d97fae */ /* 0x0003e2000c101d46 */
[----:B------:R-:W-:Y:S01]  /*29d0*/  IADD3 R2, P0, R3, R161, RZ ;  /* 0x000000a103027210 */ /* 0x000fe20007f1e0ff */
[----:B-----5:R-:W-:Y:S02]  /*29e0*/  HMMA.16816.F32 R56, R12, R44, RZ ;  /* 0x0000002c0c38723c */ /* 0x020fe400000018ff */
[----:B------:R-:W5:Y:S01]  /*29f0*/  LDL R170, [R1+0x8] ;  /* 0x0000080001aa7983 */ /* 0x000f620000100800 */
[----:B------:R-:W-:-:S05]  /*2a00*/  IADD3.X R3, R16, R126, RZ, P0, !PT ;  /* 0x0000007e10037210 */ /* 0x000fca00007fe4ff */
[----:B------:R2:W-:Y:S04]  /*2a10*/  LDGSTS.E.BYPASS.LTC128B.128 [R217+0x2100], [R22.64], !P6 ;  /* 0x0210000016d97fae */ /* 0x0005e8000f101d46 */
[----:B------:R2:W-:Y:S04]  /*2a20*/  LDGSTS.E.BYPASS.LTC128B.128 [R217+0x900], [R20.64], !P5 ;  /* 0x0090000014d97fae */ /* 0x0005e8000e901d46 */
[----:B------:R2:W-:Y:S04]  /*2a30*/  LDGSTS.E.BYPASS.LTC128B.128 [R217+0x1900], [R18.64], !P4 ;  /* 0x0190000012d97fae */ /* 0x0005e8000e101d46 */
[----:B------:R3:W-:Y:S04]  /*2a40*/  LDGSTS.E.BYPASS.LTC128B.128 [R217+0x2900], [R2.64], !P1 ;  /* 0x0290000002d97fae */ /* 0x0007e8000c901d46 */
[----:B------:R-:W-:Y:S04]  /*2a50*/  LDSM.16.M88.4 R60, [R200+0x1000] ;  /* 0x00100000c83c783b */ /* 0x000fe80000000200 */
[----:B------:R-:W3:Y:S01]  /*2a60*/  LDSM.16.M88.4 R32, [R203+0x2000] ;  /* 0x00200000cb20783b */ /* 0x000ee20000000200 */
[C---:B------:R-:W-:Y:S03]  /*2a70*/  HMMA.16816.F32 R76, R8.reuse, R44, RZ ;  /* 0x0000002c084c723c */ /* 0x040fe600000018ff */
[----:B-1----:R-:W-:Y:S04]  /*2a80*/  LDSM.16.M88.4 R24, [R204+0x2000] ;  /* 0x00200000cc18783b */ /* 0x002fe80000000200 */
[----:B------:R-:W0:Y:S01]  /*2a90*/  LDGDEPBAR ;  /* 0x00000000000079af */ /* 0x000e220000000000 */
[C---:B------:R-:W-:Y:S08]  /*2aa0*/  HMMA.16816.F32 R104, R8.reuse, R48, RZ ;  /* 0x000000300868723c */ /* 0x040ff000000018ff */
[C---:B--2---:R-:W-:Y:S08]  /*2ab0*/  HMMA.16816.F32 R100, R8.reuse, R40, RZ ;  /* 0x000000280864723c */ /* 0x044ff000000018ff */
[C---:B------:R-:W-:Y:S08]  /*2ac0*/  HMMA.16816.F32 R92, R8.reuse, R28, RZ ;  /* 0x0000001c085c723c */ /* 0x040ff000000018ff */
[C---:B------:R-:W-:Y:S08]  /*2ad0*/  HMMA.16816.F32 R96, R8.reuse, R46, RZ ;  /* 0x0000002e0860723c */ /* 0x040ff000000018ff */
[C---:B------:R-:W-:Y:S08]  /*2ae0*/  HMMA.16816.F32 R80, R8.reuse, R50, RZ ;  /* 0x000000320850723c */ /* 0x040ff000000018ff */
[C---:B------:R-:W-:Y:S08]  /*2af0*/  HMMA.16816.F32 R68, R8.reuse, R42, RZ ;  /* 0x0000002a0844723c */ /* 0x040ff000000018ff */
[----:B------:R-:W-:Y:S08]  /*2b00*/  HMMA.16816.F32 R20, R8, R30, RZ ;  /* 0x0000001e0814723c */ /* 0x000ff000000018ff */
[----:B---3--:R-:W-:Y:S08]  /*2b10*/  HMMA.16816.F32 R8, R36, R52, R56 ;  /* 0x000000342408723c */ /* 0x008ff00000001838 */
[C---:B------:R-:W-:Y:S08]  /*2b20*/  HMMA.16816.F32 R108, R12.reuse, R28, RZ ;  /* 0x0000001c0c6c723c */ /* 0x040ff000000018ff */
[C---:B------:R-:W-:Y:S01]  /*2b30*/  HMMA.16816.F32 R116, R12.reuse, R30, RZ ;  /* 0x0000001e0c74723c */ /* 0x040fe200000018ff */
[----:B------:R-:W1:Y:S07]  /*2b40*/  LDSM.16.M88.4 R28, [R203+0x3000] ;  /* 0x00300000cb1c783b */ /* 0x000e6e0000000200 */
[C---:B------:R-:W-:Y:S08]  /*2b50*/  HMMA.16816.F32 R16, R12.reuse, R48, RZ ;  /* 0x000000300c10723c */ /* 0x040ff000000018ff */
[C---:B------:R-:W-:Y:S08]  /*2b60*/  HMMA.16816.F32 R112, R12.reuse, R50, RZ ;  /* 0x000000320c70723c */ /* 0x040ff000000018ff */
[C---:B------:R-:W-:Y:S08]  /*2b70*/  HMMA.16816.F32 R48, R12.reuse, R40, RZ ;  /* 0x000000280c30723c */ /* 0x040ff000000018ff */
[C---:B------:R-:W-:Y:S01]  /*2b80*/  HMMA.16816.F32 R120, R12.reuse, R42, RZ ;  /* 0x0000002a0c78723c */ /* 0x040fe200000018ff */
[----:B------:R-:W2:Y:S07]  /*2b90*/  LDSM.16.M88.4 R40, [R213] ;  /* 0x00000000d528783b */ /* 0x000eae0000000200 */
[----:B------:R-:W-:Y:S01]  /*2ba0*/  HMMA.16816.F32 R72, R12, R46, RZ ;  /* 0x0000002e0c48723c */ /* 0x000fe200000018ff */
[----:B------:R-:W-:Y:S07]  /*2bb0*/  LDSM.16.M88.4 R44, [R200+0x2000] ;  /* 0x00200000c82c783b */ /* 0x000fee0000000200 */
[----:B----4-:R-:W-:Y:S08]  /*2bc0*/  HMMA.16816.F32 R12, R4, R52, R76 ;  /* 0x00000034040c723c */ /* 0x010ff0000000184c */
[----:B------:R-:W-:Y:S08]  /*2bd0*/  HMMA.16816.F32 R8, R32, R60, R8 ;  /* 0x0000003c2008723c */ /* 0x000ff00000001808 */
[C---:B------:R-:W-:Y:S01]  /*2be0*/  HMMA.16816.F32 R148, R4.reuse, R90, R20 ;  /* 0x0000005a0494723c */ /* 0x040fe20000001814 */
[----:B------:R-:W3:Y:S07]  /*2bf0*/  LDSM.16.M88.4 R20, [R204+0x3000] ;  /* 0x00300000cc14783b */ /* 0x000eee0000000200 */
[----:B------:R-:W-:Y:S08]  /*2c00*/  HMMA.16816.F32 R144, R4, R88, R92 ;  /* 0x000000580490723c */ /* 0x000ff0000000185c */
[-C--:B------:R-:W-:Y:S01]  /*2c10*/  HMMA.16816.F32 R92, R36, R64.reuse, R16 ;  /* 0x00000040245c723c */ /* 0x080fe20000001810 */
[----:B------:R-:W4:Y:S07]  /*2c20*/  LDSM.16.M88.4 R16, [R203+0x4000] ;  /* 0x00400000cb10783b */ /* 0x000f2e0000000200 */
[C---:B------:R-:W-:Y:S08]  /*2c30*/  HMMA.16816.F32 R104, R4.reuse, R64, R104 ;  /* 0x000000400468723c */ /* 0x040ff00000001868 */
[C---:B------:R-:W-:Y:S08]  /*2c40*/  HMMA.16816.F32 R132, R4.reuse, R84, R100 ;  /* 0x000000540484723c */ /* 0x040ff00000001864 */
[C---:B------:R-:W-:Y:S08]  /*2c50*/  HMMA.16816.F32 R76, R4.reuse, R54, R96 ;  /* 0x00000036044c723c */ /* 0x040ff00000001860 */
[C---:B------:R-:W-:Y:S08]  /*2c60*/  HMMA.16816.F32 R128, R4.reuse, R66, R80 ;  /* 0x000000420480723c */ /* 0x040ff00000001850 */
[----:B------:R-:W-:Y:S08]  /*2c70*/  HMMA.16816.F32 R136, R4, R86, R68 ;  /* 0x000000560488723c */ /* 0x000ff00000001844 */
[----:B-1----:R-:W-:Y:S01]  /*2c80*/  HMMA.16816.F32 R4, R28, R60, R12 ;  /* 0x0000003c1c04723c */ /* 0x002fe2000000180c */
[----:B------:R-:W1:Y:S07]  /*2c90*/  LDSM.16.M88.4 R12, [R203+0x5000] ;  /* 0x00500000cb0c783b */ /* 0x000e6e0000000200 */
[----:B------:R-:W-:Y:S08]  /*2ca0*/  HMMA.16816.F32 R72, R36, R54, R72 ;  /* 0x000000362448723c */ /* 0x000ff00000001848 */
[----:B--2---:R-:W-:Y:S01]  /*2cb0*/  HMMA.16816.F32 R56, R24, R40, R8 ;  /* 0x000000281838723c */ /* 0x004fe20000001808 */
[----:B------:R-:W-:Y:S07]  /*2cc0*/  LDSM.16.M88.4 R8, [R204+0x4000] ;  /* 0x00400000cc08783b */ /* 0x000fee0000000200 */
[----:B------:R-:W-:Y:S01]  /*2cd0*/  HMMA.16816.F32 R100, R36, R84, R48 ;  /* 0x000000542464723c */ /* 0x000fe20000001830 */
[----:B------:R-:W2:Y:S07]  /*2ce0*/  LDSM.16.M88.4 R48, [R209] ;  /* 0x00000000d130783b */ /* 0x000eae0000000200 */
[----:B---3--:R-:W-:Y:S01]  /*2cf0*/  HMMA.16816.F32 R52, R20, R40, R4 ;  /* 0x000000281434723c */ /* 0x008fe20000001804 */
[----:B------:R-:W-:Y:S07]  /*2d00*/  LDSM.16.M88.4 R4, [R204+0x5000] ;  /* 0x00500000cc04783b */ /* 0x000fee0000000200 */
[-C--:B------:R-:W-:Y:S08]  /*2d10*/  HMMA.16816.F32 R72, R32, R62.reuse, R72 ;  /* 0x0000003e2048723c */ /* 0x080ff00000001848 */
[----:B------:R-:W-:Y:S01]  /*2d20*/  HMMA.16816.F32 R76, R28, R62, R76 ;  /* 0x0000003e1c4c723c */ /* 0x000fe2000000184c */
[----:B------:R-:W-:Y:S07]  /*2d30*/  LDSM.16.M88.4 R60, [R212] ;  /* 0x00000000d43c783b */ /* 0x000fee0000000200 */
[----:B----4-:R-:W-:Y:S01]  /*2d40*/  HMMA.16816.F32 R68, R16, R44, R56 ;  /* 0x0000002c1044723c */ /* 0x010fe20000001838 */
[----:B------:R-:W3:Y:S07]  /*2d50*/  LDSM.16.M88.4 R56, [R200+0x1400] ;  /* 0x00140000c838783b */ /* 0x000eee0000000200 */
[----:B------:R-:W-:Y:S08]  /*2d60*/  HMMA.16816.F32 R96, R36, R66, R112 ;  /* 0x000000422460723c */ /* 0x000ff00000001870 */
[----:B-1----:R-:W-:Y:S08]  /*2d70*/  HMMA.16816.F32 R52, R12, R44, R52 ;  /* 0x0000002c0c34723c */ /* 0x002ff00000001834 */
[-C--:B------:R-:W-:Y:S08]  /*2d80*/  HMMA.16816.F32 R64, R24, R42.reuse, R72 ;  /* 0x0000002a1840723c */ /* 0x080ff00000001848 */
[----:B------:R-:W-:Y:S01]  /*2d90*/  HMMA.16816.F32 R72, R20, R42, R76 ;  /* 0x0000002a1448723c */ /* 0x000fe2000000184c */
[----:B------:R-:W1:Y:S07]  /*2da0*/  LDSM.16.M88.4 R40, [R200+0x2400] ;  /* 0x00240000c828783b */ /* 0x000e6e0000000200 */
[----:B--2---:R-:W-:Y:S08]  /*2db0*/  HMMA.16816.F32 R80, R8, R48, R68 ;  /* 0x000000300850723c */ /* 0x004ff00000001844 */
[----:B---3--:R-:W-:Y:S08]  /*2dc0*/  HMMA.16816.F32 R68, R32, R56, R92 ;  /* 0x000000382044723c */ /* 0x008ff0000000185c */
[----:B------:R-:W-:Y:S08]  /*2dd0*/  HMMA.16816.F32 R120, R36, R86, R120 ;  /* 0x000000562478723c */ /* 0x000ff00000001878 */
[----:B------:R-:W-:Y:S08]  /*2de0*/  HMMA.16816.F32 R84, R4, R48, R52 ;  /* 0x000000300454723c */ /* 0x000ff00000001834 */
[-C--:B------:R-:W-:Y:S08]  /*2df0*/  HMMA.16816.F32 R52, R16, R46.reuse, R64 ;  /* 0x0000002e1034723c */ /* 0x080ff00000001840 */
[----:B------:R-:W-:Y:S08]  /*2e00*/  HMMA.16816.F32 R64, R12, R46, R72 ;  /* 0x0000002e0c40723c */ /* 0x000ff00000001848 */
[C---:B------:R-:W-:Y:S08]  /*2e10*/  HMMA.16816.F32 R108, R36.reuse, R88, R108 ;  /* 0x00000058246c723c */ /* 0x040ff0000000186c */
[----:B------:R-:W-:Y:S08]  /*2e20*/  HMMA.16816.F32 R116, R36, R90, R116 ;  /* 0x0000005a2474723c */ /* 0x000ff00000001874 */
[----:B------:R-:W-:Y:S01]  /*2e30*/  HMMA.16816.F32 R36, R28, R56, R104 ;  /* 0x000000381c24723c */ /* 0x000fe20000001868 */
[----:B------:R-:W-:-:S04]  /*2e40*/  FMUL.FTZ R0, R80, c[0x0][0x320] ;  /* 0x0000c80050007a20 */ /* 0x000fc80000410000 */
[----:B------:R2:W3:Y:S03]  /*2e50*/  MUFU.TANH R152, R0 ;  /* 0x0000000000987308 */ /* 0x0004e60000002400 */
[----:B------:R-:W-:Y:S01]  /*2e60*/  HMMA.16816.F32 R68, R24, R60, R68 ;  /* 0x0000003c1844723c */ /* 0x000fe20000001844 */
[----:B--2---:R-:W-:-:S04]  /*2e70*/  FMUL.FTZ R0, R81, c[0x0][0x320] ;  /* 0x0000c80051007a20 */ /* 0x004fc80000410000 */
[----:B------:R2:W4:Y:S03]  /*2e80*/  MUFU.TANH R105, R0 ;  /* 0x0000000000697308 */ /* 0x0005260000002400 */
[----:B------:R-:W-:Y:S08]  /*2e90*/  HMMA.16816.F32 R88, R4, R50, R64 ;  /* 0x000000320458723c */ /* 0x000ff00000001840 */
[----:B------:R-:W-:Y:S01]  /*2ea0*/  HMMA.16816.F32 R64, R32, R58, R96 ;  /* 0x0000003a2040723c */ /* 0x000fe20000001860 */
[----:B--2---:R-:W-:-:S07]  /*2eb0*/  FMUL.FTZ R0, R82, c[0x0][0x320] ;  /* 0x0000c80052007a20 */ /* 0x004fce0000410000 */
[----:B------:R-:W-:Y:S01]  /*2ec0*/  HMMA.16816.F32 R44, R20, R60, R36 ;  /* 0x0000003c142c723c */ /* 0x000fe20000001824 */
[----:B------:R-:W2:Y:S01]  /*2ed0*/  LDSM.16.M88.4 R36, [R208] ;  /* 0x00000000d024783b */ /* 0x000ea20000000200 */
[----:B------:R1:W1:Y:S06]  /*2ee0*/  MUFU.TANH R158, R0 ;  /* 0x00000000009e7308 */ /* 0x00026c0000002400 */
[----:B------:R-:W-:Y:S01]  /*2ef0*/  HMMA.16816.F32 R76, R8, R50, R52 ;  /* 0x00000032084c723c */ /* 0x000fe20000001834 */
[----:B------:R-:W2:Y:S01]  /*2f00*/  LDSM.16.M88.4 R52, [R200+0x1800] ;  /* 0x00180000c834783b */ /* 0x000ea20000000200 */
[----:B-1----:R-:W-:-:S06]  /*2f10*/  FMUL.FTZ R0, R83, c[0x0][0x320] ;  /* 0x0000c80053007a20 */ /* 0x002fcc0000410000 */
[----:B------:R-:W-:Y:S01]  /*2f20*/  HMMA.16816.F32 R72, R28, R58, R128 ;  /* 0x0000003a1c48723c */ /* 0x000fe20000001880 */
[----:B------:R1:W1:Y:S02]  /*2f30*/  MUFU.TANH R157, R0 ;  /* 0x00000000009d7308 */ /* 0x0002640000002400 */
[----:B-1----:R-:W-:-:S06]  /*2f40*/  FMUL.FTZ R0, R84, c[0x0][0x320] ;  /* 0x0000c80054007a20 */ /* 0x002fcc0000410000 */
[----:B------:R1:W1:Y:S01]  /*2f50*/  MUFU.TANH R155, R0 ;  /* 0x00000000009b7308 */ /* 0x0002620000002400 */
[----:B------:R-:W-:Y:S01]  /*2f60*/  HMMA.16816.F32 R68, R16, R40, R68 ;  /* 0x000000281044723c */ /* 0x000fe20000001844 */
[----:B-1----:R-:W-:-:S06]  /*2f70*/  FMUL.FTZ R0, R85, c[0x0][0x320] ;  /* 0x0000c80055007a20 */ /* 0x002fcc0000410000 */
[----:B------:R1:W1:Y:S01]  /*2f80*/  MUFU.TANH R153, R0 ;  /* 0x0000000000997308 */ /* 0x0002620000002400 */
[----:B------:R-:W-:Y:S01]  /*2f90*/  HMMA.16816.F32 R56, R24, R62, R64 ;  /* 0x0000003e1838723c */ /* 0x000fe20000001840 */
[----:B-1----:R-:W-:-:S06]  /*2fa0*/  FMUL.FTZ R0, R86, c[0x0][0x320] ;  /* 0x0000c80056007a20 */ /* 0x002fcc0000410000 */
[----:B------:R1:W1:Y:S01]  /*2fb0*/  MUFU.TANH R156, R0 ;  /* 0x00000000009c7308 */ /* 0x0002620000002400 */
[----:B------:R-:W-:Y:S01]  /*2fc0*/  HMMA.16816.F32 R48, R12, R40, R44 ;  /* 0x000000280c30723c */ /* 0x000fe2000000182c */
[----:B------:R-:W2:Y:S01]  /*2fd0*/  LDSM.16.M88.4 R44, [R211] ;  /* 0x00000000d32c783b */ /* 0x000ea20000000200 */
[----:B-1----:R-:W-:-:S05]  /*2fe0*/  FMUL.FTZ R0, R87, c[0x0][0x320] ;  /* 0x0000c80057007a20 */ /* 0x002fca0000410000 */
[----:B------:R1:W1:Y:S01]  /*2ff0*/  MUFU.TANH R154, R0 ;  /* 0x00000000009a7308 */ /* 0x0002620000002400 */
[----:B------:R-:W-:Y:S01]  /*3000*/  HMMA.16816.F32 R64, R20, R62, R72 ;  /* 0x0000003e1440723c */ /* 0x000fe20000001848 */
[----:B-1----:R-:W-:-:S06]  /*3010*/  FMUL.FTZ R0, R76, c[0x0][0x320] ;  /* 0x0000c8004c007a20 */ /* 0x002fcc0000410000 */
[----:B------:R1:W1:Y:S02]  /*3020*/  MUFU.TANH R99, R0 ;  /* 0x0000000000637308 */ /* 0x0002640000002400 */
[----:B-1----:R-:W-:-:S06]  /*3030*/  FMUL.FTZ R0, R77, c[0x0][0x320] ;  /* 0x0000c8004d007a20 */ /* 0x002fcc0000410000 */
[----:B------:R1:W1:Y:S01]  /*3040*/  MUFU.TANH R98, R0 ;  /* 0x0000000000627308 */ /* 0x0002620000002400 */
[----:B------:R-:W-:Y:S01]  /*3050*/  HMMA.16816.F32 R60, R16, R42, R56 ;  /* 0x0000002a103c723c */ /* 0x000fe20000001838 */
[----:B------:R-:W3:Y:S01]  /*3060*/  LDSM.16.M88.4 R56, [R200+0x2800] ;  /* 0x00280000c838783b */ /* 0x000ee20000000200 */
[----:B-1----:R-:W-:-:S05]  /*3070*/  FMUL.FTZ R0, R78, c[0x0][0x320] ;  /* 0x0000c8004e007a20 */ /* 0x002fca0000410000 */
[----:B------:R1:W1:Y:S01]  /*3080*/  MUFU.TANH R143, R0 ;  /* 0x00000000008f7308 */ /* 0x0002620000002400 */
[----:B--2---:R-:W-:Y:S01]  /*3090*/  HMMA.16816.F32 R80, R4, R36, R48 ;  /* 0x000000240450723c */ /* 0x004fe20000001830 */
[----:B-1----:R-:W-:-:S07]  /*30a0*/  FMUL.FTZ R0, R79, c[0x0][0x320] ;  /* 0x0000c8004f007a20 */ /* 0x002fce0000410000 */
[----:B------:R-:W-:Y:S01]  /*30b0*/  HMMA.16816.F32 R76, R8, R36, R68 ;  /* 0x00000024084c723c */ /* 0x000fe20000001844 */
[----:B------:R1:W2:Y:S07]  /*30c0*/  MUFU.TANH R142, R0 ;  /* 0x00000000008e7308 */ /* 0x0002ae0000002400 */
[----:B------:R-:W-:Y:S01]  /*30d0*/  HMMA.16816.F32 R68, R32, R52, R100 ;  /* 0x000000342044723c */ /* 0x000fe20000001864 */
[----:B-1----:R-:W-:-:S04]  /*30e0*/  FMUL.FTZ R0, R88, c[0x0][0x320] ;  /* 0x0000c80058007a20 */ /* 0x002fc80000410000 */
[----:B------:R1:W1:Y:S03]  /*30f0*/  MUFU.TANH R128, R0 ;  /* 0x0000000000807308 */ /* 0x0002660000002400 */
[----:B------:R-:W-:Y:S08]  /*3100*/  HMMA.16816.F32 R48, R28, R52, R132 ;  /* 0x000000341c30723c */ /* 0x000ff00000001884 */
[----:B------:R-:W-:Y:S01]  /*3110*/  HMMA.16816.F32 R64, R12, R42, R64 ;  /* 0x0000002a0c40723c */ /* 0x000fe20000001840 */
[----:B-1----:R-:W-:-:S04]  /*3120*/  FMUL.FTZ R0, R89, c[0x0][0x320] ;  /* 0x0000c80059007a20 */ /* 0x002fc80000410000 */
[----:B------:R1:W1:Y:S03]  /*3130*/  MUFU.TANH R114, R0 ;  /* 0x0000000000727308 */ /* 0x0002660000002400 */
        /* <DEDUP_REMOVED lines=10> */
[----:B------:R-:W2:Y:S01]  /*31e0*/  LDSM.16.M88.4 R48, [R207] ;  /* 0x00000000cf30783b */ /* 0x000ea20000000200 */
[----:B-1----:R-:W-:-:S04]  /*31f0*/  FMUL.FTZ R0, R77, c[0x0][0x320] ;  /* 0x0000c8004d007a20 */ /* 0x002fc80000410000 */
[----:B------:R1:W1:Y:S02]  /*3200*/  MUFU.TANH R96, R0 ;  /* 0x0000000000607308 */ /* 0x0002640000002400 */
[----:B------:R-:W-:Y:S01]  /*3210*/  HMMA.16816.F32 R84, R4, R38, R64 ;  /* 0x000000260454723c */ /* 0x000fe20000001840 */
[----:B------:R-:W2:Y:S01]  /*3220*/  LDSM.16.M88.4 R36, [R200+0x1c00] ;  /* 0x001c0000c824783b */ /* 0x000ea20000000200 */
[----:B-1----:R-:W-:-:S04]  /*3230*/  FMUL.FTZ R0, R78, c[0x0][0x320] ;  /* 0x0000c8004e007a20 */ /* 0x002fc80000410000 */
[----:B------:R1:W1:Y:S02]  /*3240*/  MUFU.TANH R113, R0 ;  /* 0x0000000000717308 */ /* 0x0002640000002400 */
[----:B---3--:R-:W-:Y:S01]  /*3250*/  HMMA.16816.F32 R64, R16, R56, R68 ;  /* 0x000000381040723c */ /* 0x008fe20000001844 */
[----:B-1----:R-:W-:-:S05]  /*3260*/  FMUL.FTZ R0, R79, c[0x0][0x320] ;  /* 0x0000c8004f007a20 */ /* 0x002fca0000410000 */
[----:B------:R1:W3:Y:S02]  /*3270*/  MUFU.TANH R112, R0 ;  /* 0x0000000000707308 */ /* 0x0002e40000002400 */
[----:B------:R-:W-:Y:S01]  /*3280*/  HMMA.16816.F32 R68, R28, R54, R136 ;  /* 0x000000361c44723c */ /* 0x000fe20000001888 */
[----:B------:R-:W2:Y:S01]  /*3290*/  LDSM.16.M88.4 R52, [R210] ;  /* 0x00000000d234783b */ /* 0x000ea20000000200 */
[----:B-1----:R-:W-:-:S04]  /*32a0*/  FMUL.FTZ R0, R80, c[0x0][0x320] ;  /* 0x0000c80050007a20 */ /* 0x002fc80000410000 */
[----:B------:R1:W1:Y:S02]  /*32b0*/  MUFU.TANH R103, R0 ;  /* 0x0000000000677308 */ /* 0x0002640000002400 */
[----:B------:R-:W-:Y:S01]  /*32c0*/  HMMA.16816.F32 R60, R24, R46, R60 ;  /* 0x0000002e183c723c */ /* 0x000fe2000000183c */
[----:B-1----:R-:W-:-:S05]  /*32d0*/  FMUL.FTZ R0, R81, c[0x0][0x320] ;  /* 0x0000c80051007a20 */ /* 0x002fca0000410000 */
[----:B------:R1:W1:Y:S02]  /*32e0*/  MUFU.TANH R101, R0 ;  /* 0x0000000000657308 */ /* 0x0002640000002400 */
[----:B------:R-:W-:Y:S01]  /*32f0*/  HMMA.16816.F32 R40, R12, R56, R40 ;  /* 0x000000380c28723c */ /* 0x000fe20000001828 */
[----:B-1----:R-:W-:-:S05]  /*3300*/  FMUL.FTZ R0, R82, c[0x0][0x320] ;  /* 0x0000c80052007a20 */ /* 0x002fca0000410000 */
[----:B------:R1:W1:Y:S02]  /*3310*/  MUFU.TANH R104, R0 ;  /* 0x0000000000687308 */ /* 0x0002640000002400 */
[----:B-1----:R-:W-:-:S06]  /*3320*/  FMUL.FTZ R0, R83, c[0x0][0x320] ;  /* 0x0000c80053007a20 */ /* 0x002fcc0000410000 */
[----:B------:R1:W1:Y:S01]  /*3330*/  MUFU.TANH R102, R0 ;  /* 0x0000000000667308 */ /* 0x0002620000002400 */
[----:B--2---:R-:W-:Y:S01]  /*3340*/  HMMA.16816.F32 R76, R8, R48, R64 ;  /* 0x00000030084c723c */ /* 0x004fe20000001840 */
[----:B-1----:R-:W-:-:S06]  /*3350*/  FMUL.FTZ R0, R72, c[0x0][0x320] ;  /* 0x0000c80048007a20 */ /* 0x002fcc0000410000 */
[----:B------:R1:W2:Y:S01]  /*3360*/  MUFU.TANH R89, R0 ;  /* 0x0000000000597308 */ /* 0x0002a20000002400 */
[----:B------:R-:W-:Y:S01]  /*3370*/  HMMA.16816.F32 R68, R20, R46, R68 ;  /* 0x0000002e1444723c */ /* 0x000fe20000001844 */
[----:B-1----:R-:W-:-:S06]  /*3380*/  FMUL.FTZ R0, R73, c[0x0][0x320] ;  /* 0x0000c80049007a20 */ /* 0x002fcc0000410000 */
[----:B------:R1:W1:Y:S01]  /*3390*/  MUFU.TANH R88, R0 ;  /* 0x0000000000587308 */ /* 0x0002620000002400 */
[----:B------:R-:W-:Y:S08]  /*33a0*/  HMMA.16816.F32 R64, R32, R36, R108 ;  /* 0x000000242040723c */ /* 0x000ff0000000186c */
[----:B------:R-:W-:Y:S01]  /*33b0*/  HMMA.16816.F32 R44, R16, R58, R60 ;  /* 0x0000003a102c723c */ /* 0x000fe2000000183c */
[----:B-1----:R-:W-:-:S07]  /*33c0*/  FMUL.FTZ R0, R74, c[0x0][0x320] ;  /* 0x0000c8004a007a20 */ /* 0x002fce0000410000 */
[----:B------:R-:W-:Y:S01]  /*33d0*/  HMMA.16816.F32 R60, R32, R38, R116 ;  /* 0x00000026203c723c */ /* 0x000fe20000001874 */
[----:B------:R-:W-:Y:S01]  /*33e0*/  LDSM.16.M88.4 R32, [R206] ;  /* 0x00000000ce20783b */ /* 0x000fe20000000200 */
[----:B------:R1:W1:Y:S06]  /*33f0*/  MUFU.TANH R95, R0 ;  /* 0x00000000005f7308 */ /* 0x00026c0000002400 */
[----:B------:R-:W-:Y:S01]  /*3400*/  HMMA.16816.F32 R80, R4, R48, R40 ;  /* 0x000000300450723c */ /* 0x000fe20000001828 */
[----:B------:R-:W2:Y:S01]  /*3410*/  LDSM.16.M88.4 R40, [R200+0x2c00] ;  /* 0x002c0000c828783b */ /* 0x000ea20000000200 */
[----:B-----5:R-:W-:Y:S01]  /*3420*/  ISETP.GT.AND P0, PT, R124, R170, PT ;  /* 0x000000aa7c00720c */ /* 0x020fe20003f04270 */
[----:B------:R-:W-:-:S04]  /*3430*/  DEPBAR.LE SB0, 0x0 ;  /* 0x000080000000791a */ /* 0x000fc80000000000 */
[----:B-1----:R-:W-:Y:S02]  /*3440*/  FMUL.FTZ R0, R75, c[0x0][0x320] ;  /* 0x0000c8004b007a20 */ /* 0x002fe40000410000 */
[C---:B------:R-:W-:Y:S08]  /*3450*/  HMMA.16816.F32 R72, R28.reuse, R36, R144 ;  /* 0x000000241c48723c */ /* 0x040ff00000001890 */
[----:B------:R-:W-:Y:S01]  /*3460*/  HMMA.16816.F32 R28, R28, R38, R148 ;  /* 0x000000261c1c723c */ /* 0x000fe20000001894 */
[----:B------:R1:W1:Y:S02]  /*3470*/  MUFU.TANH R94, R0 ;  /* 0x00000000005e7308 */ /* 0x0002640000002400 */
[----:B-1----:R-:W-:-:S06]  /*3480*/  FMUL.FTZ R0, R84, c[0x0][0x320] ;  /* 0x0000c80054007a20 */ /* 0x002fcc0000410000 */
[----:B------:R1:W1:Y:S01]  /*3490*/  MUFU.TANH R92, R0 ;  /* 0x00000000005c7308 */ /* 0x0002620000002400 */
[----:B------:R-:W-:Y:S01]  /*34a0*/  HMMA.16816.F32 R68, R12, R58, R68 ;  /* 0x0000003a0c44723c */ /* 0x000fe20000001844 */
[----:B-1----:R-:W-:-:S06]  /*34b0*/  FMUL.FTZ R0, R85, c[0x0][0x320] ;  /* 0x0000c80055007a20 */ /* 0x002fcc0000410000 */
[----:B------:R1:W1:Y:S01]  /*34c0*/  MUFU.TANH R90, R0 ;  /* 0x00000000005a7308 */ /* 0x0002620000002400 */
[-C--:B------:R-:W-:Y:S08]  /*34d0*/  HMMA.16816.F32 R56, R24, R52.reuse, R64 ;  /* 0x000000341838723c */ /* 0x080ff00000001840 */
[----:B------:R-:W-:Y:S01]  /*34e0*/  HMMA.16816.F32 R64, R20, R52, R72 ;  /* 0x000000341440723c */ /* 0x000fe20000001848 */
[----:B-1----:R-:W-:-:S07]  /*34f0*/  FMUL.FTZ R0, R86, c[0x0][0x320] ;  /* 0x0000c80056007a20 */ /* 0x002fce0000410000 */
[-C--:B------:R-:W-:Y:S01]  /*3500*/  HMMA.16816.F32 R24, R24, R54.reuse, R60 ;  /* 0x000000361818723c */ /* 0x080fe2000000183c */
[----:B------:R1:W1:Y:S07]  /*3510*/  MUFU.TANH R93, R0 ;  /* 0x00000000005d7308 */ /* 0x00026e0000002400 */
[----:B------:R-:W-:Y:S01]  /*3520*/  HMMA.16816.F32 R52, R20, R54, R28 ;  /* 0x000000361434723c */ /* 0x000fe2000000181c */
[----:B-1----:R-:W-:-:S04]  /*3530*/  FMUL.FTZ R0, R87, c[0x0][0x320] ;  /* 0x0000c80057007a20 */ /* 0x002fc80000410000 */
[----:B------:R1:W1:Y:S02]  /*3540*/  MUFU.TANH R91, R0 ;  /* 0x00000000005b7308 */ /* 0x0002640000002400 */
[----:B-1----:R-:W-:-:S06]  /*3550*/  FMUL.FTZ R0, R76, c[0x0][0x320] ;  /* 0x0000c8004c007a20 */ /* 0x002fcc0000410000 */
[----:B------:R1:W1:Y:S01]  /*3560*/  MUFU.TANH R84, R0 ;  /* 0x0000000000547308 */ /* 0x0002620000002400 */
[----:B--2---:R-:W-:Y:S01]  /*3570*/  HMMA.16816.F32 R36, R12, R40, R64 ;  /* 0x000000280c24723c */ /* 0x004fe20000001840 */
[----:B-1----:R-:W-:-:S06]  /*3580*/  FMUL.FTZ R0, R77, c[0x0][0x320] ;  /* 0x0000c8004d007a20 */ /* 0x002fcc0000410000 */
[----:B------:R1:W2:Y:S03]  /*3590*/  MUFU.TANH R49, R0 ;  /* 0x0000000000317308 */ /* 0x0002a60000002400 */
[----:B------:R-:W-:Y:S01]  /*35a0*/  HMMA.16816.F32 R12, R12, R42, R52 ;  /* 0x0000002a0c0c723c */ /* 0x000fe20000001834 */
[----:B-1----:R-:W-:-:S04]  /*35b0*/  FMUL.FTZ R0, R78, c[0x0][0x320] ;  /* 0x0000c8004e007a20 */ /* 0x002fc80000410000 */
[----:B------:R1:W1:Y:S02]  /*35c0*/  MUFU.TANH R87, R0 ;  /* 0x0000000000577308 */ /* 0x0002640000002400 */
[----:B-1----:R-:W-:Y:S02]  /*35d0*/  FMUL.FTZ R0, R79, c[0x0][0x320] ;  /* 0x0000c8004f007a20 */ /* 0x002fe40000410000 */
[----:B------:R-:W-:Y:S08]  /*35e0*/  HMMA.16816.F32 R76, R8, R50, R44 ;  /* 0x00000032084c723c */ /* 0x000ff0000000182c */
[C---:B------:R-:W-:Y:S08]  /*35f0*/  HMMA.16816.F32 R44, R16.reuse, R40, R56 ;  /* 0x00000028102c723c */ /* 0x040ff00000001838 */
[----:B------:R-:W-:Y:S01]  /*3600*/  HMMA.16816.F32 R16, R16, R42, R24 ;  /* 0x0000002a1010723c */ /* 0x000fe20000001818 */
[----:B------:R1:W1:Y:S07]  /*3610*/  MUFU.TANH R86, R0 ;  /* 0x0000000000567308 */ /* 0x00026e0000002400 */
[----:B------:R-:W-:Y:S08]  /*3620*/  HMMA.16816.F32 R68, R4, R50, R68 ;  /* 0x000000320444723c */ /* 0x000ff00000001844 */
[----:B------:R-:W-:Y:S01]  /*3630*/  HMMA.16816.F32 R44, R8, R32, R44 ;  /* 0x00000020082c723c */ /* 0x000fe2000000182c */
[----:B-1----:R-:W-:-:S07]  /*3640*/  FMUL.FTZ R0, R80, c[0x0][0x320] ;  /* 0x0000c80050007a20 */ /* 0x002fce0000410000 */
[----:B------:R-:W-:Y:S08]  /*3650*/  HMMA.16816.F32 R20, R4, R32, R36 ;  /* 0x000000200414723c */ /* 0x000ff00000001824 */
[-C--:B------:R-:W-:Y:S08]  /*3660*/  HMMA.16816.F32 R8, R8, R34.reuse, R16 ;  /* 0x000000220808723c */ /* 0x080ff00000001810 */
[----:B------:R-:W-:Y:S01]  /*3670*/  HMMA.16816.F32 R4, R4, R34, R12 ;  /* 0x000000220404723c */ /* 0x000fe2000000180c */
[----:B------:R1:W1:Y:S01]  /*3680*/  MUFU.TANH R85, R0 ;  /* 0x0000000000557308 */ /* 0x0002620000002400 */
[----:B------:R-:W-:-:S02]  /*3690*/  FMUL.FTZ R77, R77, c[0x0][0x320] ;  /* 0x0000c8004d4d7a20 */ /* 0x000fc40000410000 */
[----:B------:R-:W-:Y:S02]  /*36a0*/  FMUL.FTZ R78, R78, c[0x0][0x320] ;  /* 0x0000c8004e4e7a20 */ /* 0x000fe40000410000 */
[----:B-1----:R-:W-:-:S04]  /*36b0*/  FMUL.FTZ R0, R81, c[0x0][0x320] ;  /* 0x0000c80051007a20 */ /* 0x002fc80000410000 */
[----:B------:R1:W1:Y:S01]  /*36c0*/  MUFU.TANH R80, R0 ;  /* 0x0000000000507308 */ /* 0x0002620000002400 */
[----:B------:R-:W-:Y:S02]  /*36d0*/  FMUL.FTZ R79, R79, c[0x0][0x320] ;  /* 0x0000c8004f4f7a20 */ /* 0x000fe40000410000 */
[----:B------:R-:W-:Y:S02]  /*36e0*/  FMUL.FTZ R68, R68, c[0x0][0x320] ;  /* 0x0000c80044447a20 */ /* 0x000fe40000410000 */
[----:B------:R-:W-:Y:S02]  /*36f0*/  FMUL.FTZ R69, R69, c[0x0][0x320] ;  /* 0x0000c80045457a20 */ /* 0x000fe40000410000 */
[----:B------:R-:W-:Y:S02]  /*3700*/  FMUL.FTZ R70, R70, c[0x0][0x320] ;  /* 0x0000c80046467a20 */ /* 0x000fe40000410000 */
[----:B-1----:R-:W-:-:S04]  /*3710*/  FMUL.FTZ R0, R82, c[0x0][0x320] ;  /* 0x0000c80052007a20 */ /* 0x002fc80000410000 */
[----:B------:R1:W1:Y:S01]  /*3720*/  MUFU.TANH R72, R0 ;  /* 0x0000000000487308 */ /* 0x0002620000002400 */
[----:B------:R-:W-:Y:S02]  /*3730*/  FMUL.FTZ R71, R71, c[0x0][0x320] ;  /* 0x0000c80047477a20 */ /* 0x000fe40000410000 */
[----:B------:R-:W-:Y:S02]  /*3740*/  FMUL.FTZ R44, R44, c[0x0][0x320] ;  /* 0x0000c8002c2c7a20 */ /* 0x000fe40000410000 */
[----:B------:R-:W-:Y:S02]  /*3750*/  FMUL.FTZ R45, R45, c[0x0][0x320] ;  /* 0x0000c8002d2d7a20 */ /* 0x000fe40000410000 */
[----:B------:R-:W-:Y:S02]  /*3760*/  FMUL.FTZ R46, R46, c[0x0][0x320] ;  /* 0x0000c8002e2e7a20 */ /* 0x000fe40000410000 */
[----:B------:R-:W-:Y:S02]  /*3770*/  FMUL.FTZ R47, R47, c[0x0][0x320] ;  /* 0x0000c8002f2f7a20 */ /* 0x000fe40000410000 */
[----:B------:R-:W-:-:S02]  /*3780*/  FMUL.FTZ R20, R20, c[0x0][0x320] ;  /* 0x0000c80014147a20 */ /* 0x000fc40000410000 */
[----:B-1----:R-:W-:Y:S02]  /*3790*/  FMUL.FTZ R0, R83, c[0x0][0x320] ;  /* 0x0000c80053007a20 */ /* 0x002fe40000410000 */
[----:B------:R-:W-:Y:S02]  /*37a0*/  FMUL.FTZ R21, R21, c[0x0][0x320] ;  /* 0x0000c80015157a20 */ /* 0x000fe40000410000 */
[----:B------:R1:W1:Y:S01]  /*37b0*/  MUFU.TANH R50, R0 ;  /* 0x0000000000327308 */ /* 0x0002620000002400 */
[----:B------:R-:W-:Y:S02]  /*37c0*/  FMUL.FTZ R22, R22, c[0x0][0x320] ;  /* 0x0000c80016167a20 */ /* 0x000fe40000410000 */
[----:B------:R-:W-:Y:S02]  /*37d0*/  FMUL.FTZ R23, R23, c[0x0][0x320] ;  /* 0x0000c80017177a20 */ /* 0x000fe40000410000 */
[----:B------:R-:W-:Y:S02]  /*37e0*/  FMUL.FTZ R8, R8, c[0x0][0x320] ;  /* 0x0000c80008087a20 */ /* 0x000fe40000410000 */
[----:B------:R-:W-:-:S02]  /*37f0*/  FMUL.FTZ R9, R9, c[0x0][0x320] ;  /* 0x0000c80009097a20 */ /* 0x000fc40000410000 */
[----:B------:R-:W-:Y:S02]  /*3800*/  FMUL.FTZ R10, R10, c[0x0][0x320] ;  /* 0x0000c8000a0a7a20 */ /* 0x000fe40000410000 */
[----:B------:R-:W-:Y:S02]  /*3810*/  FMUL.FTZ R11, R11, c[0x0][0x320] ;  /* 0x0000c8000b0b7a20 */ /* 0x000fe40000410000 */
[----:B------:R-:W-:Y:S02]  /*3820*/  FMUL.FTZ R4, R4, c[0x0][0x320] ;  /* 0x0000c80004047a20 */ /* 0x000fe40000410000 */
[----:B------:R-:W-:Y:S02]  /*3830*/  FMUL.FTZ R5, R5, c[0x0][0x320] ;  /* 0x0000c80005057a20 */ /* 0x000fe40000410000 */
[----:B-1----:R-:W-:Y:S02]  /*3840*/  FMUL.FTZ R0, R76, c[0x0][0x320] ;  /* 0x0000c8004c007a20 */ /* 0x002fe40000410000 */
[----:B------:R-:W-:-:S02]  /*3850*/  FMUL.FTZ R6, R6, c[0x0][0x320] ;  /* 0x0000c80006067a20 */ /* 0x000fc40000410000 */
[----:B------:R-:W-:Y:S01]  /*3860*/  FMUL.FTZ R7, R7, c[0x0][0x320] ;  /* 0x0000c80007077a20 */ /* 0x000fe20000410000 */
[----:B------:R1:W1:Y:S08]  /*3870*/  MUFU.TANH R48, R0 ;  /* 0x0000000000307308 */ /* 0x0002700000002400 */
[----:B------:R-:W1:Y:S08]  /*3880*/  MUFU.TANH R77, R77 ;  /* 0x0000004d004d7308 */ /* 0x000e700000002400 */
        /* <DEDUP_REMOVED lines=10> */
[----:B------:R1:W1:Y:S08]  /*3930*/  MUFU.TANH R38, R20 ;  /* 0x0000001400267308 */ /* 0x0002700000002400 */
        /* <DEDUP_REMOVED lines=10> */
[----:B------:R1:W1:Y:S01]  /*39e0*/  MUFU.TANH R42, R7 ;  /* 0x00000007002a7308 */ /* 0x0002620000002400 */
[----:B------:R-:W-:Y:S01]  /*39f0*/  BSSY B0, `(.L_x_1268) ;  /* 0x000004c000007945 */ /* 0x000fe20003800000 */
[----:B------:R-:W-:Y:S01]  /*3a00*/  BAR.SYNC.DEFER_BLOCKING 0x0 ;  /* 0x0000000000007b1d */ /* 0x000fe20000010000 */
[----:B------:R-:W-:-:S05]  /*3a10*/  ISETP.GT.AND P1, PT, R168, 0x3f, PT ;  /* 0x0000003fa800780c */ /* 0x000fca0003f24270 */
[----:B------:R-:W-:Y:S05]  /*3a20*/  @!P0 BRA `(.L_x_1269) ;  /* 0x0000048000008947 */ /* 0x000fea0003800000 */
[----:B--234-:R-:W-:Y:S01]  /*3a30*/  IMAD R2, R124, 0x40, R169 ;  /* 0x000000407c027824 */ /* 0x01cfe200078e02a9 */
[----:B------:R-:W-:-:S04]  /*3a40*/  MOV R232, RZ ;  /* 0x000000ff00e87202 */ /* 0x000fc80000000f00 */
[----:B------:R-:W-:-:S05]  /*3a50*/  IADD3 R2, R2, -0x40, R168 ;  /* 0xffffffc002027810 */ /* 0x000fca0007ffe0a8 */
[----:B------:R-:W-:-:S04]  /*3a60*/  @P2 IMAD.HI.U32 R3, R2, c[0x0][0x2bc], RZ ;  /* 0x0000af0002032a27 */ /* 0x000fc800078e00ff */
[----:B-1----:R-:W-:Y:S01]  /*3a70*/  IMAD.MOV.U32 R0, RZ, RZ, R2 ;  /* 0x000000ffff007224 */ /* 0x002fe200078e0002 */
[----:B------:R-:W-:-:S04]  /*3a80*/  @P2 SHF.R.U32.HI R0, RZ, c[0x0][0x2c0], R3 ;  /* 0x0000b000ff002a19 */ /* 0x000fc80000011603 */
[----:B------:R-:W-:-:S04]  /*3a90*/  @!P1 IADD3 R3, P0, R0, R166, RZ ;  /* 0x000000a600039210 */ /* 0x000fc80007f1e0ff */
[----:B------:R-:W-:Y:S02]  /*3aa0*/  @!P1 LEA.HI.X.SX32 R5, R0, R163, 0x1, P0 ;  /* 0x000000a300059211 */ /* 0x000fe400000f0eff */
[----:B------:R-:W-:-:S04]  /*3ab0*/  @!P1 LEA R4, P0, R3, c[0x0][0x2a0], 0x2 ;  /* 0x0000a80003049a11 */ /* 0x000fc800078010ff */
[----:B------:R-:W-:-:S05]  /*3ac0*/  @!P1 LEA.HI.X R5, R3, c[0x0][0x2a4], R5, 0x2, P0 ;  /* 0x0000a90003059a11 */ /* 0x000fca00000f1405 */
[----:B------:R-:W2:Y:S01]  /*3ad0*/  @!P1 LDG.E R232, [R4.64] ;  /* 0x0000000604e89981 */ /* 0x000ea2000c1e1900 */
[----:B------:R-:W-:-:S04]  /*3ae0*/  IMAD.MOV R0, RZ, RZ, -R0 ;  /* 0x000000ffff007224 */ /* 0x000fc800078e0a00 */
[----:B------:R-:W-:-:S04]  /*3af0*/  IMAD R234, R0, c[0x0][0x2b8], R2 ;  /* 0x0000ae0000ea7a24 */ /* 0x000fc800078e0202 */
[----:B------:R-:W-:Y:S01]  /*3b00*/  IMAD.WIDE.U32 R2, R234, c[0x0][0x1e0], RZ ;  /* 0x00007800ea027a25 */ /* 0x000fe200078e00ff */
[----:B------:R-:W-:-:S05]  /*3b10*/  SHF.R.S32.HI R0, RZ, 0x1f, R234 ;  /* 0x0000001fff007819 */ /* 0x000fca00000114ea */
[----:B------:R-:W-:-:S04]  /*3b20*/  IMAD R0, R0, c[0x0][0x1e0], RZ ;  /* 0x0000780000007a24 */ /* 0x000fc800078e02ff */
[----:B------:R-:W-:-:S05]  /*3b30*/  IMAD R0, R234, c[0x0][0x1e4], R0 ;  /* 0x00007900ea007a24 */ /* 0x000fca00078e0200 */
[----:B------:R-:W-:Y:S02]  /*3b40*/  IADD3 R3, R3, R0, RZ ;  /* 0x0000000003037210 */ /* 0x000fe40007ffe0ff */
        /* <DEDUP_REMOVED lines=10> */
.L_x_1318:
[----:B------:R-:W-:Y:S05]  /*3bf0*/  BRA.DIV ~URZ, `(.L_x_1271) ;  /* 0x0000d5e27f007947 */ /* 0x000fea000b800000 */
[----:B------:R-:W3:Y:S01]  /*3c00*/  SHFL.IDX PT, R0, R13, RZ, 0x1c1f ;  /* 0x001c1fff0d007589 */ /* 0x000ee200000e0000 */
[C---:B------:R-:W-:Y:S02]  /*3c10*/  IADD3 R2, R240.reuse, 0x20, RZ ;  /* 0x00000020f0027810 */ /* 0x040fe40007ffe0ff */
[----:B------:R-:W-:Y:S02]  /*3c20*/  IADD3 R5, R240, 0x40, RZ ;  /* 0x00000040f0057810 */ /* 0x000fe40007ffe0ff */
[----:B------:R-:W-:Y:S02]  /*3c30*/  ISETP.GE.AND P4, PT, R2, c[0x0][0x1d4], PT ;  /* 0x0000750002007a0c */ /* 0x000fe40003f86270 */
[----:B------:R-:W-:Y:S02]  /*3c40*/  ISETP.GE.AND P5, PT, R240, c[0x0][0x1d4], PT ;  /* 0x00007500f0007a0c */ /* 0x000fe40003fa6270 */
[----:B------:R-:W-:-:S02]  /*3c50*/  SEL R11, RZ, 0x10, P4 ;  /* 0x00000010ff0b7807 */ /* 0x000fc40002000000 */
[----:B------:R-:W-:Y:S02]  /*3c60*/  SEL R12, RZ, 0x10, P5 ;  /* 0x00000010ff0c7807 */ /* 0x000fe40002800000 */
[C---:B---3--:R-:W-:Y:S02]  /*3c70*/  IADD3 R6, P0, R0.reuse, R159, RZ ;  /* 0x0000009f00067210 */ /* 0x048fe40007f1e0ff */
[----:B------:R-:W-:-:S03]  /*3c80*/  IADD3 R2, P6, R0, R160, RZ ;  /* 0x000000a000027210 */ /* 0x000fc60007fde0ff */
[C---:B--2---:R-:W-:Y:S01]  /*3c90*/  IMAD.X R7, R4.reuse, 0x1, R125, P0 ;  /* 0x0000000104077824 */ /* 0x044fe200000e067d */
[----:B------:R-:W-:Y:S01]  /*3ca0*/  ISETP.GE.AND P0, PT, R5, c[0x0][0x1d4], PT ;  /* 0x0000750005007a0c */ /* 0x000fe20003f06270 */
[----:B------:R-:W-:Y:S01]  /*3cb0*/  IMAD.X R3, R4, 0x1, R127, P6 ;  /* 0x0000000104037824 */ /* 0x000fe200030e067f */
[----:B------:R-:W-:Y:S02]  /*3cc0*/  IADD3 R8, P6, R0, R161, RZ ;  /* 0x000000a100087210 */ /* 0x000fe40007fde0ff */
[----:B------:R-:W-:Y:S01]  /*3cd0*/  @!PT LDS RZ, [RZ] ;  /* 0x00000000fffff984 */ /* 0x000fe20000000800 */
[----:B------:R-:W-:Y:S01]  /*3ce0*/  @!PT LDS RZ, [RZ] ;  /* 0x00000000fffff984 */ /* 0x000fe20000000800 */
[----:B------:R2:W-:Y:S03]  /*3cf0*/  LDGSTS.E.BYPASS.LTC128B.128 [R217+0x3100], [R6.64], !P5 ;  /* 0x0310000006d97fae */ /* 0x0005e6000e901d46 */
[----:B------:R-:W-:Y:S01]  /*3d00*/  IMAD.X R9, R4, 0x1, R126, P6 ;  /* 0x0000000104097824 */ /* 0x000fe200030e067e */
[----:B------:R2:W-:Y:S04]  /*3d10*/  LDGSTS.E.BYPASS.LTC128B.128 [R217+0x4100], [R2.64], !P4 ;  /* 0x0410000002d97fae */ /* 0x0005e8000e101d46 */
[----:B------:R-:W3:Y:S04]  /*3d20*/  SHFL.IDX PT, R0, R13, 0x1, 0x1c1f ;  /* 0x003c1f000d007f89 */ /* 0x000ee800000e0000 */
[----:B------:R2:W-:Y:S04]  /*3d30*/  LDGSTS.E.BYPASS.LTC128B.128 [R217+0x5100], [R8.64], !P0 ;  /* 0x0510000008d97fae */ /* 0x0005e8000c101d46 */
[----:B------:R4:W1:Y:S02]  /*3d40*/  SHFL.IDX PT, R4, R10, 0x1, 0x1c1f ;  /* 0x003c1f000a047f89 */ /* 0x00086400000e0000 */
[----:B-1--4-:R-:W-:-:S02]  /*3d50*/  SEL R10, RZ, 0x10, P0 ;  /* 0x00000010ff0a7807 */ /* 0x012fc40000000000 */
.L_x_1319:
[----:B--23--:R-:W-:Y:S02]  /*3d60*/  IADD3 R8, -R12, 0x10, RZ ;  /* 0x000000100c087810 */ /* 0x00cfe40007ffe1ff */
[----:B------:R-:W-:-:S02]  /*3d70*/  IADD3 R2, -R11, 0x10, RZ ;  /* 0x000000100b027810 */ /* 0x000fc40007ffe1ff */
[----:B------:R-:W-:Y:S02]  /*3d80*/  LOP3.LUT R8, R8, 0xf, RZ, 0xc0, !PT ;  /* 0x0000000f08087812 */ /* 0x000fe400078ec0ff */
[----:B------:R-:W-:Y:S02]  /*3d90*/  IADD3 R3, -R10, 0x10, RZ ;  /* 0x000000100a037810 */ /* 0x000fe40007ffe1ff */
[----:B------:R-:W-:Y:S02]  /*3da0*/  LOP3.LUT R6, R2, 0xf, RZ, 0xc0, !PT ;  /* 0x0000000f02067812 */ /* 0x000fe400078ec0ff */
[-C--:B------:R-:W-:Y:S02]  /*3db0*/  IADD3 R8, P4, P0, R8, R0.reuse, R159 ;  /* 0x0000000008087210 */ /* 0x080fe4000789e09f */
[----:B------:R-:W-:Y:S02]  /*3dc0*/  LOP3.LUT R2, R3, 0xf, RZ, 0xc0, !PT ;  /* 0x0000000f03027812 */ /* 0x000fe400078ec0ff */
[----:B------:R-:W-:-:S02]  /*3dd0*/  IADD3 R6, P6, P5, R6, R0, R160 ;  /* 0x0000000006067210 */ /* 0x000fc40007dde0a0 */
[----:B------:R-:W-:Y:S02]  /*3de0*/  IADD3.X R9, RZ, R4, R125, P4, P0 ;  /* 0x00000004ff097210 */ /* 0x000fe400027e047d */
[----:B------:R-:W-:Y:S02]  /*3df0*/  IADD3 R2, P4, P0, R2, R0, R161 ;  /* 0x0000000002027210 */ /* 0x000fe4000789e0a1 */
[-C--:B------:R-:W-:Y:S02]  /*3e00*/  IADD3.X R7, RZ, R4.reuse, R127, P6, P5 ;  /* 0x00000004ff077210 */ /* 0x080fe400037ea47f */
[----:B------:R-:W-:Y:S02]  /*3e10*/  ISETP.NE.U32.AND P6, PT, R12, RZ, PT ;  /* 0x000000ff0c00720c */ /* 0x000fe40003fc5070 */
[----:B------:R-:W-:Y:S02]  /*3e20*/  ISETP.NE.U32.AND P5, PT, R11, RZ, PT ;  /* 0x000000ff0b00720c */ /* 0x000fe40003fa5070 */
[----:B------:R-:W-:-:S02]  /*3e30*/  IADD3.X R3, RZ, R4, R126, P4, P0 ;  /* 0x00000004ff037210 */ /* 0x000fc400027e047e */
[----:B------:R-:W-:-:S07]  /*3e40*/  ISETP.NE.U32.AND P0, PT, R10, RZ, PT ;  /* 0x000000ff0a00720c */ /* 0x000fce0003f05070 */
[----:B------:R-:W-:Y:S01]  /*3e50*/  @!PT LDS RZ, [RZ] ;  /* 0x00000000fffff984 */ /* 0x000fe20000000800 */
[----:B------:R-:W-:Y:S01]  /*3e60*/  @!PT LDS RZ, [RZ] ;  /* 0x00000000fffff984 */ /* 0x000fe20000000800 */
[----:B------:R-:W-:Y:S01]  /*3e70*/  @!PT LDS RZ, [RZ] ;  /* 0x00000000fffff984 */ /* 0x000fe20000000800 */
[----:B------:R1:W-:Y:S04]  /*3e80*/  LDGSTS.E.BYPASS.LTC128B.128.ZFILL [R217+0x3900], [R8.64], P6 ;  /* 0x0390000008d97fae */ /* 0x0003e8000b141d46 */
[----:B------:R1:W-:Y:S04]  /*3e90*/  LDGSTS.E.BYPASS.LTC128B.128.ZFILL [R217+0x4900], [R6.64], P5 ;  /* 0x0490000006d97fae */ /* 0x0003e8000a941d46 */
[----:B------:R1:W-:Y:S02]  /*3ea0*/  LDGSTS.E.BYPASS.LTC128B.128.ZFILL [R217+0x5900], [R2.64], P0 ;  /* 0x0590000002d97fae */ /* 0x0003e40008141d46 */
.L_x_1269:
[----:B--234-:R-:W-:Y:S05]  /*3eb0*/  BSYNC B0 ;  /* 0x0000000000007941 */ /* 0x01cfea0003800000 */
.L_x_1268:
[----:B-1----:R-:W2:Y:S04]  /*3ec0*/  LDL R3, [R1+0x78] ;  /* 0x0000780001037983 */ /* 0x002ea80000100800 */
[----:B------:R-:W2:Y:S04]  /*3ed0*/  LDL R2, [R1+0xb4] ;  /* 0x0000b40001027983 */ /* 0x000ea80000100800 */
[----:B------:R-:W3:Y:S01]  /*3ee0*/  LDL R5, [R1+0x3c] ;  /* 0x00003c0001057983 */ /* 0x000ee20000100800 */
[----:B------:R-:W-:-:S03]  /*3ef0*/  MOV R0, 0x1 ;  /* 0x0000000100007802 */ /* 0x000fc60000000f00 */
[----:B------:R-:W0:Y:S02]  /*3f00*/  LDGDEPBAR ;  /* 0x00000000000079af */ /* 0x000e240000000000 */
[----:B------:R-:W-:Y:S01]  /*3f10*/  IMAD R0, R124, -0x40, R0 ;  /* 0xffffffc07c007824 */ /* 0x000fe200078e0200 */
[----:B--2---:R-:W-:Y:S02]  /*3f20*/  IADD3 R4, R2, R3, RZ ;  /* 0x0000000302047210 */ /* 0x004fe40007ffe0ff */
[----:B------:R-:W-:Y:S02]  /*3f30*/  MOV R3, c[0x0][0x2ac] ;  /* 0x0000ab0000037a02 */ /* 0x000fe40000000f00 */
[----:B---3--:R-:W-:Y:S01]  /*3f40*/  IADD3 R7, -R5, R140, RZ ;  /* 0x0000008c05077210 */ /* 0x008fe20007ffe1ff */
[----:B------:R-:W-:Y:S01]  /*3f50*/  @P3 IMAD.HI.U32 R2, R4, c[0x0][0x2c8], RZ ;  /* 0x0000b20004023a27 */ /* 0x000fe200078e00ff */
[----:B------:R1:W-:Y:S03]  /*3f60*/  STL [R1], R4 ;  /* 0x0000000401007387 */ /* 0x0003e60000100800 */
[----:B------:R-:W-:-:S05]  /*3f70*/  IMAD R0, R3, c[0x0][0x1d0], R0 ;  /* 0x0000740003007a24 */ /* 0x000fca00078e0200 */
[----:B------:R-:W-:Y:S02]  /*3f80*/  IADD3 R6, R0, -c[0x0][0x168], -R5 ;  /* 0x80005a0000067a10 */ /* 0x000fe40007ffe805 */
[----:B-1----:R-:W-:Y:S01]  /*3f90*/  @P3 SHF.R.U32.HI R4, RZ, c[0x0][0x2cc], R2 ;  /* 0x0000b300ff043a19 */ /* 0x002fe20000011602 */
[----:B------:R-:W-:Y:S05]  /*3fa0*/  BRA.DIV ~URZ, `(.L_x_1272) ;  /* 0x0000d4827f007947 */ /* 0x000fea000b800000 */
[----:B------:R1:W2:Y:S02]  /*3fb0*/  SHFL.IDX PT, R0, R4, RZ, 0x1c1f ;  /* 0x001c1fff04007589 */ /* 0x0002a400000e0000 */
.L_x_1320:
[----:B--2---:R-:W-:-:S05]  /*3fc0*/  IMAD.IADD R0, R6, 0x1, R0 ;  /* 0x0000000106007824 */ /* 0x004fca00078e0200 */
[----:B------:R-:W-:-:S04]  /*3fd0*/  IMNMX R0, R7, R0, PT ;  /* 0x0000000007007217 */ /* 0x000fc80003800200 */
[C---:B------:R-:W-:Y:S02]  /*3fe0*/  ISETP.GT.AND P6, PT, R0.reuse, RZ, PT ;  /* 0x000000ff0000720c */ /* 0x040fe40003fc4270 */
[C---:B------:R-:W-:Y:S02]  /*3ff0*/  ISETP.GT.AND P5, PT, R0.reuse, 0x1, PT ;  /* 0x000000010000780c */ /* 0x040fe40003fa4270 */
[C---:B------:R-:W-:Y:S02]  /*4000*/  ISETP.GT.AND P4, PT, R0.reuse, 0x8, PT ;  /* 0x000000080000780c */ /* 0x040fe40003f84270 */
[----:B------:R-:W-:Y:S02]  /*4010*/  ISETP.GT.AND P0, PT, R0, 0x9, PT ;  /* 0x000000090000780c */ /* 0x000fe40003f04270 */
        /* <DEDUP_REMOVED lines=16> */
[----:B------:R-:W-:Y:S02]  /*4120*/  FSEL R98, R84, -INF , P6 ;  /* 0xff80000054627808 */ /* 0x000fe40003000000 */
[----:B------:R-:W-:Y:S02]  /*4130*/  FSEL R100, R49, -INF , P5 ;  /* 0xff80000031647808 */ /* 0x000fe40002800000 */
[----:B------:R-:W-:Y:S02]  /*4140*/  FSEL R106, R48, -INF , P4 ;  /* 0xff800000306a7808 */ /* 0x000fe40002000000 */
[----:B------:R-:W-:-:S02]  /*4150*/  FSEL R107, R77, -INF , P0 ;  /* 0xff8000004d6b7808 */ /* 0x000fc40000000000 */
[C---:B------:R-:W-:Y:S02]  /*4160*/  ISETP.GT.AND P6, PT, R0.reuse, 0x30, PT ;  /* 0x000000300000780c */ /* 0x040fe40003fc4270 */
[C---:B------:R-:W-:Y:S02]  /*4170*/  ISETP.GT.AND P5, PT, R0.reuse, 0x31, PT ;  /* 0x000000310000780c */ /* 0x040fe40003fa4270 */
[C---:B------:R-:W-:Y:S02]  /*4180*/  ISETP.GT.AND P4, PT, R0.reuse, 0x38, PT ;  /* 0x000000380000780c */ /* 0x040fe40003f84270 */
[----:B------:R-:W-:Y:S02]  /*4190*/  ISETP.GT.AND P0, PT, R0, 0x39, PT ;  /* 0x000000390000780c */ /* 0x000fe40003f04270 */
[----:B------:R-:W-:Y:S02]  /*41a0*/  FSEL R105, R44, -INF , P6 ;  /* 0xff8000002c697808 */ /* 0x000fe40003000000 */
[----:B------:R-:W-:-:S02]  /*41b0*/  FSEL R99, R45, -INF , P5 ;  /* 0xff8000002d637808 */ /* 0x000fc40002800000 */
[----:B------:R-:W-:Y:S02]  /*41c0*/  FSEL R97, R17, -INF , P4 ;  /* 0xff80000011617808 */ /* 0x000fe40002000000 */
[----:B------:R-:W-:Y:S01]  /*41d0*/  FSEL R96, R15, -INF , P0 ;  /* 0xff8000000f607808 */ /* 0x000fe20000000000 */
[----:B------:R-:W-:Y:S05]  /*41e0*/  BRA.DIV ~URZ, `(.L_x_1273) ;  /* 0x0000d2a27f007947 */ /* 0x000fea000b800000 */
[----:B------:R-:W2:Y:S04]  /*41f0*/  SHFL.IDX PT, R2, R4, 0x2, 0x1c1f ;  /* 0x005c1f0004027f89 */ /* 0x000ea800000e0000 */
[----:B------:R-:W3:Y:S04]  /*4200*/  SHFL.IDX PT, R3, R4, 0x1, 0x1c1f ;  /* 0x003c1f0004037f89 */ /* 0x000ee800000e0000 */
[----:B------:R4:W5:Y:S01]  /*4210*/  SHFL.IDX PT, R0, R4, 0x3, 0x1c1f ;  /* 0x007c1f0004007f89 */ /* 0x00096200000e0000 */
[----:B--2---:R-:W-:-:S02]  /*4220*/  IMAD.IADD R2, R6, 0x1, R2 ;  /* 0x0000000106027824 */ /* 0x004fc400078e0202 */
[----:B---3--:R-:W-:-:S03]  /*4230*/  IMAD.IADD R3, R6, 0x1, R3 ;  /* 0x0000000106037824 */ /* 0x008fc600078e0203 */
[----:B------:R-:W-:Y:S02]  /*4240*/  IMNMX R2, R7, R2, PT ;  /* 0x0000000207027217 */ /* 0x000fe40003800200 */
[----:B-1--4-:R-:W-:Y:S01]  /*4250*/  FMNMX.FTZ R4, R8, R10, !PT ;  /* 0x0000000a08047209 */ /* 0x012fe20007810000 */
[----:B-----5:R-:W-:Y:S01]  /*4260*/  IMAD.IADD R0, R6, 0x1, R0 ;  /* 0x0000000106007824 */ /* 0x020fe200078e0200 */
[C---:B------:R-:W-:Y:S02]  /*4270*/  ISETP.GT.AND P6, PT, R2.reuse, RZ, PT ;  /* 0x000000ff0200720c */ /* 0x040fe40003fc4270 */
        /* <DEDUP_REMOVED lines=27> */
[----:B------:R-:W-:Y:S02]  /*4430*/  IMNMX R3, R7, R3, PT ;  /* 0x0000000307037217 */ /* 0x000fe40003800200 */
[----:B------:R-:W-:Y:S02]  /*4440*/  FSEL R129, R38, -INF , P6 ;  /* 0xff80000026817808 */ /* 0x000fe40003000000 */
[----:B------:R-:W-:Y:S02]  /*4450*/  FSEL R128, R37, -INF , P5 ;  /* 0xff80000025807808 */ /* 0x000fe40002800000 */
[----:B------:R-:W-:Y:S02]  /*4460*/  FSEL R127, R31, -INF , P4 ;  /* 0xff8000001f7f7808 */ /* 0x000fe40002000000 */
[----:B------:R-:W-:Y:S02]  /*4470*/  FSEL R126, R28, -INF , P0 ;  /* 0xff8000001c7e7808 */ /* 0x000fe40000000000 */
[----:B------:R-:W-:-:S02]  /*4480*/  ISETP.GT.AND P6, PT, R3, RZ, PT ;  /* 0x000000ff0300720c */ /* 0x000fc40003fc4270 */
[C---:B------:R-:W-:Y:S02]  /*4490*/  ISETP.GT.AND P5, PT, R3.reuse, 0x1, PT ;  /* 0x000000010300780c */ /* 0x040fe40003fa4270 */
[C---:B------:R-:W-:Y:S02]  /*44a0*/  ISETP.GT.AND P4, PT, R3.reuse, 0x8, PT ;  /* 0x000000080300780c */ /* 0x040fe40003f84270 */
[----:B------:R-:W-:Y:S02]  /*44b0*/  ISETP.GT.AND P0, PT, R3, 0x9, PT ;  /* 0x000000090300780c */ /* 0x000fe40003f04270 */
[----:B------:R-:W-:Y:S02]  /*44c0*/  FSEL R9, R158, -INF , P6 ;  /* 0xff8000009e097808 */ /* 0x000fe40003000000 */
[----:B------:R-:W-:Y:S02]  /*44d0*/  FSEL R11, R157, -INF , P5 ;  /* 0xff8000009d0b7808 */ /* 0x000fe40002800000 */
[----:B------:R-:W-:-:S02]  /*44e0*/  FSEL R13, R143, -INF , P4 ;  /* 0xff8000008f0d7808 */ /* 0x000fc40002000000 */
[----:B------:R-:W-:Y:S02]  /*44f0*/  FSEL R15, R142, -INF , P0 ;  /* 0xff8000008e0f7808 */ /* 0x000fe40000000000 */
[C---:B------:R-:W-:Y:S02]  /*4500*/  ISETP.GT.AND P6, PT, R3.reuse, 0x10, PT ;  /* 0x000000100300780c */ /* 0x040fe40003fc4270 */
[C---:B------:R-:W-:Y:S02]  /*4510*/  ISETP.GT.AND P5, PT, R3.reuse, 0x11, PT ;  /* 0x000000110300780c */ /* 0x040fe40003fa4270 */
[C---:B------:R-:W-:Y:S02]  /*4520*/  ISETP.GT.AND P4, PT, R3.reuse, 0x18, PT ;  /* 0x000000180300780c */ /* 0x040fe40003f84270 */
[----:B------:R-:W-:Y:S02]  /*4530*/  ISETP.GT.AND P0, PT, R3, 0x19, PT ;  /* 0x000000190300780c */ /* 0x000fe40003f04270 */
[----:B------:R-:W-:-:S02]  /*4540*/  FSEL R17, R113, -INF , P6 ;  /* 0xff80000071117808 */ /* 0x000fc40003000000 */
[----:B------:R-:W-:Y:S02]  /*4550*/  FSEL R19, R112, -INF , P5 ;  /* 0xff80000070137808 */ /* 0x000fe40002800000 */
[----:B------:R-:W-:Y:S02]  /*4560*/  FSEL R21, R95, -INF , P4 ;  /* 0xff8000005f157808 */ /* 0x000fe40002000000 */
[----:B------:R-:W-:Y:S02]  /*4570*/  FSEL R24, R94, -INF , P0 ;  /* 0xff8000005e187808 */ /* 0x000fe40000000000 */
[C---:B------:R-:W-:Y:S02]  /*4580*/  ISETP.GT.AND P6, PT, R3.reuse, 0x20, PT ;  /* 0x000000200300780c */ /* 0x040fe40003fc4270 */
[C---:B------:R-:W-:Y:S02]  /*4590*/  ISETP.GT.AND P5, PT, R3.reuse, 0x21, PT ;  /* 0x000000210300780c */ /* 0x040fe40003fa4270 */
[----:B------:R-:W-:-:S02]  /*45a0*/  ISETP.GT.AND P4, PT, R3, 0x28, PT ;  /* 0x000000280300780c */ /* 0x000fc40003f84270 */
[----:B------:R-:W-:Y:S02]  /*45b0*/  ISETP.GT.AND P0, PT, R3, 0x29, PT ;  /* 0x000000290300780c */ /* 0x000fe40003f04270 */
[----:B------:R-:W-:Y:S02]  /*45c0*/  FSEL R116, R87, -INF , P6 ;  /* 0xff80000057747808 */ /* 0x000fe40003000000 */
[----:B------:R-:W-:Y:S02]  /*45d0*/  FSEL R120, R86, -INF , P5 ;  /* 0xff80000056787808 */ /* 0x000fe40002800000 */
[----:B------:R-:W-:Y:S02]  /*45e0*/  FSEL R119, R78, -INF , P4 ;  /* 0xff8000004e777808 */ /* 0x000fe40002000000 */
[----:B------:R-:W-:Y:S02]  /*45f0*/  FSEL R118, R79, -INF , P0 ;  /* 0xff8000004f767808 */ /* 0x000fe40000000000 */
[----:B------:R-:W-:-:S02]  /*4600*/  ISETP.GT.AND P6, PT, R3, 0x30, PT ;  /* 0x000000300300780c */ /* 0x000fc40003fc4270 */
[C---:B------:R-:W-:Y:S02]  /*4610*/  ISETP.GT.AND P5, PT, R3.reuse, 0x31, PT ;  /* 0x000000310300780c */ /* 0x040fe40003fa4270 */
[C---:B------:R-:W-:Y:S02]  /*4620*/  ISETP.GT.AND P4, PT, R3.reuse, 0x38, PT ;  /* 0x000000380300780c */ /* 0x040fe40003f84270 */
[----:B------:R-:W-:Y:S02]  /*4630*/  ISETP.GT.AND P0, PT, R3, 0x39, PT ;  /* 0x000000390300780c */ /* 0x000fe40003f04270 */
[----:B------:R-:W-:Y:S02]  /*4640*/  IMNMX R0, R7, R0, PT ;  /* 0x0000000007007217 */ /* 0x000fe40003800200 */
[----:B------:R-:W-:Y:S02]  /*4650*/  FSEL R117, R46, -INF , P6 ;  /* 0xff8000002e757808 */ /* 0x000fe40003000000 */
[----:B------:R-:W-:-:S02]  /*4660*/  FSEL R123, R47, -INF , P5 ;  /* 0xff8000002f7b7808 */ /* 0x000fc40002800000 */
[----:B------:R-:W-:Y:S02]  /*4670*/  FSEL R122, R34, -INF , P4 ;  /* 0xff800000227a7808 */ /* 0x000fe40002000000 */
[----:B------:R-:W-:Y:S02]  /*4680*/  FSEL R121, R32, -INF , P0 ;  /* 0xff80000020797808 */ /* 0x000fe40000000000 */
        /* <DEDUP_REMOVED lines=24> */
[----:B------:R-:W-:Y:S02]  /*4810*/  FMNMX.FTZ R2, R12, R4, !PT ;  /* 0x000000040c027209 */ /* 0x000fe40007810000 */
[C---:B------:R-:W-:Y:S02]  /*4820*/  ISETP.GT.AND P6, PT, R0.reuse, 0x30, PT ;  /* 0x000000300000780c */ /* 0x040fe40003fc4270 */
[C---:B------:R-:W-:Y:S02]  /*4830*/  ISETP.GT.AND P5, PT, R0.reuse, 0x31, PT ;  /* 0x000000310000780c */ /* 0x040fe40003fa4270 */
[----:B------:R-:W-:-:S02]  /*4840*/  ISETP.GT.AND P4, PT, R0, 0x38, PT ;  /* 0x000000380000780c */ /* 0x000fc40003f84270 */
[----:B------:R-:W-:Y:S02]  /*4850*/  ISETP.GT.AND P0, PT, R0, 0x39, PT ;  /* 0x000000390000780c */ /* 0x000fe40003f04270 */
        /* <DEDUP_REMOVED lines=42> */
[----:B------:R-:W-:Y:S02]  /*4b00*/  FSEL R112, R41, -INF , P6 ;  /* 0xff80000029707808 */ /* 0x000fe40003000000 */
[----:B------:R-:W-:Y:S02]  /*4b10*/  FMNMX.FTZ R0, R105, R0, !PT ;  /* 0x0000000069007209 */ /* 0x000fe40007810000 */
[----:B------:R-:W-:Y:S02]  /*4b20*/  FMNMX.FTZ R103, R117, R103, !PT ;  /* 0x0000006775677209 */ /* 0x000fe40007810000 */
[----:B------:R-:W-:Y:S02]  /*4b30*/  FMNMX.FTZ R3, R114, R3, !PT ;  /* 0x0000000372037209 */ /* 0x000fe40007810000 */
[----:B------:R-:W-:-:S02]  /*4b40*/  FMNMX.FTZ R2, R128, R2, !PT ;  /* 0x0000000280027209 */ /* 0x000fc40007810000 */
[----:B------:R-:W-:Y:S02]  /*4b50*/  FSEL R111, R39, -INF , P5 ;  /* 0xff800000276f7808 */ /* 0x000fe40002800000 */
[----:B------:R-:W-:Y:S02]  /*4b60*/  FMNMX.FTZ R0, R99, R0, !PT ;  /* 0x0000000063007209 */ /* 0x000fe40007810000 */
[----:B------:R-:W-:Y:S02]  /*4b70*/  FMNMX.FTZ R103, R123, R103, !PT ;  /* 0x000000677b677209 */ /* 0x000fe40007810000 */
[----:B------:R-:W-:Y:S02]  /*4b80*/  FMNMX.FTZ R3, R112, R3, !PT ;  /* 0x0000000370037209 */ /* 0x000fe40007810000 */
[----:B------:R-:W-:Y:S02]  /*4b90*/  FMNMX.FTZ R2, R127, R2, !PT ;  /* 0x000000027f027209 */ /* 0x000fe40007810000 */
[----:B------:R-:W-:-:S02]  /*4ba0*/  FSEL R110, R36, -INF , P4 ;  /* 0xff800000246e7808 */ /* 0x000fc40002000000 */
[----:B------:R-:W-:Y:S02]  /*4bb0*/  FMNMX.FTZ R0, R97, R0, !PT ;  /* 0x0000000061007209 */ /* 0x000fe40007810000 */
[----:B------:R-:W-:Y:S02]  /*4bc0*/  FMNMX.FTZ R103, R122, R103, !PT ;  /* 0x000000677a677209 */ /* 0x000fe40007810000 */
[----:B------:R-:W-:Y:S02]  /*4bd0*/  FMNMX.FTZ R3, R111, R3, !PT ;  /* 0x000000036f037209 */ /* 0x000fe40007810000 */
[----:B------:R-:W-:Y:S02]  /*4be0*/  FMNMX.FTZ R102, R126, R2, !PT ;  /* 0x000000027e667209 */ /* 0x000fe40007810000 */
[----:B------:R-:W-:Y:S02]  /*4bf0*/  FMNMX.FTZ R0, R96, R0, !PT ;  /* 0x0000000060007209 */ /* 0x000fe40007810000 */
[----:B------:R-:W-:Y:S01]  /*4c00*/  FMNMX.FTZ R103, R121, R103, !PT ;  /* 0x0000006779677209 */ /* 0x000fe20007810000 */
[----:B------:R-:W1:Y:S01]  /*4c10*/  SHFL.BFLY PT, R5, R102, 0x2, 0x1f ;  /* 0x0c401f0066057f89 */ /* 0x000e6200000e0000 */
[----:B------:R-:W-:-:S02]  /*4c20*/  FSEL R108, R42, -INF , P0 ;  /* 0xff8000002a6c7808 */ /* 0x000fc40000000000 */
[----:B------:R-:W-:Y:S01]  /*4c30*/  FMNMX.FTZ R2, R110, R3, !PT ;  /* 0x000000036e027209 */ /* 0x000fe20007810000 */
[----:B------:R-:W2:Y:S03]  /*4c40*/  SHFL.BFLY PT, R4, R0, 0x2, 0x1f ;  /* 0x0c401f0000047f89 */ /* 0x000ea600000e0000 */
[----:B------:R-:W-:Y:S01]  /*4c50*/  FMNMX.FTZ R2, R108, R2, !PT ;  /* 0x000000026c027209 */ /* 0x000fe20007810000 */
        /* <DEDUP_REMOVED lines=8> */
[----:B------:R-:W3:Y:S04]  /*4ce0*/  SHFL.BFLY PT, R3, R103, 0x1, 0x1f ;  /* 0x0c201f0067037f89 */ /* 0x000ee800000e0000 */
[----:B------:R4:W4:Y:S01]  /*4cf0*/  SHFL.BFLY PT, R101, R6, 0x1, 0x1f ;  /* 0x0c201f0006657f89 */ /* 0x00092200000e0000 */
[----:B-1----:R-:W-:Y:S02]  /*4d00*/  FMNMX.FTZ R102, R102, R4, !PT ;  /* 0x0000000466667209 */ /* 0x002fe40007810000 */
[----:B--2---:R-:W-:Y:S02]  /*4d10*/  FMNMX.FTZ R104, R0, R104, !PT ;  /* 0x0000006800687209 */ /* 0x004fe40007810000 */
[----:B---3--:R-:W-:-:S03]  /*4d20*/  FMNMX.FTZ R103, R103, R3, !PT ;  /* 0x0000000367677209 */ /* 0x008fc60007810000 */
.L_x_1321:
[C---:B------:R-:W-:Y:S01]  /*4d30*/  FMUL.FTZ R4, R104.reuse, c[0x0][0x2d0] ;  /* 0x0000b40068047a20 */ /* 0x040fe20000410000 */
[----:B------:R-:W-:Y:S01]  /*4d40*/  FSETP.NEU.FTZ.AND P0, PT, R104, -INF , PT ;  /* 0xff8000006800780b */ /* 0x000fe20003f1d000 */
[----:B------:R-:W2:Y:S01]  /*4d50*/  LDL R247, [R1+0x78] ;  /* 0x0000780001f77983 */ /* 0x000ea20000100800 */
[----:B------:R-:W-:Y:S01]  /*4d60*/  FMUL.FTZ R3, R103, c[0x0][0x2d0] ;  /* 0x0000b40067037a20 */ /* 0x000fe20000410000 */
[----:B----4-:R-:W-:Y:S01]  /*4d70*/  FMNMX.FTZ R101, R101, R6, !PT ;  /* 0x0000000665657209 */ /* 0x010fe20007810000 */
[----:B------:R-:W-:Y:S01]  /*4d80*/  WARPSYNC 0xffffffff ;  /* 0xffffffff00007948 */ /* 0x000fe20003800000 */
[----:B------:R-:W-:Y:S01]  /*4d90*/  FSEL R4, R4, RZ, P0 ;  /* 0x000000ff04047208 */ /* 0x000fe20000000000 */
[----:B------:R-:W-:Y:S01]  /*4da0*/  LDSM.16.MT88.4 R36, [R201] ;  /* 0x00000000c924783b */ /* 0x000fe20000004200 */
[----:B------:R-:W-:-:S03]  /*4db0*/  FSETP.NEU.FTZ.AND P0, PT, R103, -INF , PT ;  /* 0xff8000006700780b */ /* 0x000fc60003f1d000 */
[--C-:B------:R-:W-:Y:S01]  /*4dc0*/  FFMA.FTZ R0, R8, c[0x0][0x2d0], -R4.reuse ;  /* 0x0000b40008007a23 */ /* 0x100fe20000010804 */
[----:B------:R-:W-:Y:S01]  /*4dd0*/  FSEL R3, R3, RZ, P0 ;  /* 0x000000ff03037208 */ /* 0x000fe20000000000 */
[--C-:B------:R-:W-:Y:S01]  /*4de0*/  FFMA.FTZ R2, R20, c[0x0][0x2d0], -R4.reuse ;  /* 0x0000b40014027a23 */ /* 0x100fe20000010804 */
[----:B------:R-:W-:Y:S01]  /*4df0*/  FSETP.NEU.FTZ.AND P0, PT, R102, -INF , PT ;  /* 0xff8000006600780b */ /* 0x000fe20003f1d000 */
[----:B------:R1:W-:Y:S01]  /*4e00*/  MUFU.EX2 R189, R0 ;  /* 0x0000000000bd7308 */ /* 0x0003e20000000800 */
[----:B------:R-:W3:Y:S01]  /*4e10*/  LDSM.16.MT88.4 R48, [R202] ;  /* 0x00000000ca30783b */ /* 0x000ee20000004200 */
[----:B------:R-:W-:Y:S02]  /*4e20*/  FFMA.FTZ R5, R21, c[0x0][0x2d0], -R3 ;  /* 0x0000b40015057a23 */ /* 0x000fe40000010803 */
[--C-:B------:R-:W-:Y:S01]  /*4e30*/  FFMA.FTZ R105, R105, c[0x0][0x2d0], -R4.reuse ;  /* 0x0000b40069697a23 */ /* 0x100fe20000010804 */
[----:B------:R-:W4:Y:S01]  /*4e40*/  LDSM.16.MT88.4 R56, [R201+0x1000] ;  /* 0x00100000c938783b */ /* 0x000f220000004200 */
[----:B------:R-:W-:-:S02]  /*4e50*/  FFMA.FTZ R99, R99, c[0x0][0x2d0], -R4 ;  /* 0x0000b40063637a23 */ /* 0x000fc40000010804 */
[----:B------:R5:W-:Y:S01]  /*4e60*/  MUFU.EX2 R241, R2 ;  /* 0x0000000200f17308 */ /* 0x000be20000000800 */
[----:B------:R-:W-:Y:S01]  /*4e70*/  LDSM.16.MT88.4 R68, [R202+0x2000] ;  /* 0x00200000ca44783b */ /* 0x000fe20000004200 */
[----:B------:R-:W-:-:S03]  /*4e80*/  FFMA.FTZ R97, R97, c[0x0][0x2d0], -R4 ;  /* 0x0000b40061617a23 */ /* 0x000fc60000010804 */
[----:B------:R-:W-:Y:S01]  /*4e90*/  LDSM.16.MT88.4 R64, [R201+0x2000] ;  /* 0x00200000c940783b */ /* 0x000fe20000004200 */
[----:B-1----:R-:W-:Y:S02]  /*4ea0*/  FFMA.FTZ R0, R10, c[0x0][0x2d0], -R4 ;  /* 0x0000b4000a007a23 */ /* 0x002fe40000010804 */
[----:B------:R1:W-:Y:S01]  /*4eb0*/  MUFU.EX2 R236, R5 ;  /* 0x0000000500ec7308 */ /* 0x0003e20000000800 */
[----:B-----5:R-:W-:-:S07]  /*4ec0*/  FMUL.FTZ R2, R102, c[0x0][0x2d0] ;  /* 0x0000b40066027a20 */ /* 0x020fce0000410000 */
[----:B------:R5:W3:Y:S01]  /*4ed0*/  MUFU.EX2 R188, R0 ;  /* 0x0000000000bc7308 */ /* 0x000ae20000000800 */
[----:B------:R-:W-:Y:S02]  /*4ee0*/  FSEL R2, R2, RZ, P0 ;  /* 0x000000ff02027208 */ /* 0x000fe40000000000 */
[----:B------:R-:W-:-:S05]  /*4ef0*/  FSETP.NEU.FTZ.AND P0, PT, R101, -INF , PT ;  /* 0xff8000006500780b */ /* 0x000fca0003f1d000 */
[----:B------:R-:W-:Y:S01]  /*4f00*/  MUFU.EX2 R105, R105 ;  /* 0x0000006900697308 */ /* 0x000fe20000000800 */
[----:B-1----:R-:W-:Y:S02]  /*4f10*/  FFMA.FTZ R5, R30, c[0x0][0x2d0], -R2 ;  /* 0x0000b4001e057a23 */ /* 0x002fe40000010802 */
[----:B-----5:R-:W-:-:S05]  /*4f20*/  FFMA.FTZ R0, R12, c[0x0][0x2d0], -R4 ;  /* 0x0000b4000c007a23 */ /* 0x020fca0000010804 */
[----:B------:R1:W-:Y:S01]  /*4f30*/  MUFU.EX2 R229, R5 ;  /* 0x0000000500e57308 */ /* 0x0003e20000000800 */
[----:B---3--:R-:W-:-:S07]  /*4f40*/  F2FP.PACK_AB R20, R188, R189 ;  /* 0x000000bdbc14723e */ /* 0x008fce00000000ff */
[----:B------:R3:W-:Y:S01]  /*4f50*/  MUFU.EX2 R191, R0 ;  /* 0x0000000000bf7308 */ /* 0x0007e20000000800 */
[----:B-1----:R-:W-:-:S07]  /*4f60*/  FFMA.FTZ R5, R33, c[0x0][0x2d0], -R2 ;  /* 0x0000b40021057a23 */ /* 0x002fce0000010802 */
[----:B------:R-:W-:Y:S01]  /*4f70*/  MUFU.EX2 R230, R5 ;  /* 0x0000000500e67308 */ /* 0x000fe20000000800 */
[----:B---3--:R-:W-:-:S07]  /*4f80*/  FFMA.FTZ R0, R14, c[0x0][0x2d0], -R4 ;  /* 0x0000b4000e007a23 */ /* 0x008fce0000010804 */
[----:B------:R1:W3:Y:S02]  /*4f90*/  MUFU.EX2 R192, R0 ;  /* 0x0000000000c07308 */ /* 0x0002e40000000800 */
[----:B-1----:R-:W-:-:S06]  /*4fa0*/  FFMA.FTZ R0, R16, c[0x0][0x2d0], -R4 ;  /* 0x0000b40010007a23 */ /* 0x002fcc0000010804 */
[----:B------:R1:W-:Y:S02]  /*4fb0*/  MUFU.EX2 R238, R0 ;  /* 0x0000000000ee7308 */ /* 0x0003e40000000800 */
[----:B-1----:R-:W-:-:S06]  /*4fc0*/  FFMA.FTZ R0, R18, c[0x0][0x2d0], -R4 ;  /* 0x0000b40012007a23 */ /* 0x002fcc0000010804 */
[----:B------:R1:W5:Y:S02]  /*4fd0*/  MUFU.EX2 R239, R0 ;  /* 0x0000000000ef7308 */ /* 0x0003640000000800 */
[----:B-1----:R-:W-:Y:S01]  /*4fe0*/  FFMA.FTZ R0, R22, c[0x0][0x2d0], -R4 ;  /* 0x0000b40016007a23 */ /* 0x002fe20000010804 */
[----:B---3--:R-:W-:Y:S02]  /*4ff0*/  F2FP.PACK_AB R22, R192, R191 ;  /* 0x000000bfc016723e */ /* 0x008fe400000000ff */
[----:B-----5:R-:W-:-:S03]  /*5000*/  F2FP.PACK_AB R12, R239, R238 ;  /* 0x000000eeef0c723e */ /* 0x020fc600000000ff */
        /* <DEDUP_REMOVED lines=17> */
[----:B------:R1:W3:Y:S02]  /*5120*/  MUFU.EX2 R237, R0 ;  /* 0x0000000000ed7308 */ /* 0x0002e40000000800 */
[----:B-1----:R-:W-:Y:S01]  /*5130*/  FFMA.FTZ R0, R23, c[0x0][0x2d0], -R2 ;  /* 0x0000b40017007a23 */ /* 0x002fe20000010802 */
[----:B------:R-:W-:Y:S02]  /*5140*/  F2FP.PACK_AB R23, R190, R163 ;  /* 0x000000a3be17723e */ /* 0x000fe400000000ff */
[----:B---3--:R-:W-:-:S03]  /*5150*/  F2FP.PACK_AB R15, R237, R236 ;  /* 0x000000eced0f723e */ /* 0x008fc600000000ff */
[----:B------:R1:W-:Y:S02]  /*5160*/  MUFU.EX2 R147, R0 ;  /* 0x0000000000937308 */ /* 0x0003e40000000800 */
[C---:B------:R-:W-:Y:S08]  /*5170*/  HMMA.16816.F32 R84, R20.reuse, R48, RZ ;  /* 0x000000301454723c */ /* 0x040ff000000018ff */
[----:B----4-:R-:W-:Y:S01]  /*5180*/  HMMA.16816.F32 R80, R20, R56, RZ ;  /* 0x000000381450723c */ /* 0x010fe200000018ff */
[----:B-1----:R-:W-:-:S04]  /*5190*/  FFMA.FTZ R0, R25, c[0x0][0x2d0], -R2 ;  /* 0x0000b40019007a23 */ /* 0x002fc80000010802 */
[----:B------:R1:W3:Y:S03]  /*51a0*/  MUFU.EX2 R146, R0 ;  /* 0x0000000000927308 */ /* 0x0002e60000000800 */
[----:B------:R-:W-:Y:S01]  /*51b0*/  HMMA.16816.F32 R44, R20, R36, RZ ;  /* 0x00000024142c723c */ /* 0x000fe200000018ff */
[----:B-1----:R-:W-:Y:S01]  /*51c0*/  FFMA.FTZ R0, R26, c[0x0][0x2d0], -R2 ;  /* 0x0000b4001a007a23 */ /* 0x002fe20000010802 */
[----:B---3--:R-:W-:-:S03]  /*51d0*/  F2FP.PACK_AB R16, R146, R147 ;  /* 0x000000939210723e */ /* 0x008fc600000000ff */
[----:B------:R1:W-:Y:S02]  /*51e0*/  MUFU.EX2 R160, R0 ;  /* 0x0000000000a07308 */ /* 0x0003e40000000800 */
[--C-:B-1----:R-:W-:Y:S02]  /*51f0*/  FFMA.FTZ R0, R27, c[0x0][0x2d0], -R2.reuse ;  /* 0x0000b4001b007a23 */ /* 0x102fe40000010802 */
[----:B------:R-:W1:Y:S04]  /*5200*/  LDSM.16.MT88.4 R24, [R201+0x1400] ;  /* 0x00140000c918783b */ /* 0x000e680000004200 */
[----:B------:R3:W4:Y:S02]  /*5210*/  MUFU.EX2 R227, R0 ;  /* 0x0000000000e37308 */ /* 0x0007240000000800 */
[----:B---3--:R-:W-:Y:S01]  /*5220*/  FFMA.FTZ R0, R29, c[0x0][0x2d0], -R2 ;  /* 0x0000b4001d007a23 */ /* 0x008fe20000010802 */
[----:B----4-:R-:W-:-:S05]  /*5230*/  F2FP.PACK_AB R18, R227, R160 ;  /* 0x000000a0e312723e */ /* 0x010fca00000000ff */
[----:B------:R3:W4:Y:S02]  /*5240*/  MUFU.EX2 R228, R0 ;  /* 0x0000000000e47308 */ /* 0x0007240000000800 */
[----:B---3--:R-:W-:Y:S01]  /*5250*/  FMUL.FTZ R0, R101, c[0x0][0x2d0] ;  /* 0x0000b40065007a20 */ /* 0x008fe20000410000 */
[----:B----4-:R-:W-:Y:S01]  /*5260*/  F2FP.PACK_AB R8, R229, R228 ;  /* 0x000000e4e508723e */ /* 0x010fe200000000ff */
[----:B-1----:R-:W-:Y:S03]  /*5270*/  HMMA.16816.F32 R156, R12, R24, R80 ;  /* 0x000000180c9c723c */ /* 0x002fe60000001850 */
[----:B------:R-:W-:-:S05]  /*5280*/  FSEL R0, R0, RZ, P0 ;  /* 0x000000ff00007208 */ /* 0x000fca0000000000 */
[--C-:B------:R-:W-:Y:S02]  /*5290*/  FFMA.FTZ R5, R7, c[0x0][0x2d0], -R0.reuse ;  /* 0x0000b40007057a23 */ /* 0x100fe40000010800 */
[--C-:B------:R-:W-:Y:S02]  /*52a0*/  FFMA.FTZ R6, R35, c[0x0][0x2d0], -R0.reuse ;  /* 0x0000b40023067a23 */ /* 0x100fe40000010800 */
[----:B------:R1:W-:Y:S08]  /*52b0*/  MUFU.EX2 R145, R5 ;  /* 0x0000000500917308 */ /* 0x0003f00000000800 */
[----:B------:R-:W-:Y:S01]  /*52c0*/  MUFU.EX2 R226, R6 ;  /* 0x0000000600e27308 */ /* 0x000fe20000000800 */
[----:B-1----:R-:W-:-:S07]  /*52d0*/  FFMA.FTZ R5, R28, c[0x0][0x2d0], -R0 ;  /* 0x0000b4001c057a23 */ /* 0x002fce0000010800 */
[----:B------:R1:W3:Y:S02]  /*52e0*/  MUFU.EX2 R144, R5 ;  /* 0x0000000500907308 */ /* 0x0002e40000000800 */
[--C-:B-1----:R-:W-:Y:S01]  /*52f0*/  FFMA.FTZ R5, R31, c[0x0][0x2d0], -R0.reuse ;  /* 0x0000b4001f057a23 */ /* 0x102fe20000010800 */
[----:B---3--:R-:W-:Y:S01]  /*5300*/  F2FP.PACK_AB R17, R144, R145 ;  /* 0x000000919011723e */ /* 0x008fe200000000ff */
[----:B------:R-:W1:Y:S04]  /*5310*/  LDSM.16.MT88.4 R28, [R202+0x400] ;  /* 0x00040000ca1c783b */ /* 0x000e680000004200 */
[----:B------:R3:W-:Y:S02]  /*5320*/  MUFU.EX2 R223, R5 ;  /* 0x0000000500df7308 */ /* 0x0007e40000000800 */
[----:B---3--:R-:W-:-:S06]  /*5330*/  FFMA.FTZ R5, R32, c[0x0][0x2d0], -R0 ;  /* 0x0000b40020057a23 */ /* 0x008fcc0000010800 */
[----:B------:R3:W4:Y:S02]  /*5340*/  MUFU.EX2 R225, R5 ;  /* 0x0000000500e17308 */ /* 0x0007240000000800 */
[----:B---3--:R-:W-:Y:S01]  /*5350*/  FFMA.FTZ R5, R40, c[0x0][0x2d0], -R2 ;  /* 0x0000b40028057a23 */ /* 0x008fe20000010802 */
[----:B----4-:R-:W-:Y:S01]  /*5360*/  F2FP.PACK_AB R19, R225, R223 ;  /* 0x000000dfe113723e */ /* 0x010fe200000000ff */
[----:B------:R-:W3:Y:S01]  /*5370*/  LDSM.16.MT88.4 R40, [R201+0x400] ;  /* 0x00040000c928783b */ /* 0x000ee20000004200 */
[----:B-1----:R-:W-:Y:S03]  /*5380*/  HMMA.16816.F32 R148, R12, R28, R84 ;  /* 0x0000001c0c94723c */ /* 0x002fe60000001854 */
[----:B------:R1:W4:Y:S05]  /*5390*/  MUFU.EX2 R245, R5 ;  /* 0x0000000500f57308 */ /* 0x00032a0000000800 */
[C---:B------:R-:W-:Y:S07]  /*53a0*/  HMMA.16816.F32 R76, R16.reuse, R48, RZ ;  /* 0x00000030104c723c */ /* 0x040fee00000018ff */
[----:B------:R-:W-:Y:S01]  /*53b0*/  FFMA.FTZ R49, R96, c[0x0][0x2d0], -R4 ;  /* 0x0000b40060317a23 */ /* 0x000fe20000010804 */
[C---:B------:R-:W-:Y:S01]  /*53c0*/  HMMA.16816.F32 R72, R16.reuse, R56, RZ ;  /* 0x000000381048723c */ /* 0x040fe200000018ff */
[--C-:B-1----:R-:W-:Y:S01]  /*53d0*/  FFMA.FTZ R5, R34, c[0x0][0x2d0], -R0.reuse ;  /* 0x0000b40022057a23 */ /* 0x102fe20000010800 */
[----:B----4-:R-:W-:Y:S01]  /*53e0*/  F2FP.PACK_AB R10, R245, R230 ;  /* 0x000000e6f50a723e */ /* 0x010fe200000000ff */
[----:B------:R-:W1:Y:S02]  /*53f0*/  LDSM.16.MT88.4 R32, [R202+0x1000] ;  /* 0x00100000ca20783b */ /* 0x000e640000004200 */
[----:B------:R4:W5:Y:S03]  /*5400*/  MUFU.EX2 R224, R5 ;  /* 0x0000000500e07308 */ /* 0x0009660000000800 */
[-C--:B------:R-:W-:Y:S05]  /*5410*/  HMMA.16816.F32 R80, R16, R64.reuse, RZ ;  /* 0x000000401050723c */ /* 0x080fea00000018ff */
[----:B------:R-:W-:Y:S03]  /*5420*/  MUFU.EX2 R49, R49 ;  /* 0x0000003100317308 */ /* 0x000fe60000000800 */
[----:B------:R-:W-:Y:S01]  /*5430*/  HMMA.16816.F32 R84, R20, R64, RZ ;  /* 0x000000401454723c */ /* 0x000fe200000018ff */
[----:B----4-:R-:W-:Y:S01]  /*5440*/  FFMA.FTZ R5, R52, c[0x0][0x2d0], -R0 ;  /* 0x0000b40034057a23 */ /* 0x010fe20000010800 */
[----:B-----5:R-:W-:-:S06]  /*5450*/  F2FP.PACK_AB R9, R226, R224 ;  /* 0x000000e0e209723e */ /* 0x020fcc00000000ff */
[----:B------:R-:W-:Y:S01]  /*5460*/  HMMA.16816.F32 R52, R16, R36, RZ ;  /* 0x000000241034723c */ /* 0x000fe200000018ff */
[----:B------:R4:W-:Y:S07]  /*5470*/  MUFU.EX2 R244, R5 ;  /* 0x0000000500f47308 */ /* 0x0009ee0000000800 */
[----:B---3--:R-:W-:Y:S01]  /*5480*/  HMMA.16816.F32 R140, R12, R40, R44 ;  /* 0x000000280c8c723c */ /* 0x008fe2000000182c */
[----:B------:R-:W-:Y:S01]  /*5490*/  LDSM.16.MT88.4 R44, [R202+0x1400] ;  /* 0x00140000ca2c783b */ /* 0x000fe20000004200 */
[----:B----4-:R-:W-:-:S03]  /*54a0*/  FFMA.FTZ R5, R60, c[0x0][0x2d0], -R0 ;  /* 0x0000b4003c057a23 */ /* 0x010fc60000010800 */
[----:B------:R-:W3:Y:S03]  /*54b0*/  LDSM.16.MT88.4 R60, [R201+0x2400] ;  /* 0x00240000c93c783b */ /* 0x000ee60000004200 */
[-C--:B-1----:R-:W-:Y:S01]  /*54c0*/  HMMA.16816.F32 R88, R16, R32.reuse, RZ ;  /* 0x000000201058723c */ /* 0x082fe200000018ff */
[----:B------:R-:W1:Y:S07]  /*54d0*/  MUFU.EX2 R243, R5 ;  /* 0x0000000500f37308 */ /* 0x000e6e0000000800 */
[----:B------:R-:W-:Y:S01]  /*54e0*/  HMMA.16816.F32 R92, R20, R32, RZ ;  /* 0x00000020145c723c */ /* 0x000fe200000018ff */
[----:B-1----:R-:W-:-:S07]  /*54f0*/  F2FP.PACK_AB R11, R243, R244 ;  /* 0x000000f4f30b723e */ /* 0x002fce00000000ff */
[C---:B------:R-:W-:Y:S01]  /*5500*/  HMMA.16816.F32 R136, R8.reuse, R40, R52 ;  /* 0x000000280888723c */ /* 0x040fe20000001834 */
[----:B------:R-:W1:Y:S07]  /*5510*/  LDSM.16.MT88.4 R52, [R202+0x2400] ;  /* 0x00240000ca34783b */ /* 0x000e6e0000004200 */
[C---:B------:R-:W-:Y:S07]  /*5520*/  HMMA.16816.F32 R132, R8.reuse, R28, R76 ;  /* 0x0000001c0884723c */ /* 0x040fee000000184c */
[--C-:B------:R-:W-:Y:S01]  /*5530*/  FFMA.FTZ R29, R98, c[0x0][0x2d0], -R4.reuse ;  /* 0x0000b400621d7a23 */ /* 0x100fe20000010804 */
[----:B------:R-:W-:Y:S01]  /*5540*/  HMMA.16816.F32 R152, R8, R24, R72 ;  /* 0x000000180898723c */ /* 0x000fe20000001848 */
[----:B------:R-:W-:-:S02]  /*5550*/  FFMA.FTZ R28, R100, c[0x0][0x2d0], -R4 ;  /* 0x0000b400641c7a23 */ /* 0x000fc40000010804 */
[----:B------:R4:W-:Y:S04]  /*5560*/  MUFU.EX2 R218, R29 ;  /* 0x0000001d00da7308 */ /* 0x0009e80000000800 */
[--C-:B------:R-:W-:Y:S01]  /*5570*/  FFMA.FTZ R25, R106, c[0x0][0x2d0], -R4.reuse ;  /* 0x0000b4006a197a23 */ /* 0x100fe20000010804 */
[----:B------:R-:W-:Y:S01]  /*5580*/  HMMA.16816.F32 R76, R20, R68, RZ ;  /* 0x00000044144c723c */ /* 0x000fe200000018ff */
[----:B------:R-:W-:Y:S02]  /*5590*/  FFMA.FTZ R24, R107, c[0x0][0x2d0], -R4 ;  /* 0x0000b4006b187a23 */ /* 0x000fe40000010804 */
[----:B------:R5:W-:Y:S05]  /*55a0*/  MUFU.EX2 R220, R28 ;  /* 0x0000001c00dc7308 */ /* 0x000bea0000000800 */
[----:B------:R-:W-:Y:S03]  /*55b0*/  HMMA.16816.F32 R4, R16, R50, RZ ;  /* 0x000000321004723c */ /* 0x000fe600000018ff */
[----:B------:R2:W-:Y:S01]  /*55c0*/  MUFU.EX2 R221, R25 ;  /* 0x0000001900dd7308 */ /* 0x0005e20000000800 */
[----:B----4-:R-:W-:-:S04]  /*55d0*/  FFMA.FTZ R29, R117, c[0x0][0x2d0], -R3 ;  /* 0x0000b400751d7a23 */ /* 0x010fc80000010803 */
[----:B---3--:R-:W-:Y:S03]  /*55e0*/  HMMA.16816.F32 R184, R8, R60, R80 ;  /* 0x0000003c08b8723c */ /* 0x008fe60000001850 */
[----:B------:R3:W-:Y:S01]  /*55f0*/  MUFU.EX2 R222, R24 ;  /* 0x0000001800de7308 */ /* 0x0007e20000000800 */
[----:B-----5:R-:W-:-:S04]  /*5600*/  FFMA.FTZ R28, R123, c[0x0][0x2d0], -R3 ;  /* 0x0000b4007b1c7a23 */ /* 0x020fc80000010803 */
[----:B-1----:R-:W-:Y:S01]  /*5610*/  HMMA.16816.F32 R176, R12, R52, R76 ;  /* 0x000000340cb0723c */ /* 0x002fe2000000184c */
[--C-:B--2---:R-:W-:Y:S02]  /*5620*/  FFMA.FTZ R25, R129, c[0x0][0x2d0], -R2.reuse ;  /* 0x0000b40081197a23 */ /* 0x104fe40000010802 */
[----:B------:R-:W1:Y:S05]  /*5630*/  MUFU.EX2 R100, R97 ;  /* 0x0000006100647308 */ /* 0x000e6a0000000800 */
[----:B------:R-:W-:Y:S01]  /*5640*/  HMMA.16816.F32 R76, R8, R30, R4 ;  /* 0x0000001e084c723c */ /* 0x000fe20000001804 */
[----:B---3--:R-:W-:Y:S02]  /*5650*/  FFMA.FTZ R24, R128, c[0x0][0x2d0], -R2 ;  /* 0x0000b40080187a23 */ /* 0x008fe40000010802 */
[----:B------:R-:W-:Y:S05]  /*5660*/  MUFU.EX2 R29, R29 ;  /* 0x0000001d001d7308 */ /* 0x000fea0000000800 */
[----:B------:R-:W-:Y:S03]  /*5670*/  HMMA.16816.F32 R4, R16, R58, RZ ;  /* 0x0000003a1004723c */ /* 0x000fe600000018ff */
[----:B------:R-:W2:Y:S01]  /*5680*/  MUFU.EX2 R28, R28 ;  /* 0x0000001c001c7308 */ /* 0x000ea20000000800 */
[----:B-1----:R-:W-:-:S04]  /*5690*/  F2FP.PACK_AB R98, R49, R100 ;  /* 0x000000643162723e */ /* 0x002fc800000000ff */
[----:B------:R-:W-:Y:S03]  /*56a0*/  HMMA.16816.F32 R72, R16, R68, RZ ;  /* 0x000000441048723c */ /* 0x000fe600000018ff */
[----:B------:R-:W-:Y:S05]  /*56b0*/  MUFU.EX2 R25, R25 ;  /* 0x0000001900197308 */ /* 0x000fea0000000800 */
[----:B------:R-:W-:Y:S03]  /*56c0*/  HMMA.16816.F32 R172, R12, R60, R84 ;  /* 0x0000003c0cac723c */ /* 0x000fe60000001854 */
[----:B------:R-:W-:Y:S01]  /*56d0*/  MUFU.EX2 R24, R24 ;  /* 0x0000001800187308 */ /* 0x000fe20000000800 */
[----:B--2---:R-:W-:-:S04]  /*56e0*/  F2FP.PACK_AB R97, R28, R29 ;  /* 0x0000001d1c61723e */ /* 0x004fc800000000ff */
[----:B------:R-:W-:Y:S08]  /*56f0*/  HMMA.16816.F32 R80, R8, R26, R4 ;  /* 0x0000001a0850723c */ /* 0x000ff00000001804 */
[----:B------:R-:W-:Y:S08]  /*5700*/  HMMA.16816.F32 R4, R16, R34, RZ ;  /* 0x000000221004723c */ /* 0x000ff000000018ff */
[C---:B------:R-:W-:Y:S08]  /*5710*/  HMMA.16816.F32 R180, R8.reuse, R52, R72 ;  /* 0x0000003408b4723c */ /* 0x040ff00000001848 */
[C---:B------:R-:W-:Y:S08]  /*5720*/  HMMA.16816.F32 R168, R8.reuse, R44, R88 ;  /* 0x0000002c08a8723c */ /* 0x040ff00000001858 */
[----:B------:R-:W-:Y:S08]  /*5730*/  HMMA.16816.F32 R84, R8, R46, R4 ;  /* 0x0000002e0854723c */ /* 0x000ff00000001804 */
[C---:B------:R-:W-:Y:S08]  /*5740*/  HMMA.16816.F32 R4, R16.reuse, R66, RZ ;  /* 0x000000421004723c */ /* 0x040ff000000018ff */
[-C--:B------:R-:W-:Y:S08]  /*5750*/  HMMA.16816.F32 R72, R16, R38.reuse, RZ ;  /* 0x000000261048723c */ /* 0x080ff000000018ff */
[----:B------:R-:W-:Y:S08]  /*5760*/  HMMA.16816.F32 R36, R20, R38, RZ ;  /* 0x000000261424723c */ /* 0x000ff000000018ff */
[----:B------:R-:W-:Y:S08]  /*5770*/  HMMA.16816.F32 R88, R8, R62, R4 ;  /* 0x0000003e0858723c */ /* 0x000ff00000001804 */
[----:B------:R-:W-:Y:S01]  /*5780*/  HMMA.16816.F32 R4, R20, R50, RZ ;  /* 0x000000321404723c */ /* 0x000fe200000018ff */
[----:B------:R-:W1:Y:S06]  /*5790*/  MUFU.EX2 R51, R99 ;  /* 0x0000006300337308 */ /* 0x000e6c0000000800 */
[----:B------:R-:W-:Y:S01]  /*57a0*/  FADD.FTZ R50, R145, R144 ;  /* 0x0000009091327221 */ /* 0x000fe20000010000 */
[-C--:B------:R-:W-:Y:S08]  /*57b0*/  HMMA.16816.F32 R72, R8, R42.reuse, R72 ;  /* 0x0000002a0848723c */ /* 0x080ff00000001848 */
[----:B------:R-:W-:Y:S01]  /*57c0*/  HMMA.16816.F32 R36, R12, R42, R36 ;  /* 0x0000002a0c24723c */ /* 0x000fe20000001824 */
[----:B-1----:R-:W-:-:S07]  /*57d0*/  F2FP.PACK_AB R96, R51, R105 ;  /* 0x000000693360723e */ /* 0x002fce00000000ff */
[----:B------:R-:W-:Y:S08]  /*57e0*/  HMMA.16816.F32 R16, R16, R70, RZ ;  /* 0x000000461010723c */ /* 0x000ff000000018ff */
[----:B------:R-:W-:Y:S07]  /*57f0*/  HMMA.16816.F32 R40, R12, R30, R4 ;  /* 0x0000001e0c28723c */ /* 0x000fee0000001804 */
[--C-:B------:R-:W-:Y:S01]  /*5800*/  FFMA.FTZ R30, R110, c[0x0][0x2d0], -R0.reuse ;  /* 0x0000b4006e1e7a23 */ /* 0x100fe20000010800 */
[----:B------:R-:W-:Y:S01]  /*5810*/  HMMA.16816.F32 R4, R20, R58, RZ ;  /* 0x0000003a1404723c */ /* 0x000fe200000018ff */
[----:B------:R-:W-:-:S04]  /*5820*/  FFMA.FTZ R31, R108, c[0x0][0x2d0], -R0 ;  /* 0x0000b4006c1f7a23 */ /* 0x000fc80000010800 */
[----:B------:R-:W-:Y:S03]  /*5830*/  MUFU.EX2 R30, R30 ;  /* 0x0000001e001e7308 */ /* 0x000fe60000000800 */
[----:B------:R-:W-:Y:S05]  /*5840*/  HMMA.16816.F32 R164, R12, R44, R92 ;  /* 0x0000002c0ca4723c */ /* 0x000fea000000185c */
[----:B------:R-:W-:Y:S03]  /*5850*/  MUFU.EX2 R31, R31 ;  /* 0x0000001f001f7308 */ /* 0x000fe60000000800 */
[----:B------:R-:W-:Y:S07]  /*5860*/  HMMA.16816.F32 R92, R8, R54, R16 ;  /* 0x00000036085c723c */ /* 0x000fee0000001810 */
[----:B------:R-:W-:Y:S01]  /*5870*/  F2FP.PACK_AB R8, R220, R218 ;  /* 0x000000dadc08723e */ /* 0x000fe200000000ff */
[----:B------:R-:W-:Y:S01]  /*5880*/  HMMA.16816.F32 R16, R12, R26, R4 ;  /* 0x0000001a0c10723c */ /* 0x000fe20000001804 */
[----:B------:R-:W-:-:S06]  /*5890*/  F2FP.PACK_AB R10, R222, R221 ;  /* 0x000000ddde0a723e */ /* 0x000fcc00000000ff */
[--C-:B------:R-:W-:Y:S01]  /*58a0*/  FFMA.FTZ R27, R122, c[0x0][0x2d0], -R3.reuse ;  /* 0x0000b4007a1b7a23 */ /* 0x100fe20000010803 */
[----:B------:R-:W-:Y:S01]  /*58b0*/  HMMA.16816.F32 R4, R20, R66, RZ ;  /* 0x000000421404723c */ /* 0x000fe200000018ff */
[----:B------:R-:W-:-:S04]  /*58c0*/  FFMA.FTZ R26, R121, c[0x0][0x2d0], -R3 ;  /* 0x0000b400791a7a23 */ /* 0x000fc80000010803 */
[----:B------:R-:W-:Y:S03]  /*58d0*/  MUFU.EX2 R27, R27 ;  /* 0x0000001b001b7308 */ /* 0x000fe60000000800 */
[C---:B------:R-:W-:Y:S05]  /*58e0*/  HMMA.16816.F32 R32, R20.reuse, R34, RZ ;  /* 0x000000221420723c */ /* 0x040fea00000018ff */
[----:B------:R-:W1:Y:S03]  /*58f0*/  MUFU.EX2 R26, R26 ;  /* 0x0000001a001a7308 */ /* 0x000e660000000800 */
[----:B------:R-:W-:Y:S08]  /*5900*/  HMMA.16816.F32 R20, R20, R70, RZ ;  /* 0x000000461414723c */ /* 0x000ff000000018ff */
[----:B------:R-:W-:Y:S01]  /*5910*/  HMMA.16816.F32 R60, R12, R62, R4 ;  /* 0x0000003e0c3c723c */ /* 0x000fe20000001804 */
[----:B-1----:R-:W-:-:S06]  /*5920*/  F2FP.PACK_AB R99, R26, R27 ;  /* 0x0000001b1a63723e */ /* 0x002fcc00000000ff */
[----:B------:R-:W-:Y:S01]  /*5930*/  FFMA.FTZ R4, R116, c[0x0][0x2d0], -R3 ;  /* 0x0000b40074047a23 */ /* 0x000fe20000010803 */
[----:B------:R-:W-:Y:S01]  /*5940*/  HMMA.16816.F32 R44, R12, R46, R32 ;  /* 0x0000002e0c2c723c */ /* 0x000fe20000001820 */
[----:B------:R-:W-:Y:S02]  /*5950*/  FADD.FTZ R5, R189, R188 ;  /* 0x000000bcbd057221 */ /* 0x000fe40000010000 */
[----:B------:R1:W-:Y:S01]  /*5960*/  MUFU.EX2 R197, R4 ;  /* 0x0000000400c57308 */ /* 0x0003e20000000800 */
[----:B------:R-:W-:-:S04]  /*5970*/  FADD.FTZ R6, R162, R161 ;  /* 0x000000a1a2067221 */ /* 0x000fc80000010000 */
[----:B------:R-:W-:Y:S01]  /*5980*/  HMMA.16816.F32 R52, R12, R54, R20 ;  /* 0x000000360c34723c */ /* 0x000fe20000001814 */
[----:B------:R-:W2:Y:S06]  /*5990*/  LDSM.16.MT88.4 R12, [R201+0x800] ;  /* 0x00080000c90c783b */ /* 0x000eac0000004200 */
[--C-:B------:R-:W-:Y:S02]  /*59a0*/  FFMA.FTZ R23, R127, c[0x0][0x2d0], -R2.reuse ;  /* 0x0000b4007f177a23 */ /* 0x100fe40000010802 */
[----:B------:R-:W-:Y:S02]  /*59b0*/  FFMA.FTZ R22, R126, c[0x0][0x2d0], -R2 ;  /* 0x0000b4007e167a23 */ /* 0x000fe40000010802 */
[----:B-1----:R-:W-:-:S02]  /*59c0*/  FFMA.FTZ R4, R120, c[0x0][0x2d0], -R3 ;  /* 0x0000b40078047a23 */ /* 0x002fc40000010803 */
[--C-:B------:R-:W-:Y:S01]  /*59d0*/  FFMA.FTZ R20, R112, c[0x0][0x2d0], -R0.reuse ;  /* 0x0000b40070147a23 */ /* 0x100fe20000010800 */
[----:B------:R-:W-:Y:S01]  /*59e0*/  MUFU.EX2 R23, R23 ;  /* 0x0000001700177308 */ /* 0x000fe20000000800 */
[----:B------:R-:W-:-:S07]  /*59f0*/  FFMA.FTZ R21, R111, c[0x0][0x2d0], -R0 ;  /* 0x0000b4006f157a23 */ /* 0x000fce0000010800 */
[----:B------:R1:W3:Y:S08]  /*5a00*/  MUFU.EX2 R198, R4 ;  /* 0x0000000400c67308 */ /* 0x0002f00000000800 */
[----:B------:R-:W-:Y:S01]  /*5a10*/  MUFU.EX2 R22, R22 ;  /* 0x0000001600167308 */ /* 0x000fe20000000800 */
[----:B-1----:R-:W-:Y:S01]  /*5a20*/  FFMA.FTZ R4, R119, c[0x0][0x2d0], -R3 ;  /* 0x0000b40077047a23 */ /* 0x002fe20000010803 */
[----:B---3--:R-:W-:-:S06]  /*5a30*/  F2FP.PACK_AB R9, R198, R197 ;  /* 0x000000c5c609723e */ /* 0x008fcc00000000ff */
[----:B------:R-:W-:Y:S08]  /*5a40*/  MUFU.EX2 R20, R20 ;  /* 0x0000001400147308 */ /* 0x000ff00000000800 */
[----:B------:R1:W-:Y:S08]  /*5a50*/  MUFU.EX2 R199, R4 ;  /* 0x0000000400c77308 */ /* 0x0003f00000000800 */
[----:B------:R-:W-:Y:S01]  /*5a60*/  MUFU.EX2 R21, R21 ;  /* 0x0000001500157308 */ /* 0x000fe20000000800 */
[----:B-1----:R-:W-:-:S02]  /*5a70*/  FFMA.FTZ R4, R118, c[0x0][0x2d0], -R3 ;  /* 0x0000b40076047a23 */ /* 0x002fc40000010803 */
[--C-:B------:R-:W-:Y:S01]  /*5a80*/  FFMA.FTZ R3, R131, c[0x0][0x2d0], -R2.reuse ;  /* 0x0000b40083037a23 */ /* 0x100fe20000010802 */
[----:B------:R-:W-:Y:S04]  /*5a90*/  LDSM.16.MT88.4 R116, [R201+0x1c00] ;  /* 0x001c0000c974783b */ /* 0x000fe80000004200 */
[----:B------:R1:W3:Y:S08]  /*5aa0*/  MUFU.EX2 R219, R4 ;  /* 0x0000000400db7308 */ /* 0x0002f00000000800 */
[----:B------:R4:W-:Y:S01]  /*5ab0*/  MUFU.EX2 R193, R3 ;  /* 0x0000000300c17308 */ /* 0x0009e20000000800 */
[----:B-1----:R-:W-:Y:S01]  /*5ac0*/  FFMA.FTZ R4, R124, c[0x0][0x2d0], -R2 ;  /* 0x0000b4007c047a23 */ /* 0x002fe20000010802 */
[----:B---3--:R-:W-:-:S06]  /*5ad0*/  F2FP.PACK_AB R11, R219, R199 ;  /* 0x000000c7db0b723e */ /* 0x008fcc00000000ff */
[----:B------:R1:W-:Y:S01]  /*5ae0*/  MUFU.EX2 R195, R4 ;  /* 0x0000000400c37308 */ /* 0x0003e20000000800 */
[----:B----4-:R-:W-:Y:S01]  /*5af0*/  FFMA.FTZ R3, R115, c[0x0][0x2d0], -R0 ;  /* 0x0000b40073037a23 */ /* 0x010fe20000010800 */
[----:B--2---:R-:W-:Y:S06]  /*5b00*/  HMMA.16816.F32 R140, R8, R12, R140 ;  /* 0x0000000c088c723c */ /* 0x004fec000000188c */
[----:B------:R2:W-:Y:S01]  /*5b10*/  MUFU.EX2 R107, R3 ;  /* 0x00000003006b7308 */ /* 0x0005e20000000800 */
[----:B-1----:R-:W-:Y:S02]  /*5b20*/  FFMA.FTZ R4, R125, c[0x0][0x2d0], -R2 ;  /* 0x0000b4007d047a23 */ /* 0x002fe40000010802 */
[----:B------:R-:W-:Y:S05]  /*5b30*/  LDSM.16.MT88.4 R124, [R202+0xc00] ;  /* 0x000c0000ca7c783b */ /* 0x000fea0000004200 */
[----:B------:R1:W3:Y:S01]  /*5b40*/  MUFU.EX2 R196, R4 ;  /* 0x0000000400c47308 */ /* 0x0002e20000000800 */
[----:B--2---:R-:W-:-:S02]  /*5b50*/  FADD.FTZ R3, R191, R5 ;  /* 0x00000005bf037221 */ /* 0x004fc40000010000 */
[----:B-1----:R-:W-:Y:S02]  /*5b60*/  FFMA.FTZ R4, R130, c[0x0][0x2d0], -R2 ;  /* 0x0000b40082047a23 */ /* 0x002fe40000010802 */
[----:B------:R-:W-:-:S03]  /*5b70*/  FFMA.FTZ R2, R109, c[0x0][0x2d0], -R0 ;  /* 0x0000b4006d027a23 */ /* 0x000fc60000010800 */
[----:B------:R1:W-:Y:S01]  /*5b80*/  MUFU.EX2 R194, R4 ;  /* 0x0000000400c27308 */ /* 0x0003e20000000800 */
[----:B------:R-:W-:Y:S07]  /*5b90*/  LDSM.16.MT88.4 R108, [R202+0x1c00] ;  /* 0x001c0000ca6c783b */ /* 0x000fee0000004200 */
[----:B------:R2:W-:Y:S01]  /*5ba0*/  MUFU.EX2 R188, R2 ;  /* 0x0000000200bc7308 */ /* 0x0005e20000000800 */
[----:B-1----:R-:W-:Y:S02]  /*5bb0*/  FADD.FTZ R4, R147, R146 ;  /* 0x0000009293047221 */ /* 0x002fe40000010000 */
[----:B------:R-:W-:Y:S02]  /*5bc0*/  HMMA.16816.F32 R144, R8, R14, R36 ;  /* 0x0000000e0890723c */ /* 0x000fe40000001824 */
[----:B------:R-:W-:Y:S01]  /*5bd0*/  FADD.FTZ R48, R160, R4 ;  /* 0x00000004a0307221 */ /* 0x000fe20000010000 */
[----:B---3--:R-:W-:Y:S01]  /*5be0*/  F2FP.PACK_AB R4, R196, R195 ;  /* 0x000000c3c404723e */ /* 0x008fe200000000ff */
[----:B--2---:R-:W-:-:S04]  /*5bf0*/  FFMA.FTZ R2, R113, c[0x0][0x2d0], -R0 ;  /* 0x0000b40071027a23 */ /* 0x004fc80000010800 */
[----:B------:R1:W2:Y:S02]  /*5c00*/  MUFU.EX2 R189, R2 ;  /* 0x0000000200bd7308 */ /* 0x0002a40000000800 */
[----:B-1----:R-:W-:Y:S01]  /*5c10*/  FFMA.FTZ R2, R114, c[0x0][0x2d0], -R0 ;  /* 0x0000b40072027a23 */ /* 0x002fe20000010800 */
[----:B--2---:R-:W-:Y:S01]  /*5c20*/  F2FP.PACK_AB R5, R189, R188 ;  /* 0x000000bcbd05723e */ /* 0x004fe200000000ff */
[----:B------:R-:W-:Y:S01]  /*5c30*/  FADD.FTZ R0, R163, R6 ;  /* 0x00000006a3007221 */ /* 0x000fe20000010000 */
[----:B------:R-:W-:-:S03]  /*5c40*/  F2FP.PACK_AB R6, R193, R194 ;  /* 0x000000c2c106723e */ /* 0x000fc600000000ff */
[----:B------:R-:W1:Y:S01]  /*5c50*/  MUFU.EX2 R106, R2 ;  /* 0x00000002006a7308 */ /* 0x000e620000000800 */
[----:B------:R-:W-:-:S04]  /*5c60*/  FADD.FTZ R0, R190, R0 ;  /* 0x00000000be007221 */ /* 0x000fc80000010000 */
[----:B------:R-:W-:Y:S01]  /*5c70*/  FADD.FTZ R0, R231, R0 ;  /* 0x00000000e7007221 */ /* 0x000fe20000010000 */
[----:B-1----:R-:W-:Y:S01]  /*5c80*/  F2FP.PACK_AB R7, R106, R107 ;  /* 0x0000006b6a07723e */ /* 0x002fe200000000ff */
[----:B------:R-:W-:Y:S02]  /*5c90*/  FADD.FTZ R2, R192, R3 ;  /* 0x00000003c0027221 */ /* 0x000fe40000010000 */
[----:B------:R-:W-:Y:S02]  /*5ca0*/  FADD.FTZ R3, R227, R48 ;  /* 0x00000030e3037221 */ /* 0x000fe40000010000 */
[----:B------:R-:W-:Y:S02]  /*5cb0*/  FADD.FTZ R2, R238, R2 ;  /* 0x00000002ee027221 */ /* 0x000fe40000010000 */
[C---:B------:R-:W-:Y:S08]  /*5cc0*/  HMMA.16816.F32 R136, R4.reuse, R12, R136 ;  /* 0x0000000c0488723c */ /* 0x040ff00000001888 */
[----:B------:R-:W-:Y:S01]  /*5cd0*/  HMMA.16816.F32 R32, R4, R14, R72 ;  /* 0x0000000e0420723c */ /* 0x000fe20000001848 */
[----:B------:R-:W1:Y:S07]  /*5ce0*/  LDSM.16.MT88.4 R12, [R202+0x800] ;  /* 0x00080000ca0c783b */ /* 0x000e6e0000004200 */
[-C--:B-1----:R-:W-:Y:S08]  /*5cf0*/  HMMA.16816.F32 R148, R8, R12.reuse, R148 ;  /* 0x0000000c0894723c */ /* 0x082ff00000001894 */
[----:B------:R-:W-:Y:S01]  /*5d00*/  HMMA.16816.F32 R128, R4, R12, R132 ;  /* 0x0000000c0480723c */ /* 0x000fe20000001884 */
[----:B------:R-:W1:Y:S07]  /*5d10*/  LDSM.16.MT88.4 R132, [R201+0xc00] ;  /* 0x000c0000c984783b */ /* 0x000e6e0000004200 */
[-C--:B------:R-:W-:Y:S08]  /*5d20*/  HMMA.16816.F32 R40, R8, R14.reuse, R40 ;  /* 0x0000000e0828723c */ /* 0x080ff00000001828 */
[----:B------:R-:W-:Y:S01]  /*5d30*/  HMMA.16816.F32 R64, R4, R14, R76 ;  /* 0x0000000e0440723c */ /* 0x000fe2000000184c */
[----:B------:R-:W2:Y:S04]  /*5d40*/  LDSM.16.MT88.4 R12, [R201+0x1800] ;  /* 0x00180000c90c783b */ /* 0x000ea80000004200 */
[----:B------:R-:W-:Y:S01]  /*5d50*/  LDSM.16.MT88.4 R76, [R201+0x2c00] ;  /* 0x002c0000c94c783b */ /* 0x000fe20000004200 */
[----:B------:R-:W-:-:S02]  /*5d60*/  IADD3 R233, R233, -0x2, RZ ;  /* 0xfffffffee9e97810 */ /* 0x000fc40007ffe0ff */
[C---:B------:R-:W-:Y:S08]  /*5d70*/  HMMA.16816.F32 R148, R96.reuse, R124, R148 ;  /* 0x0000007c6094723c */ /* 0x040ff00000001894 */
[C---:B-1----:R-:W-:Y:S08]  /*5d80*/  HMMA.16816.F32 R140, R96.reuse, R132, R140 ;  /* 0x00000084608c723c */ /* 0x042ff0000000188c */
[----:B------:R-:W-:Y:S08]  /*5d90*/  HMMA.16816.F32 R144, R96, R134, R144 ;  /* 0x000000866090723c */ /* 0x000ff00000001890 */
[-C--:B--2---:R-:W-:Y:S08]  /*5da0*/  HMMA.16816.F32 R156, R8, R12.reuse, R156 ;  /* 0x0000000c089c723c */ /* 0x084ff0000000189c */
[----:B------:R-:W-:Y:S08]  /*5db0*/  HMMA.16816.F32 R120, R4, R12, R152 ;  /* 0x0000000c0478723c */ /* 0x000ff00000001898 */
[-C--:B------:R-:W-:Y:S01]  /*5dc0*/  HMMA.16816.F32 R160, R8, R14.reuse, R16 ;  /* 0x0000000e08a0723c */ /* 0x080fe20000001810 */
[----:B------:R-:W1:Y:S07]  /*5dd0*/  LDSM.16.MT88.4 R16, [R201+0x2800] ;  /* 0x00280000c910783b */ /* 0x000e6e0000004200 */
[----:B------:R-:W-:Y:S01]  /*5de0*/  HMMA.16816.F32 R56, R4, R14, R80 ;  /* 0x0000000e0438723c */ /* 0x000fe20000001850 */
[----:B------:R-:W2:Y:S07]  /*5df0*/  LDSM.16.MT88.4 R12, [R202+0x1800] ;  /* 0x00180000ca0c783b */ /* 0x000eae0000004200 */
[C---:B------:R-:W-:Y:S08]  /*5e00*/  HMMA.16816.F32 R152, R96.reuse, R126, R40 ;  /* 0x0000007e6098723c */ /* 0x040ff00000001828 */
[C---:B------:R-:W-:Y:S08]  /*5e10*/  HMMA.16816.F32 R156, R96.reuse, R116, R156 ;  /* 0x00000074609c723c */ /* 0x040ff0000000189c */
[----:B------:R-:W-:Y:S08]  /*5e20*/  HMMA.16816.F32 R160, R96, R118, R160 ;  /* 0x0000007660a0723c */ /* 0x000ff000000018a0 */
[C---:B-1----:R-:W-:Y:S08]  /*5e30*/  HMMA.16816.F32 R68, R8.reuse, R16, R172 ;  /* 0x000000100844723c */ /* 0x042ff000000018ac */
[-C--:B--2---:R-:W-:Y:S08]  /*5e40*/  HMMA.16816.F32 R164, R8, R12.reuse, R164 ;  /* 0x0000000c08a4723c */ /* 0x084ff000000018a4 */
[----:B------:R-:W-:Y:S08]  /*5e50*/  HMMA.16816.F32 R112, R4, R12, R168 ;  /* 0x0000000c0470723c */ /* 0x000ff000000018a8 */
[-C--:B------:R-:W-:Y:S08]  /*5e60*/  HMMA.16816.F32 R44, R8, R14.reuse, R44 ;  /* 0x0000000e082c723c */ /* 0x080ff0000000182c */
[----:B------:R-:W-:Y:S01]  /*5e70*/  HMMA.16816.F32 R36, R4, R14, R84 ;  /* 0x0000000e0424723c */ /* 0x000fe20000001854 */
[----:B------:R-:W1:Y:S07]  /*5e80*/  LDSM.16.MT88.4 R12, [R202+0x2800] ;  /* 0x00280000ca0c783b */ /* 0x000e6e0000004200 */
[----:B------:R-:W-:Y:S08]  /*5e90*/  HMMA.16816.F32 R60, R8, R18, R60 ;  /* 0x00000012083c723c */ /* 0x000ff0000000183c */
[C---:B------:R-:W-:Y:S08]  /*5ea0*/  HMMA.16816.F32 R72, R4.reuse, R16, R184 ;  /* 0x000000100448723c */ /* 0x040ff000000018b8 */
[----:B------:R-:W-:Y:S08]  /*5eb0*/  HMMA.16816.F32 R16, R4, R18, R88 ;  /* 0x000000120410723c */ /* 0x000ff00000001858 */
[C---:B------:R-:W-:Y:S08]  /*5ec0*/  HMMA.16816.F32 R68, R96.reuse, R76, R68 ;  /* 0x0000004c6044723c */ /* 0x040ff00000001844 */
[----:B------:R-:W-:Y:S08]  /*5ed0*/  HMMA.16816.F32 R80, R96, R78, R60 ;  /* 0x0000004e6050723c */ /* 0x000ff0000000183c */
[C---:B-1----:R-:W-:Y:S08]  /*5ee0*/  HMMA.16816.F32 R84, R8.reuse, R12, R176 ;  /* 0x0000000c0854723c */ /* 0x042ff000000018b0 */
[----:B------:R-:W-:Y:S08]  /*5ef0*/  HMMA.16816.F32 R52, R8, R14, R52 ;  /* 0x0000000e0834723c */ /* 0x000ff00000001834 */
[C---:B------:R-:W-:Y:S08]  /*5f00*/  HMMA.16816.F32 R88, R4.reuse, R12, R180 ;  /* 0x0000000c0458723c */ /* 0x040ff000000018b4 */
[----:B------:R-:W-:Y:S07]  /*5f10*/  HMMA.16816.F32 R12, R4, R14, R92 ;  /* 0x0000000e040c723c */ /* 0x000fee000000185c */
[----:B------:R-:W-:Y:S01]  /*5f20*/  F2FP.PACK_AB R92, R24, R25 ;  /* 0x00000019185c723e */ /* 0x000fe200000000ff */
[----:B------:R-:W-:Y:S01]  /*5f30*/  FADD.FTZ R5, R223, R50 ;  /* 0x00000032df057221 */ /* 0x000fe20000010000 */
[----:B------:R-:W-:Y:S01]  /*5f40*/  F2FP.PACK_AB R94, R22, R23 ;  /* 0x00000017165e723e */ /* 0x000fe200000000ff */
[----:B------:R-:W-:Y:S01]  /*5f50*/  FADD.FTZ R4, R228, R3 ;  /* 0x00000003e4047221 */ /* 0x000fe20000010000 */
[----:B------:R-:W-:Y:S01]  /*5f60*/  F2FP.PACK_AB R93, R21, R20 ;  /* 0x00000014155d723e */ /* 0x000fe200000000ff */
[----:B------:R-:W-:Y:S01]  /*5f70*/  FADD.FTZ R5, R225, R5 ;  /* 0x00000005e1057221 */ /* 0x000fe20000010000 */
[----:B------:R-:W-:Y:S01]  /*5f80*/  F2FP.PACK_AB R95, R31, R30 ;  /* 0x0000001e1f5f723e */ /* 0x000fe200000000ff */
        /* <DEDUP_REMOVED lines=8> */
[----:B------:R-:W1:Y:S01]  /*6010*/  LDSM.16.MT88.4 R4, [R202+0x2c00] ;  /* 0x002c0000ca04783b */ /* 0x000e620000004200 */
[----:B------:R-:W-:Y:S02]  /*6020*/  FADD.FTZ R8, R237, R2 ;  /* 0x00000002ed087221 */ /* 0x000fe40000010000 */
[----:B------:R-:W-:-:S02]  /*6030*/  @P3 IMAD.HI.U32 R2, R247, c[0x0][0x2c8], RZ ;  /* 0x0000b200f7023a27 */ /* 0x000fc400078e00ff */
[----:B------:R-:W-:Y:S01]  /*6040*/  HMMA.16816.F32 R132, R92, R134, R32 ;  /* 0x000000865c84723c */ /* 0x000fe20000001820 */
[----:B------:R-:W2:Y:S01]  /*6050*/  LDL R32, [R1+0x8] ;  /* 0x0000080001207983 */ /* 0x000ea20000100800 */
[----:B------:R-:W-:Y:S01]  /*6060*/  FADD.FTZ R10, R230, R0 ;  /* 0x00000000e60a7221 */ /* 0x000fe20000010000 */
[----:B------:R-:W-:Y:S01]  /*6070*/  MOV R0, R247 ;  /* 0x000000f700007202 */ /* 0x000fe20000000f00 */
[----:B------:R-:W-:Y:S01]  /*6080*/  FADD.FTZ R3, R241, R3 ;  /* 0x00000003f1037221 */ /* 0x000fe20000010000 */
[----:B------:R-:W-:-:S03]  /*6090*/  @P3 SHF.R.U32.HI R0, RZ, c[0x0][0x2cc], R2 ;  /* 0x0000b300ff003a19 */ /* 0x000fc60000011602 */
[----:B------:R-:W-:Y:S01]  /*60a0*/  HMMA.16816.F32 R72, R92, R76, R72 ;  /* 0x0000004c5c48723c */ /* 0x000fe20000001848 */
[----:B------:R-:W-:Y:S01]  /*60b0*/  IADD3 R0, R0, -c[0x0][0x168], R246 ;  /* 0x80005a0000007a10 */ /* 0x000fe20007ffe0f6 */
[----:B------:R-:W-:-:S03]  /*60c0*/  FADD.FTZ R9, R242, R3 ;  /* 0x00000003f2097221 */ /* 0x000fc60000010000 */
[----:B------:R-:W-:-:S03]  /*60d0*/  SHF.R.S32.HI R2, RZ, 0x1f, R0 ;  /* 0x0000001fff027819 */ /* 0x000fc60000011400 */
[----:B------:R-:W-:Y:S01]  /*60e0*/  HMMA.16816.F32 R76, R92, R78, R16 ;  /* 0x0000004e5c4c723c */ /* 0x000fe20000001810 */
[----:B------:R-:W-:-:S06]  /*60f0*/  FADD.FTZ R3, R244, R11 ;  /* 0x0000000bf4037221 */ /* 0x000fcc0000010000 */
[----:B------:R-:W-:Y:S01]  /*6100*/  LEA.HI R16, R2, R0, RZ, 0x6 ;  /* 0x0000000002107211 */ /* 0x000fe200078f30ff */
[----:B------:R-:W-:Y:S01]  /*6110*/  FADD.FTZ R2, R245, R10 ;  /* 0x0000000af5027221 */ /* 0x000fe20000010000 */
[----:B------:R-:W-:Y:S01]  /*6120*/  HMMA.16816.F32 R168, R96, R110, R44 ;  /* 0x0000006e60a8723c */ /* 0x000fe2000000182c */
[----:B------:R-:W-:Y:S02]  /*6130*/  FADD.FTZ R0, R218, R9 ;  /* 0x00000009da007221 */ /* 0x000fe40000010000 */
[----:B------:R-:W-:Y:S02]  /*6140*/  FADD.FTZ R2, R195, R2 ;  /* 0x00000002c3027221 */ /* 0x000fe40000010000 */
[----:B------:R-:W-:-:S03]  /*6150*/  FADD.FTZ R0, R220, R0 ;  /* 0x00000000dc007221 */ /* 0x000fc60000010000 */
[----:B------:R-:W-:Y:S08]  /*6160*/  HMMA.16816.F32 R128, R92, R124, R128 ;  /* 0x0000007c5c80723c */ /* 0x000ff00000001880 */
[-C--:B-1----:R-:W-:Y:S08]  /*6170*/  HMMA.16816.F32 R84, R96, R4.reuse, R84 ;  /* 0x000000046054723c */ /* 0x082ff00000001854 */
        /* <DEDUP_REMOVED lines=20> */
[----:B------:R-:W-:Y:S01]  /*62c0*/  FADD.FTZ R2, R106, R4 ;  /* 0x000000046a027221 */ /* 0x000fe20000010000 */
[----:B------:R-:W-:Y:S01]  /*62d0*/  SHF.R.S32.HI R4, RZ, 0x6, R16 ;  /* 0x00000006ff047819 */ /* 0x000fe20000011410 */
[----:B------:R-:W-:Y:S01]  /*62e0*/  FADD.FTZ R0, R25, R0 ;  /* 0x0000000019007221 */ /* 0x000fe20000010000 */
[----:B------:R-:W-:Y:S03]  /*62f0*/  HMMA.16816.F32 R108, R92, R110, R36 ;  /* 0x0000006e5c6c723c */ /* 0x000fe60000001824 */
[----:B------:R-:W-:Y:S02]  /*6300*/  FADD.FTZ R248, R24, R0 ;  /* 0x0000000018f87221 */ /* 0x000fe40000010000 */
[----:B------:R-:W-:-:S02]  /*6310*/  FADD.FTZ R0, R20, R2 ;  /* 0x0000000214007221 */ /* 0x000fc40000010000 */
[----:B------:R-:W-:Y:S01]  /*6320*/  FADD.FTZ R243, R51, R243 ;  /* 0x000000f333f37221 */ /* 0x000fe20000010000 */
[-C--:B------:R-:W-:Y:S01]  /*6330*/  HMMA.16816.F32 R96, R96, R6.reuse, R52 ;  /* 0x000000066060723c */ /* 0x080fe20000001834 */
        /* <DEDUP_REMOVED lines=8> */
[----:B------:R-:W-:Y:S02]  /*63c0*/  FADD.FTZ R247, R26, R247 ;  /* 0x000000f71af77221 */ /* 0x000fe40000010000 */
[----:B------:R-:W-:Y:S02]  /*63d0*/  FADD.FTZ R248, R22, R248 ;  /* 0x000000f816f87221 */ /* 0x000fe40000010000 */
[----:B------:R-:W-:Y:S01]  /*63e0*/  FADD.FTZ R249, R31, R0 ;  /* 0x000000001ff97221 */ /* 0x000fe20000010000 */
[----:B--2---:R-:W-:-:S05]  /*63f0*/  IMNMX R32, R32, R4, !PT ;  /* 0x0000000420207217 */ /* 0x004fca0007800200 */
[----:B------:R1:W-:Y:S01]  /*6400*/  STL [R1+0xc], R32 ;  /* 0x00000c2001007387 */ /* 0x0003e20000100800 */
[----:B------:R-:W-:-:S13]  /*6410*/  ISETP.GE.AND P0, PT, R233, R32, PT ;  /* 0x00000020e900720c */ /* 0x000fda0003f06270 */
[----:B------:R-:W-:Y:S05]  /*6420*/  @!P0 BRA `(.L_x_1274) ;  /* 0x0000483000008947 */ /* 0x000fea0003800000 */
[----:B------:R-:W-:Y:S01]  /*6430*/  IMAD.MOV.U32 R105, RZ, RZ, R103 ;  /* 0x000000ffff697224 */ /* 0x000fe200078e0067 */
[----:B------:R-:W-:Y:S01]  /*6440*/  MOV R107, R101 ;  /* 0x00000065006b7202 */ /* 0x000fe20000000f00 */
[----:B------:R-:W-:Y:S01]  /*6450*/  IMAD.MOV.U32 R100, RZ, RZ, R104 ;  /* 0x000000ffff647224 */ /* 0x000fe200078e0068 */
[----:B------:R-:W-:Y:S02]  /*6460*/  MOV R106, R102 ;  /* 0x00000066006a7202 */ /* 0x000fe40000000f00 */
.L_x_1285:
        /* <DEDUP_REMOVED lines=8> */
[----:B-1----:R3:W1:Y:S04]  /*64f0*/  LDSM.16.M88.4 R32, [R200+0x400] ;  /* 0x00040000c820783b */ /* 0x0026680000000200 */
[----:B------:R3:W1:Y:S04]  /*6500*/  LDSM.16.M88.4 R48, [R200+0x800] ;  /* 0x00080000c830783b */ /* 0x0006680000000200 */
[----:B------:R3:W1:Y:S04]  /*6510*/  LDSM.16.M88.4 R172, [R200+0xc00] ;  /* 0x000c0000c8ac783b */ /* 0x0006680000000200 */
[----:B------:R3:W1:Y:S04]  /*6520*/  LDSM.16.M88.4 R176, [R204] ;  /* 0x00000000ccb0783b */ /* 0x0006680000000200 */
[----:B------:R3:W1:Y:S04]  /*6530*/  LDSM.16.M88.4 R184, [R204+0x1000] ;  /* 0x00100000ccb8783b */ /* 0x0006680000000200 */
[----:B------:R3:W1:Y:S04]  /*6540*/  LDSM.16.M88.4 R180, [R205] ;  /* 0x00000000cdb4783b */ /* 0x0006680000000200 */
[----:B------:R3:W1:Y:S04]  /*6550*/  LDSM.16.M88.4 R188, [R216] ;  /* 0x00000000d8bc783b */ /* 0x0006680000000200 */
[----:B------:R3:W1:Y:S04]  /*6560*/  LDSM.16.M88.4 R192, [R215] ;  /* 0x00000000d7c0783b */ /* 0x0006680000000200 */
[----:B------:R3:W1:Y:S01]  /*6570*/  LDSM.16.M88.4 R196, [R214] ;  /* 0x00000000d6c4783b */ /* 0x0006620000000200 */
[----:B--2---:R-:W-:-:S13]  /*6580*/  ISETP.GT.AND P0, PT, R0, R233, PT ;  /* 0x000000e90000720c */ /* 0x004fda0003f04270 */
[----:B------:R-:W-:-:S05]  /*6590*/  @P0 BRA `(.L_x_1276) ;  /* 0x000004a000000947 */ /* 0x000fca0003800000 */
[----:B-1-34-:R-:W-:Y:S01]  /*65a0*/  SHF.R.S32.HI R0, RZ, 0x1f, R234 ;  /* 0x0000001fff007819 */ /* 0x01afe200000114ea */
[----:B------:R-:W2:Y:S01]  /*65b0*/  LDL.64 R8, [R1+0x28] ;  /* 0x0000280001087983 */ /* 0x000ea20000100a00 */
[----:B------:R-:W-:Y:S01]  /*65c0*/  SHF.R.S32.HI R4, RZ, 0x1f, R232 ;  /* 0x0000001fff047819 */ /* 0x000fe200000114e8 */
[----:B------:R-:W-:Y:S01]  /*65d0*/  IMAD.WIDE.U32 R2, R234, c[0x0][0x208], RZ ;  /* 0x00008200ea027a25 */ /* 0x000fe200078e00ff */
[C---:B------:R-:W-:Y:S02]  /*65e0*/  IADD3 R6, R240.reuse, 0x40, RZ ;  /* 0x00000040f0067810 */ /* 0x040fe40007ffe0ff */
[----:B------:R-:W-:Y:S01]  /*65f0*/  IADD3 R5, R240, 0x40, RZ ;  /* 0x00000040f0057810 */ /* 0x000fe20007ffe0ff */
[----:B------:R-:W3:Y:S01]  /*6600*/  LDL R7, [R1+0x38] ;  /* 0x0000380001077983 */ /* 0x000ee20000100800 */
[----:B------:R-:W-:Y:S01]  /*6610*/  SHF.R.S32.HI R6, RZ, 0x1f, R6 ;  /* 0x0000001fff067819 */ /* 0x000fe20000011406 */
[----:B------:R-:W-:Y:S02]  /*6620*/  IMAD R0, R0, c[0x0][0x208], RZ ;  /* 0x0000820000007a24 */ /* 0x000fe400078e02ff */
[----:B------:R-:W-:Y:S01]  /*6630*/  IMAD R4, R4, c[0x0][0x218], RZ ;  /* 0x0000860004047a24 */ /* 0x000fe200078e02ff */
[----:B------:R-:W-:Y:S01]  /*6640*/  SHF.L.U64.HI R20, R5, 0x1, R6 ;  /* 0x0000000105147819 */ /* 0x000fe20000010206 */
[----:B------:R-:W-:Y:S01]  /*6650*/  IMAD R0, R234, c[0x0][0x20c], R0 ;  /* 0x00008300ea007a24 */ /* 0x000fe200078e0200 */
[----:B------:R-:W-:Y:S01]  /*6660*/  IADD3 R6, R240, 0x20, RZ ;  /* 0x00000020f0067810 */ /* 0x000fe20007ffe0ff */
[C---:B------:R-:W-:Y:S02]  /*6670*/  IMAD R4, R232.reuse, c[0x0][0x21c], R4 ;  /* 0x00008700e8047a24 */ /* 0x040fe400078e0204 */
[----:B------:R-:W-:Y:S02]  /*6680*/  IMAD.IADD R3, R3, 0x1, R0 ;  /* 0x0000000103037824 */ /* 0x000fe400078e0200 */
[----:B------:R-:W-:Y:S01]  /*6690*/  IMAD.SHL.U32 R23, R5, 0x2, RZ ;  /* 0x0000000205177824 */ /* 0x000fe200078e00ff */
[----:B------:R-:W-:Y:S01]  /*66a0*/  SHF.R.S32.HI R5, RZ, 0x1f, R240 ;  /* 0x0000001fff057819 */ /* 0x000fe200000114f0 */
[----:B------:R-:W-:Y:S03]  /*66b0*/  IMAD.WIDE.U32 R2, R232, c[0x0][0x218], R2 ;  /* 0x00008600e8027a25 */ /* 0x000fe600078e0002 */
[----:B------:R-:W-:Y:S01]  /*66c0*/  SHF.L.U64.HI R14, R240, 0x1, R5 ;  /* 0x00000001f00e7819 */ /* 0x000fe20000010205 */
[----:B------:R-:W-:Y:S02]  /*66d0*/  IMAD.SHL.U32 R22, R6, 0x2, RZ ;  /* 0x0000000206167824 */ /* 0x000fe400078e00ff */
[----:B------:R-:W-:Y:S01]  /*66e0*/  IMAD.SHL.U32 R21, R240, 0x2, RZ ;  /* 0x00000002f0157824 */ /* 0x000fe200078e00ff */
[----:B--2---:R-:W-:Y:S04]  /*66f0*/  IADD3 R0, P0, R8, R2, RZ ;  /* 0x0000000208007210 */ /* 0x004fe80007f1e0ff */
[----:B---3--:R-:W-:Y:S02]  /*6700*/  IADD3.X R4, R7, R3, R4, P0, !PT ;  /* 0x0000000307047210 */ /* 0x008fe400007fe404 */
[----:B------:R-:W-:Y:S02]  /*6710*/  IADD3 R7, R240, 0x20, RZ ;  /* 0x00000020f0077810 */ /* 0x000fe40007ffe0ff */
[C---:B------:R-:W-:Y:S02]  /*6720*/  LEA R13, P0, R0.reuse, c[0x0][0x1f8], 0x1 ;  /* 0x00007e00000d7a11 */ /* 0x040fe400078008ff */
[----:B------:R-:W-:Y:S02]  /*6730*/  SHF.R.S32.HI R7, RZ, 0x1f, R7 ;  /* 0x0000001fff077819 */ /* 0x000fe40000011407 */
[----:B------:R-:W-:Y:S02]  /*6740*/  LEA.HI.X R10, R0, c[0x0][0x1fc], R4, 0x1, P0 ;  /* 0x00007f00000a7a11 */ /* 0x000fe400000f0c04 */
[----:B------:R-:W-:Y:S01]  /*6750*/  SHF.L.U64.HI R15, R6, 0x1, R7 ;  /* 0x00000001060f7819 */ /* 0x000fe20000010207 */
[----:B------:R-:W-:-:S05]  /*6760*/  BRA.DIV ~URZ, `(.L_x_1277) ;  /* 0x0000bac27f007947 */ /* 0x000fca000b800000 */
[----:B------:R1:W2:Y:S02]  /*6770*/  SHFL.IDX PT, R4, R10, RZ, 0x1c1f ;  /* 0x001c1fff0a047589 */ /* 0x0002a400000e0000 */
.L_x_1322:
[----:B------:R-:W-:-:S05]  /*6780*/  BRA.DIV ~URZ, `(.L_x_1278) ;  /* 0x0000bb127f007947 */ /* 0x000fca000b800000 */
[----:B------:R-:W3:Y:S01]  /*6790*/  SHFL.IDX PT, R0, R13, RZ, 0x1c1f ;  /* 0x001c1fff0d007589 */ /* 0x000ee200000e0000 */
[C---:B------:R-:W-:Y:S02]  /*67a0*/  IADD3 R2, R240.reuse, 0x20, RZ ;  /* 0x00000020f0027810 */ /* 0x040fe40007ffe0ff */
[----:B------:R-:W-:Y:S02]  /*67b0*/  ISETP.GE.AND P5, PT, R240, c[0x0][0x1d4], PT ;  /* 0x00007500f0007a0c */ /* 0x000fe40003fa6270 */
[----:B------:R-:W-:Y:S02]  /*67c0*/  ISETP.GE.AND P4, PT, R2, c[0x0][0x1d4], PT ;  /* 0x0000750002007a0c */ /* 0x000fe40003f86270 */
[----:B------:R-:W-:Y:S02]  /*67d0*/  IADD3 R5, R240, 0x40, RZ ;  /* 0x00000040f0057810 */ /* 0x000fe40007ffe0ff */
[----:B------:R-:W-:Y:S02]  /*67e0*/  SEL R12, RZ, 0x10, P5 ;  /* 0x00000010ff0c7807 */ /* 0x000fe40002800000 */
[----:B------:R-:W-:Y:S02]  /*67f0*/  SEL R11, RZ, 0x10, P4 ;  /* 0x00000010ff0b7807 */ /* 0x000fe40002000000 */
[C---:B---3--:R-:W-:Y:S02]  /*6800*/  IADD3 R6, P0, R0.reuse, R21, RZ ;  /* 0x0000001500067210 */ /* 0x048fe40007f1e0ff */
[----:B------:R-:W-:Y:S03]  /*6810*/  IADD3 R2, P6, R0, R22, RZ ;  /* 0x0000001600027210 */ /* 0x000fe60007fde0ff */
        /* <DEDUP_REMOVED lines=9> */
[----:B------:R3:W4:Y:S04]  /*68b0*/  SHFL.IDX PT, R4, R10, 0x1, 0x1c1f ;  /* 0x003c1f000a047f89 */ /* 0x00072800000e0000 */
[----:B------:R2:W1:Y:S04]  /*68c0*/  SHFL.IDX PT, R0, R13, 0x1, 0x1c1f ;  /* 0x003c1f000d007f89 */ /* 0x00046800000e0000 */
[----:B------:R2:W-:Y:S01]  /*68d0*/  LDGSTS.E.BYPASS.LTC128B.128 [R217+0x2100], [R8.64], !P0 ;  /* 0x0210000008d97fae */ /* 0x0005e2000c101d46 */
[----:B-1-3--:R-:W-:Y:S03]  /*68e0*/  SEL R10, RZ, 0x10, P0 ;  /* 0x00000010ff0a7807 */ /* 0x00afe60000000000 */
.L_x_1323:
[----:B--2---:R-:W-:Y:S02]  /*68f0*/  IADD3 R2, -R11, 0x10, RZ ;  /* 0x000000100b027810 */ /* 0x004fe40007ffe1ff */
[----:B------:R-:W-:Y:S02]  /*6900*/  IADD3 R8, -R12, 0x10, RZ ;  /* 0x000000100c087810 */ /* 0x000fe40007ffe1ff */
[----:B------:R-:W-:Y:S02]  /*6910*/  LOP3.LUT R6, R2, 0xf, RZ, 0xc0, !PT ;  /* 0x0000000f02067812 */ /* 0x000fe400078ec0ff */
[----:B------:R-:W-:Y:S02]  /*6920*/  LOP3.LUT R8, R8, 0xf, RZ, 0xc0, !PT ;  /* 0x0000000f08087812 */ /* 0x000fe400078ec0ff */
[----:B------:R-:W-:Y:S02]  /*6930*/  IADD3 R3, -R10, 0x10, RZ ;  /* 0x000000100a037810 */ /* 0x000fe40007ffe1ff */
[-C--:B------:R-:W-:Y:S02]  /*6940*/  IADD3 R6, P6, P5, R6, R0.reuse, R22 ;  /* 0x0000000006067210 */ /* 0x080fe40007dde016 */
[----:B------:R-:W-:Y:S02]  /*6950*/  IADD3 R8, P4, P0, R8, R0, R21 ;  /* 0x0000000008087210 */ /* 0x000fe4000789e015 */
[----:B------:R-:W-:Y:S02]  /*6960*/  LOP3.LUT R2, R3, 0xf, RZ, 0xc0, !PT ;  /* 0x0000000f03027812 */ /* 0x000fe400078ec0ff */
[-C--:B----4-:R-:W-:Y:S02]  /*6970*/  IADD3.X R7, RZ, R4.reuse, R15, P6, P5 ;  /* 0x00000004ff077210 */ /* 0x090fe400037ea40f */
[----:B------:R-:W-:Y:S02]  /*6980*/  ISETP.NE.U32.AND P6, PT, R12, RZ, PT ;  /* 0x000000ff0c00720c */ /* 0x000fe40003fc5070 */
[----:B------:R-:W-:Y:S02]  /*6990*/  IADD3.X R9, RZ, R4, R14, P4, P0 ;  /* 0x00000004ff097210 */ /* 0x000fe400027e040e */
[----:B------:R-:W-:Y:S02]  /*69a0*/  IADD3 R2, P4, P0, R2, R0, R23 ;  /* 0x0000000002027210 */ /* 0x000fe4000789e017 */
[----:B------:R-:W-:Y:S02]  /*69b0*/  ISETP.NE.U32.AND P5, PT, R11, RZ, PT ;  /* 0x000000ff0b00720c */ /* 0x000fe40003fa5070 */
[----:B------:R-:W-:Y:S02]  /*69c0*/  IADD3.X R3, RZ, R4, R20, P4, P0 ;  /* 0x00000004ff037210 */ /* 0x000fe400027e0414 */
[----:B------:R-:W-:Y:S03]  /*69d0*/  ISETP.NE.U32.AND P0, PT, R10, RZ, PT ;  /* 0x000000ff0a00720c */ /* 0x000fe60003f05070 */
[----:B------:R-:W-:Y:S01]  /*69e0*/  @!PT LDS RZ, [RZ] ;  /* 0x00000000fffff984 */ /* 0x000fe20000000800 */
[----:B------:R-:W-:Y:S01]  /*69f0*/  @!PT LDS RZ, [RZ] ;  /* 0x00000000fffff984 */ /* 0x000fe20000000800 */
[----:B------:R-:W-:Y:S01]  /*6a00*/  @!PT LDS RZ, [RZ] ;  /* 0x00000000fffff984 */ /* 0x000fe20000000800 */
[----:B------:R1:W-:Y:S06]  /*6a10*/  LDGSTS.E.BYPASS.LTC128B.128.ZFILL [R217+0x900], [R8.64], P6 ;  /* 0x0090000008d97fae */ /* 0x0003ec000b141d46 */
[----:B------:R1:W-:Y:S04]  /*6a20*/  LDGSTS.E.BYPASS.LTC128B.128.ZFILL [R217+0x1900], [R6.64], P5 ;  /* 0x0190000006d97fae */ /* 0x0003e8000a941d46 */
[----:B------:R1:W-:Y:S02]  /*6a30*/  LDGSTS.E.BYPASS.LTC128B.128.ZFILL [R217+0x2900], [R2.64], P0 ;  /* 0x0290000002d97fae */ /* 0x0003e40008141d46 */
.L_x_1276:
[----:B-1-34-:R-:W-:Y:S05]  /*6a40*/  BSYNC B0 ;  /* 0x0000000000007941 */ /* 0x01afea0003800000 */
.L_x_1275:
[----:B------:R-:W0:Y:S01]  /*6a50*/  LDGDEPBAR ;  /* 0x00000000000079af */ /* 0x000e220000000000 */
[----:B------:R-:W-:Y:S01]  /*6a60*/  WARPSYNC 0xffffffff ;  /* 0xffffffff00007948 */ /* 0x000fe20003800000 */
[-C--:B------:R-:W-:Y:S01]  /*6a70*/  HMMA.16816.F32 R4, R64, R16.reuse, RZ ;  /* 0x000000104004723c */ /* 0x080fe200000018ff */
        /* <DEDUP_REMOVED lines=36> */
[----:B------:R-:W-:Y:S07]  /*6cc0*/  LDSM.16.M88.4 R184, [R200+0x1800] ;  /* 0x00180000c8b8783b */ /* 0x000fee0000000200 */
[----:B------:R-:W-:Y:S01]  /*6cd0*/  HMMA.16816.F32 R64, R176, R198, R64 ;  /* 0x000000c6b040723c */ /* 0x000fe20000001840 */
[----:B------:R-:W4:Y:S07]  /*6ce0*/  LDSM.16.M88.4 R176, [R200+0x1400] ;  /* 0x00140000c8b0783b */ /* 0x000f2e0000000200 */
[-C--:B-1----:R-:W-:Y:S08]  /*6cf0*/  HMMA.16816.F32 R4, R172, R180.reuse, R4 ;  /* 0x000000b4ac04723c */ /* 0x082ff00000001804 */
[C---:B---3--:R-:W-:Y:S08]  /*6d00*/  HMMA.16816.F32 R8, R188.reuse, R180, R8 ;  /* 0x000000b4bc08723c */ /* 0x048ff00000001808 */
[-C--:B------:R-:W-:Y:S08]  /*6d10*/  HMMA.16816.F32 R12, R188, R182.reuse, R12 ;  /* 0x000000b6bc0c723c */ /* 0x080ff0000000180c */
[C---:B------:R-:W-:Y:S01]  /*6d20*/  HMMA.16816.F32 R16, R172.reuse, R182, R16 ;  /* 0x000000b6ac10723c */ /* 0x040fe20000001810 */
[----:B------:R-:W-:Y:S07]  /*6d30*/  LDSM.16.M88.4 R180, [R213] ;  /* 0x00000000d5b4783b */ /* 0x000fee0000000200 */
[-C--:B----4-:R-:W-:Y:S08]  /*6d40*/  HMMA.16816.F32 R20, R172, R176.reuse, R20 ;  /* 0x000000b0ac14723c */ /* 0x090ff00000001814 */
[C---:B------:R-:W-:Y:S08]  /*6d50*/  HMMA.16816.F32 R24, R188.reuse, R176, R24 ;  /* 0x000000b0bc18723c */ /* 0x040ff00000001818 */
[-C--:B------:R-:W-:Y:S03]  /*6d60*/  HMMA.16816.F32 R28, R188, R178.reuse, R28 ;  /* 0x000000b2bc1c723c */ /* 0x080fe6000000181c */
[----:B--2---:R-:W-:Y:S05]  /*6d70*/  ISETP.GT.AND P0, PT, R233, R0, PT ;  /* 0x00000000e900720c */ /* 0x004fea0003f04270 */
[C---:B------:R-:W-:Y:S01]  /*6d80*/  HMMA.16816.F32 R32, R172.reuse, R178, R32 ;  /* 0x000000b2ac20723c */ /* 0x040fe20000001820 */
[----:B------:R-:W1:Y:S07]  /*6d90*/  LDSM.16.M88.4 R176, [R204+0x2000] ;  /* 0x00200000ccb0783b */ /* 0x000e6e0000000200 */
[-C--:B------:R-:W-:Y:S08]  /*6da0*/  HMMA.16816.F32 R36, R172, R184.reuse, R36 ;  /* 0x000000b8ac24723c */ /* 0x080ff00000001824 */
[C---:B------:R-:W-:Y:S08]  /*6db0*/  HMMA.16816.F32 R40, R188.reuse, R184, R40 ;  /* 0x000000b8bc28723c */ /* 0x040ff00000001828 */
[-C--:B------:R-:W-:Y:S08]  /*6dc0*/  HMMA.16816.F32 R44, R188, R186.reuse, R44 ;  /* 0x000000babc2c723c */ /* 0x080ff0000000182c */
[C---:B------:R-:W-:Y:S01]  /*6dd0*/  HMMA.16816.F32 R48, R172.reuse, R186, R48 ;  /* 0x000000baac30723c */ /* 0x040fe20000001830 */
[----:B------:R-:W2:Y:S07]  /*6de0*/  LDSM.16.M88.4 R184, [R204+0x3000] ;  /* 0x00300000ccb8783b */ /* 0x000eae0000000200 */
[-C--:B------:R-:W-:Y:S08]  /*6df0*/  HMMA.16816.F32 R52, R172, R192.reuse, R52 ;  /* 0x000000c0ac34723c */ /* 0x080ff00000001834 */
[C---:B------:R-:W-:Y:S08]  /*6e00*/  HMMA.16816.F32 R56, R188.reuse, R192, R56 ;  /* 0x000000c0bc38723c */ /* 0x040ff00000001838 */
[-C--:B------:R-:W-:Y:S01]  /*6e10*/  HMMA.16816.F32 R60, R188, R194.reuse, R60 ;  /* 0x000000c2bc3c723c */ /* 0x080fe2000000183c */
[----:B------:R-:W-:Y:S07]  /*6e20*/  LDSM.16.M88.4 R188, [R211] ;  /* 0x00000000d3bc783b */ /* 0x000fee0000000200 */
        /* <DEDUP_REMOVED lines=13> */
[-C--:B------:R-:W-:Y:S08]  /*6f00*/  HMMA.16816.F32 R36, R176, R188.reuse, R36 ;  /* 0x000000bcb024723c */ /* 0x080ff00000001824 */
        /* <DEDUP_REMOVED lines=10> */
[-C--:B--2---:R-:W-:Y:S01]  /*6fb0*/  HMMA.16816.F32 R4, R172, R180.reuse, R4 ;  /* 0x000000b4ac04723c */ /* 0x084fe20000001804 */
[----:B------:R-:W2:Y:S07]  /*6fc0*/  LDSM.16.M88.4 R192, [R200+0x2c00] ;  /* 0x002c0000c8c0783b */ /* 0x000eae0000000200 */
[C---:B---3--:R-:W-:Y:S08]  /*6fd0*/  HMMA.16816.F32 R8, R188.reuse, R180, R8 ;  /* 0x000000b4bc08723c */ /* 0x048ff00000001808 */
[-C--:B------:R-:W-:Y:S08]  /*6fe0*/  HMMA.16816.F32 R12, R188, R182.reuse, R12 ;  /* 0x000000b6bc0c723c */ /* 0x080ff0000000180c */
[C---:B------:R-:W-:Y:S01]  /*6ff0*/  HMMA.16816.F32 R16, R172.reuse, R182, R16 ;  /* 0x000000b6ac10723c */ /* 0x040fe20000001810 */
[----:B------:R-:W-:Y:S07]  /*7000*/  LDSM.16.M88.4 R180, [R204+0x4000] ;  /* 0x00400000ccb4783b */ /* 0x000fee0000000200 */
[-C--:B-1----:R-:W-:Y:S08]  /*7010*/  HMMA.16816.F32 R20, R172, R184.reuse, R20 ;  /* 0x000000b8ac14723c */ /* 0x082ff00000001814 */
[C---:B------:R-:W-:Y:S08]  /*7020*/  HMMA.16816.F32 R24, R188.reuse, R184, R24 ;  /* 0x000000b8bc18723c */ /* 0x040ff00000001818 */
[-C--:B------:R-:W-:Y:S08]  /*7030*/  HMMA.16816.F32 R28, R188, R186.reuse, R28 ;  /* 0x000000babc1c723c */ /* 0x080ff0000000181c */
[C---:B------:R-:W-:Y:S01]  /*7040*/  HMMA.16816.F32 R32, R172.reuse, R186, R32 ;  /* 0x000000baac20723c */ /* 0x040fe20000001820 */
[----:B------:R-:W1:Y:S07]  /*7050*/  LDSM.16.M88.4 R184, [R209] ;  /* 0x00000000d1b8783b */ /* 0x000e6e0000000200 */
[-C--:B----4-:R-:W-:Y:S08]  /*7060*/  HMMA.16816.F32 R36, R172, R176.reuse, R36 ;  /* 0x000000b0ac24723c */ /* 0x090ff00000001824 */
[C---:B------:R-:W-:Y:S08]  /*7070*/  HMMA.16816.F32 R40, R188.reuse, R176, R40 ;  /* 0x000000b0bc28723c */ /* 0x040ff00000001828 */
[-C--:B------:R-:W-:Y:S08]  /*7080*/  HMMA.16816.F32 R44, R188, R178.reuse, R44 ;  /* 0x000000b2bc2c723c */ /* 0x080ff0000000182c */
[C---:B------:R-:W-:Y:S01]  /*7090*/  HMMA.16816.F32 R48, R172.reuse, R178, R48 ;  /* 0x000000b2ac30723c */ /* 0x040fe20000001830 */
[----:B------:R-:W3:Y:S07]  /*70a0*/  LDSM.16.M88.4 R176, [R204+0x5000] ;  /* 0x00500000ccb0783b */ /* 0x000eee0000000200 */
[-C--:B--2---:R-:W-:Y:S08]  /*70b0*/  HMMA.16816.F32 R52, R172, R192.reuse, R52 ;  /* 0x000000c0ac34723c */ /* 0x084ff00000001834 */
[C---:B------:R-:W-:Y:S08]  /*70c0*/  HMMA.16816.F32 R56, R188.reuse, R192, R56 ;  /* 0x000000c0bc38723c */ /* 0x040ff00000001838 */
[-C--:B------:R-:W-:Y:S08]  /*70d0*/  HMMA.16816.F32 R60, R188, R194.reuse, R60 ;  /* 0x000000c2bc3c723c */ /* 0x080ff0000000183c */
[----:B------:R-:W-:Y:S08]  /*70e0*/  HMMA.16816.F32 R64, R172, R194, R64 ;  /* 0x000000c2ac40723c */ /* 0x000ff00000001840 */
[-C--:B-1----:R-:W-:Y:S08]  /*70f0*/  HMMA.16816.F32 R4, R180, R184.reuse, R4 ;  /* 0x000000b8b404723c */ /* 0x082ff00000001804 */
[C---:B---3--:R-:W-:Y:S08]  /*7100*/  HMMA.16816.F32 R8, R176.reuse, R184, R8 ;  /* 0x000000b8b008723c */ /* 0x048ff00000001808 */
        /* <DEDUP_REMOVED lines=24> */
[----:B----4-:R-:W4:Y:S09]  /*7290*/  LDSM.16.M88.4 R4, [R208] ;  /* 0x00000000d004783b */ /* 0x010f320000000200 */
[----:B------:R-:W1:Y:S10]  /*72a0*/  MUFU.TANH R229, R10 ;  /* 0x0000000a00e57308 */ /* 0x000e740000002400 */
[----:B------:R5:W1:Y:S10]  /*72b0*/  MUFU.TANH R228, R11 ;  /* 0x0000000b00e47308 */ /* 0x000a740000002400 */
[----:B------:R-:W1:Y:S10]  /*72c0*/  MUFU.TANH R220, R13 ;  /* 0x0000000d00dc7308 */ /* 0x000e740000002400 */
[----:B------:R-:W1:Y:S01]  /*72d0*/  MUFU.TANH R226, R15 ;  /* 0x0000000f00e27308 */ /* 0x000e620000002400 */
[----:B-----5:R-:W5:Y:S01]  /*72e0*/  LDSM.16.M88.4 R8, [R207] ;  /* 0x00000000cf08783b */ /* 0x020f620000000200 */
[-C--:B----4-:R-:W-:Y:S08]  /*72f0*/  HMMA.16816.F32 R20, R180, R4.reuse, R20 ;  /* 0x00000004b414723c */ /* 0x090ff00000001814 */
[----:B------:R4:W1:Y:S01]  /*7300*/  MUFU.TANH R189, R16 ;  /* 0x0000001000bd7308 */ /* 0x0008620000002400 */
[C---:B------:R-:W-:Y:S09]  /*7310*/  HMMA.16816.F32 R24, R176.reuse, R4, R24 ;  /* 0x00000004b018723c */ /* 0x040ff20000001818 */
[----:B------:R-:W1:Y:S01]  /*7320*/  MUFU.TANH R221, R12 ;  /* 0x0000000c00dd7308 */ /* 0x000e620000002400 */
[-C--:B------:R-:W-:Y:S08]  /*7330*/  HMMA.16816.F32 R28, R176, R6.reuse, R28 ;  /* 0x00000006b01c723c */ /* 0x080ff0000000181c */
[C---:B------:R-:W-:Y:S01]  /*7340*/  HMMA.16816.F32 R32, R180.reuse, R6, R32 ;  /* 0x00000006b420723c */ /* 0x040fe20000001820 */
[----:B------:R-:W1:Y:S01]  /*7350*/  MUFU.TANH R227, R14 ;  /* 0x0000000e00e37308 */ /* 0x000e620000002400 */
[----:B------:R-:W1:Y:S01]  /*7360*/  LDSM.16.M88.4 R4, [R206] ;  /* 0x00000000ce04783b */ /* 0x000e620000000200 */
        /* <DEDUP_REMOVED lines=13> */
[----:B------:R5:W2:Y:S01]  /*7440*/  MUFU.TANH R218, R27 ;  /* 0x0000001b00da7308 */ /* 0x000aa20000002400 */
        /* <DEDUP_REMOVED lines=22> */
[----:B----4-:R-:W-:Y:S02]  /*75b0*/  FMUL.FTZ R16, R49, c[0x0][0x320] ;  /* 0x0000c80031107a20 */ /* 0x010fe40000410000 */
[----:B------:R-:W-:Y:S01]  /*75c0*/  FMUL.FTZ R13, R52, c[0x0][0x320] ;  /* 0x0000c800340d7a20 */ /* 0x000fe20000410000 */
[----:B------:R4:W1:Y:S03]  /*75d0*/  MUFU.TANH R187, R29 ;  /* 0x0000001d00bb7308 */ /* 0x0008660000002400 */
[----:B-----5:R-:W-:Y:S02]  /*75e0*/  FMUL.FTZ R27, R53, c[0x0][0x320] ;  /* 0x0000c800351b7a20 */ /* 0x020fe40000410000 */
        /* <DEDUP_REMOVED lines=33> */
[----:B------:R-:W1:Y:S10]  /*7800*/  MUFU.TANH R32, R32 ;  /* 0x0000002000207308 */ /* 0x000e740000002400 */
        /* <DEDUP_REMOVED lines=19> */
[----:B------:R-:W1:Y:S10]  /*7940*/  MUFU.TANH R13, R13 ;  /* 0x0000000d000d7308 */ /* 0x000e740000002400 */
        /* <DEDUP_REMOVED lines=12> */
[----:B------:R-:W1:Y:S10]  /*7a10*/  MUFU.TANH R15, R15 ;  /* 0x0000000f000f7308 */ /* 0x000e740000002400 */
[----:B------:R4:W1:Y:S10]  /*7a20*/  MUFU.TANH R37, R66 ;  /* 0x0000004200257308 */ /* 0x0008740000002400 */
[----:B------:R4:W1:Y:S01]  /*7a30*/  MUFU.TANH R36, R67 ;  /* 0x0000004300247308 */ /* 0x0008620000002400 */
[----:B------:R-:W-:-:S05]  /*7a40*/  @!P0 BRA `(.L_x_1280) ;  /* 0x000005b000008947 */ /* 0x000fca0003800000 */
[C---:B--23--:R-:W-:Y:S01]  /*7a50*/  IADD3 R231, R240.reuse, 0x40, RZ ;  /* 0x00000040f0e77810 */ /* 0x04cfe20007ffe0ff */
[----:B------:R-:W2:Y:S01]  /*7a60*/  LDL R2, [R1+0x10] ;  /* 0x0000100001027983 */ /* 0x000ea20000100800 */
[C---:B------:R-:W-:Y:S01]  /*7a70*/  IADD3 R7, R240.reuse, 0x20, RZ ;  /* 0x00000020f0077810 */ /* 0x040fe20007ffe0ff */
[----:B------:R-:W-:Y:S01]  /*7a80*/  IMAD.MOV.U32 R232, RZ, RZ, RZ ;  /* 0x000000ffffe87224 */ /* 0x000fe200078e00ff */
[----:B------:R-:W-:Y:S01]  /*7a90*/  SHF.R.S32.HI R6, RZ, 0x1f, R240 ;  /* 0x0000001fff067819 */ /* 0x000fe200000114f0 */
[----:B------:R-:W3:Y:S01]  /*7aa0*/  LDL R0, [R1+0x4] ;  /* 0x0000040001007983 */ /* 0x000ee20000100800 */
[----:B------:R-:W-:Y:S01]  /*7ab0*/  SHF.R.S32.HI R7, RZ, 0x1f, R7 ;  /* 0x0000001fff077819 */ /* 0x000fe20000011407 */
[----:B----4-:R-:W-:Y:S01]  /*7ac0*/  IMAD.SHL.U32 R21, R231, 0x2, RZ ;  /* 0x00000002e7157824 */ /* 0x010fe200078e00ff */
[C---:B------:R-:W-:Y:S01]  /*7ad0*/  SHF.L.U64.HI R10, R240.reuse, 0x1, R6 ;  /* 0x00000001f00a7819 */ /* 0x040fe20000010206 */
[----:B------:R-:W4:Y:S01]  /*7ae0*/  LDL.64 R238, [R1+0x20] ;  /* 0x0000200001ee7983 */ /* 0x000f220000100a00 */
[----:B------:R-:W-:Y:S05]  /*7af0*/  IMAD.SHL.U32 R14, R240, 0x2, RZ ;  /* 0x00000002f00e7824 */ /* 0x000fea00078e00ff */
[----:B------:R-:W5:Y:S04]  /*7b00*/  LDL R230, [R1+0x34] ;  /* 0x0000340001e67983 */ /* 0x000f680000100800 */
[----:B------:R-:W4:Y:S06]  /*7b10*/  LDL.64 R236, [R1+0x18] ;  /* 0x0000180001ec7983 */ /* 0x000f2c0000100a00 */
        /* <DEDUP_REMOVED lines=9> */
[C---:B------:R-:W-:Y:S02]  /*7bb0*/  @!P1 LEA R4, P0, R3.reuse, c[0x0][0x2a0], 0x2 ;  /* 0x0000a80003049a11 */ /* 0x040fe400078010ff */
[----:B------:R-:W-:Y:S01]  /*7bc0*/  IADD3 R230, R240, 0x40, RZ ;  /* 0x00000040f0e67810 */ /* 0x000fe20007ffe0ff */
[----:B------:R-:W-:Y:S01]  /*7bd0*/  IMAD R234, R0, c[0x0][0x2b8], R2 ;  /* 0x0000ae0000ea7a24 */ /* 0x000fe200078e0202 */
[----:B------:R-:W-:Y:S02]  /*7be0*/  @!P1 LEA.HI.X R5, R3, c[0x0][0x2a4], R5, 0x2, P0 ;  /* 0x0000a90003059a11 */ /* 0x000fe400000f1405 */
[----:B------:R-:W-:Y:S01]  /*7bf0*/  SHF.R.S32.HI R230, RZ, 0x1f, R230 ;  /* 0x0000001fffe67819 */ /* 0x000fe200000114e6 */
[----:B------:R-:W-:Y:S01]  /*7c00*/  IMAD.WIDE.U32 R2, R234, c[0x0][0x1e0], RZ ;  /* 0x00007800ea027a25 */ /* 0x000fe200078e00ff */
[----:B------:R-:W-:Y:S01]  /*7c10*/  SHF.R.S32.HI R0, RZ, 0x1f, R234 ;  /* 0x0000001fff007819 */ /* 0x000fe200000114ea */
[----:B------:R-:W2:Y:S01]  /*7c20*/  @!P1 LDG.E R232, [R4.64] ;  /* 0x0000000604e89981 */ /* 0x000ea2000c1e1900 */
[----:B------:R-:W-:Y:S02]  /*7c30*/  SHF.L.U64.HI R12, R231, 0x1, R230 ;  /* 0x00000001e70c7819 */ /* 0x000fe400000102e6 */
[----:B------:R-:W-:Y:S01]  /*7c40*/  IADD3 R230, R240, 0x20, RZ ;  /* 0x00000020f0e67810 */ /* 0x000fe20007ffe0ff */
[----:B------:R-:W-:Y:S03]  /*7c50*/  IMAD R0, R0, c[0x0][0x1e0], RZ ;  /* 0x0000780000007a24 */ /* 0x000fe600078e02ff */
[----:B------:R-:W-:Y:S01]  /*7c60*/  SHF.L.U64.HI R11, R230, 0x1, R7 ;  /* 0x00000001e60b7819 */ /* 0x000fe20000010207 */
[----:B------:R-:W-:Y:S02]  /*7c70*/  IMAD R0, R234, c[0x0][0x1e4], R0 ;  /* 0x00007900ea007a24 */ /* 0x000fe400078e0200 */
[----:B------:R-:W-:Y:S02]  /*7c80*/  IMAD.SHL.U32 R18, R230, 0x2, RZ ;  /* 0x00000002e6127824 */ /* 0x000fe400078e00ff */
        /* <DEDUP_REMOVED lines=8> */
[----:B------:R-:W-:Y:S01]  /*7d10*/  LEA.HI.X R8, R0, c[0x0][0x1cc], R8, 0x1, P0 ;  /* 0x0000730000087a11 */ /* 0x000fe200000f0c08 */
[----:B------:R-:W-:-:S06]  /*7d20*/  BRA.DIV ~URZ, `(.L_x_1281) ;  /* 0x0000a7c27f007947 */ /* 0x000fcc000b800000 */
[----:B------:R2:W3:Y:S02]  /*7d30*/  SHFL.IDX PT, R4, R8, RZ, 0x1c1f ;  /* 0x001c1fff08047589 */ /* 0x0004e400000e0000 */
.L_x_1324:
[----:B------:R-:W-:-:S05]  /*7d40*/  BRA.DIV ~URZ, `(.L_x_1282) ;  /* 0x0000a8127f007947 */ /* 0x000fca000b800000 */
[----:B------:R-:W4:Y:S01]  /*7d50*/  SHFL.IDX PT, R0, R9, RZ, 0x1c1f ;  /* 0x001c1fff09007589 */ /* 0x000f2200000e0000 */
[C---:B------:R-:W-:Y:S02]  /*7d60*/  ISETP.GE.AND P5, PT, R240.reuse, c[0x0][0x1d4], PT ;  /* 0x00007500f0007a0c */ /* 0x040fe40003fa6270 */
[C---:B------:R-:W-:Y:S02]  /*7d70*/  IADD3 R22, R240.reuse, 0x20, RZ ;  /* 0x00000020f0167810 */ /* 0x040fe40007ffe0ff */
[----:B------:R-:W-:Y:S02]  /*7d80*/  IADD3 R5, R240, 0x40, RZ ;  /* 0x00000040f0057810 */ /* 0x000fe40007ffe0ff */
[----:B------:R-:W-:Y:S02]  /*7d90*/  ISETP.GE.AND P4, PT, R22, c[0x0][0x1d4], PT ;  /* 0x0000750016007a0c */ /* 0x000fe40003f86270 */
[C---:B----4-:R-:W-:Y:S02]  /*7da0*/  IADD3 R2, P0, R0.reuse, R14, RZ ;  /* 0x0000000e00027210 */ /* 0x050fe40007f1e0ff */
[----:B------:R-:W-:Y:S03]  /*7db0*/  IADD3 R6, P6, R0, R18, RZ ;  /* 0x0000001200067210 */ /* 0x000fe60007fde0ff */
[C---:B---3--:R-:W-:Y:S01]  /*7dc0*/  IMAD.X R3, R4.reuse, 0x1, R10, P0 ;  /* 0x0000000104037824 */ /* 0x048fe200000e060a */
[----:B------:R-:W-:Y:S01]  /*7dd0*/  ISETP.GE.AND P0, PT, R5, c[0x0][0x1d4], PT ;  /* 0x0000750005007a0c */ /* 0x000fe20003f06270 */
[----:B------:R-:W-:Y:S03]  /*7de0*/  IMAD.X R7, R4, 0x1, R11, P6 ;  /* 0x0000000104077824 */ /* 0x000fe600030e060b */
[----:B------:R-:W-:Y:S01]  /*7df0*/  @!PT LDS RZ, [RZ] ;  /* 0x00000000fffff984 */ /* 0x000fe20000000800 */
[----:B------:R-:W-:Y:S01]  /*7e00*/  @!PT LDS RZ, [RZ] ;  /* 0x00000000fffff984 */ /* 0x000fe20000000800 */
[----:B------:R3:W-:Y:S04]  /*7e10*/  LDGSTS.E.BYPASS.LTC128B.128 [R217+0x3100], [R2.64], !P5 ;  /* 0x0310000002d97fae */ /* 0x0007e8000e901d46 */
[----:B------:R4:W-:Y:S01]  /*7e20*/  LDGSTS.E.BYPASS.LTC128B.128 [R217+0x4100], [R6.64], !P4 ;  /* 0x0410000006d97fae */ /* 0x0009e2000e101d46 */
[----:B---3--:R-:W-:Y:S03]  /*7e30*/  IADD3 R2, P6, R0, R21, RZ ;  /* 0x0000001500027210 */ /* 0x008fe60007fde0ff */
[----:B------:R-:W3:Y:S01]  /*7e40*/  SHFL.IDX PT, R0, R9, 0x1, 0x1c1f ;  /* 0x003c1f0009007f89 */ /* 0x000ee200000e0000 */
[----:B----4-:R-:W-:Y:S01]  /*7e50*/  SEL R6, RZ, 0x10, P5 ;  /* 0x00000010ff067807 */ /* 0x010fe20002800000 */
[----:B------:R-:W-:Y:S01]  /*7e60*/  IMAD.X R3, R4, 0x1, R12, P6 ;  /* 0x0000000104037824 */ /* 0x000fe200030e060c */
[----:B------:R-:W-:Y:S01]  /*7e70*/  SEL R7, RZ, 0x10, P0 ;  /* 0x00000010ff077807 */ /* 0x000fe20000000000 */
[----:B------:R4:W2:Y:S04]  /*7e80*/  SHFL.IDX PT, R4, R8, 0x1, 0x1c1f ;  /* 0x003c1f0008047f89 */ /* 0x0008a800000e0000 */
[----:B------:R1:W-:Y:S01]  /*7e90*/  LDGSTS.E.BYPASS.LTC128B.128 [R217+0x5100], [R2.64], !P0 ;  /* 0x0510000002d97fae */ /* 0x0003e2000c101d46 */
[----:B--2-4-:R-:W-:Y:S03]  /*7ea0*/  SEL R8, RZ, 0x10, P4 ;  /* 0x00000010ff087807 */ /* 0x014fe60002000000 */
.L_x_1325:
[C---:B---3--:R-:W-:Y:S02]  /*7eb0*/  ISETP.NE.U32.AND P5, PT, R6.reuse, RZ, PT ;  /* 0x000000ff0600720c */ /* 0x048fe40003fa5070 */
[----:B------:R-:W-:Y:S02]  /*7ec0*/  IADD3 R6, -R6, 0x10, RZ ;  /* 0x0000001006067810 */ /* 0x000fe40007ffe1ff */
[----:B------:R-:W-:Y:S02]  /*7ed0*/  ISETP.NE.U32.AND P6, PT, R8, RZ, PT ;  /* 0x000000ff0800720c */ /* 0x000fe40003fc5070 */
[----:B------:R-:W-:Y:S02]  /*7ee0*/  LOP3.LUT R6, R6, 0xf, RZ, 0xc0, !PT ;  /* 0x0000000f06067812 */ /* 0x000fe400078ec0ff */
[----:B------:R-:W-:Y:S02]  /*7ef0*/  IADD3 R8, -R8, 0x10, RZ ;  /* 0x0000001008087810 */ /* 0x000fe40007ffe1ff */
[----:B-1----:R-:W-:Y:S02]  /*7f00*/  IADD3 R2, P4, P0, R6, R0, R14 ;  /* 0x0000000006027210 */ /* 0x002fe4000789e00e */
[----:B------:R-:W-:Y:S02]  /*7f10*/  LOP3.LUT R8, R8, 0xf, RZ, 0xc0, !PT ;  /* 0x0000000f08087812 */ /* 0x000fe400078ec0ff */
[----:B------:R-:W-:Y:S02]  /*7f20*/  IADD3.X R3, RZ, R4, R10, P4, P0 ;  /* 0x00000004ff037210 */ /* 0x000fe400027e040a */
[----:B------:R-:W-:Y:S03]  /*7f30*/  IADD3 R6, P4, P0, R8, R0, R18 ;  /* 0x0000000008067210 */ /* 0x000fe6000789e012 */
[----:B------:R-:W-:Y:S01]  /*7f40*/  @!PT LDS RZ, [RZ] ;  /* 0x00000000fffff984 */ /* 0x000fe20000000800 */
[----:B------:R-:W-:Y:S01]  /*7f50*/  @!PT LDS RZ, [RZ] ;  /* 0x00000000fffff984 */ /* 0x000fe20000000800 */
[----:B------:R-:W-:Y:S01]  /*7f60*/  @!PT LDS RZ, [RZ] ;  /* 0x00000000fffff984 */ /* 0x000fe20000000800 */
[----:B------:R1:W-:Y:S01]  /*7f70*/  LDGSTS.E.BYPASS.LTC128B.128.ZFILL [R217+0x3900], [R2.64], P5 ;  /* 0x0390000002d97fae */ /* 0x0003e2000a941d46 */
[C---:B------:R-:W-:Y:S02]  /*7f80*/  ISETP.NE.U32.AND P5, PT, R7.reuse, RZ, PT ;  /* 0x000000ff0700720c */ /* 0x040fe40003fa5070 */
[----:B-1----:R-:W-:Y:S02]  /*7f90*/  IADD3 R2, -R7, 0x10, RZ ;  /* 0x0000001007027810 */ /* 0x002fe40007ffe1ff */
[----:B------:R-:W-:Y:S02]  /*7fa0*/  IADD3.X R7, RZ, R4, R11, P4, P0 ;  /* 0x00000004ff077210 */ /* 0x000fe400027e040b */
[----:B------:R-:W-:Y:S03]  /*7fb0*/  LOP3.LUT R2, R2, 0xf, RZ, 0xc0, !PT ;  /* 0x0000000f02027812 */ /* 0x000fe600078ec0ff */
[----:B------:R1:W-:Y:S01]  /*7fc0*/  LDGSTS.E.BYPASS.LTC128B.128.ZFILL [R217+0x4900], [R6.64], P6 ;  /* 0x0490000006d97fae */ /* 0x0003e2000b141d46 */
[----:B------:R-:W-:Y:S04]  /*7fd0*/  IADD3 R2, P4, P0, R2, R0, R21 ;  /* 0x0000000002027210 */ /* 0x000fe8000789e015 */
[----:B------:R-:W-:Y:S05]  /*7fe0*/  IADD3.X R3, RZ, R4, R12, P4, P0 ;  /* 0x00000004ff037210 */ /* 0x000fea00027e040c */
[----:B------:R1:W-:Y:S04]  /*7ff0*/  LDGSTS.E.BYPASS.LTC128B.128.ZFILL [R217+0x5900], [R2.64], P5 ;  /* 0x0590000002d97fae */ /* 0x0003e8000a941d46 */
.L_x_1280:
[----:B--23--:R-:W-:Y:S05]  /*8000*/  BSYNC B0 ;  /* 0x0000000000007941 */ /* 0x00cfea0003800000 */
.L_x_1279:
[----:B------:R-:W-:Y:S01]  /*8010*/  MOV R4, 0x1 ;  /* 0x0000000100047802 */ /* 0x000fe20000000f00 */
[----:B-1----:R-:W2:Y:S04]  /*8020*/  LDL R3, [R1] ;  /* 0x0000000001037983 */ /* 0x002ea80000100800 */
[----:B------:R-:W3:Y:S01]  /*8030*/  LDL R2, [R1+0x3c] ;  /* 0x00003c0001027983 */ /* 0x000ee20000100800 */
[----:B------:R-:W-:Y:S03]  /*8040*/  IMAD R4, R233, -0x40, R4 ;  /* 0xffffffc0e9047824 */ /* 0x000fe600078e0204 */
[----:B------:R-:W0:Y:S01]  /*8050*/  LDGDEPBAR ;  /* 0x00000000000079af */ /* 0x000e220000000000 */
[----:B--2---:R-:W-:Y:S01]  /*8060*/  MOV R5, R3 ;  /* 0x0000000300057202 */ /* 0x004fe20000000f00 */
[----:B------:R-:W-:Y:S01]  /*8070*/  @P3 IMAD.HI.U32 R0, R3, c[0x0][0x2c8], RZ ;  /* 0x0000b20003003a27 */ /* 0x000fe200078e00ff */
[----:B---3--:R-:W-:Y:S04]  /*8080*/  IADD3 R4, -R2, R4, RZ ;  /* 0x0000000402047210 */ /* 0x008fe80007ffe1ff */
[----:B------:R-:W-:Y:S02]  /*8090*/  @P3 SHF.R.U32.HI R5, RZ, c[0x0][0x2cc], R0 ;  /* 0x0000b300ff053a19 */ /* 0x000fe40000011600 */
[----:B------:R-:W-:Y:S05]  /*80a0*/  MOV R0, c[0x0][0x2ac] ;  /* 0x0000ab0000007a02 */ /* 0x000fea0000000f00 */
[----:B------:R-:W-:Y:S05]  /*80b0*/  IMAD R4, R0, c[0x0][0x1d0], R4 ;  /* 0x0000740000047a24 */ /* 0x000fea00078e0204 */
[----:B------:R-:W-:Y:S01]  /*80c0*/  IADD3 R4, R4, -c[0x0][0x168], RZ ;  /* 0x80005a0004047a10 */ /* 0x000fe20007ffe0ff */
[----:B------:R-:W-:-:S05]  /*80d0*/  BRA.DIV ~URZ, `(.L_x_1283) ;  /* 0x0000a6d27f007947 */ /* 0x000fca000b800000 */
[----:B------:R1:W2:Y:S02]  /*80e0*/  SHFL.IDX PT, R0, R5, RZ, 0x1c1f ;  /* 0x001c1fff05007589 */ /* 0x0002a400000e0000 */
.L_x_1326:
[----:B--2---:R-:W-:Y:S05]  /*80f0*/  IMAD.IADD R0, R4, 0x1, R0 ;  /* 0x0000000104007824 */ /* 0x004fea00078e0200 */
[C---:B------:R-:W-:Y:S02]  /*8100*/  ISETP.GT.AND P6, PT, R0.reuse, RZ, PT ;  /* 0x000000ff0000720c */ /* 0x040fe40003fc4270 */
[C---:B------:R-:W-:Y:S02]  /*8110*/  ISETP.GT.AND P5, PT, R0.reuse, 0x1, PT ;  /* 0x000000010000780c */ /* 0x040fe40003fa4270 */
[C---:B------:R-:W-:Y:S02]  /*8120*/  ISETP.GT.AND P4, PT, R0.reuse, 0x8, PT ;  /* 0x000000080000780c */ /* 0x040fe40003f84270 */
[C---:B------:R-:W-:Y:S02]  /*8130*/  ISETP.GT.AND P0, PT, R0.reuse, 0x9, PT ;  /* 0x000000090000780c */ /* 0x040fe40003f04270 */
[----:B------:R-:W-:Y:S02]  /*8140*/  FSEL R9, R199, -INF , P6 ;  /* 0xff800000c7097808 */ /* 0x000fe40003000000 */
[----:B------:R-:W-:Y:S02]  /*8150*/  ISETP.GT.AND P6, PT, R0, 0x10, PT ;  /* 0x000000100000780c */ /* 0x000fe40003fc4270 */
[----:B------:R-:W-:Y:S02]  /*8160*/  FSEL R14, R198, -INF , P5 ;  /* 0xff800000c60e7808 */ /* 0x000fe40002800000 */
[C---:B------:R-:W-:Y:S02]  /*8170*/  ISETP.GT.AND P5, PT, R0.reuse, 0x11, PT ;  /* 0x000000110000780c */ /* 0x040fe40003fa4270 */
[----:B----4-:R-:W-:Y:S02]  /*8180*/  FSEL R25, R189, -INF , P4 ;  /* 0xff800000bd197808 */ /* 0x010fe40002000000 */
[----:B------:R-:W-:Y:S02]  /*8190*/  ISETP.GT.AND P4, PT, R0, 0x18, PT ;  /* 0x000000180000780c */ /* 0x000fe40003f84270 */
[----:B------:R-:W-:Y:S02]  /*81a0*/  FSEL R24, R186, -INF , P0 ;  /* 0xff800000ba187808 */ /* 0x000fe40000000000 */
        /* <DEDUP_REMOVED lines=8> */
[C---:B------:R-:W-:Y:S02]  /*8230*/  ISETP.GT.AND P0, PT, R0.reuse, 0x29, PT ;  /* 0x000000290000780c */ /* 0x040fe40003f04270 */
[----:B------:R-:W-:Y:S02]  /*8240*/  FSEL R19, R19, -INF , P6 ;  /* 0xff80000013137808 */ /* 0x000fe40003000000 */
[C---:B------:R-:W-:Y:S02]  /*8250*/  ISETP.GT.AND P6, PT, R0.reuse, 0x30, PT ;  /* 0x000000300000780c */ /* 0x040fe40003fc4270 */
[----:B------:R-:W-:Y:S02]  /*8260*/  FSEL R18, R29, -INF , P5 ;  /* 0xff8000001d127808 */ /* 0x000fe40002800000 */
[C---:B------:R-:W-:Y:S02]  /*8270*/  ISETP.GT.AND P5, PT, R0.reuse, 0x31, PT ;  /* 0x000000310000780c */ /* 0x040fe40003fa4270 */
[----:B------:R-:W-:Y:S02]  /*8280*/  FSEL R17, R17, -INF , P4 ;  /* 0xff80000011117808 */ /* 0x000fe40002000000 */
[----:B------:R-:W-:Y:S02]  /*8290*/  ISETP.GT.AND P4, PT, R0, 0x38, PT ;  /* 0x000000380000780c */ /* 0x000fe40003f84270 */
[----:B------:R-:W-:Y:S02]  /*82a0*/  FSEL R16, R16, -INF , P0 ;  /* 0xff80000010107808 */ /* 0x000fe40000000000 */
[----:B------:R-:W-:Y:S02]  /*82b0*/  ISETP.GT.AND P0, PT, R0, 0x39, PT ;  /* 0x000000390000780c */ /* 0x000fe40003f04270 */
[----:B------:R-:W-:Y:S02]  /*82c0*/  FSEL R13, R13, -INF , P6 ;  /* 0xff8000000d0d7808 */ /* 0x000fe40003000000 */
[----:B------:R-:W-:Y:S02]  /*82d0*/  FSEL R12, R27, -INF , P5 ;  /* 0xff8000001b0c7808 */ /* 0x000fe40002800000 */
[----:B------:R-:W-:Y:S02]  /*82e0*/  FSEL R11, R26, -INF , P4 ;  /* 0xff8000001a0b7808 */ /* 0x000fe40002000000 */
[----:B------:R-:W-:Y:S01]  /*82f0*/  FSEL R10, R15, -INF , P0 ;  /* 0xff8000000f0a7808 */ /* 0x000fe20000000000 */
[----:B------:R-:W-:-:S05]  /*8300*/  BRA.DIV ~URZ, `(.L_x_1284) ;  /* 0x0000a4f27f007947 */ /* 0x000fca000b800000 */
[----:B------:R-:W-:Y:S01]  /*8310*/  FMNMX.FTZ R104, R9, R100, !PT ;  /* 0x0000006409687209 */ /* 0x000fe20007810000 */
[----:B------:R-:W2:Y:S03]  /*8320*/  SHFL.IDX PT, R2, R5, 0x1, 0x1c1f ;  /* 0x003c1f0005027f89 */ /* 0x000ea600000e0000 */
[----:B------:R-:W-:Y:S04]  /*8330*/  FMNMX.FTZ R104, R14, R104, !PT ;  /* 0x000000680e687209 */ /* 0x000fe80007810000 */
[----:B------:R-:W-:Y:S01]  /*8340*/  FMNMX.FTZ R104, R25, R104, !PT ;  /* 0x0000006819687209 */ /* 0x000fe20007810000 */
[----:B------:R-:W3:Y:S03]  /*8350*/  SHFL.IDX PT, R0, R5, 0x2, 0x1c1f ;  /* 0x005c1f0005007f89 */ /* 0x000ee600000e0000 */
[----:B------:R-:W-:Y:S04]  /*8360*/  FMNMX.FTZ R104, R24, R104, !PT ;  /* 0x0000006818687209 */ /* 0x000fe80007810000 */
[----:B------:R-:W-:Y:S01]  /*8370*/  FMNMX.FTZ R104, R23, R104, !PT ;  /* 0x0000006817687209 */ /* 0x000fe20007810000 */
[----:B------:R-:W4:Y:S03]  /*8380*/  SHFL.IDX PT, R3, R5, 0x3, 0x1c1f ;  /* 0x007c1f0005037f89 */ /* 0x000f2600000e0000 */
[----:B------:R-:W-:Y:S04]  /*8390*/  FMNMX.FTZ R104, R22, R104, !PT ;  /* 0x0000006816687209 */ /* 0x000fe80007810000 */
[----:B------:R-:W-:Y:S04]  /*83a0*/  FMNMX.FTZ R104, R21, R104, !PT ;  /* 0x0000006815687209 */ /* 0x000fe80007810000 */
[----:B------:R-:W-:Y:S04]  /*83b0*/  FMNMX.FTZ R104, R20, R104, !PT ;  /* 0x0000006814687209 */ /* 0x000fe80007810000 */
[----:B------:R-:W-:Y:S04]  /*83c0*/  FMNMX.FTZ R104, R19, R104, !PT ;  /* 0x0000006813687209 */ /* 0x000fe80007810000 */
[----:B------:R-:W-:Y:S04]  /*83d0*/  FMNMX.FTZ R104, R18, R104, !PT ;  /* 0x0000006812687209 */ /* 0x000fe80007810000 */
[----:B------:R-:W-:Y:S01]  /*83e0*/  FMNMX.FTZ R104, R17, R104, !PT ;  /* 0x0000006811687209 */ /* 0x000fe20007810000 */
[C---:B--2---:R-:W-:Y:S02]  /*83f0*/  IMAD.IADD R2, R4.reuse, 0x1, R2 ;  /* 0x0000000104027824 */ /* 0x044fe400078e0202 */
[----:B---3--:R-:W-:Y:S01]  /*8400*/  IMAD.IADD R0, R4, 0x1, R0 ;  /* 0x0000000104007824 */ /* 0x008fe200078e0200 */
[----:B------:R-:W-:Y:S01]  /*8410*/  FMNMX.FTZ R104, R16, R104, !PT ;  /* 0x0000006810687209 */ /* 0x000fe20007810000 */
[----:B----4-:R-:W-:Y:S01]  /*8420*/  IMAD.IADD R4, R4, 0x1, R3 ;  /* 0x0000000104047824 */ /* 0x010fe200078e0203 */
        /* <DEDUP_REMOVED lines=25> */
[----:B------:R-:W-:Y:S02]  /*85c0*/  ISETP.GT.AND P4, PT, R2, 0x38, PT ;  /* 0x000000380200780c */ /* 0x000fe40003f84270 */
[----:B------:R-:W-:Y:S02]  /*85d0*/  FSEL R44, R44, -INF , P0 ;  /* 0xff8000002c2c7808 */ /* 0x000fe40000000000 */
[----:B------:R-:W-:Y:S02]  /*85e0*/  ISETP.GT.AND P0, PT, R2, 0x39, PT ;  /* 0x000000390200780c */ /* 0x000fe40003f04270 */
[----:B------:R-:W-:Y:S02]  /*85f0*/  FMNMX.FTZ R104, R13, R104, !PT ;  /* 0x000000680d687209 */ /* 0x000fe40007810000 */
[----:B------:R-:W-:Y:S02]  /*8600*/  FSEL R39, R39, -INF , P6 ;  /* 0xff80000027277808 */ /* 0x000fe40003000000 */
[----:B------:R-:W-:Y:S02]  /*8610*/  ISETP.GT.AND P6, PT, R0, RZ, PT ;  /* 0x000000ff0000720c */ /* 0x000fe40003fc4270 */
        /* <DEDUP_REMOVED lines=16> */
[----:B------:R-:W-:Y:S02]  /*8720*/  FMNMX.FTZ R104, R11, R104, !PT ;  /* 0x000000680b687209 */ /* 0x000fe40007810000 */
[----:B------:R-:W-:Y:S02]  /*8730*/  FSEL R66, R194, -INF , P6 ;  /* 0xff800000c2427808 */ /* 0x000fe40003000000 */
[----:B------:R-:W-:Y:S02]  /*8740*/  ISETP.GT.AND P6, PT, R0, 0x20, PT ;  /* 0x000000200000780c */ /* 0x000fe40003fc4270 */
[----:B------:R-:W-:Y:S02]  /*8750*/  FSEL R65, R192, -INF , P5 ;  /* 0xff800000c0417808 */ /* 0x000fe40002800000 */
[----:B------:R-:W-:Y:S02]  /*8760*/  ISETP.GT.AND P5, PT, R0, 0x21, PT ;  /* 0x000000210000780c */ /* 0x000fe40003fa4270 */
[----:B------:R-:W-:Y:S02]  /*8770*/  FSEL R64, R188, -INF , P4 ;  /* 0xff800000bc407808 */ /* 0x000fe40002000000 */
[C---:B------:R-:W-:Y:S02]  /*8780*/  ISETP.GT.AND P4, PT, R0.reuse, 0x28, PT ;  /* 0x000000280000780c */ /* 0x040fe40003f84270 */
[----:B------:R-:W-:Y:S02]  /*8790*/  FSEL R63, R187, -INF , P0 ;  /* 0xff800000bb3f7808 */ /* 0x000fe40000000000 */
[----:B------:R-:W-:Y:S02]  /*87a0*/  ISETP.GT.AND P0, PT, R0, 0x29, PT ;  /* 0x000000290000780c */ /* 0x000fe40003f04270 */
[----:B------:R-:W-:Y:S02]  /*87b0*/  FMNMX.FTZ R103, R33, R103, !PT ;  /* 0x0000006721677209 */ /* 0x000fe40007810000 */
[----:B------:R-:W-:Y:S02]  /*87c0*/  FMNMX.FTZ R104, R10, R104, !PT ;  /* 0x000000680a687209 */ /* 0x000fe40007810000 */
        /* <DEDUP_REMOVED lines=8> */
[----:B------:R-:W-:Y:S01]  /*8850*/  FMNMX.FTZ R103, R40, R103, !PT ;  /* 0x0000006728677209 */ /* 0x000fe20007810000 */
[----:B------:R-:W2:Y:S01]  /*8860*/  SHFL.BFLY PT, R0, R104, 0x2, 0x1f ;  /* 0x0c401f0068007f89 */ /* 0x000ea200000e0000 */
        /* <DEDUP_REMOVED lines=12> */
[----:B--2---:R-:W-:Y:S02]  /*8930*/  FMNMX.FTZ R104, R0, R104, !PT ;  /* 0x0000006800687209 */ /* 0x004fe40007810000 */
[----:B------:R-:W-:Y:S02]  /*8940*/  FMNMX.FTZ R103, R46, R103, !PT ;  /* 0x000000672e677209 */ /* 0x000fe40007810000 */
        /* <DEDUP_REMOVED lines=11> */
[----:B------:R-:W-:Y:S02]  /*8a00*/  FSEL R57, R28, -INF , P6 ;  /* 0xff8000001c397808 */ /* 0x000fe40003000000 */
[----:B------:R-:W-:Y:S02]  /*8a10*/  FMNMX.FTZ R103, R36, R103, !PT ;  /* 0x0000006724677209 */ /* 0x000fe40007810000 */
[----:B------:R-:W-:Y:S02]  /*8a20*/  FMNMX.FTZ R102, R59, R102, !PT ;  /* 0x000000663b667209 */ /* 0x000fe40007810000 */
[----:B--2---:R-:W-:Y:S02]  /*8a30*/  FMNMX.FTZ R104, R104, R0, !PT ;  /* 0x0000000068687209 */ /* 0x004fe40007810000 */
[----:B------:R-:W-:Y:S01]  /*8a40*/  FSEL R56, R56, -INF , P5 ;  /* 0xff80000038387808 */ /* 0x000fe20002800000 */
[----:B------:R-:W2:Y:S01]  /*8a50*/  SHFL.BFLY PT, R0, R103, 0x2, 0x1f ;  /* 0x0c401f0067007f89 */ /* 0x000ea200000e0000 */
[----:B------:R-:W-:Y:S02]  /*8a60*/  FMNMX.FTZ R102, R57, R102, !PT ;  /* 0x0000006639667209 */ /* 0x000fe40007810000 */
[----:B------:R-:W-:Y:S02]  /*8a70*/  FSEL R43, R43, -INF , P4 ;  /* 0xff8000002b2b7808 */ /* 0x000fe40002000000 */
[----:B------:R-:W-:Y:S02]  /*8a80*/  FMNMX.FTZ R102, R56, R102, !PT ;  /* 0x0000006638667209 */ /* 0x000fe40007810000 */
[----:B------:R-:W-:Y:S02]  /*8a90*/  FSEL R42, R42, -INF , P0 ;  /* 0xff8000002a2a7808 */ /* 0x000fe40000000000 */
[----:B------:R-:W-:Y:S02]  /*8aa0*/  FMNMX.FTZ R102, R43, R102, !PT ;  /* 0x000000662b667209 */ /* 0x000fe40007810000 */
[----:B------:R-:W-:Y:S02]  /*8ab0*/  ISETP.GT.AND P6, PT, R4, RZ, PT ;  /* 0x000000ff0400720c */ /* 0x000fe40003fc4270 */
[----:B------:R-:W-:Y:S02]  /*8ac0*/  FMNMX.FTZ R102, R42, R102, !PT ;  /* 0x000000662a667209 */ /* 0x000fe40007810000 */
[C---:B------:R-:W-:Y:S02]  /*8ad0*/  ISETP.GT.AND P5, PT, R4.reuse, 0x1, PT ;  /* 0x000000010400780c */ /* 0x040fe40003fa4270 */
[----:B------:R-:W-:Y:S02]  /*8ae0*/  FSEL R28, R229, -INF , P6 ;  /* 0xff800000e51c7808 */ /* 0x000fe40003000000 */
[----:B------:R-:W-:Y:S02]  /*8af0*/  ISETP.GT.AND P4, PT, R4, 0x8, PT ;  /* 0x000000080400780c */ /* 0x000fe40003f84270 */
[----:B------:R-:W-:Y:S02]  /*8b00*/  FSEL R55, R228, -INF , P5 ;  /* 0xff800000e4377808 */ /* 0x000fe40002800000 */
[C---:B------:R-:W-:Y:S02]  /*8b10*/  ISETP.GT.AND P0, PT, R4.reuse, 0x9, PT ;  /* 0x000000090400780c */ /* 0x040fe40003f04270 */
[----:B--2---:R-:W-:Y:S02]  /*8b20*/  FMNMX.FTZ R103, R103, R0, !PT ;  /* 0x0000000067677209 */ /* 0x004fe40007810000 */
[----:B------:R-:W-:Y:S02]  /*8b30*/  FSEL R54, R227, -INF , P4 ;  /* 0xff800000e3367808 */ /* 0x000fe40002000000 */
[----:B------:R-:W-:Y:S01]  /*8b40*/  ISETP.GT.AND P6, PT, R4, 0x10, PT ;  /* 0x000000100400780c */ /* 0x000fe20003fc4270 */
[----:B------:R-:W2:Y:S01]  /*8b50*/  SHFL.BFLY PT, R0, R103, 0x1, 0x1f ;  /* 0x0c201f0067007f89 */ /* 0x000ea200000e0000 */
        /* <DEDUP_REMOVED lines=12> */
[----:B--2---:R-:W-:Y:S02]  /*8c20*/  FMNMX.FTZ R103, R103, R0, !PT ;  /* 0x0000000067677209 */ /* 0x004fe40007810000 */
[----:B------:R-:W-:Y:S01]  /*8c30*/  FSEL R29, R184, -INF , P5 ;  /* 0xff800000b81d7808 */ /* 0x000fe20002800000 */
[----:B------:R-:W2:Y:S01]  /*8c40*/  SHFL.BFLY PT, R0, R102, 0x2, 0x1f ;  /* 0x0c401f0066007f89 */ /* 0x000ea200000e0000 */
[C---:B------:R-:W-:Y:S02]  /*8c50*/  ISETP.GT.AND P0, PT, R4.reuse, 0x29, PT ;  /* 0x000000290400780c */ /* 0x040fe40003f04270 */
        /* <DEDUP_REMOVED lines=8> */
[----:B-1----:R-:W-:Y:S02]  /*8ce0*/  FSEL R5, R176, -INF , P4 ;  /* 0xff800000b0057808 */ /* 0x002fe40002000000 */
[----:B------:R-:W-:Y:S02]  /*8cf0*/  FSEL R8, R175, -INF , P0 ;  /* 0xff800000af087808 */ /* 0x000fe40000000000 */
[----:B--2---:R-:W-:Y:S05]  /*8d00*/  FMNMX.FTZ R102, R102, R0, !PT ;  /* 0x0000000066667209 */ /* 0x004fea0007810000 */
[----:B------:R-:W1:Y:S02]  /*8d10*/  SHFL.BFLY PT, R0, R102, 0x1, 0x1f ;  /* 0x0c201f0066007f89 */ /* 0x000e6400000e0000 */
[----:B-1----:R-:W-:Y:S02]  /*8d20*/  FMNMX.FTZ R102, R102, R0, !PT ;  /* 0x0000000066667209 */ /* 0x002fe40007810000 */
[----:B------:R-:W-:Y:S04]  /*8d30*/  FMNMX.FTZ R0, R28, R107, !PT ;  /* 0x0000006b1c007209 */ /* 0x000fe80007810000 */
        /* <DEDUP_REMOVED lines=14> */
[----:B------:R-:W-:Y:S05]  /*8e20*/  FMNMX.FTZ R4, R8, R4, !PT ;  /* 0x0000000408047209 */ /* 0x000fea0007810000 */
[----:B------:R-:W1:Y:S02]  /*8e30*/  SHFL.BFLY PT, R0, R4, 0x2, 0x1f ;  /* 0x0c401f0004007f89 */ /* 0x000e6400000e0000 */
[----:B-1----:R-:W-:Y:S06]  /*8e40*/  FMNMX.FTZ R4, R4, R0, !PT ;  /* 0x0000000004047209 */ /* 0x002fec0007810000 */
[----:B------:R1:W2:Y:S02]  /*8e50*/  SHFL.BFLY PT, R0, R4, 0x1, 0x1f ;  /* 0x0c201f0004007f89 */ /* 0x0002a400000e0000 */
.L_x_1327:
[C---:B------:R-:W-:Y:S01]  /*8e60*/  FSETP.NEU.FTZ.AND P0, PT, R104.reuse, -INF , PT ;  /* 0xff8000006800780b */ /* 0x040fe20003f1d000 */
[----:B------:R-:W-:Y:S01]  /*8e70*/  FMUL.FTZ R2, R104, c[0x0][0x2d0] ;  /* 0x0000b40068027a20 */ /* 0x000fe20000410000 */
        /* <DEDUP_REMOVED lines=8> */
[--C-:B-1----:R-:W-:Y:S02]  /*8f00*/  FFMA.FTZ R4, R14, c[0x0][0x2d0], -R2.reuse ;  /* 0x0000b4000e047a23 */ /* 0x102fe40000010802 */
        /* <DEDUP_REMOVED lines=14> */
[--C-:B------:R-:W-:Y:S02]  /*8ff0*/  FFMA.FTZ R25, R25, c[0x0][0x2d0], -R2.reuse ;  /* 0x0000b40019197a23 */ /* 0x100fe40000010802 */
[--C-:B------:R-:W-:Y:S02]  /*9000*/  FFMA.FTZ R24, R24, c[0x0][0x2d0], -R2.reuse ;  /* 0x0000b40018187a23 */ /* 0x100fe40000010802 */
[----:B------:R-:W-:Y:S02]  /*9010*/  FFMA.FTZ R235, R11, c[0x0][0x2d0], -R2 ;  /* 0x0000b4000beb7a23 */ /* 0x000fe40000010802 */
[----:B------:R-:W-:Y:S01]  /*9020*/  FMUL.FTZ R2, R103, c[0x0][0x2d0] ;  /* 0x0000b40067027a20 */ /* 0x000fe20000410000 */
[----:B------:R-:W-:Y:S04]  /*9030*/  MUFU.EX2 R25, R25 ;  /* 0x0000001900197308 */ /* 0x000fe80000000800 */
[----:B------:R-:W-:Y:S05]  /*9040*/  FSEL R2, R2, RZ, P0 ;  /* 0x000000ff02027208 */ /* 0x000fea0000000000 */
[--C-:B------:R-:W-:Y:S01]  /*9050*/  FFMA.FTZ R52, R52, c[0x0][0x2d0], -R2.reuse ;  /* 0x0000b40034347a23 */ /* 0x100fe20000010802 */
[----:B------:R-:W3:Y:S01]  /*9060*/  MUFU.EX2 R24, R24 ;  /* 0x0000001800187308 */ /* 0x000ee20000000800 */
[--C-:B------:R-:W-:Y:S02]  /*9070*/  FFMA.FTZ R187, R50, c[0x0][0x2d0], -R2.reuse ;  /* 0x0000b40032bb7a23 */ /* 0x100fe40000010802 */
[--C-:B------:R-:W-:Y:S02]  /*9080*/  FFMA.FTZ R230, R39, c[0x0][0x2d0], -R2.reuse ;  /* 0x0000b40027e67a23 */ /* 0x100fe40000010802 */
[--C-:B------:R-:W-:Y:S02]  /*9090*/  FFMA.FTZ R237, R38, c[0x0][0x2d0], -R2.reuse ;  /* 0x0000b40026ed7a23 */ /* 0x100fe40000010802 */
[--C-:B------:R-:W-:Y:S02]  /*90a0*/  FFMA.FTZ R236, R37, c[0x0][0x2d0], -R2.reuse ;  /* 0x0000b40025ec7a23 */ /* 0x100fe40000010802 */
[--C-:B------:R-:W-:Y:S02]  /*90b0*/  FFMA.FTZ R241, R36, c[0x0][0x2d0], -R2.reuse ;  /* 0x0000b40024f17a23 */ /* 0x100fe40000010802 */
[--C-:B------:R-:W-:Y:S01]  /*90c0*/  FFMA.FTZ R10, R40, c[0x0][0x2d0], -R2.reuse ;  /* 0x0000b400280a7a23 */ /* 0x100fe20000010802 */
[----:B------:R-:W-:Y:S01]  /*90d0*/  LDSM.16.MT88.4 R36, [R202] ;  /* 0x00000000ca24783b */ /* 0x000fe20000004200 */
        /* <DEDUP_REMOVED lines=8> */
[----:B------:R-:W-:Y:S10]  /*9160*/  MUFU.EX2 R186, R186 ;  /* 0x000000ba00ba7308 */ /* 0x000ff40000000800 */
[----:B------:R-:W-:Y:S10]  /*9170*/  MUFU.EX2 R185, R185 ;  /* 0x000000b900b97308 */ /* 0x000ff40000000800 */
[----:B------:R-:W-:Y:S10]  /*9180*/  MUFU.EX2 R188, R188 ;  /* 0x000000bc00bc7308 */ /* 0x000ff40000000800 */
[----:B------:R-:W-:Y:S01]  /*9190*/  MUFU.EX2 R222, R222 ;  /* 0x000000de00de7308 */ /* 0x000fe20000000800 */
[----:B-1----:R-:W-:Y:S01]  /*91a0*/  FFMA.FTZ R0, R100, R243, R3 ;  /* 0x000000f364007223 */ /* 0x002fe20000010003 */
[C---:B--2---:R-:W-:Y:S01]  /*91b0*/  F2FP.PACK_AB R172, R4.reuse, R3 ;  /* 0x0000000304ac723e */ /* 0x044fe200000000ff */
[----:B------:R-:W-:Y:S02]  /*91c0*/  FFMA.FTZ R3, R15, c[0x0][0x2d0], -R2 ;  /* 0x0000b4000f037a23 */ /* 0x000fe40000010802 */
[----:B------:R-:W-:Y:S01]  /*91d0*/  FADD.FTZ R11, R4, R0 ;  /* 0x00000000040b7221 */ /* 0x000fe20000010000 */
[----:B------:R-:W-:Y:S01]  /*91e0*/  FSEL R0, R103, RZ, P0 ;  /* 0x000000ff67007208 */ /* 0x000fe20000000000 */
[----:B------:R-:W-:Y:S01]  /*91f0*/  FFMA.FTZ R4, R33, c[0x0][0x2d0], -R2 ;  /* 0x0000b40021047a23 */ /* 0x000fe20000010802 */
[C---:B------:R-:W-:Y:S01]  /*9200*/  FSETP.NEU.FTZ.AND P0, PT, R102.reuse, -INF , PT ;  /* 0xff8000006600780b */ /* 0x040fe20003f1d000 */
[----:B------:R-:W-:Y:S01]  /*9210*/  FMUL.FTZ R2, R102, c[0x0][0x2d0] ;  /* 0x0000b40066027a20 */ /* 0x000fe20000410000 */
[----:B------:R-:W-:Y:S01]  /*9220*/  MUFU.EX2 R173, R3 ;  /* 0x0000000300ad7308 */ /* 0x000fe20000000800 */
[----:B------:R-:W-:Y:S02]  /*9230*/  FADD.FTZ R0, -R0, R105 ;  /* 0x0000006900007221 */ /* 0x000fe40000010100 */
[----:B------:R-:W-:Y:S01]  /*9240*/  FMUL.FTZ R33, R100, R153 ;  /* 0x0000009964217220 */ /* 0x000fe20000410000 */
[----:B------:R-:W-:Y:S01]  /*9250*/  FSEL R2, R2, RZ, P0 ;  /* 0x000000ff02027208 */ /* 0x000fe20000000000 */
[----:B------:R-:W-:Y:S02]  /*9260*/  FMUL.FTZ R0, R0, c[0x0][0x2d0] ;  /* 0x0000b40000007a20 */ /* 0x000fe40000410000 */
[----:B------:R-:W-:Y:S02]  /*9270*/  FMUL.FTZ R48, R100, R160 ;  /* 0x000000a064307220 */ /* 0x000fe40000410000 */
[--C-:B------:R-:W-:Y:S01]  /*9280*/  FFMA.FTZ R182, R65, c[0x0][0x2d0], -R2.reuse ;  /* 0x0000b40041b67a23 */ /* 0x100fe20000010802 */
[----:B------:R-:W1:Y:S01]  /*9290*/  MUFU.EX2 R3, R0 ;  /* 0x0000000000037308 */ /* 0x000e620000000800 */
[--C-:B------:R-:W-:Y:S02]  /*92a0*/  FFMA.FTZ R181, R64, c[0x0][0x2d0], -R2.reuse ;  /* 0x0000b40040b57a23 */ /* 0x100fe40000010802 */
[--C-:B------:R-:W-:Y:S02]  /*92b0*/  FFMA.FTZ R180, R63, c[0x0][0x2d0], -R2.reuse ;  /* 0x0000b4003fb47a23 */ /* 0x100fe40000010802 */
[--C-:B------:R-:W-:Y:S02]  /*92c0*/  FFMA.FTZ R9, R58, c[0x0][0x2d0], -R2.reuse ;  /* 0x0000b4003a097a23 */ /* 0x100fe40000010802 */
[--C-:B------:R-:W-:Y:S01]  /*92d0*/  FFMA.FTZ R17, R174, c[0x0][0x2d0], -R2.reuse ;  /* 0x0000b400ae117a23 */ /* 0x100fe20000010802 */
[----:B---3--:R-:W-:Y:S01]  /*92e0*/  F2FP.PACK_AB R174, R24, R25 ;  /* 0x0000001918ae723e */ /* 0x008fe200000000ff */
        /* <DEDUP_REMOVED lines=10> */
[----:B-1----:R-:W-:Y:S02]  /*9390*/  FFMA.FTZ R0, R3, R247, R173 ;  /* 0x000000f703007223 */ /* 0x002fe400000100ad */
[--C-:B------:R-:W-:Y:S02]  /*93a0*/  FFMA.FTZ R196, R61, c[0x0][0x2d0], -R2.reuse ;  /* 0x0000b4003dc47a23 */ /* 0x100fe40000010802 */
[----:B------:R-:W-:Y:S01]  /*93b0*/  FFMA.FTZ R195, R60, c[0x0][0x2d0], -R2 ;  /* 0x0000b4003cc37a23 */ /* 0x000fe20000010802 */
[----:B------:R-:W-:Y:S01]  /*93c0*/  MUFU.EX2 R183, R183 ;  /* 0x000000b700b77308 */ /* 0x000fe20000000800 */
[----:B------:R-:W-:Y:S02]  /*93d0*/  FMUL.FTZ R49, R100, R161 ;  /* 0x000000a164317220 */ /* 0x000fe40000410000 */
[----:B------:R-:W-:Y:S01]  /*93e0*/  FMUL.FTZ R50, R3, R162 ;  /* 0x000000a203327220 */ /* 0x000fe20000410000 */
[C---:B--2---:R-:W-:Y:S01]  /*93f0*/  F2FP.PACK_AB R173, R4.reuse, R173 ;  /* 0x000000ad04ad723e */ /* 0x044fe200000000ff */
[----:B------:R-:W-:Y:S01]  /*9400*/  FADD.FTZ R18, R4, R0 ;  /* 0x0000000004127221 */ /* 0x000fe20000010000 */
[----:B------:R-:W-:Y:S01]  /*9410*/  FSEL R0, R102, RZ, P0 ;  /* 0x000000ff66007208 */ /* 0x000fe20000000000 */
[----:B------:R-:W-:Y:S01]  /*9420*/  FFMA.FTZ R4, R53, c[0x0][0x2d0], -R2 ;  /* 0x0000b40035047a23 */ /* 0x000fe20000010802 */
[----:B------:R-:W-:Y:S01]  /*9430*/  FSETP.NEU.FTZ.AND P0, PT, R101, -INF , PT ;  /* 0xff8000006500780b */ /* 0x000fe20003f1d000 */
[----:B------:R-:W-:Y:S01]  /*9440*/  FMUL.FTZ R51, R3, R163 ;  /* 0x000000a303337220 */ /* 0x000fe20000410000 */
[----:B------:R-:W-:Y:S01]  /*9450*/  MUFU.EX2 R251, R181 ;  /* 0x000000b500fb7308 */ /* 0x000fe20000000800 */
[----:B------:R-:W-:Y:S01]  /*9460*/  FADD.FTZ R0, -R0, R106 ;  /* 0x0000006a00007221 */ /* 0x000fe20000010100 */
[----:B------:R-:W-:Y:S01]  /*9470*/  FSEL R2, R101, RZ, P0 ;  /* 0x000000ff65027208 */ /* 0x000fe20000000000 */
[----:B------:R-:W-:Y:S01]  /*9480*/  FMUL.FTZ R64, R100, R168 ;  /* 0x000000a864407220 */ /* 0x000fe20000410000 */
[----:B------:R-:W-:Y:S01]  /*9490*/  LDSM.16.MT88.4 R160, [R201+0x1c00] ;  /* 0x001c0000c9a0783b */ /* 0x000fe20000004200 */
[----:B------:R-:W-:Y:S02]  /*94a0*/  FMUL.FTZ R0, R0, c[0x0][0x2d0] ;  /* 0x0000b40000007a20 */ /* 0x000fe40000410000 */
[----:B------:R-:W-:Y:S02]  /*94b0*/  FADD.FTZ R2, -R2, R107 ;  /* 0x0000006b02027221 */ /* 0x000fe40000010100 */
[----:B------:R-:W-:Y:S01]  /*94c0*/  FMUL.FTZ R65, R100, R169 ;  /* 0x000000a964417220 */ /* 0x000fe20000410000 */
[----:B------:R1:W-:Y:S01]  /*94d0*/  MUFU.EX2 R20, R4 ;  /* 0x0000000400147308 */ /* 0x0003e20000000800 */
[----:B------:R-:W-:Y:S02]  /*94e0*/  FMUL.FTZ R2, R2, c[0x0][0x2d0] ;  /* 0x0000b40002027a20 */ /* 0x000fe40000410000 */
[C---:B------:R-:W-:Y:S02]  /*94f0*/  FMUL.FTZ R66, R3.reuse, R170 ;  /* 0x000000aa03427220 */ /* 0x040fe40000410000 */
        /* <DEDUP_REMOVED lines=8> */
[----:B------:R-:W-:Y:S01]  /*9580*/  FMUL.FTZ R83, R3, R83 ;  /* 0x0000005303537220 */ /* 0x000fe20000410000 */
[----:B------:R-:W3:Y:S01]  /*9590*/  MUFU.EX2 R2, R2 ;  /* 0x0000000200027308 */ /* 0x000ee20000000800 */
[C---:B------:R-:W-:Y:S02]  /*95a0*/  FMUL.FTZ R84, R100.reuse, R84 ;  /* 0x0000005464547220 */ /* 0x040fe40000410000 */
[----:B------:R-:W-:Y:S02]  /*95b0*/  FMUL.FTZ R85, R100, R85 ;  /* 0x0000005564557220 */ /* 0x000fe40000410000 */
[----:B-1----:R-:W-:Y:S02]  /*95c0*/  FMUL.FTZ R4, R101, c[0x0][0x2d0] ;  /* 0x0000b40065047a20 */ /* 0x002fe40000410000 */
[C---:B------:R-:W-:Y:S02]  /*95d0*/  FMUL.FTZ R86, R3.reuse, R86 ;  /* 0x0000005603567220 */ /* 0x040fe40000410000 */
[----:B------:R-:W-:Y:S01]  /*95e0*/  FMUL.FTZ R87, R3, R87 ;  /* 0x0000005703577220 */ /* 0x000fe20000410000 */
[----:B------:R-:W-:Y:S01]  /*95f0*/  FSEL R4, R4, RZ, P0 ;  /* 0x000000ff04047208 */ /* 0x000fe20000000000 */
[----:B------:R-:W-:Y:S01]  /*9600*/  MUFU.EX2 R252, R180 ;  /* 0x000000b400fc7308 */ /* 0x000fe20000000800 */
[----:B------:R-:W-:Y:S02]  /*9610*/  FMUL.FTZ R96, R100, R96 ;  /* 0x0000006064607220 */ /* 0x000fe40000410000 */
[----:B--2---:R-:W-:Y:S02]  /*9620*/  FMUL.FTZ R61, R0, R109 ;  /* 0x0000006d003d7220 */ /* 0x004fe40000410000 */
        /* <DEDUP_REMOVED lines=19> */
[C---:B------:R-:W-:Y:S02]  /*9760*/  FFMA.FTZ R4, R0.reuse, R248, R20 ;  /* 0x000000f800047223 */ /* 0x040fe40000010014 */
[----:B------:R-:W-:Y:S01]  /*9770*/  FMUL.FTZ R60, R0, R108 ;  /* 0x0000006c003c7220 */ /* 0x000fe20000410000 */
[----:B------:R-:W-:Y:S01]  /*9780*/  F2FP.PACK_AB R108, R19, R20 ;  /* 0x00000014136c723e */ /* 0x000fe200000000ff */
[----:B---3--:R-:W-:Y:S01]  /*9790*/  FMUL.FTZ R14, R2, R134 ;  /* 0x00000086020e7220 */ /* 0x008fe20000410000 */
[----:B------:R-:W1:Y:S01]  /*97a0*/  LDSM.16.MT88.4 R20, [R201] ;  /* 0x00000000c914783b */ /* 0x000e620000004200 */
[----:B------:R-:W2:Y:S01]  /*97b0*/  MUFU.EX2 R134, R52 ;  /* 0x0000003400867308 */ /* 0x000ea20000000800 */
[C---:B------:R-:W-:Y:S02]  /*97c0*/  FMUL.FTZ R12, R0.reuse, R132 ;  /* 0x00000084000c7220 */ /* 0x040fe40000410000 */
[----:B------:R-:W-:Y:S02]  /*97d0*/  FMUL.FTZ R13, R0, R133 ;  /* 0x00000085000d7220 */ /* 0x000fe40000410000 */
[C---:B------:R-:W-:Y:S02]  /*97e0*/  FMUL.FTZ R15, R2.reuse, R135 ;  /* 0x00000087020f7220 */ /* 0x040fe40000410000 */
[----:B------:R-:W-:Y:S02]  /*97f0*/  FMUL.FTZ R27, R2, R131 ;  /* 0x00000083021b7220 */ /* 0x000fe40000410000 */
[----:B------:R-:W-:Y:S01]  /*9800*/  FMUL.FTZ R9, R0, R137 ;  /* 0x0000008900097220 */ /* 0x000fe20000410000 */
[----:B------:R3:W-:Y:S01]  /*9810*/  MUFU.EX2 R133, R17 ;  /* 0x0000001100857308 */ /* 0x0007e20000000800 */
[----:B------:R-:W-:Y:S02]  /*9820*/  FADD.FTZ R6, R25, R11 ;  /* 0x0000000b19067221 */ /* 0x000fe40000010000 */
[----:B------:R-:W-:Y:S02]  /*9830*/  FMUL.FTZ R26, R2, R130 ;  /* 0x00000082021a7220 */ /* 0x000fe40000410000 */
[----:B------:R-:W-:Y:S02]  /*9840*/  FADD.FTZ R130, R19, R4 ;  /* 0x0000000413827221 */ /* 0x000fe40000010000 */
[C---:B------:R-:W-:Y:S02]  /*9850*/  FMUL.FTZ R4, R100.reuse, R140 ;  /* 0x0000008c64047220 */ /* 0x040fe40000410000 */
[----:B------:R-:W-:Y:S01]  /*9860*/  FMUL.FTZ R5, R100, R141 ;  /* 0x0000008d64057220 */ /* 0x000fe20000410000 */
[----:B------:R-:W4:Y:S01]  /*9870*/  MUFU.EX2 R131, R55 ;  /* 0x0000003700837308 */ /* 0x000f220000000800 */
[C---:B------:R-:W-:Y:S02]  /*9880*/  FMUL.FTZ R7, R3.reuse, R143 ;  /* 0x0000008f03077220 */ /* 0x040fe40000410000 */
[----:B------:R-:W-:Y:S02]  /*9890*/  FADD.FTZ R177, R24, R6 ;  /* 0x0000000618b17221 */ /* 0x000fe40000010000 */
[----:B------:R-:W-:Y:S02]  /*98a0*/  FMUL.FTZ R6, R3, R142 ;  /* 0x0000008e03067220 */ /* 0x000fe40000410000 */
[----:B------:R-:W-:Y:S02]  /*98b0*/  FMUL.FTZ R24, R0, R128 ;  /* 0x0000008000187220 */ /* 0x000fe40000410000 */
[----:B------:R-:W-:Y:S01]  /*98c0*/  FADD.FTZ R128, R175, R18 ;  /* 0x00000012af807221 */ /* 0x000fe20000010000 */
[----:B------:R5:W-:Y:S01]  /*98d0*/  MUFU.EX2 R132, R54 ;  /* 0x0000003600847308 */ /* 0x000be20000000800 */
[----:B--2---:R-:W-:Y:S01]  /*98e0*/  F2FP.PACK_AB R175, R134, R175 ;  /* 0x000000af86af723e */ /* 0x004fe200000000ff */
[C---:B------:R-:W-:Y:S02]  /*98f0*/  FMUL.FTZ R18, R3.reuse, R146 ;  /* 0x0000009203127220 */ /* 0x040fe40000410000 */
[----:B---3--:R-:W-:Y:S02]  /*9900*/  FMUL.FTZ R17, R100, R145 ;  /* 0x0000009164117220 */ /* 0x008fe40000410000 */
[----:B------:R-:W-:Y:S02]  /*9910*/  FMUL.FTZ R19, R3, R147 ;  /* 0x0000009303137220 */ /* 0x000fe40000410000 */
[----:B------:R-:W-:Y:S01]  /*9920*/  FMUL.FTZ R28, R0, R124 ;  /* 0x0000007c001c7220 */ /* 0x000fe20000410000 */
[-C--:B-1----:R-:W-:Y:S01]  /*9930*/  HMMA.16816.F32 R4, R172, R20.reuse, R4 ;  /* 0x00000014ac04723c */ /* 0x082fe20000001804 */
[----:B------:R-:W1:Y:S04]  /*9940*/  MUFU.EX2 R135, R16 ;  /* 0x0000001000877308 */ /* 0x000e680000000800 */
[C---:B------:R-:W-:Y:S02]  /*9950*/  FMUL.FTZ R10, R2.reuse, R138 ;  /* 0x0000008a020a7220 */ /* 0x040fe40000410000 */
[C---:B------:R-:W-:Y:S02]  /*9960*/  FMUL.FTZ R11, R2.reuse, R139 ;  /* 0x0000008b020b7220 */ /* 0x040fe40000410000 */
[C---:B------:R-:W-:Y:S02]  /*9970*/  FMUL.FTZ R62, R2.reuse, R110 ;  /* 0x0000006e023e7220 */ /* 0x040fe40000410000 */
[----:B------:R-:W2:Y:S01]  /*9980*/  MUFU.EX2 R137, R67 ;  /* 0x0000004300897308 */ /* 0x000ea20000000800 */
[----:B------:R-:W-:Y:S02]  /*9990*/  FMUL.FTZ R63, R2, R111 ;  /* 0x0000006f023f7220 */ /* 0x000fe40000410000 */
[C---:B------:R-:W-:Y:S01]  /*99a0*/  FMUL.FTZ R8, R0.reuse, R136 ;  /* 0x0000008800087220 */ /* 0x040fe20000410000 */
[----:B-----5:R-:W3:Y:S01]  /*99b0*/  LDSM.16.MT88.4 R52, [R201+0x1000] ;  /* 0x00100000c934783b */ /* 0x020ee20000004200 */
[----:B------:R-:W-:Y:S02]  /*99c0*/  FMUL.FTZ R25, R0, R129 ;  /* 0x0000008100197220 */ /* 0x000fe40000410000 */
[----:B------:R-:W-:Y:S01]  /*99d0*/  FFMA.FTZ R129, R2, R249, R109 ;  /* 0x000000f902817223 */ /* 0x000fe2000001006d */
[----:B----4-:R-:W-:Y:S01]  /*99e0*/  F2FP.PACK_AB R109, R131, R109 ;  /* 0x0000006d836d723e */ /* 0x010fe200000000ff */
[----:B------:R-:W-:Y:S01]  /*99f0*/  FMUL.FTZ R29, R0, R125 ;  /* 0x0000007d001d7220 */ /* 0x000fe20000410000 */
[----:B------:R-:W-:Y:S01]  /*9a00*/  MUFU.EX2 R139, R187 ;  /* 0x000000bb008b7308 */ /* 0x000fe20000000800 */
[C---:B------:R-:W-:Y:S02]  /*9a10*/  FMUL.FTZ R30, R2.reuse, R126 ;  /* 0x0000007e021e7220 */ /* 0x040fe40000410000 */
[----:B------:R-:W-:Y:S01]  /*9a20*/  FMUL.FTZ R31, R2, R127 ;  /* 0x0000007f021f7220 */ /* 0x000fe20000410000 */
[----:B-1----:R-:W-:Y:S01]  /*9a30*/  F2FP.PACK_AB R111, R135, R132 ;  /* 0x00000084876f723e */ /* 0x002fe200000000ff */
[C---:B------:R-:W-:Y:S01]  /*9a40*/  FMUL.FTZ R16, R100.reuse, R144 ;  /* 0x0000009064107220 */ /* 0x040fe20000410000 */
[----:B------:R-:W-:Y:S01]  /*9a50*/  LDSM.16.MT88.4 R124, [R201+0x1400] ;  /* 0x00140000c97c783b */ /* 0x000fe20000004200 */
[----:B------:R-:W-:Y:S02]  /*9a60*/  FMUL.FTZ R32, R100, R152 ;  /* 0x0000009864207220 */ /* 0x000fe40000410000 */
[C---:B------:R-:W-:Y:S01]  /*9a70*/  FMUL.FTZ R34, R3.reuse, R154 ;  /* 0x0000009a03227220 */ /* 0x040fe20000410000 */
[----:B------:R-:W-:Y:S01]  /*9a80*/  MUFU.EX2 R138, R182 ;  /* 0x000000b6008a7308 */ /* 0x000fe20000000800 */
[----:B------:R-:W-:Y:S02]  /*9a90*/  FMUL.FTZ R35, R3, R155 ;  /* 0x0000009b03237220 */ /* 0x000fe40000410000 */
[C---:B------:R-:W-:Y:S01]  /*9aa0*/  FMUL.FTZ R56, R0.reuse, R112 ;  /* 0x0000007000387220 */ /* 0x040fe20000410000 */
[----:B--2---:R-:W-:Y:S01]  /*9ab0*/  F2FP.PACK_AB R110, R137, R133 ;  /* 0x00000085896e723e */ /* 0x004fe200000000ff */
[----:B------:R-:W-:Y:S01]  /*9ac0*/  LDSM.16.MT88.4 R144, [R201+0xc00] ;  /* 0x000c0000c990783b */ /* 0x000fe20000004200 */
[----:B------:R-:W-:Y:S02]  /*9ad0*/  FMUL.FTZ R57, R0, R113 ;  /* 0x0000007100397220 */ /* 0x000fe40000410000 */
[C---:B------:R-:W-:Y:S02]  /*9ae0*/  FMUL.FTZ R58, R2.reuse, R114 ;  /* 0x00000072023a7220 */ /* 0x040fe40000410000 */
[----:B------:R-:W-:Y:S01]  /*9af0*/  FMUL.FTZ R59, R2, R115 ;  /* 0x00000073023b7220 */ /* 0x000fe20000410000 */
[C---:B------:R-:W-:Y:S01]  /*9b00*/  HMMA.16816.F32 R8, R108.reuse, R20, R8 ;  /* 0x000000146c08723c */ /* 0x040fe20000001808 */
[----:B------:R-:W-:Y:S01]  /*9b10*/  MUFU.EX2 R249, R184 ;  /* 0x000000b800f97308 */ /* 0x000fe20000000800 */
[----:B------:R-:W1:Y:S02]  /*9b20*/  LDSM.16.MT88.4 R112, [R202+0x1000] ;  /* 0x00100000ca70783b */ /* 0x000e640000004200 */
[C---:B------:R-:W-:Y:S02]  /*9b30*/  FMUL.FTZ R40, R0.reuse, R120 ;  /* 0x0000007800287220 */ /* 0x040fe40000410000 */
[----:B------:R-:W-:Y:S02]  /*9b40*/  FMUL.FTZ R41, R0, R121 ;  /* 0x0000007900297220 */ /* 0x000fe40000410000 */
[-C--:B------:R-:W-:Y:S02]  /*9b50*/  HMMA.16816.F32 R12, R108, R22.reuse, R12 ;  /* 0x000000166c0c723c */ /* 0x080fe4000000180c */
[----:B------:R-:W-:Y:S01]  /*9b60*/  LDSM.16.MT88.4 R152, [R202+0xc00] ;  /* 0x000c0000ca98783b */ /* 0x000fe20000004200 */
[----:B------:R-:W-:Y:S01]  /*9b70*/  MUFU.EX2 R178, R178 ;  /* 0x000000b200b27308 */ /* 0x000fe20000000800 */
[C---:B------:R-:W-:Y:S02]  /*9b80*/  FMUL.FTZ R42, R2.reuse, R122 ;  /* 0x0000007a022a7220 */ /* 0x040fe40000410000 */
[----:B------:R-:W-:Y:S02]  /*9b90*/  FMUL.FTZ R43, R2, R123 ;  /* 0x0000007b022b7220 */ /* 0x000fe40000410000 */
[C---:B------:R-:W-:Y:S02]  /*9ba0*/  HMMA.16816.F32 R16, R172.reuse, R22, R16 ;  /* 0x00000016ac10723c */ /* 0x040fe40000001810 */
[----:B------:R-:W-:Y:S02]  /*9bb0*/  LDSM.16.MT88.4 R120, [R202+0x400] ;  /* 0x00040000ca78783b */ /* 0x000fe40000004200 */
[C---:B------:R-:W-:Y:S01]  /*9bc0*/  FMUL.FTZ R20, R100.reuse, R148 ;  /* 0x0000009464147220 */ /* 0x040fe20000410000 */
[----:B------:R-:W-:Y:S01]  /*9bd0*/  MUFU.EX2 R250, R179 ;  /* 0x000000b300fa7308 */ /* 0x000fe20000000800 */
[----:B------:R-:W-:Y:S02]  /*9be0*/  FMUL.FTZ R21, R100, R149 ;  /* 0x0000009564157220 */ /* 0x000fe40000410000 */
[C---:B------:R-:W-:Y:S04]  /*9bf0*/  FMUL.FTZ R22, R3.reuse, R150 ;  /* 0x0000009603167220 */ /* 0x040fe80000410000 */
[C---:B------:R-:W-:Y:S02]  /*9c00*/  FMUL.FTZ R23, R3.reuse, R151 ;  /* 0x0000009703177220 */ /* 0x040fe40000410000 */
[C---:B------:R-:W-:Y:S01]  /*9c10*/  FMUL.FTZ R44, R0.reuse, R116 ;  /* 0x00000074002c7220 */ /* 0x040fe20000410000 */
[----:B------:R2:W-:Y:S01]  /*9c20*/  MUFU.EX2 R136, R227 ;  /* 0x000000e300887308 */ /* 0x0005e20000000800 */
[----:B------:R-:W-:Y:S02]  /*9c30*/  FMUL.FTZ R45, R0, R117 ;  /* 0x00000075002d7220 */ /* 0x000fe40000410000 */
[C---:B------:R-:W-:Y:S01]  /*9c40*/  FMUL.FTZ R46, R2.reuse, R118 ;  /* 0x00000076022e7220 */ /* 0x040fe20000410000 */
[-C--:B------:R-:W-:Y:S03]  /*9c50*/  HMMA.16816.F32 R20, R172, R36.reuse, R20 ;  /* 0x00000024ac14723c */ /* 0x080fe60000001814 */
[----:B------:R-:W-:Y:S02]  /*9c60*/  FMUL.FTZ R47, R2, R119 ;  /* 0x00000077022f7220 */ /* 0x000fe40000410000 */
[----:B------:R-:W-:Y:S01]  /*9c70*/  LDSM.16.MT88.4 R116, [R201+0x400] ;  /* 0x00040000c974783b */ /* 0x000fe20000004200 */
[C---:B------:R-:W-:Y:S01]  /*9c80*/  FMUL.FTZ R67, R3.reuse, R171 ;  /* 0x000000ab03437220 */ /* 0x040fe20000410000 */
[----:B------:R-:W-:Y:S01]  /*9c90*/  MUFU.EX2 R107, R190 ;  /* 0x000000be006b7308 */ /* 0x000fe20000000800 */
[C---:B------:R-:W-:Y:S04]  /*9ca0*/  HMMA.16816.F32 R24, R108.reuse, R36, R24 ;  /* 0x000000246c18723c */ /* 0x040fe80000001818 */
[C---:B------:R-:W-:Y:S01]  /*9cb0*/  FMUL.FTZ R72, R0.reuse, R72 ;  /* 0x0000004800487220 */ /* 0x040fe20000410000 */
[----:B------:R-:W-:Y:S01]  /*9cc0*/  LDSM.16.MT88.4 R168, [R202+0x1c00] ;  /* 0x001c0000caa8783b */ /* 0x000fe20000004200 */
[----:B------:R-:W-:Y:S02]  /*9cd0*/  FMUL.FTZ R73, R0, R73 ;  /* 0x0000004900497220 */ /* 0x000fe40000410000 */
[-C--:B------:R-:W-:Y:S01]  /*9ce0*/  HMMA.16816.F32 R28, R108, R38.reuse, R28 ;  /* 0x000000266c1c723c */ /* 0x080fe2000000181c */
[----:B------:R-:W-:Y:S03]  /*9cf0*/  MUFU.EX2 R106, R189 ;  /* 0x000000bd006a7308 */ /* 0x000fe60000000800 */
[----:B--2---:R-:W-:Y:S01]  /*9d00*/  MOV R227, R185 ;  /* 0x000000b900e37202 */ /* 0x004fe20000000f00 */
[C---:B------:R-:W-:Y:S02]  /*9d10*/  FMUL.FTZ R36, R100.reuse, R156 ;  /* 0x0000009c64247220 */ /* 0x040fe40000410000 */
[----:B------:R-:W-:Y:S01]  /*9d20*/  FMUL.FTZ R37, R100, R157 ;  /* 0x0000009d64257220 */ /* 0x000fe20000410000 */
[C---:B------:R-:W-:Y:S03]  /*9d30*/  HMMA.16816.F32 R32, R172.reuse, R38, R32 ;  /* 0x00000026ac20723c */ /* 0x040fe60000001820 */
[----:B------:R-:W-:Y:S01]  /*9d40*/  MUFU.EX2 R247, R219 ;  /* 0x000000db00f77308 */ /* 0x000fe20000000800 */
[C---:B------:R-:W-:Y:S02]  /*9d50*/  FMUL.FTZ R74, R2.reuse, R74 ;  /* 0x0000004a024a7220 */ /* 0x040fe40000410000 */
[----:B------:R-:W-:Y:S02]  /*9d60*/  FMUL.FTZ R75, R2, R75 ;  /* 0x0000004b024b7220 */ /* 0x000fe40000410000 */
[C---:B------:R-:W-:Y:S04]  /*9d70*/  FMUL.FTZ R38, R3.reuse, R158 ;  /* 0x0000009e03267220 */ /* 0x040fe80000410000 */
[C---:B------:R-:W-:Y:S01]  /*9d80*/  FMUL.FTZ R39, R3.reuse, R159 ;  /* 0x0000009f03277220 */ /* 0x040fe20000410000 */
[----:B------:R-:W-:Y:S01]  /*9d90*/  MUFU.EX2 R248, R194 ;  /* 0x000000c200f87308 */ /* 0x000fe20000000800 */
[C---:B------:R-:W-:Y:S02]  /*9da0*/  FMUL.FTZ R76, R0.reuse, R76 ;  /* 0x0000004c004c7220 */ /* 0x040fe40000410000 */
[----:B------:R-:W-:Y:S02]  /*9db0*/  FMUL.FTZ R77, R0, R77 ;  /* 0x0000004d004d7220 */ /* 0x000fe40000410000 */
[C---:B------:R-:W-:Y:S01]  /*9dc0*/  FMUL.FTZ R78, R2.reuse, R78 ;  /* 0x0000004e024e7220 */ /* 0x040fe20000410000 */
[-C--:B---3--:R-:W-:Y:S03]  /*9dd0*/  HMMA.16816.F32 R36, R172, R52.reuse, R36 ;  /* 0x00000034ac24723c */ /* 0x088fe60000001824 */
[----:B------:R-:W-:Y:S01]  /*9de0*/  FMUL.FTZ R79, R2, R79 ;  /* 0x0000004f024f7220 */ /* 0x000fe20000410000 */
[----:B------:R-:W-:Y:S01]  /*9df0*/  MUFU.EX2 R219, R198 ;  /* 0x000000c600db7308 */ /* 0x000fe20000000800 */
[C---:B------:R-:W-:Y:S02]  /*9e00*/  FMUL.FTZ R97, R100.reuse, R97 ;  /* 0x0000006164617220 */ /* 0x040fe40000410000 */
[C---:B------:R-:W-:Y:S01]  /*9e10*/  FMUL.FTZ R98, R3.reuse, R98 ;  /* 0x0000006203627220 */ /* 0x040fe20000410000 */
[C---:B------:R-:W-:Y:S04]  /*9e20*/  HMMA.16816.F32 R40, R108.reuse, R52, R40 ;  /* 0x000000346c28723c */ /* 0x040fe80000001828 */
[----:B------:R-:W-:Y:S02]  /*9e30*/  FMUL.FTZ R99, R3, R99 ;  /* 0x0000006303637220 */ /* 0x000fe40000410000 */
[----:B------:R-:W-:Y:S01]  /*9e40*/  MUFU.EX2 R198, R236 ;  /* 0x000000ec00c67308 */ /* 0x000fe20000000800 */
[C---:B------:R-:W-:Y:S01]  /*9e50*/  FMUL.FTZ R52, R100.reuse, R164 ;  /* 0x000000a464347220 */ /* 0x040fe20000410000 */
[-C--:B------:R-:W-:Y:S04]  /*9e60*/  HMMA.16816.F32 R44, R108, R54.reuse, R44 ;  /* 0x000000366c2c723c */ /* 0x080fe8000000182c */
[----:B------:R-:W-:Y:S02]  /*9e70*/  FMUL.FTZ R53, R100, R165 ;  /* 0x000000a564357220 */ /* 0x000fe40000410000 */
[----:B------:R-:W-:Y:S02]  /*9e80*/  FADD.FTZ R100, R133, R130 ;  /* 0x0000008285647221 */ /* 0x000fe40000010000 */
[C---:B------:R-:W-:Y:S01]  /*9e90*/  HMMA.16816.F32 R48, R172.reuse, R54, R48 ;  /* 0x00000036ac30723c */ /* 0x040fe20000001830 */
[----:B------:R-:W-:Y:S03]  /*9ea0*/  MUFU.EX2 R199, R199 ;  /* 0x000000c700c77308 */ /* 0x000fe60000000800 */
[C---:B------:R-:W-:Y:S02]  /*9eb0*/  FMUL.FTZ R90, R2.reuse, R90 ;  /* 0x0000005a025a7220 */ /* 0x040fe40000410000 */
[----:B------:R-:W-:Y:S02]  /*9ec0*/  FMUL.FTZ R91, R2, R91 ;  /* 0x0000005b025b7220 */ /* 0x000fe40000410000 */
[C---:B------:R-:W-:Y:S03]  /*9ed0*/  FMUL.FTZ R54, R3.reuse, R166 ;  /* 0x000000a603367220 */ /* 0x040fe60000410000 */
[----:B------:R-:W-:Y:S01]  /*9ee0*/  MUFU.EX2 R218, R218 ;  /* 0x000000da00da7308 */ /* 0x000fe20000000800 */
[----:B------:R-:W-:Y:S02]  /*9ef0*/  FMUL.FTZ R55, R3, R167 ;  /* 0x000000a703377220 */ /* 0x000fe40000410000 */
[----:B------:R-:W-:Y:S02]  /*9f00*/  FADD.FTZ R3, R134, R128 ;  /* 0x0000008086037221 */ /* 0x000fe40000010000 */
[C---:B------:R-:W-:Y:S02]  /*9f10*/  FMUL.FTZ R94, R2.reuse, R94 ;  /* 0x0000005e025e7220 */ /* 0x040fe40000410000 */
[----:B------:R-:W-:Y:S01]  /*9f20*/  FMUL.FTZ R95, R2, R95 ;  /* 0x0000005f025f7220 */ /* 0x000fe20000410000 */
[-C--:B-1----:R-:W-:Y:S02]  /*9f30*/  HMMA.16816.F32 R52, R172, R112.reuse, R52 ;  /* 0x00000070ac34723c */ /* 0x082fe40000001834 */
[----:B------:R-:W-:Y:S01]  /*9f40*/  MUFU.EX2 R128, R223 ;  /* 0x000000df00807308 */ /* 0x000fe20000000800 */
[C---:B------:R-:W-:Y:S02]  /*9f50*/  FMUL.FTZ R88, R0.reuse, R88 ;  /* 0x0000005800587220 */ /* 0x040fe40000410000 */
[C---:B------:R-:W-:Y:S02]  /*9f60*/  FMUL.FTZ R89, R0.reuse, R89 ;  /* 0x0000005900597220 */ /* 0x040fe40000410000 */
[C---:B------:R-:W-:Y:S01]  /*9f70*/  FMUL.FTZ R92, R0.reuse, R92 ;  /* 0x0000005c005c7220 */ /* 0x040fe20000410000 */
[C---:B------:R-:W-:Y:S04]  /*9f80*/  HMMA.16816.F32 R56, R108.reuse, R112, R56 ;  /* 0x000000706c38723c */ /* 0x040fe80000001838 */
[----:B------:R-:W1:Y:S01]  /*9f90*/  MUFU.EX2 R2, R191 ;  /* 0x000000bf00027308 */ /* 0x000e620000000800 */
[----:B------:R-:W-:Y:S02]  /*9fa0*/  FMUL.FTZ R93, R0, R93 ;  /* 0x0000005d005d7220 */ /* 0x000fe40000410000 */
[----:B------:R-:W-:Y:S01]  /*9fb0*/  FADD.FTZ R0, R105, R177 ;  /* 0x000000b169007221 */ /* 0x000fe20000010000 */
[-C--:B------:R-:W-:Y:S06]  /*9fc0*/  HMMA.16816.F32 R60, R108, R114.reuse, R60 ;  /* 0x000000726c3c723c */ /* 0x080fec000000183c */
[----:B------:R-:W-:Y:S02]  /*9fd0*/  MUFU.EX2 R223, R221 ;  /* 0x000000dd00df7308 */ /* 0x000fe40000000800 */
[C---:B------:R-:W-:Y:S01]  /*9fe0*/  HMMA.16816.F32 R64, R172.reuse, R114, R64 ;  /* 0x00000072ac40723c */ /* 0x040fe20000001840 */
[----:B------:R-:W2:Y:S07]  /*9ff0*/  LDSM.16.MT88.4 R112, [R201+0x2000] ;  /* 0x00200000c970783b */ /* 0x000eae0000004200 */
[----:B------:R-:W-:Y:S01]  /*a000*/  MUFU.EX2 R221, R197 ;  /* 0x000000c500dd7308 */ /* 0x000fe20000000800 */
[----:B-1----:R-:W-:Y:S04]  /*a010*/  FADD.FTZ R0, R2, R0 ;  /* 0x0000000002007221 */ /* 0x002fe80000010000 */
[----:B------:R-:W-:Y:S05]  /*a020*/  FADD.FTZ R0, R107, R0 ;  /* 0x000000006b007221 */ /* 0x000fea0000010000 */
[----:B------:R-:W-:Y:S10]  /*a030*/  MUFU.EX2 R197, R237 ;  /* 0x000000ed00c57308 */ /* 0x000ff40000000800 */
[----:B------:R-:W-:Y:S10]  /*a040*/  MUFU.EX2 R190, R243 ;  /* 0x000000f300be7308 */ /* 0x000ff40000000800 */
[----:B------:R-:W-:Y:S01]  /*a050*/  MUFU.EX2 R194, R229 ;  /* 0x000000e500c27308 */ /* 0x000fe20000000800 */
[-C--:B--2---:R-:W-:Y:S09]  /*a060*/  HMMA.16816.F32 R68, R172, R112.reuse, R68 ;  /* 0x00000070ac44723c */ /* 0x084ff20000001844 */
[----:B------:R-:W-:Y:S01]  /*a070*/  MUFU.EX2 R192, R239 ;  /* 0x000000ef00c07308 */ /* 0x000fe20000000800 */
[C---:B------:R-:W-:Y:S08]  /*a080*/  HMMA.16816.F32 R72, R108.reuse, R112, R72 ;  /* 0x000000706c48723c */ /* 0x040ff00000001848 */
[-C--:B------:R-:W-:Y:S01]  /*a090*/  HMMA.16816.F32 R76, R108, R114.reuse, R76 ;  /* 0x000000726c4c723c */ /* 0x080fe2000000184c */
[----:B------:R-:W-:Y:S07]  /*a0a0*/  MUFU.EX2 R191, R244 ;  /* 0x000000f400bf7308 */ /* 0x000fee0000000800 */
[C---:B------:R-:W-:Y:S01]  /*a0b0*/  HMMA.16816.F32 R80, R172.reuse, R114, R80 ;  /* 0x00000072ac50723c */ /* 0x040fe20000001850 */
[----:B------:R-:W1:Y:S02]  /*a0c0*/  LDSM.16.MT88.4 R112, [R202+0x2000] ;  /* 0x00200000ca70783b */ /* 0x000e640000004200 */
[----:B------:R-:W2:Y:S02]  /*a0d0*/  MUFU.EX2 R189, R238 ;  /* 0x000000ee00bd7308 */ /* 0x000ea40000000800 */
[----:B--2---:R-:W-:Y:S03]  /*a0e0*/  F2FP.PACK_AB R177, R190, R189 ;  /* 0x000000bdbeb1723e */ /* 0x004fe600000000ff */
[-C--:B-1----:R-:W-:Y:S08]  /*a0f0*/  HMMA.16816.F32 R84, R172, R112.reuse, R84 ;  /* 0x00000070ac54723c */ /* 0x082ff00000001854 */
[C---:B------:R-:W-:Y:S07]  /*a100*/  HMMA.16816.F32 R88, R108.reuse, R112, R88 ;  /* 0x000000706c58723c */ /* 0x040fee0000001858 */
[----:B------:R-:W-:Y:S01]  /*a110*/  F2FP.PACK_AB R112, R138, R183 ;  /* 0x000000b78a70723e */ /* 0x000fe200000000ff */
[-C--:B------:R-:W-:Y:S04]  /*a120*/  HMMA.16816.F32 R92, R108, R114.reuse, R92 ;  /* 0x000000726c5c723c */ /* 0x080fe8000000185c */
[----:B------:R-:W-:Y:S03]  /*a130*/  F2FP.PACK_AB R113, R178, R176 ;  /* 0x000000b0b271723e */ /* 0x000fe600000000ff */
[----:B------:R-:W-:Y:S01]  /*a140*/  F2FP.PACK_AB R111, R185, R186 ;  /* 0x000000bab96f723e */ /* 0x000fe200000000ff */
[----:B------:R-:W-:Y:S01]  /*a150*/  HMMA.16816.F32 R96, R172, R114, R96 ;  /* 0x00000072ac60723c */ /* 0x000fe20000001860 */
[----:B------:R1:W-:Y:S03]  /*a160*/  MUFU.EX2 R172, R228 ;  /* 0x000000e400ac7308 */ /* 0x0003e60000000800 */
[----:B------:R-:W-:Y:S01]  /*a170*/  F2FP.PACK_AB R108, R2, R105 ;  /* 0x00000069026c723e */ /* 0x000fe200000000ff */
[C---:B------:R-:W-:Y:S01]  /*a180*/  FADD.FTZ R2, R106.reuse, R0 ;  /* 0x000000006a027221 */ /* 0x040fe20000010000 */
[----:B------:R-:W-:Y:S01]  /*a190*/  F2FP.PACK_AB R110, R106, R107 ;  /* 0x0000006b6a6e723e */ /* 0x000fe200000000ff */
[----:B------:R-:W-:Y:S01]  /*a1a0*/  FADD.FTZ R0, R131, R129 ;  /* 0x0000008183007221 */ /* 0x000fe20000010000 */
[----:B------:R-:W-:Y:S03]  /*a1b0*/  F2FP.PACK_AB R109, R139, R188 ;  /* 0x000000bc8b6d723e */ /* 0x000fe600000000ff */
[----:B------:R-:W-:Y:S01]  /*a1c0*/  MUFU.EX2 R129, R224 ;  /* 0x000000e000817308 */ /* 0x000fe20000000800 */
[----:B------:R-:W-:Y:S01]  /*a1d0*/  F2FP.PACK_AB R114, R252, R251 ;  /* 0x000000fbfc72723e */ /* 0x000fe200000000ff */
[----:B------:R-:W-:Y:S01]  /*a1e0*/  FADD.FTZ R105, R132, R0 ;  /* 0x0000000084697221 */ /* 0x000fe20000010000 */
[----:B------:R-:W-:Y:S01]  /*a1f0*/  F2FP.PACK_AB R115, R249, R250 ;  /* 0x000000faf973723e */ /* 0x000fe200000000ff */
[-C--:B------:R-:W-:Y:S05]  /*a200*/  HMMA.16816.F32 R4, R108, R116.reuse, R4 ;  /* 0x000000746c04723c */ /* 0x080fea0000001804 */
[----:B------:R-:W-:Y:S01]  /*a210*/  FADD.FTZ R105, R135, R105 ;  /* 0x0000006987697221 */ /* 0x000fe20000010000 */
[----:B------:R-:W-:Y:S01]  /*a220*/  MUFU.EX2 R174, R242 ;  /* 0x000000f200ae7308 */ /* 0x000fe20000000800 */
[----:B------:R-:W-:Y:S01]  /*a230*/  LDSM.16.MT88.4 R132, [R201+0x2800] ;  /* 0x00280000c984783b */ /* 0x000fe20000004200 */
[C---:B------:R-:W-:Y:S04]  /*a240*/  HMMA.16816.F32 R8, R112.reuse, R116, R8 ;  /* 0x000000747008723c */ /* 0x040fe80000001808 */
[----:B-1----:R-:W-:Y:S03]  /*a250*/  MOV R228, R186 ;  /* 0x000000ba00e47202 */ /* 0x002fe60000000f00 */
[----:B------:R-:W-:Y:S01]  /*a260*/  LDSM.16.MT88.4 R184, [R202+0x2c00] ;  /* 0x002c0000cab8783b */ /* 0x000fe20000004200 */
[-C--:B------:R-:W-:Y:S01]  /*a270*/  HMMA.16816.F32 R12, R112, R118.reuse, R12 ;  /* 0x00000076700c723c */ /* 0x080fe2000000180c */
[----:B------:R-:W1:Y:S07]  /*a280*/  MUFU.EX2 R107, R226 ;  /* 0x000000e2006b7308 */ /* 0x000e6e0000000800 */
[C---:B------:R-:W-:Y:S01]  /*a290*/  HMMA.16816.F32 R16, R108.reuse, R118, R16 ;  /* 0x000000766c10723c */ /* 0x040fe20000001810 */
[----:B------:R-:W2:Y:S02]  /*a2a0*/  LDSM.16.MT88.4 R116, [R202+0x1400] ;  /* 0x00140000ca74783b */ /* 0x000ea40000004200 */
[----:B------:R-:W3:Y:S05]  /*a2b0*/  MUFU.EX2 R106, R225 ;  /* 0x000000e1006a7308 */ /* 0x000eea0000000800 */
[-C--:B------:R-:W-:Y:S05]  /*a2c0*/  HMMA.16816.F32 R20, R108, R120.reuse, R20 ;  /* 0x000000786c14723c */ /* 0x080fea0000001814 */
[----:B------:R-:W-:Y:S03]  /*a2d0*/  MUFU.EX2 R226, R220 ;  /* 0x000000dc00e27308 */ /* 0x000fe60000000800 */
[C---:B------:R-:W-:Y:S04]  /*a2e0*/  HMMA.16816.F32 R24, R112.reuse, R120, R24 ;  /* 0x000000787018723c */ /* 0x040fe80000001818 */
[----:B-1----:R-:W-:Y:S03]  /*a2f0*/  FADD.FTZ R0, R107, R2 ;  /* 0x000000026b007221 */ /* 0x002fe60000010000 */
[----:B------:R-:W-:Y:S01]  /*a300*/  MUFU.EX2 R224, R196 ;  /* 0x000000c400e07308 */ /* 0x000fe20000000800 */
[-C--:B------:R-:W-:Y:S04]  /*a310*/  HMMA.16816.F32 R28, R112, R122.reuse, R28 ;  /* 0x0000007a701c723c */ /* 0x080fe8000000181c */
[----:B---3--:R-:W-:Y:S04]  /*a320*/  FADD.FTZ R0, R106, R0 ;  /* 0x000000006a007221 */ /* 0x008fe80000010000 */
[C---:B------:R-:W-:Y:S01]  /*a330*/  HMMA.16816.F32 R32, R108.reuse, R122, R32 ;  /* 0x0000007a6c20723c */ /* 0x040fe20000001820 */
[----:B------:R-:W1:Y:S01]  /*a340*/  LDSM.16.MT88.4 R120, [R201+0x2400] ;  /* 0x00240000c978783b */ /* 0x000e620000004200 */
[----:B------:R-:W3:Y:S02]  /*a350*/  MUFU.EX2 R196, R241 ;  /* 0x000000f100c47308 */ /* 0x000ee40000000800 */
[----:B------:R-:W-:Y:S04]  /*a360*/  FADD.FTZ R0, R129, R0 ;  /* 0x0000000081007221 */ /* 0x000fe80000010000 */
[-C--:B------:R-:W-:Y:S04]  /*a370*/  HMMA.16816.F32 R36, R108, R124.reuse, R36 ;  /* 0x0000007c6c24723c */ /* 0x080fe80000001824 */
[----:B------:R-:W-:Y:S01]  /*a380*/  FADD.FTZ R2, R128, R0 ;  /* 0x0000000080027221 */ /* 0x000fe20000010000 */
[----:B------:R-:W-:Y:S01]  /*a390*/  MUFU.EX2 R225, R195 ;  /* 0x000000c300e17308 */ /* 0x000fe20000000800 */
[----:B------:R-:W-:Y:S02]  /*a3a0*/  FADD.FTZ R0, R137, R100 ;  /* 0x0000006489007221 */ /* 0x000fe40000010000 */
[C---:B------:R-:W-:Y:S04]  /*a3b0*/  HMMA.16816.F32 R40, R112.reuse, R124, R40 ;  /* 0x0000007c7028723c */ /* 0x040fe80000001828 */
[----:B------:R-:W-:Y:S02]  /*a3c0*/  FADD.FTZ R100, R188, R3 ;  /* 0x00000003bc647221 */ /* 0x000fe40000010000 */
[----:B------:R-:W-:Y:S01]  /*a3d0*/  FADD.FTZ R3, R183, R0 ;  /* 0x00000000b7037221 */ /* 0x000fe20000010000 */
[----:B------:R-:W4:Y:S01]  /*a3e0*/  MUFU.EX2 R195, R230 ;  /* 0x000000e600c37308 */ /* 0x000f220000000800 */
[-C--:B------:R-:W-:Y:S01]  /*a3f0*/  HMMA.16816.F32 R44, R112, R126.reuse, R44 ;  /* 0x0000007e702c723c */ /* 0x080fe2000000182c */
[----:B------:R-:W-:Y:S03]  /*a400*/  LDSM.16.MT88.4 R180, [R201+0x2c00] ;  /* 0x002c0000c9b4783b */ /* 0x000fe60000004200 */
[----:B---3--:R-:W-:Y:S01]  /*a410*/  F2FP.PACK_AB R175, R196, R198 ;  /* 0x000000c6c4af723e */ /* 0x008fe200000000ff */
[----:B------:R-:W-:Y:S02]  /*a420*/  FADD.FTZ R0, R136, R2 ;  /* 0x0000000288007221 */ /* 0x000fe40000010000 */
[----:B------:R-:W-:Y:S01]  /*a430*/  FADD.FTZ R2, R139, R100 ;  /* 0x000000648b027221 */ /* 0x000fe20000010000 */
[C---:B------:R-:W-:Y:S01]  /*a440*/  HMMA.16816.F32 R48, R108.reuse, R126, R48 ;  /* 0x0000007e6c30723c */ /* 0x040fe20000001830 */
[----:B------:R-:W3:Y:S01]  /*a450*/  LDSM.16.MT88.4 R124, [R202+0x2400] ;  /* 0x00240000ca7c783b */ /* 0x000ee20000004200 */
[----:B------:R-:W-:Y:S02]  /*a460*/  MUFU.EX2 R220, R193 ;  /* 0x000000c100dc7308 */ /* 0x000fe40000000800 */
[C---:B------:R-:W-:Y:S01]  /*a470*/  FADD.FTZ R0, R172.reuse, R0 ;  /* 0x00000000ac007221 */ /* 0x040fe20000010000 */
[----:B------:R-:W-:Y:S01]  /*a480*/  F2FP.PACK_AB R172, R172, R136 ;  /* 0x00000088acac723e */ /* 0x000fe200000000ff */
[----:B------:R-:W-:Y:S02]  /*a490*/  FADD.FTZ R3, R138, R3 ;  /* 0x000000038a037221 */ /* 0x000fe40000010000 */
[-C--:B--2---:R-:W-:Y:S04]  /*a4a0*/  HMMA.16816.F32 R52, R108, R116.reuse, R52 ;  /* 0x000000746c34723c */ /* 0x084fe80000001834 */
[----:B------:R-:W-:Y:S01]  /*a4b0*/  MUFU.EX2 R193, R231 ;  /* 0x000000e700c17308 */ /* 0x000fe20000000800 */
[----:B------:R-:W-:Y:S01]  /*a4c0*/  FADD.FTZ R3, R251, R3 ;  /* 0x00000003fb037221 */ /* 0x000fe20000010000 */
[----:B----4-:R-:W-:Y:S02]  /*a4d0*/  F2FP.PACK_AB R173, R197, R195 ;  /* 0x000000c3c5ad723e */ /* 0x010fe400000000ff */
[C---:B------:R-:W-:Y:S04]  /*a4e0*/  HMMA.16816.F32 R56, R112.reuse, R116, R56 ;  /* 0x000000747038723c */ /* 0x040fe80000001838 */
[----:B------:R-:W-:Y:S02]  /*a4f0*/  FADD.FTZ R3, R252, R3 ;  /* 0x00000003fc037221 */ /* 0x000fe40000010000 */
[----:B------:R-:W-:Y:S01]  /*a500*/  MUFU.EX2 R188, R245 ;  /* 0x000000f500bc7308 */ /* 0x000fe20000000800 */
[----:B------:R-:W-:Y:S01]  /*a510*/  F2FP.PACK_AB R116, R106, R107 ;  /* 0x0000006b6a74723e */ /* 0x000fe200000000ff */
[-C--:B------:R-:W-:Y:S04]  /*a520*/  HMMA.16816.F32 R60, R112, R118.reuse, R60 ;  /* 0x00000076703c723c */ /* 0x080fe8000000183c */
[----:B------:R-:W-:Y:S01]  /*a530*/  F2FP.PACK_AB R117, R223, R222 ;  /* 0x000000dedf75723e */ /* 0x000fe200000000ff */
[----:B------:R-:W-:Y:S03]  /*a540*/  FADD.FTZ R3, R221, R3 ;  /* 0x00000003dd037221 */ /* 0x000fe60000010000 */
[C---:B------:R-:W-:Y:S01]  /*a550*/  HMMA.16816.F32 R64, R108.reuse, R118, R64 ;  /* 0x000000766c40723c */ /* 0x040fe20000001840 */
[----:B------:R-:W2:Y:S03]  /*a560*/  MUFU.EX2 R106, R235 ;  /* 0x000000eb006a7308 */ /* 0x000ea60000000800 */
[----:B------:R-:W-:Y:S03]  /*a570*/  FADD.FTZ R3, R224, R3 ;  /* 0x00000003e0037221 */ /* 0x000fe60000010000 */
[----:B------:R-:W-:Y:S01]  /*a580*/  F2FP.PACK_AB R118, R128, R129 ;  /* 0x000000818076723e */ /* 0x000fe200000000ff */
[-C--:B-1----:R-:W-:Y:S01]  /*a590*/  HMMA.16816.F32 R68, R108, R120.reuse, R68 ;  /* 0x000000786c44723c */ /* 0x082fe20000001844 */
[----:B------:R-:W-:Y:S02]  /*a5a0*/  LDSM.16.MT88.4 R128, [R201+0x1800] ;  /* 0x00180000c980783b */ /* 0x000fe40000004200 */
[----:B------:R-:W1:Y:S01]  /*a5b0*/  MUFU.EX2 R107, R246 ;  /* 0x000000f6006b7308 */ /* 0x000e620000000800 */
[----:B------:R-:W-:Y:S01]  /*a5c0*/  F2FP.PACK_AB R119, R247, R226 ;  /* 0x000000e2f777723e */ /* 0x000fe200000000ff */
[----:B------:R-:W-:Y:S03]  /*a5d0*/  FADD.FTZ R3, R225, R3 ;  /* 0x00000003e1037221 */ /* 0x000fe60000010000 */
[C---:B------:R-:W-:Y:S04]  /*a5e0*/  HMMA.16816.F32 R72, R112.reuse, R120, R72 ;  /* 0x000000787048723c */ /* 0x040fe80000001848 */
[----:B------:R-:W-:Y:S04]  /*a5f0*/  FADD.FTZ R3, R248, R3 ;  /* 0x00000003f8037221 */ /* 0x000fe80000010000 */
[-C--:B------:R-:W-:Y:S04]  /*a600*/  HMMA.16816.F32 R76, R112, R122.reuse, R76 ;  /* 0x0000007a704c723c */ /* 0x080fe8000000184c */
[----:B--2---:R-:W-:Y:S02]  /*a610*/  FADD.FTZ R0, R106, R0 ;  /* 0x000000006a007221 */ /* 0x004fe40000010000 */
[----:B------:R-:W-:Y:S02]  /*a620*/  FADD.FTZ R3, R194, R3 ;  /* 0x00000003c2037221 */ /* 0x000fe40000010000 */
[C---:B------:R-:W-:Y:S01]  /*a630*/  HMMA.16816.F32 R80, R108.reuse, R122, R80 ;  /* 0x0000007a6c50723c */ /* 0x040fe20000001850 */
[----:B------:R-:W2:Y:S03]  /*a640*/  LDSM.16.MT88.4 R120, [R201+0x800] ;  /* 0x00080000c978783b */ /* 0x000ea60000004200 */
[C---:B------:R-:W-:Y:S01]  /*a650*/  FADD.FTZ R243, R174.reuse, R0 ;  /* 0x00000000aef37221 */ /* 0x040fe20000010000 */
[----:B------:R-:W-:Y:S01]  /*a660*/  F2FP.PACK_AB R174, R174, R106 ;  /* 0x0000006aaeae723e */ /* 0x000fe200000000ff */
[----:B------:R-:W-:Y:S01]  /*a670*/  FADD.FTZ R0, R176, R105 ;  /* 0x00000069b0007221 */ /* 0x000fe20000010000 */
[----:B------:R-:W-:Y:S01]  /*a680*/  F2FP.PACK_AB R176, R193, R194 ;  /* 0x000000c2c1b0723e */ /* 0x000fe200000000ff */
[-C--:B---3--:R-:W-:Y:S04]  /*a690*/  HMMA.16816.F32 R84, R108, R124.reuse, R84 ;  /* 0x0000007c6c54723c */ /* 0x088fe80000001854 */
[----:B------:R-:W-:Y:S01]  /*a6a0*/  FADD.FTZ R100, R178, R0 ;  /* 0x00000000b2647221 */ /* 0x000fe20000010000 */
[----:B------:R-:W-:Y:S01]  /*a6b0*/  F2FP.PACK_AB R178, R191, R192 ;  /* 0x000000c0bfb2723e */ /* 0x000fe200000000ff */
[----:B------:R-:W-:Y:S01]  /*a6c0*/  FADD.FTZ R0, R228, R2 ;  /* 0x00000002e4007221 */ /* 0x000fe20000010000 */
[----:B-1----:R-:W-:Y:S01]  /*a6d0*/  F2FP.PACK_AB R179, R107, R188 ;  /* 0x000000bc6bb3723e */ /* 0x002fe200000000ff */
[C---:B------:R-:W-:Y:S04]  /*a6e0*/  HMMA.16816.F32 R88, R112.reuse, R124, R88 ;  /* 0x0000007c7058723c */ /* 0x040fe80000001858 */
[----:B------:R-:W-:Y:S01]  /*a6f0*/  FADD.FTZ R2, R250, R100 ;  /* 0x00000064fa027221 */ /* 0x000fe20000010000 */
[----:B------:R-:W-:Y:S01]  /*a700*/  MOV R105, R103 ;  /* 0x0000006700697202 */ /* 0x000fe20000000f00 */
[----:B------:R-:W-:Y:S01]  /*a710*/  FADD.FTZ R0, R227, R0 ;  /* 0x00000000e3007221 */ /* 0x000fe20000010000 */
[----:B------:R-:W-:Y:S01]  /*a720*/  MOV R100, R104 ;  /* 0x0000006800647202 */ /* 0x000fe20000000f00 */
[-C--:B------:R-:W-:Y:S01]  /*a730*/  HMMA.16816.F32 R92, R112, R126.reuse, R92 ;  /* 0x0000007e705c723c */ /* 0x080fe2000000185c */
[----:B------:R-:W1:Y:S03]  /*a740*/  LDSM.16.MT88.4 R112, [R202+0x800] ;  /* 0x00080000ca70783b */ /* 0x000e660000004200 */
[----:B------:R-:W-:Y:S01]  /*a750*/  FADD.FTZ R2, R249, R2 ;  /* 0x00000002f9027221 */ /* 0x000fe20000010000 */
[----:B------:R-:W-:Y:S01]  /*a760*/  MOV R106, R102 ;  /* 0x00000066006a7202 */ /* 0x000fe20000000f00 */
[----:B------:R-:W-:Y:S02]  /*a770*/  FADD.FTZ R0, R222, R0 ;  /* 0x00000000de007221 */ /* 0x000fe40000010000 */
[----:B------:R-:W-:Y:S01]  /*a780*/  HMMA.16816.F32 R96, R108, R126, R96 ;  /* 0x0000007e6c60723c */ /* 0x000fe20000001860 */
[----:B------:R-:W3:Y:S03]  /*a790*/  LDSM.16.MT88.4 R124, [R202+0x1800] ;  /* 0x00180000ca7c783b */ /* 0x000ee60000004200 */
[----:B------:R-:W-:Y:S02]  /*a7a0*/  FADD.FTZ R2, R220, R2 ;  /* 0x00000002dc027221 */ /* 0x000fe40000010000 */
[----:B------:R-:W-:Y:S01]  /*a7b0*/  FADD.FTZ R0, R223, R0 ;  /* 0x00000000df007221 */ /* 0x000fe20000010000 */
[----:B------:R-:W-:Y:S01]  /*a7c0*/  F2FP.PACK_AB R108, R224, R221 ;  /* 0x000000dde06c723e */ /* 0x000fe200000000ff */
[C---:B------:R-:W-:Y:S01]  /*a7d0*/  FADD.FTZ R2, R219.reuse, R2 ;  /* 0x00000002db027221 */ /* 0x040fe20000010000 */
[-C--:B--2---:R-:W-:Y:S05]  /*a7e0*/  HMMA.16816.F32 R4, R116, R120.reuse, R4 ;  /* 0x000000787404723c */ /* 0x084fea0000001804 */
[----:B------:R-:W-:Y:S01]  /*a7f0*/  F2FP.PACK_AB R110, R248, R225 ;  /* 0x000000e1f86e723e */ /* 0x000fe200000000ff */
[----:B------:R-:W-:Y:S01]  /*a800*/  FADD.FTZ R0, R226, R0 ;  /* 0x00000000e2007221 */ /* 0x000fe20000010000 */
[----:B------:R-:W-:Y:S01]  /*a810*/  F2FP.PACK_AB R109, R219, R220 ;  /* 0x000000dcdb6d723e */ /* 0x000fe200000000ff */
[----:B------:R-:W-:Y:S01]  /*a820*/  FADD.FTZ R2, R199, R2 ;  /* 0x00000002c7027221 */ /* 0x000fe20000010000 */
[C---:B------:R-:W-:Y:S03]  /*a830*/  F2FP.PACK_AB R111, R218.reuse, R199 ;  /* 0x000000c7da6f723e */ /* 0x040fe600000000ff */
[----:B------:R-:W-:Y:S02]  /*a840*/  FADD.FTZ R0, R247, R0 ;  /* 0x00000000f7007221 */ /* 0x000fe40000010000 */
[----:B------:R-:W-:Y:S02]  /*a850*/  FADD.FTZ R2, R218, R2 ;  /* 0x00000002da027221 */ /* 0x000fe40000010000 */
[C---:B------:R-:W-:Y:S04]  /*a860*/  HMMA.16816.F32 R8, R108.reuse, R120, R8 ;  /* 0x000000786c08723c */ /* 0x040fe80000001808 */
[----:B------:R-:W-:Y:S02]  /*a870*/  FADD.FTZ R0, R195, R0 ;  /* 0x00000000c3007221 */ /* 0x000fe40000010000 */
[----:B------:R-:W-:Y:S02]  /*a880*/  FADD.FTZ R2, R189, R2 ;  /* 0x00000002bd027221 */ /* 0x000fe40000010000 */
[-C--:B------:R-:W-:Y:S08]  /*a890*/  HMMA.16816.F32 R12, R108, R122.reuse, R12 ;  /* 0x0000007a6c0c723c */ /* 0x080ff0000000180c */
[C---:B------:R-:W-:Y:S01]  /*a8a0*/  HMMA.16816.F32 R16, R116.reuse, R122, R16 ;  /* 0x0000007a7410723c */ /* 0x040fe20000001810 */
[----:B------:R-:W2:Y:S07]  /*a8b0*/  LDSM.16.MT88.4 R120, [R202+0x2800] ;  /* 0x00280000ca78783b */ /* 0x000eae0000004200 */
[-C--:B-1----:R-:W-:Y:S08]  /*a8c0*/  HMMA.16816.F32 R20, R116, R112.reuse, R20 ;  /* 0x000000707414723c */ /* 0x082ff00000001814 */
[C---:B------:R-:W-:Y:S08]  /*a8d0*/  HMMA.16816.F32 R24, R108.reuse, R112, R24 ;  /* 0x000000706c18723c */ /* 0x040ff00000001818 */
[-C--:B------:R-:W-:Y:S08]  /*a8e0*/  HMMA.16816.F32 R28, R108, R114.reuse, R28 ;  /* 0x000000726c1c723c */ /* 0x080ff0000000181c */
[C---:B------:R-:W-:Y:S08]  /*a8f0*/  HMMA.16816.F32 R32, R116.reuse, R114, R32 ;  /* 0x000000727420723c */ /* 0x040ff00000001820 */
[-C--:B------:R-:W-:Y:S08]  /*a900*/  HMMA.16816.F32 R36, R116, R128.reuse, R36 ;  /* 0x000000807424723c */ /* 0x080ff00000001824 */
[C---:B------:R-:W-:Y:S08]  /*a910*/  HMMA.16816.F32 R40, R108.reuse, R128, R40 ;  /* 0x000000806c28723c */ /* 0x040ff00000001828 */
        /* <DEDUP_REMOVED lines=13> */
[----:B------:R-:W-:Y:S08]  /*a9f0*/  HMMA.16816.F32 R96, R116, R122, R96 ;  /* 0x0000007a7460723c */ /* 0x000ff00000001860 */
[-C--:B------:R-:W-:Y:S01]  /*aa00*/  HMMA.16816.F32 R140, R172, R144.reuse, R4 ;  /* 0x00000090ac8c723c */ /* 0x080fe20000001804 */
[----:B------:R-:W2:Y:S06]  /*aa10*/  LDL R5, [R1+0xc] ;  /* 0x00000c0001057983 */ /* 0x000eac0000100800 */
        /* <DEDUP_REMOVED lines=12> */
[----:B------:R-:W-:Y:S01]  /*aae0*/  FADD.FTZ R249, R107, R0 ;  /* 0x000000006bf97221 */ /* 0x000fe20000010000 */
[----:B------:R-:W-:Y:S01]  /*aaf0*/  MOV R107, R101 ;  /* 0x00000065006b7202 */ /* 0x000fe20000000f00 */
        /* <DEDUP_REMOVED lines=18> */
[----:B------:R-:W-:Y:S04]  /*ac20*/  HMMA.16816.F32 R96, R172, R186, R96 ;  /* 0x000000baac60723c */ /* 0x000fe80000001860 */
[C---:B--2---:R-:W-:Y:S02]  /*ac30*/  ISETP.GT.AND P0, PT, R233.reuse, R5, PT ;  /* 0x00000005e900720c */ /* 0x044fe40003f04270 */
[----:B------:R-:W-:Y:S11]  /*ac40*/  IADD3 R233, R233, -0x1, RZ ;  /* 0xffffffffe9e97810 */ /* 0x000ff60007ffe0ff */
[----:B------:R-:W-:-:S05]  /*ac50*/  @P0 BRA `(.L_x_1285) ;  /* 0xffffb81000000947 */ /* 0x000fca000383ffff */
.L_x_1274:
[----:B------:R-:W2:Y:S02]  /*ac60*/  LDL R0, [R1+0x8] ;  /* 0x0000080001007983 */ /* 0x000ea40000100800 */
[----:B--2---:R-:W-:-:S13]  /*ac70*/  ISETP.GE.AND P0, PT, R233, R0, PT ;  /* 0x00000000e900720c */ /* 0x004fda0003f06270 */
[----:B------:R-:W-:Y:S05]  /*ac80*/  @!P0 BRA `(.L_x_1286) ;  /* 0x00003cc000008947 */ /* 0x000fea0003800000 */
[----:B------:R-:W-:Y:S01]  /*ac90*/  IMAD.MOV.U32 R105, RZ, RZ, R103 ;  /* 0x000000ffff697224 */ /* 0x000fe200078e0067 */
[----:B------:R-:W-:Y:S01]  /*aca0*/  MOV R107, R101 ;  /* 0x00000065006b7202 */ /* 0x000fe20000000f00 */
[----:B------:R-:W-:Y:S01]  /*acb0*/  IMAD.MOV.U32 R100, RZ, RZ, R104 ;  /* 0x000000ffff647224 */ /* 0x000fe200078e0068 */
[----:B------:R-:W-:Y:S02]  /*acc0*/  MOV R106, R102 ;  /* 0x00000066006a7202 */ /* 0x000fe40000000f00 */
.L_x_1293:
        /* <DEDUP_REMOVED lines=8> */
[----:B------:R-:W-:Y:S01]  /*ad50*/  IMAD R0, R0, c[0x0][0x208], RZ ;  /* 0x0000820000007a24 */ /* 0x000fe200078e02ff */
[C---:B------:R-:W-:Y:S01]  /*ad60*/  IADD3 R5, R240.reuse, 0x20, RZ ;  /* 0x00000020f0057810 */ /* 0x040fe20007ffe0ff */
[----:B------:R-:W-:Y:S02]  /*ad70*/  IMAD.SHL.U32 R47, R240, 0x2, RZ ;  /* 0x00000002f02f7824 */ /* 0x000fe400078e00ff */
[----:B------:R-:W-:Y:S02]  /*ad80*/  IMAD R0, R234, c[0x0][0x20c], R0 ;  /* 0x00008300ea007a24 */ /* 0x000fe400078e0200 */
[----:B------:R-:W-:Y:S02]  /*ad90*/  IMAD R52, R52, c[0x0][0x218], RZ ;  /* 0x0000860034347a24 */ /* 0x000fe400078e02ff */
[----:B------:R-:W-:Y:S02]  /*ada0*/  IMAD.IADD R3, R3, 0x1, R0 ;  /* 0x0000000103037824 */ /* 0x000fe400078e0200 */
[C---:B------:R-:W-:Y:S02]  /*adb0*/  IMAD R52, R232.reuse, c[0x0][0x21c], R52 ;  /* 0x00008700e8347a24 */ /* 0x040fe400078e0234 */
[----:B------:R-:W-:Y:S04]  /*adc0*/  IMAD.WIDE.U32 R2, R232, c[0x0][0x218], R2 ;  /* 0x00008600e8027a25 */ /* 0x000fe800078e0002 */
[----:B------:R-:W-:Y:S01]  /*add0*/  IMAD.SHL.U32 R45, R5, 0x2, RZ ;  /* 0x00000002052d7824 */ /* 0x000fe200078e00ff */
[----:B------:R4:W1:Y:S04]  /*ade0*/  LDSM.16.M88.4 R64, [R203] ;  /* 0x00000000cb40783b */ /* 0x0008680000000200 */
        /* <DEDUP_REMOVED lines=11> */
[----:B--2---:R-:W-:Y:S02]  /*aea0*/  IADD3 R0, P0, R6, R2, RZ ;  /* 0x0000000206007210 */ /* 0x004fe40007f1e0ff */
[C---:B------:R-:W-:Y:S02]  /*aeb0*/  IADD3 R7, R240.reuse, 0x40, RZ ;  /* 0x00000040f0077810 */ /* 0x040fe40007ffe0ff */
[----:B------:R-:W-:Y:S02]  /*aec0*/  IADD3 R6, R240, 0x20, RZ ;  /* 0x00000020f0067810 */ /* 0x000fe40007ffe0ff */
[----:B---3--:R-:W-:Y:S01]  /*aed0*/  IADD3.X R52, R4, R3, R52, P0, !PT ;  /* 0x0000000304347210 */ /* 0x008fe200007fe434 */
[C---:B------:R-:W-:Y:S01]  /*aee0*/  IMAD.SHL.U32 R54, R7.reuse, 0x2, RZ ;  /* 0x0000000207367824 */ /* 0x040fe200078e00ff */
[----:B------:R-:W-:Y:S02]  /*aef0*/  IADD3 R4, R240, 0x40, RZ ;  /* 0x00000040f0047810 */ /* 0x000fe40007ffe0ff */
[C---:B------:R-:W-:Y:S02]  /*af00*/  LEA R20, P0, R0.reuse, c[0x0][0x1f8], 0x1 ;  /* 0x00007e0000147a11 */ /* 0x040fe400078008ff */
[----:B------:R-:W-:Y:S02]  /*af10*/  SHF.R.S32.HI R4, RZ, 0x1f, R4 ;  /* 0x0000001fff047819 */ /* 0x000fe40000011404 */
[----:B------:R-:W-:Y:S02]  /*af20*/  SHF.R.S32.HI R6, RZ, 0x1f, R6 ;  /* 0x0000001fff067819 */ /* 0x000fe40000011406 */
[----:B------:R-:W-:Y:S02]  /*af30*/  SHF.L.U64.HI R53, R7, 0x1, R4 ;  /* 0x0000000107357819 */ /* 0x000fe40000010204 */
[----:B------:R-:W-:Y:S02]  /*af40*/  SHF.R.S32.HI R4, RZ, 0x1f, R240 ;  /* 0x0000001fff047819 */ /* 0x000fe400000114f0 */
[----:B------:R-:W-:Y:S02]  /*af50*/  LEA.HI.X R52, R0, c[0x0][0x1fc], R52, 0x1, P0 ;  /* 0x00007f0000347a11 */ /* 0x000fe400000f0c34 */
[----:B------:R-:W-:Y:S02]  /*af60*/  SHF.L.U64.HI R39, R5, 0x1, R6 ;  /* 0x0000000105277819 */ /* 0x000fe40000010206 */
[----:B------:R-:W-:Y:S01]  /*af70*/  SHF.L.U64.HI R38, R240, 0x1, R4 ;  /* 0x00000001f0267819 */ /* 0x000fe20000010204 */
[----:B------:R-:W-:-:S05]  /*af80*/  BRA.DIV ~URZ, `(.L_x_1287) ;  /* 0x000085927f007947 */ /* 0x000fca000b800000 */
[----:B-1--4-:R1:W2:Y:S02]  /*af90*/  SHFL.IDX PT, R0, R52, RZ, 0x1c1f ;  /* 0x001c1fff34007589 */ /* 0x0122a400000e0000 */
.L_x_1328:
[-C--:B------:R-:W-:Y:S01]  /*afa0*/  HMMA.16816.F32 R4, R64, R16.reuse, RZ ;  /* 0x000000104004723c */ /* 0x080fe200000018ff */
[----:B------:R-:W3:Y:S01]  /*afb0*/  SHFL.IDX PT, R2, R20, RZ, 0x1c1f ;  /* 0x001c1fff14027589 */ /* 0x000ee200000e0000 */
[----:B------:R-:W-:Y:S01]  /*afc0*/  BSSY B0, `(.L_x_1288) ;  /* 0x0000171000007945 */ /* 0x000fe20003800000 */
[C---:B------:R-:W-:Y:S02]  /*afd0*/  ISETP.GE.AND P0, PT, R240.reuse, c[0x0][0x1d4], PT ;  /* 0x00007500f0007a0c */ /* 0x040fe40003f06270 */
[----:B------:R-:W-:Y:S02]  /*afe0*/  IADD3 R102, R240, 0x20, RZ ;  /* 0x00000020f0667810 */ /* 0x000fe40007ffe0ff */
[----:B------:R-:W-:Y:S01]  /*aff0*/  SEL R101, RZ, 0x10, P0 ;  /* 0x00000010ff657807 */ /* 0x000fe20000000000 */
[C---:B------:R-:W-:Y:S01]  /*b000*/  HMMA.16816.F32 R8, R60.reuse, R16, RZ ;  /* 0x000000103c08723c */ /* 0x040fe200000018ff */
[----:B------:R4:W5:Y:S01]  /*b010*/  SHFL.IDX PT, R3, R20, 0x1, 0x1c1f ;  /* 0x003c1f0014037f89 */ /* 0x00096200000e0000 */
[----:B------:R-:W-:Y:S02]  /*b020*/  ISETP.GE.AND P4, PT, R102, c[0x0][0x1d4], PT ;  /* 0x0000750066007a0c */ /* 0x000fe40003f86270 */
[----:B------:R-:W-:Y:S02]  /*b030*/  IADD3 R103, R240, 0x40, RZ ;  /* 0x00000040f0677810 */ /* 0x000fe40007ffe0ff */
[----:B------:R-:W-:Y:S02]  /*b040*/  SEL R42, RZ, 0x10, P4 ;  /* 0x00000010ff2a7807 */ /* 0x000fe40002000000 */
[-C--:B------:R-:W-:Y:S01]  /*b050*/  HMMA.16816.F32 R12, R60, R18.reuse, RZ ;  /* 0x000000123c0c723c */ /* 0x080fe200000018ff */
[----:B-1----:R-:W1:Y:S03]  /*b060*/  SHFL.IDX PT, R52, R52, 0x1, 0x1c1f ;  /* 0x003c1f0034347f89 */ /* 0x002e6600000e0000 */
[----:B------:R-:W-:Y:S02]  /*b070*/  IADD3 R46, -R101, 0x10, RZ ;  /* 0x00000010652e7810 */ /* 0x000fe40007ffe1ff */
[----:B------:R-:W-:Y:S02]  /*b080*/  IADD3 R44, -R42, 0x10, RZ ;  /* 0x000000102a2c7810 */ /* 0x000fe40007ffe1ff */
[C---:B------:R-:W-:Y:S01]  /*b090*/  HMMA.16816.F32 R16, R64.reuse, R18, RZ ;  /* 0x000000124010723c */ /* 0x040fe200000018ff */
[----:B--2---:R-:W2:Y:S03]  /*b0a0*/  LDL R104, [R1+0x8] ;  /* 0x0000080001687983 */ /* 0x004ea60000100800 */
[----:B------:R-:W-:Y:S02]  /*b0b0*/  LOP3.LUT R46, R46, 0xf, RZ, 0xc0, !PT ;  /* 0x0000000f2e2e7812 */ /* 0x000fe400078ec0ff */
[----:B------:R-:W-:Y:S02]  /*b0c0*/  LOP3.LUT R44, R44, 0xf, RZ, 0xc0, !PT ;  /* 0x0000000f2c2c7812 */ /* 0x000fe400078ec0ff */
[-C--:B----4-:R-:W-:Y:S08]  /*b0d0*/  HMMA.16816.F32 R20, R64, R32.reuse, RZ ;  /* 0x000000204014723c */ /* 0x090ff000000018ff */
[C---:B------:R-:W-:Y:S04]  /*b0e0*/  HMMA.16816.F32 R24, R60.reuse, R32, RZ ;  /* 0x000000203c18723c */ /* 0x040fe800000018ff */
[C---:B---3--:R-:W-:Y:S02]  /*b0f0*/  IADD3 R28, P3, R2.reuse, R47, RZ ;  /* 0x0000002f021c7210 */ /* 0x048fe40007f7e0ff */
[----:B------:R-:W-:Y:S02]  /*b100*/  IADD3 R36, P6, R2, R45, RZ ;  /* 0x0000002d02247210 */ /* 0x000fe40007fde0ff */
[C---:B------:R-:W-:Y:S02]  /*b110*/  IADD3.X R29, R0.reuse, R38, RZ, P3, !PT ;  /* 0x00000026001d7210 */ /* 0x040fe40001ffe4ff */
[----:B------:R-:W-:Y:S02]  /*b120*/  ISETP.GE.AND P3, PT, R103, c[0x0][0x1d4], PT ;  /* 0x0000750067007a0c */ /* 0x000fe40003f66270 */
[----:B------:R-:W-:Y:S01]  /*b130*/  IADD3.X R37, R0, R39, RZ, P6, !PT ;  /* 0x0000002700257210 */ /* 0x000fe200037fe4ff */
[----:B------:R3:W-:Y:S01]  /*b140*/  LDGSTS.E.BYPASS.LTC128B.128 [R217+0x100], [R28.64], !P0 ;  /* 0x001000001cd97fae */ /* 0x0007e2000c101d46 */
[----:B------:R-:W-:Y:S02]  /*b150*/  IADD3 R40, P6, R2, R54, RZ ;  /* 0x0000003602287210 */ /* 0x000fe40007fde0ff */
[----:B-----5:R-:W-:Y:S02]  /*b160*/  IADD3 R46, P5, P0, R46, R3, R47 ;  /* 0x000000032e2e7210 */ /* 0x020fe400078be02f */
[----:B------:R-:W-:Y:S02]  /*b170*/  IADD3.X R41, R0, R53, RZ, P6, !PT ;  /* 0x0000003500297210 */ /* 0x000fe400037fe4ff */
[----:B------:R-:W-:Y:S01]  /*b180*/  ISETP.NE.U32.AND P6, PT, R101, RZ, PT ;  /* 0x000000ff6500720c */ /* 0x000fe20003fc5070 */
[----:B------:R4:W-:Y:S01]  /*b190*/  LDGSTS.E.BYPASS.LTC128B.128 [R217+0x1100], [R36.64], !P4 ;  /* 0x0110000024d97fae */ /* 0x0009e2000e101d46 */
[-C--:B-1----:R-:W-:Y:S02]  /*b1a0*/  IADD3.X R47, RZ, R52.reuse, R38, P5, P0 ;  /* 0x00000034ff2f7210 */ /* 0x082fe40002fe0426 */
[-C--:B------:R-:W-:Y:S02]  /*b1b0*/  IADD3 R44, P5, P0, R44, R3.reuse, R45 ;  /* 0x000000032c2c7210 */ /* 0x080fe400078be02d */
[----:B------:R-:W-:Y:S02]  /*b1c0*/  SEL R0, RZ, 0x10, P3 ;  /* 0x00000010ff007807 */ /* 0x000fe40001800000 */
[-C--:B------:R-:W-:Y:S01]  /*b1d0*/  IADD3.X R45, RZ, R52.reuse, R39, P5, P0 ;  /* 0x00000034ff2d7210 */ /* 0x080fe20002fe0427 */
[----:B------:R1:W-:Y:S01]  /*b1e0*/  LDGSTS.E.BYPASS.LTC128B.128 [R217+0x2100], [R40.64], !P3 ;  /* 0x0210000028d97fae */ /* 0x0003e2000d901d46 */
[----:B------:R-:W-:Y:S02]  /*b1f0*/  ISETP.NE.U32.AND P0, PT, R42, RZ, PT ;  /* 0x000000ff2a00720c */ /* 0x000fe40003f05070 */
[----:B------:R-:W-:Y:S04]  /*b200*/  IADD3 R2, -R0, 0x10, RZ ;  /* 0x0000001000027810 */ /* 0x000fe80007ffe1ff */
[----:B------:R-:W-:Y:S01]  /*b210*/  LOP3.LUT R2, R2, 0xf, RZ, 0xc0, !PT ;  /* 0x0000000f02027812 */ /* 0x000fe200078ec0ff */
[----:B------:R5:W-:Y:S01]  /*b220*/  LDGSTS.E.BYPASS.LTC128B.128.ZFILL [R217+0x900], [R46.64], P6 ;  /* 0x009000002ed97fae */ /* 0x000be2000b141d46 */
[----:B------:R-:W-:Y:S01]  /*b230*/  ISETP.NE.U32.AND P6, PT, R0, RZ, PT ;  /* 0x000000ff0000720c */ /* 0x000fe20003fc5070 */
[-C--:B---3--:R-:W-:Y:S06]  /*b240*/  HMMA.16816.F32 R28, R60, R34.reuse, RZ ;  /* 0x000000223c1c723c */ /* 0x088fec00000018ff */
[----:B------:R5:W-:Y:S01]  /*b250*/  LDGSTS.E.BYPASS.LTC128B.128.ZFILL [R217+0x1900], [R44.64], P0 ;  /* 0x019000002cd97fae */ /* 0x000be20008141d46 */
[----:B------:R-:W-:Y:S01]  /*b260*/  IADD3 R2, P5, P0, R2, R3, R54 ;  /* 0x0000000302027210 */ /* 0x000fe200078be036 */
[C---:B------:R-:W-:Y:S04]  /*b270*/  HMMA.16816.F32 R32, R64.reuse, R34, RZ ;  /* 0x000000224020723c */ /* 0x040fe800000018ff */
[----:B------:R-:W-:Y:S04]  /*b280*/  IADD3.X R3, RZ, R52, R53, P5, P0 ;  /* 0x00000034ff037210 */ /* 0x000fe80002fe0435 */
[-C--:B----4-:R-:W-:Y:S01]  /*b290*/  HMMA.16816.F32 R36, R64, R48.reuse, RZ ;  /* 0x000000304024723c */ /* 0x090fe200000018ff */
[----:B------:R3:W-:Y:S07]  /*b2a0*/  LDGSTS.E.BYPASS.LTC128B.128.ZFILL [R217+0x2900], [R2.64], P6 ;  /* 0x0290000002d97fae */ /* 0x0007ee000b141d46 */
[C---:B-1----:R-:W-:Y:S01]  /*b2b0*/  HMMA.16816.F32 R40, R60.reuse, R48, RZ ;  /* 0x000000303c28723c */ /* 0x042fe200000018ff */
[----:B------:R-:W0:Y:S07]  /*b2c0*/  LDGDEPBAR ;  /* 0x00000000000079af */ /* 0x000e2e0000000000 */
[-C--:B-----5:R-:W-:Y:S08]  /*b2d0*/  HMMA.16816.F32 R44, R60, R50.reuse, RZ ;  /* 0x000000323c2c723c */ /* 0x0a0ff000000018ff */
        /* <DEDUP_REMOVED lines=15> */
[----:B------:R-:W4:Y:S07]  /*b3d0*/  LDSM.16.M88.4 R188, [R203+0x3000] ;  /* 0x00300000cbbc783b */ /* 0x000f2e0000000200 */
        /* <DEDUP_REMOVED lines=10> */
[----:B------:R-:W5:Y:S07]  /*b480*/  LDSM.16.M88.4 R176, [R200+0x1400] ;  /* 0x00140000c8b0783b */ /* 0x000f6e0000000200 */
[-C--:B-1----:R-:W-:Y:S08]  /*b490*/  HMMA.16816.F32 R4, R172, R180.reuse, R4 ;  /* 0x000000b4ac04723c */ /* 0x082ff00000001804 */
[C---:B----4-:R-:W-:Y:S08]  /*b4a0*/  HMMA.16816.F32 R8, R188.reuse, R180, R8 ;  /* 0x000000b4bc08723c */ /* 0x050ff00000001808 */
[-C--:B------:R-:W-:Y:S08]  /*b4b0*/  HMMA.16816.F32 R12, R188, R182.reuse, R12 ;  /* 0x000000b6bc0c723c */ /* 0x080ff0000000180c */
[C---:B------:R-:W-:Y:S01]  /*b4c0*/  HMMA.16816.F32 R16, R172.reuse, R182, R16 ;  /* 0x000000b6ac10723c */ /* 0x040fe20000001810 */
[----:B------:R-:W-:Y:S07]  /*b4d0*/  LDSM.16.M88.4 R180, [R213] ;  /* 0x00000000d5b4783b */ /* 0x000fee0000000200 */
[-C--:B-----5:R-:W-:Y:S03]  /*b4e0*/  HMMA.16816.F32 R20, R172, R176.reuse, R20 ;  /* 0x000000b0ac14723c */ /* 0x0a0fe60000001814 */
[----:B--2---:R-:W-:Y:S05]  /*b4f0*/  ISETP.GT.AND P0, PT, R233, R104, PT ;  /* 0x00000068e900720c */ /* 0x004fea0003f04270 */
        /* <DEDUP_REMOVED lines=14> */
[----:B------:R-:W4:Y:S07]  /*b5e0*/  LDSM.16.M88.4 R172, [R212] ;  /* 0x00000000d4ac783b */ /* 0x000f2e0000000200 */
[-C--:B-1----:R-:W-:Y:S01]  /*b5f0*/  HMMA.16816.F32 R4, R176, R180.reuse, R4 ;  /* 0x000000b4b004723c */ /* 0x082fe20000001804 */
[----:B------:R-:W1:Y:S07]  /*b600*/  LDSM.16.M88.4 R192, [R210] ;  /* 0x00000000d2c0783b */ /* 0x000e6e0000000200 */
[C---:B--2---:R-:W-:Y:S08]  /*b610*/  HMMA.16816.F32 R8, R184.reuse, R180, R8 ;  /* 0x000000b4b808723c */ /* 0x044ff00000001808 */
[-C--:B------:R-:W-:Y:S08]  /*b620*/  HMMA.16816.F32 R12, R184, R182.reuse, R12 ;  /* 0x000000b6b80c723c */ /* 0x080ff0000000180c */
[C---:B------:R-:W-:Y:S01]  /*b630*/  HMMA.16816.F32 R16, R176.reuse, R182, R16 ;  /* 0x000000b6b010723c */ /* 0x040fe20000001810 */
[----:B------:R-:W-:Y:S07]  /*b640*/  LDSM.16.M88.4 R180, [R200+0x2000] ;  /* 0x00200000c8b4783b */ /* 0x000fee0000000200 */
[-C--:B----4-:R-:W-:Y:S08]  /*b650*/  HMMA.16816.F32 R20, R176, R172.reuse, R20 ;  /* 0x000000acb014723c */ /* 0x090ff00000001814 */
        /* <DEDUP_REMOVED lines=8> */
[----:B------:R-:W4:Y:S07]  /*b6e0*/  LDSM.16.M88.4 R188, [R203+0x5000] ;  /* 0x00500000cbbc783b */ /* 0x000f2e0000000200 */
[-C--:B-1----:R-:W-:Y:S08]  /*b6f0*/  HMMA.16816.F32 R52, R176, R192.reuse, R52 ;  /* 0x000000c0b034723c */ /* 0x082ff00000001834 */
[C---:B------:R-:W-:Y:S08]  /*b700*/  HMMA.16816.F32 R56, R184.reuse, R192, R56 ;  /* 0x000000c0b838723c */ /* 0x040ff00000001838 */
[-C--:B------:R-:W-:Y:S01]  /*b710*/  HMMA.16816.F32 R60, R184, R194.reuse, R60 ;  /* 0x000000c2b83c723c */ /* 0x080fe2000000183c */
[----:B------:R-:W1:Y:S07]  /*b720*/  LDSM.16.M88.4 R184, [R200+0x2400] ;  /* 0x00240000c8b8783b */ /* 0x000e6e0000000200 */
[----:B------:R-:W-:Y:S01]  /*b730*/  HMMA.16816.F32 R64, R176, R194, R64 ;  /* 0x000000c2b040723c */ /* 0x000fe20000001840 */
[----:B------:R-:W5:Y:S07]  /*b740*/  LDSM.16.M88.4 R176, [R200+0x2800] ;  /* 0x00280000c8b0783b */ /* 0x000f6e0000000200 */
[-C--:B--2---:R-:W-:Y:S01]  /*b750*/  HMMA.16816.F32 R4, R172, R180.reuse, R4 ;  /* 0x000000b4ac04723c */ /* 0x084fe20000001804 */
[----:B------:R-:W2:Y:S07]  /*b760*/  LDSM.16.M88.4 R192, [R200+0x2c00] ;  /* 0x002c0000c8c0783b */ /* 0x000eae0000000200 */
[C---:B----4-:R-:W-:Y:S08]  /*b770*/  HMMA.16816.F32 R8, R188.reuse, R180, R8 ;  /* 0x000000b4bc08723c */ /* 0x050ff00000001808 */
        /* <DEDUP_REMOVED lines=8> */
[-C--:B-----5:R-:W-:Y:S08]  /*b800*/  HMMA.16816.F32 R36, R172, R176.reuse, R36 ;  /* 0x000000b0ac24723c */ /* 0x0a0ff00000001824 */
[C---:B------:R-:W-:Y:S08]  /*b810*/  HMMA.16816.F32 R40, R188.reuse, R176, R40 ;  /* 0x000000b0bc28723c */ /* 0x040ff00000001828 */
[-C--:B------:R-:W-:Y:S08]  /*b820*/  HMMA.16816.F32 R44, R188, R178.reuse, R44 ;  /* 0x000000b2bc2c723c */ /* 0x080ff0000000182c */
[C---:B------:R-:W-:Y:S01]  /*b830*/  HMMA.16816.F32 R48, R172.reuse, R178, R48 ;  /* 0x000000b2ac30723c */ /* 0x040fe20000001830 */
[----:B------:R-:W4:Y:S07]  /*b840*/  LDSM.16.M88.4 R176, [R204+0x5000] ;  /* 0x00500000ccb0783b */ /* 0x000f2e0000000200 */
[-C--:B--2---:R-:W-:Y:S08]  /*b850*/  HMMA.16816.F32 R52, R172, R192.reuse, R52 ;  /* 0x000000c0ac34723c */ /* 0x084ff00000001834 */
[C---:B------:R-:W-:Y:S08]  /*b860*/  HMMA.16816.F32 R56, R188.reuse, R192, R56 ;  /* 0x000000c0bc38723c */ /* 0x040ff00000001838 */
[-C--:B------:R-:W-:Y:S08]  /*b870*/  HMMA.16816.F32 R60, R188, R194.reuse, R60 ;  /* 0x000000c2bc3c723c */ /* 0x080ff0000000183c */
[----:B------:R-:W-:Y:S08]  /*b880*/  HMMA.16816.F32 R64, R172, R194, R64 ;  /* 0x000000c2ac40723c */ /* 0x000ff00000001840 */
[-C--:B-1----:R-:W-:Y:S08]  /*b890*/  HMMA.16816.F32 R4, R180, R184.reuse, R4 ;  /* 0x000000b8b404723c */ /* 0x082ff00000001804 */
        /* <DEDUP_REMOVED lines=25> */
[----:B-----5:R-:W5:Y:S09]  /*ba30*/  LDSM.16.M88.4 R4, [R208] ;  /* 0x00000000d004783b */ /* 0x020f720000000200 */
[----:B------:R-:W1:Y:S10]  /*ba40*/  MUFU.TANH R228, R10 ;  /* 0x0000000a00e47308 */ /* 0x000e740000002400 */
[----:B------:R1:W1:Y:S10]  /*ba50*/  MUFU.TANH R231, R11 ;  /* 0x0000000b00e77308 */ /* 0x0002740000002400 */
[----:B------:R-:W2:Y:S10]  /*ba60*/  MUFU.TANH R223, R13 ;  /* 0x0000000d00df7308 */ /* 0x000eb40000002400 */
[----:B------:R-:W2:Y:S01]  /*ba70*/  MUFU.TANH R229, R14 ;  /* 0x0000000e00e57308 */ /* 0x000ea20000002400 */
[----:B-1----:R-:W1:Y:S01]  /*ba80*/  LDSM.16.M88.4 R8, [R207] ;  /* 0x00000000cf08783b */ /* 0x002e620000000200 */
[-C--:B-----5:R-:W-:Y:S08]  /*ba90*/  HMMA.16816.F32 R20, R180, R4.reuse, R20 ;  /* 0x00000004b414723c */ /* 0x0a0ff00000001814 */
[----:B------:R-:W1:Y:S01]  /*baa0*/  MUFU.TANH R227, R15 ;  /* 0x0000000f00e37308 */ /* 0x000e620000002400 */
[C---:B------:R-:W-:Y:S09]  /*bab0*/  HMMA.16816.F32 R24, R176.reuse, R4, R24 ;  /* 0x00000004b018723c */ /* 0x040ff20000001818 */
[----:B------:R-:W1:Y:S01]  /*bac0*/  MUFU.TANH R193, R16 ;  /* 0x0000001000c17308 */ /* 0x000e620000002400 */
[-C--:B------:R-:W-:Y:S08]  /*bad0*/  HMMA.16816.F32 R28, R176, R6.reuse, R28 ;  /* 0x00000006b01c723c */ /* 0x080ff0000000181c */
[C---:B------:R-:W-:Y:S01]  /*bae0*/  HMMA.16816.F32 R32, R180.reuse, R6, R32 ;  /* 0x00000006b420723c */ /* 0x040fe20000001820 */
[----:B------:R-:W2:Y:S01]  /*baf0*/  MUFU.TANH R188, R17 ;  /* 0x0000001100bc7308 */ /* 0x000ea20000002400 */
[----:B------:R-:W5:Y:S01]  /*bb00*/  LDSM.16.M88.4 R4, [R206] ;  /* 0x00000000ce04783b */ /* 0x000f620000000200 */
[----:B------:R-:W-:Y:S04]  /*bb10*/  DEPBAR.LE SB0, 0x0 ;  /* 0x000080000000791a */ /* 0x000fe80000000000 */
[----:B------:R-:W-:Y:S02]  /*bb20*/  FMUL.FTZ R20, R20, c[0x0][0x320] ;  /* 0x0000c80014147a20 */ /* 0x000fe40000410000 */
[----:B------:R-:W-:Y:S02]  /*bb30*/  FMUL.FTZ R21, R21, c[0x0][0x320] ;  /* 0x0000c80015157a20 */ /* 0x000fe40000410000 */
[----:B------:R-:W2:Y:S01]  /*bb40*/  MUFU.TANH R198, R18 ;  /* 0x0000001200c67308 */ /* 0x000ea20000002400 */
[----:B------:R-:W-:Y:S01]  /*bb50*/  BAR.SYNC.DEFER_BLOCKING 0x0 ;  /* 0x0000000000007b1d */ /* 0x000fe20000010000 */
[----:B------:R-:W-:Y:S01]  /*bb60*/  FMUL.FTZ R22, R22, c[0x0][0x320] ;  /* 0x0000c80016167a20 */ /* 0x000fe20000410000 */
[-C--:B-1----:R-:W-:Y:S05]  /*bb70*/  HMMA.16816.F32 R36, R180, R8.reuse, R36 ;  /* 0x00000008b424723c */ /* 0x082fea0000001824 */
[----:B------:R-:W-:Y:S02]  /*bb80*/  FMUL.FTZ R23, R23, c[0x0][0x320] ;  /* 0x0000c80017177a20 */ /* 0x000fe40000410000 */
[----:B------:R1:W1:Y:S01]  /*bb90*/  MUFU.TANH R197, R19 ;  /* 0x0000001300c57308 */ /* 0x0002620000002400 */
        /* <DEDUP_REMOVED lines=10> */
[----:B------:R-:W1:Y:S03]  /*bc40*/  MUFU.TANH R186, R21 ;  /* 0x0000001500ba7308 */ /* 0x000e660000002400 */
[----:B------:R-:W-:Y:S02]  /*bc50*/  FMUL.FTZ R30, R30, c[0x0][0x320] ;  /* 0x0000c8001e1e7a20 */ /* 0x000fe40000410000 */
[----:B------:R-:W-:Y:S02]  /*bc60*/  FMUL.FTZ R31, R31, c[0x0][0x320] ;  /* 0x0000c8001f1f7a20 */ /* 0x000fe40000410000 */
[-C--:B-----5:R-:W-:Y:S03]  /*bc70*/  HMMA.16816.F32 R52, R180, R4.reuse, R52 ;  /* 0x00000004b434723c */ /* 0x0a0fe60000001834 */
[----:B------:R5:W1:Y:S01]  /*bc80*/  MUFU.TANH R192, R22 ;  /* 0x0000001600c07308 */ /* 0x000a620000002400 */
[----:B------:R-:W-:Y:S02]  /*bc90*/  FMUL.FTZ R32, R32, c[0x0][0x320] ;  /* 0x0000c80020207a20 */ /* 0x000fe40000410000 */
[----:B------:R-:W-:Y:S02]  /*bca0*/  FMUL.FTZ R33, R33, c[0x0][0x320] ;  /* 0x0000c80021217a20 */ /* 0x000fe40000410000 */
[C---:B------:R-:W-:Y:S04]  /*bcb0*/  HMMA.16816.F32 R56, R176.reuse, R4, R56 ;  /* 0x00000004b038723c */ /* 0x040fe80000001838 */
[----:B------:R-:W-:Y:S01]  /*bcc0*/  FMUL.FTZ R34, R34, c[0x0][0x320] ;  /* 0x0000c80022227a20 */ /* 0x000fe20000410000 */
[----:B------:R2:W2:Y:S01]  /*bcd0*/  MUFU.TANH R191, R23 ;  /* 0x0000001700bf7308 */ /* 0x0004a20000002400 */
[----:B------:R-:W-:Y:S02]  /*bce0*/  FMUL.FTZ R35, R35, c[0x0][0x320] ;  /* 0x0000c80023237a20 */ /* 0x000fe40000410000 */
[-C--:B------:R-:W-:Y:S04]  /*bcf0*/  HMMA.16816.F32 R60, R176, R6.reuse, R60 ;  /* 0x00000006b03c723c */ /* 0x080fe8000000183c */
[----:B------:R-:W-:Y:S02]  /*bd00*/  FMUL.FTZ R40, R40, c[0x0][0x320] ;  /* 0x0000c80028287a20 */ /* 0x000fe40000410000 */
[----:B------:R-:W-:Y:S01]  /*bd10*/  FMUL.FTZ R42, R42, c[0x0][0x320] ;  /* 0x0000c8002a2a7a20 */ /* 0x000fe20000410000 */
[----:B------:R3:W3:Y:S01]  /*bd20*/  MUFU.TANH R218, R24 ;  /* 0x0000001800da7308 */ /* 0x0006e20000002400 */
[----:B------:R-:W-:Y:S04]  /*bd30*/  HMMA.16816.F32 R64, R180, R6, R64 ;  /* 0x00000006b440723c */ /* 0x000fe80000001840 */
[----:B------:R-:W-:Y:S02]  /*bd40*/  FMUL.FTZ R41, R41, c[0x0][0x320] ;  /* 0x0000c80029297a20 */ /* 0x000fe40000410000 */
[----:B-1----:R-:W-:Y:S02]  /*bd50*/  FMUL.FTZ R19, R53, c[0x0][0x320] ;  /* 0x0000c80035137a20 */ /* 0x002fe40000410000 */
[----:B-----5:R-:W-:Y:S01]  /*bd60*/  FMUL.FTZ R22, R57, c[0x0][0x320] ;  /* 0x0000c80039167a20 */ /* 0x020fe20000410000 */
[----:B------:R1:W1:Y:S03]  /*bd70*/  MUFU.TANH R196, R25 ;  /* 0x0000001900c47308 */ /* 0x0002660000002400 */
[----:B--2---:R-:W-:Y:S04]  /*bd80*/  FMUL.FTZ R23, R55, c[0x0][0x320] ;  /* 0x0000c80037177a20 */ /* 0x004fe80000410000 */
[----:B------:R-:W-:Y:S02]  /*bd90*/  FMUL.FTZ R21, R60, c[0x0][0x320] ;  /* 0x0000c8003c157a20 */ /* 0x000fe40000410000 */
[----:B------:R-:W-:Y:S01]  /*bda0*/  FMUL.FTZ R17, R61, c[0x0][0x320] ;  /* 0x0000c8003d117a20 */ /* 0x000fe20000410000 */
[----:B------:R2:W2:Y:S01]  /*bdb0*/  MUFU.TANH R220, R26 ;  /* 0x0000001a00dc7308 */ /* 0x0004a20000002400 */
[----:B------:R-:W-:Y:S02]  /*bdc0*/  FMUL.FTZ R20, R62, c[0x0][0x320] ;  /* 0x0000c8003e147a20 */ /* 0x000fe40000410000 */
[----:B------:R-:W-:Y:S02]  /*bdd0*/  FMUL.FTZ R18, R63, c[0x0][0x320] ;  /* 0x0000c8003f127a20 */ /* 0x000fe40000410000 */
[----:B---3--:R-:W-:Y:S02]  /*bde0*/  FMUL.FTZ R24, R56, c[0x0][0x320] ;  /* 0x0000c80038187a20 */ /* 0x008fe40000410000 */
[----:B------:R-:W-:Y:S02]  /*bdf0*/  FMUL.FTZ R14, R64, c[0x0][0x320] ;  /* 0x0000c800400e7a20 */ /* 0x000fe40000410000 */
[----:B------:R-:W-:Y:S01]  /*be00*/  FMUL.FTZ R13, R65, c[0x0][0x320] ;  /* 0x0000c800410d7a20 */ /* 0x000fe20000410000 */
[----:B------:R3:W3:Y:S01]  /*be10*/  MUFU.TANH R219, R27 ;  /* 0x0000001b00db7308 */ /* 0x0006e20000002400 */
[----:B------:R-:W-:Y:S02]  /*be20*/  FMUL.FTZ R16, R66, c[0x0][0x320] ;  /* 0x0000c80042107a20 */ /* 0x000fe40000410000 */
[----:B------:R-:W-:Y:S02]  /*be30*/  FMUL.FTZ R15, R67, c[0x0][0x320] ;  /* 0x0000c800430f7a20 */ /* 0x000fe40000410000 */
[----:B-1----:R-:W-:Y:S05]  /*be40*/  FMUL.FTZ R25, R54, c[0x0][0x320] ;  /* 0x0000c80036197a20 */ /* 0x002fea0000410000 */
[----:B------:R1:W1:Y:S01]  /*be50*/  MUFU.TANH R190, R28 ;  /* 0x0000001c00be7308 */ /* 0x0002620000002400 */
[----:B--2---:R-:W-:Y:S09]  /*be60*/  FMUL.FTZ R26, R52, c[0x0][0x320] ;  /* 0x0000c800341a7a20 */ /* 0x004ff20000410000 */
[----:B------:R2:W2:Y:S01]  /*be70*/  MUFU.TANH R189, R29 ;  /* 0x0000001d00bd7308 */ /* 0x0004a20000002400 */
[----:B---3--:R-:W-:Y:S09]  /*be80*/  FMUL.FTZ R27, R49, c[0x0][0x320] ;  /* 0x0000c800311b7a20 */ /* 0x008ff20000410000 */
[----:B------:R3:W3:Y:S01]  /*be90*/  MUFU.TANH R195, R30 ;  /* 0x0000001e00c37308 */ /* 0x0006e20000002400 */
[----:B-1----:R-:W-:Y:S09]  /*bea0*/  FMUL.FTZ R28, R48, c[0x0][0x320] ;  /* 0x0000c800301c7a20 */ /* 0x002ff20000410000 */
        /* <DEDUP_REMOVED lines=9> */
[----:B---3--:R-:W-:Y:S02]  /*bf40*/  FMUL.FTZ R33, R37, c[0x0][0x320] ;  /* 0x0000c80025217a20 */ /* 0x008fe40000410000 */
[----:B------:R-:W-:Y:S02]  /*bf50*/  FMUL.FTZ R37, R38, c[0x0][0x320] ;  /* 0x0000c80026257a20 */ /* 0x000fe40000410000 */
[----:B------:R-:W-:Y:S05]  /*bf60*/  FMUL.FTZ R38, R47, c[0x0][0x320] ;  /* 0x0000c8002f267a20 */ /* 0x000fea0000410000 */
[----:B------:R3:W3:Y:S01]  /*bf70*/  MUFU.TANH R184, R40 ;  /* 0x0000002800b87308 */ /* 0x0006e20000002400 */
[----:B-1----:R-:W-:Y:S02]  /*bf80*/  FMUL.FTZ R34, R36, c[0x0][0x320] ;  /* 0x0000c80024227a20 */ /* 0x002fe40000410000 */
[----:B------:R-:W-:Y:S02]  /*bf90*/  FMUL.FTZ R36, R39, c[0x0][0x320] ;  /* 0x0000c80027247a20 */ /* 0x000fe40000410000 */
[----:B------:R-:W-:Y:S05]  /*bfa0*/  FMUL.FTZ R39, R46, c[0x0][0x320] ;  /* 0x0000c8002e277a20 */ /* 0x000fea0000410000 */
[----:B------:R1:W1:Y:S01]  /*bfb0*/  MUFU.TANH R185, R42 ;  /* 0x0000002a00b97308 */ /* 0x0002620000002400 */
[----:B--2---:R-:W-:Y:S09]  /*bfc0*/  FMUL.FTZ R35, R45, c[0x0][0x320] ;  /* 0x0000c8002d237a20 */ /* 0x004ff20000410000 */
[----:B------:R2:W2:Y:S01]  /*bfd0*/  MUFU.TANH R224, R12 ;  /* 0x0000000c00e07308 */ /* 0x0004a20000002400 */
[----:B---3--:R-:W-:Y:S09]  /*bfe0*/  FMUL.FTZ R40, R44, c[0x0][0x320] ;  /* 0x0000c8002c287a20 */ /* 0x008ff20000410000 */
[----:B------:R-:W3:Y:S01]  /*bff0*/  MUFU.TANH R34, R34 ;  /* 0x0000002200227308 */ /* 0x000ee20000002400 */
[----:B-1----:R-:W-:Y:S09]  /*c000*/  FMUL.FTZ R42, R43, c[0x0][0x320] ;  /* 0x0000c8002b2a7a20 */ /* 0x002ff20000410000 */
        /* <DEDUP_REMOVED lines=28> */
[----:B------:R-:W1:Y:S01]  /*c1d0*/  MUFU.TANH R15, R15 ;  /* 0x0000000f000f7308 */ /* 0x000e620000002400 */
[----:B------:R-:W-:-:S05]  /*c1e0*/  @!P0 BRA `(.L_x_1289) ;  /* 0x000004e000008947 */ /* 0x000fca0003800000 */
[C---:B--234-:R-:W-:Y:S01]  /*c1f0*/  IADD3 R7, R240.reuse, 0x20, RZ ;  /* 0x00000020f0077810 */ /* 0x05cfe20007ffe0ff */
[----:B------:R-:W2:Y:S01]  /*c200*/  LDL R242, [R1+0x10] ;  /* 0x0000100001f27983 */ /* 0x000ea20000100800 */
[----:B------:R-:W-:Y:S01]  /*c210*/  SHF.R.S32.HI R6, RZ, 0x1f, R240 ;  /* 0x0000001fff067819 */ /* 0x000fe200000114f0 */
[----:B------:R-:W-:Y:S01]  /*c220*/  IMAD.MOV.U32 R232, RZ, RZ, RZ ;  /* 0x000000ffffe87224 */ /* 0x000fe200078e00ff */
[----:B------:R-:W-:Y:S01]  /*c230*/  SHF.R.S32.HI R7, RZ, 0x1f, R7 ;  /* 0x0000001fff077819 */ /* 0x000fe20000011407 */
[----:B------:R-:W-:Y:S01]  /*c240*/  IMAD.SHL.U32 R45, R103, 0x2, RZ ;  /* 0x00000002672d7824 */ /* 0x000fe200078e00ff */
[----:B------:R-:W-:Y:S01]  /*c250*/  SHF.L.U64.HI R10, R240, 0x1, R6 ;  /* 0x00000001f00a7819 */ /* 0x000fe20000010206 */
[C---:B------:R-:W-:Y:S01]  /*c260*/  IMAD.SHL.U32 R44, R102.reuse, 0x2, RZ ;  /* 0x00000002662c7824 */ /* 0x040fe200078e00ff */
[----:B------:R-:W-:Y:S01]  /*c270*/  SHF.L.U64.HI R11, R102, 0x1, R7 ;  /* 0x00000001660b7819 */ /* 0x000fe20000010207 */
[----:B------:R-:W-:Y:S01]  /*c280*/  IMAD.SHL.U32 R43, R240, 0x2, RZ ;  /* 0x00000002f02b7824 */ /* 0x000fe200078e00ff */
[----:B------:R-:W3:Y:S04]  /*c290*/  LDL R241, [R1+0x4] ;  /* 0x0000040001f17983 */ /* 0x000ee80000100800 */
[----:B------:R-:W4:Y:S06]  /*c2a0*/  LDL.64 R238, [R1+0x20] ;  /* 0x0000200001ee7983 */ /* 0x000f2c0000100a00 */
        /* <DEDUP_REMOVED lines=19> */
[----:B------:R-:W-:Y:S03]  /*c3e0*/  SHF.L.U64.HI R12, R103, 0x1, R104 ;  /* 0x00000001670c7819 */ /* 0x000fe60000010268 */
[----:B------:R-:W-:Y:S04]  /*c3f0*/  IMAD R0, R0, c[0x0][0x1e0], RZ ;  /* 0x0000780000007a24 */ /* 0x000fe800078e02ff */
[----:B------:R-:W-:Y:S04]  /*c400*/  IMAD R0, R234, c[0x0][0x1e4], R0 ;  /* 0x00007900ea007a24 */ /* 0x000fe800078e0200 */
        /* <DEDUP_REMOVED lines=11> */
.L_x_1329:
[----:B------:R-:W-:-:S05]  /*c4c0*/  BRA.DIV ~URZ, `(.L_x_1291) ;  /* 0x000071227f007947 */ /* 0x000fca000b800000 */
[----:B------:R-:W4:Y:S01]  /*c4d0*/  SHFL.IDX PT, R0, R9, RZ, 0x1c1f ;  /* 0x001c1fff09007589 */ /* 0x000f2200000e0000 */
[C---:B------:R-:W-:Y:S02]  /*c4e0*/  IADD3 R2, -R101.reuse, 0x10, RZ ;  /* 0x0000001065027810 */ /* 0x040fe40007ffe1ff */
[----:B------:R-:W-:Y:S02]  /*c4f0*/  ISETP.NE.U32.AND P0, PT, R101, RZ, PT ;  /* 0x000000ff6500720c */ /* 0x000fe40003f05070 */
[----:B------:R-:W-:Y:S04]  /*c500*/  LOP3.LUT R2, R2, 0xf, RZ, 0xc0, !PT ;  /* 0x0000000f02027812 */ /* 0x000fe800078ec0ff */
[----:B----4-:R-:W-:Y:S04]  /*c510*/  IADD3 R2, P6, P5, R2, R0, R43 ;  /* 0x0000000002027210 */ /* 0x010fe80007dde02b */
[----:B---3--:R-:W-:Y:S05]  /*c520*/  IADD3.X R3, RZ, R4, R10, P6, P5 ;  /* 0x00000004ff037210 */ /* 0x008fea00037ea40a */
[----:B------:R-:W-:Y:S01]  /*c530*/  @!PT LDS RZ, [RZ] ;  /* 0x00000000fffff984 */ /* 0x000fe20000000800 */
[----:B------:R-:W-:Y:S01]  /*c540*/  @!PT LDS RZ, [RZ] ;  /* 0x00000000fffff984 */ /* 0x000fe20000000800 */
[----:B------:R3:W-:Y:S01]  /*c550*/  LDGSTS.E.BYPASS.LTC128B.128.ZFILL [R217+0x3100], [R2.64], P0 ;  /* 0x0310000002d97fae */ /* 0x0007e20008141d46 */
[----:B------:R-:W-:Y:S05]  /*c560*/  IADD3 R6, P0, R0, R44, RZ ;  /* 0x0000002c00067210 */ /* 0x000fea0007f1e0ff */
[----:B------:R-:W-:Y:S05]  /*c570*/  IMAD.X R7, R4, 0x1, R11, P0 ;  /* 0x0000000104077824 */ /* 0x000fea00000e060b */
[----:B------:R4:W-:Y:S01]  /*c580*/  LDGSTS.E.BYPASS.LTC128B.128 [R217+0x4100], [R6.64], !P4 ;  /* 0x0410000006d97fae */ /* 0x0009e2000e101d46 */
[----:B---3--:R-:W-:Y:S03]  /*c590*/  IADD3 R2, P0, R0, R45, RZ ;  /* 0x0000002d00027210 */ /* 0x008fe60007f1e0ff */
[----:B------:R4:W3:Y:S02]  /*c5a0*/  SHFL.IDX PT, R0, R9, 0x1, 0x1c1f ;  /* 0x003c1f0009007f89 */ /* 0x0008e400000e0000 */
[----:B------:R-:W-:Y:S02]  /*c5b0*/  IMAD.X R3, R4, 0x1, R12, P0 ;  /* 0x0000000104037824 */ /* 0x000fe400000e060c */
[----:B------:R4:W2:Y:S04]  /*c5c0*/  SHFL.IDX PT, R4, R8, 0x1, 0x1c1f ;  /* 0x003c1f0008047f89 */ /* 0x0008a800000e0000 */
[----:B------:R4:W-:Y:S02]  /*c5d0*/  LDGSTS.E.BYPASS.LTC128B.128 [R217+0x5100], [R2.64], !P3 ;  /* 0x0510000002d97fae */ /* 0x0009e4000d901d46 */
.L_x_1330:
[C---:B----4-:R-:W-:Y:S02]  /*c5e0*/  IADD3 R2, -R101.reuse, 0x10, RZ ;  /* 0x0000001065027810 */ /* 0x050fe40007ffe1ff */
[----:B------:R-:W-:Y:S02]  /*c5f0*/  ISETP.NE.U32.AND P0, PT, R101, RZ, PT ;  /* 0x000000ff6500720c */ /* 0x000fe40003f05070 */
[----:B------:R-:W-:Y:S04]  /*c600*/  LOP3.LUT R2, R2, 0xf, RZ, 0xc0, !PT ;  /* 0x0000000f02027812 */ /* 0x000fe800078ec0ff */
[----:B---3--:R-:W-:Y:S04]  /*c610*/  IADD3 R2, P6, P5, R2, R0, R43 ;  /* 0x0000000002027210 */ /* 0x008fe80007dde02b */
[----:B--2---:R-:W-:Y:S02]  /*c620*/  IADD3.X R3, RZ, R4, R10, P6, P5 ;  /* 0x00000004ff037210 */ /* 0x004fe400037ea40a */
[----:B------:R-:W-:Y:S03]  /*c630*/  IADD3 R6, P5, R0, R44, RZ ;  /* 0x0000002c00067210 */ /* 0x000fe60007fbe0ff */
[----:B------:R-:W-:Y:S01]  /*c640*/  @!PT LDS RZ, [RZ] ;  /* 0x00000000fffff984 */ /* 0x000fe20000000800 */
[----:B------:R-:W-:Y:S01]  /*c650*/  @!PT LDS RZ, [RZ] ;  /* 0x00000000fffff984 */ /* 0x000fe20000000800 */
[----:B------:R-:W-:Y:S01]  /*c660*/  @!PT LDS RZ, [RZ] ;  /* 0x00000000fffff984 */ /* 0x000fe20000000800 */
[----:B------:R2:W-:Y:S02]  /*c670*/  LDGSTS.E.BYPASS.LTC128B.128.ZFILL [R217+0x3900], [R2.64], P0 ;  /* 0x0390000002d97fae */ /* 0x0005e40008141d46 */
[----:B------:R-:W-:Y:S05]  /*c680*/  IMAD.X R7, R4, 0x1, R11, P5 ;  /* 0x0000000104077824 */ /* 0x000fea00028e060b */
[----:B------:R3:W-:Y:S01]  /*c690*/  LDGSTS.E.BYPASS.LTC128B.128 [R217+0x4900], [R6.64], !P4 ;  /* 0x0490000006d97fae */ /* 0x0007e2000e101d46 */
[----:B--2---:R-:W-:Y:S05]  /*c6a0*/  IADD3 R2, P0, R0, R45, RZ ;  /* 0x0000002d00027210 */ /* 0x004fea0007f1e0ff */
[----:B------:R-:W-:Y:S05]  /*c6b0*/  IMAD.X R3, R4, 0x1, R12, P0 ;  /* 0x0000000104037824 */ /* 0x000fea00000e060c */
[----:B------:R3:W-:Y:S03]  /*c6c0*/  LDGSTS.E.BYPASS.LTC128B.128 [R217+0x5900], [R2.64], !P3 ;  /* 0x0590000002d97fae */ /* 0x0007e6000d901d46 */
.L_x_1289:
[----:B--234-:R-:W-:Y:S05]  /*c6d0*/  BSYNC B0 ;  /* 0x0000000000007941 */ /* 0x01cfea0003800000 */
.L_x_1288:
        /* <DEDUP_REMOVED lines=66> */
[----:B------:R-:W1:Y:S02]  /*cb00*/  SHFL.BFLY PT, R0, R4, 0x2, 0x1f ;  /* 0x0c401f0004007f89 */ /* 0x000e6400000e0000 */
[----:B-1----:R-:W-:Y:S02]  /*cb10*/  FMNMX.FTZ R4, R4, R0, !PT ;  /* 0x0000000004047209 */ /* 0x002fe40007810000 */
[----:B------:R-:W1:Y:S04]  /*cb20*/  SHFL.BFLY PT, R0, R103, 0x2, 0x1f ;  /* 0x0c401f0067007f89 */ /* 0x000e6800000e0000 */
[----:B------:R-:W2:Y:S01]  /*cb30*/  SHFL.BFLY PT, R104, R4, 0x1, 0x1f ;  /* 0x0c201f0004687f89 */ /* 0x000ea200000e0000 */
[----:B-1----:R-:W-:Y:S02]  /*cb40*/  FMNMX.FTZ R103, R103, R0, !PT ;  /* 0x0000000067677209 */ /* 0x002fe40007810000 */
[----:B--2---:R-:W-:Y:S03]  /*cb50*/  FMNMX.FTZ R104, R4, R104, !PT ;  /* 0x0000006804687209 */ /* 0x004fe60007810000 */
[----:B------:R-:W1:Y:S04]  /*cb60*/  SHFL.BFLY PT, R0, R103, 0x1, 0x1f ;  /* 0x0c201f0067007f89 */ /* 0x000e6800000e0000 */
[----:B------:R-:W2:Y:S01]  /*cb70*/  SHFL.BFLY PT, R4, R5, 0x2, 0x1f ;  /* 0x0c401f0005047f89 */ /* 0x000ea200000e0000 */
[----:B-1----:R-:W-:Y:S03]  /*cb80*/  FMNMX.FTZ R103, R103, R0, !PT ;  /* 0x0000000067677209 */ /* 0x002fe60007810000 */
[----:B------:R-:W1:Y:S01]  /*cb90*/  SHFL.BFLY PT, R0, R102, 0x2, 0x1f ;  /* 0x0c401f0066007f89 */ /* 0x000e6200000e0000 */
[----:B--2---:R-:W-:Y:S02]  /*cba0*/  FMNMX.FTZ R4, R5, R4, !PT ;  /* 0x0000000405047209 */ /* 0x004fe40007810000 */
[----:B-1----:R-:W-:Y:S05]  /*cbb0*/  FMNMX.FTZ R102, R102, R0, !PT ;  /* 0x0000000066667209 */ /* 0x002fea0007810000 */
[----:B------:R-:W1:Y:S02]  /*cbc0*/  SHFL.BFLY PT, R0, R102, 0x1, 0x1f ;  /* 0x0c201f0066007f89 */ /* 0x000e6400000e0000 */
[----:B-1----:R-:W-:Y:S02]  /*cbd0*/  FMNMX.FTZ R102, R102, R0, !PT ;  /* 0x0000000066667209 */ /* 0x002fe40007810000 */
[----:B------:R1:W2:Y:S04]  /*cbe0*/  SHFL.BFLY PT, R0, R4, 0x1, 0x1f ;  /* 0x0c201f0004007f89 */ /* 0x0002a800000e0000 */
.L_x_1331:
[----:B------:R-:W-:Y:S01]  /*cbf0*/  FMUL.FTZ R2, R104, c[0x0][0x2d0] ;  /* 0x0000b40068027a20 */ /* 0x000fe20000410000 */
[----:B--2---:R-:W-:Y:S01]  /*cc00*/  FMNMX.FTZ R101, R0, R4, !PT ;  /* 0x0000000400657209 */ /* 0x004fe20007810000 */
[----:B------:R-:W-:Y:S01]  /*cc10*/  FADD.FTZ R0, -R104, R100 ;  /* 0x0000006468007221 */ /* 0x000fe20000010100 */
[----:B------:R-:W-:Y:S01]  /*cc20*/  WARPSYNC 0xffffffff ;  /* 0xffffffff00007948 */ /* 0x000fe20003800000 */
[--C-:B-1----:R-:W-:Y:S01]  /*cc30*/  FFMA.FTZ R4, R199, c[0x0][0x2d0], -R2.reuse ;  /* 0x0000b400c7047a23 */ /* 0x102fe20000010802 */
[----:B------:R-:W-:Y:S01]  /*cc40*/  LDSM.16.MT88.4 R52, [R201+0x1000] ;  /* 0x00100000c934783b */ /* 0x000fe20000004200 */
[----:B------:R-:W-:Y:S02]  /*cc50*/  FMUL.FTZ R0, R0, c[0x0][0x2d0] ;  /* 0x0000b40000007a20 */ /* 0x000fe40000410000 */
[--C-:B------:R-:W-:Y:S02]  /*cc60*/  FFMA.FTZ R3, R222, c[0x0][0x2d0], -R2.reuse ;  /* 0x0000b400de037a23 */ /* 0x100fe40000010802 */
        /* <DEDUP_REMOVED lines=18> */
[----:B------:R-:W-:Y:S03]  /*cd90*/  MUFU.EX2 R9, R6 ;  /* 0x0000000600097308 */ /* 0x000fe60000000800 */
        /* <DEDUP_REMOVED lines=15> */
[----:B------:R-:W-:Y:S10]  /*ce90*/  MUFU.EX2 R174, R7 ;  /* 0x0000000700ae7308 */ /* 0x000ff40000000800 */
[----:B------:R-:W-:Y:S10]  /*cea0*/  MUFU.EX2 R33, R33 ;  /* 0x0000002100217308 */ /* 0x000ff40000000800 */
[----:B------:R-:W-:Y:S10]  /*ceb0*/  MUFU.EX2 R192, R192 ;  /* 0x000000c000c07308 */ /* 0x000ff40000000800 */
[----:B------:R-:W-:Y:S01]  /*cec0*/  MUFU.EX2 R176, R176 ;  /* 0x000000b000b07308 */ /* 0x000fe20000000800 */
[----:B-1----:R-:W-:Y:S01]  /*ced0*/  FFMA.FTZ R0, R100, R243, R4 ;  /* 0x000000f364007223 */ /* 0x002fe20000010004 */
[----:B--2---:R-:W-:Y:S01]  /*cee0*/  F2FP.PACK_AB R172, R3, R4 ;  /* 0x0000000403ac723e */ /* 0x004fe200000000ff */
[----:B------:R-:W-:Y:S02]  /*cef0*/  FFMA.FTZ R4, R225, c[0x0][0x2d0], -R2 ;  /* 0x0000b400e1047a23 */ /* 0x000fe40000010802 */
[----:B------:R-:W-:Y:S02]  /*cf00*/  FADD.FTZ R8, R3, R0 ;  /* 0x0000000003087221 */ /* 0x000fe40000010000 */
[----:B------:R-:W-:Y:S02]  /*cf10*/  FADD.FTZ R0, -R103, R105 ;  /* 0x0000006967007221 */ /* 0x000fe40000010100 */
[--C-:B------:R-:W-:Y:S01]  /*cf20*/  FFMA.FTZ R225, R25, c[0x0][0x2d0], -R2.reuse ;  /* 0x0000b40019e17a23 */ /* 0x100fe20000010802 */
[----:B------:R-:W1:Y:S01]  /*cf30*/  MUFU.EX2 R4, R4 ;  /* 0x0000000400047308 */ /* 0x000e620000000800 */
[----:B------:R-:W-:Y:S02]  /*cf40*/  FMUL.FTZ R0, R0, c[0x0][0x2d0] ;  /* 0x0000b40000007a20 */ /* 0x000fe40000410000 */
        /* <DEDUP_REMOVED lines=15> */
[----:B------:R-:W-:Y:S02]  /*d040*/  FMUL.FTZ R97, R100, R97 ;  /* 0x0000006164617220 */ /* 0x000fe40000410000 */
[C---:B--2---:R-:W-:Y:S02]  /*d050*/  FFMA.FTZ R0, R3.reuse, R247, R5 ;  /* 0x000000f703007223 */ /* 0x044fe40000010005 */
[----:B------:R-:W-:Y:S01]  /*d060*/  FMUL.FTZ R50, R3, R162 ;  /* 0x000000a203327220 */ /* 0x000fe20000410000 */
[----:B------:R-:W-:Y:S01]  /*d070*/  MUFU.EX2 R247, R199 ;  /* 0x000000c700f77308 */ /* 0x000fe20000000800 */
[----:B------:R-:W-:Y:S02]  /*d080*/  FADD.FTZ R36, R4, R0 ;  /* 0x0000000004247221 */ /* 0x000fe40000010000 */
[C---:B------:R-:W-:Y:S02]  /*d090*/  FADD.FTZ R0, -R102.reuse, R106 ;  /* 0x0000006a66007221 */ /* 0x040fe40000010100 */
[----:B------:R-:W-:Y:S02]  /*d0a0*/  FMUL.FTZ R4, R102, c[0x0][0x2d0] ;  /* 0x0000b40066047a20 */ /* 0x000fe40000410000 */
[----:B------:R-:W-:Y:S02]  /*d0b0*/  FMUL.FTZ R0, R0, c[0x0][0x2d0] ;  /* 0x0000b40000007a20 */ /* 0x000fe40000410000 */
        /* <DEDUP_REMOVED lines=18> */
[----:B------:R-:W-:Y:S01]  /*d1e0*/  FFMA.FTZ R230, R17, c[0x0][0x2d0], -R4 ;  /* 0x0000b40011e67a23 */ /* 0x000fe20000010804 */
[----:B------:R3:W4:Y:S01]  /*d1f0*/  MUFU.EX2 R21, R6 ;  /* 0x0000000600157308 */ /* 0x0007220000000800 */
[----:B------:R-:W-:Y:S02]  /*d200*/  FMUL.FTZ R4, R101, c[0x0][0x2d0] ;  /* 0x0000b40065047a20 */ /* 0x000fe40000410000 */
[----:B------:R-:W-:Y:S02]  /*d210*/  FMUL.FTZ R35, R3, R155 ;  /* 0x0000009b03237220 */ /* 0x000fe40000410000 */
[----:B-1----:R-:W-:Y:S02]  /*d220*/  FADD.FTZ R0, -R101, R107 ;  /* 0x0000006b65007221 */ /* 0x002fe40000010100 */
[--C-:B------:R-:W-:Y:S02]  /*d230*/  FFMA.FTZ R185, R185, c[0x0][0x2d0], -R4.reuse ;  /* 0x0000b400b9b97a23 */ /* 0x100fe40000010804 */
[----:B------:R-:W-:Y:S01]  /*d240*/  FMUL.FTZ R0, R0, c[0x0][0x2d0] ;  /* 0x0000b40000007a20 */ /* 0x000fe20000410000 */
        /* <DEDUP_REMOVED lines=9> */
[--C-:B---3--:R-:W-:Y:S02]  /*d2e0*/  FFMA.FTZ R6, R227, c[0x0][0x2d0], -R4.reuse ;  /* 0x0000b400e3067a23 */ /* 0x108fe40000010804 */
[--C-:B------:R-:W-:Y:S02]  /*d2f0*/  FFMA.FTZ R219, R219, c[0x0][0x2d0], -R4.reuse ;  /* 0x0000b400dbdb7a23 */ /* 0x100fe40000010804 */
[--C-:B------:R-:W-:Y:S01]  /*d300*/  FFMA.FTZ R195, R195, c[0x0][0x2d0], -R4.reuse ;  /* 0x0000b400c3c37a23 */ /* 0x100fe20000010804 */
[----:B------:R-:W-:Y:S01]  /*d310*/  MUFU.EX2 R218, R218 ;  /* 0x000000da00da7308 */ /* 0x000fe20000000800 */
[--C-:B------:R-:W-:Y:S02]  /*d320*/  FFMA.FTZ R194, R194, c[0x0][0x2d0], -R4.reuse ;  /* 0x0000b400c2c27a23 */ /* 0x100fe40000010804 */
[--C-:B------:R-:W-:Y:S02]  /*d330*/  FFMA.FTZ R188, R42, c[0x0][0x2d0], -R4.reuse ;  /* 0x0000b4002abc7a23 */ /* 0x100fe40000010804 */
[--C-:B------:R-:W-:Y:S02]  /*d340*/  FFMA.FTZ R227, R30, c[0x0][0x2d0], -R4.reuse ;  /* 0x0000b4001ee37a23 */ /* 0x100fe40000010804 */
[--C-:B------:R-:W-:Y:S02]  /*d350*/  FFMA.FTZ R228, R29, c[0x0][0x2d0], -R4.reuse ;  /* 0x0000b4001de47a23 */ /* 0x100fe40000010804 */
[----:B------:R-:W-:Y:S01]  /*d360*/  FFMA.FTZ R231, R18, c[0x0][0x2d0], -R4 ;  /* 0x0000b40012e77a23 */ /* 0x000fe20000010804 */
[----:B------:R-:W-:Y:S01]  /*d370*/  MUFU.EX2 R252, R190 ;  /* 0x000000be00fc7308 */ /* 0x000fe20000000800 */
[C---:B--2---:R-:W-:Y:S02]  /*d380*/  FFMA.FTZ R4, R2.reuse, R248, R22 ;  /* 0x000000f802047223 */ /* 0x044fe40000010016 */
[C---:B------:R-:W-:Y:S02]  /*d390*/  FMUL.FTZ R25, R2.reuse, R129 ;  /* 0x0000008102197220 */ /* 0x040fe40000410000 */
[C---:B----4-:R-:W-:Y:S02]  /*d3a0*/  FADD.FTZ R129, R21.reuse, R4 ;  /* 0x0000000415817221 */ /* 0x050fe40000010000 */
[C---:B------:R-:W-:Y:S01]  /*d3b0*/  FMUL.FTZ R60, R2.reuse, R108 ;  /* 0x0000006c023c7220 */ /* 0x040fe20000410000 */
[----:B------:R-:W-:Y:S01]  /*d3c0*/  F2FP.PACK_AB R108, R21, R22 ;  /* 0x00000016156c723e */ /* 0x000fe200000000ff */
[----:B------:R-:W-:Y:S01]  /*d3d0*/  FMUL.FTZ R61, R2, R109 ;  /* 0x0000006d023d7220 */ /* 0x000fe20000410000 */
[----:B------:R-:W2:Y:S01]  /*d3e0*/  LDSM.16.MT88.4 R20, [R201] ;  /* 0x00000000c914783b */ /* 0x000ea20000004200 */
[C---:B-1----:R-:W-:Y:S01]  /*d3f0*/  FMUL.FTZ R14, R0.reuse, R134 ;  /* 0x00000086000e7220 */ /* 0x042fe20000410000 */
[----:B------:R1:W-:Y:S01]  /*d400*/  MUFU.EX2 R109, R7 ;  /* 0x00000007006d7308 */ /* 0x0003e20000000800 */
[----:B------:R-:W-:Y:S02]  /*d410*/  FMUL.FTZ R15, R0, R135 ;  /* 0x00000087000f7220 */ /* 0x000fe40000410000 */
[C---:B------:R-:W-:Y:S02]  /*d420*/  FMUL.FTZ R12, R2.reuse, R132 ;  /* 0x00000084020c7220 */ /* 0x040fe40000410000 */
[----:B------:R-:W-:Y:S02]  /*d430*/  FMUL.FTZ R13, R2, R133 ;  /* 0x00000085020d7220 */ /* 0x000fe40000410000 */
[C---:B------:R-:W-:Y:S02]  /*d440*/  FMUL.FTZ R27, R0.reuse, R131 ;  /* 0x00000083001b7220 */ /* 0x040fe40000410000 */
[----:B------:R-:W-:Y:S01]  /*d450*/  FMUL.FTZ R11, R0, R139 ;  /* 0x0000008b000b7220 */ /* 0x000fe20000410000 */
[----:B------:R-:W3:Y:S01]  /*d460*/  MUFU.EX2 R134, R34 ;  /* 0x0000002200867308 */ /* 0x000ee20000000800 */
[----:B------:R-:W-:Y:S02]  /*d470*/  FADD.FTZ R5, R9, R8 ;  /* 0x0000000809057221 */ /* 0x000fe40000010000 */
[----:B------:R-:W-:Y:S02]  /*d480*/  FMUL.FTZ R4, R100, R140 ;  /* 0x0000008c64047220 */ /* 0x000fe40000410000 */
[C---:B------:R-:W-:Y:S01]  /*d490*/  FADD.FTZ R177, R174.reuse, R5 ;  /* 0x00000005aeb17221 */ /* 0x040fe20000010000 */
[----:B------:R-:W-:Y:S01]  /*d4a0*/  F2FP.PACK_AB R174, R174, R9 ;  /* 0x00000009aeae723e */ /* 0x000fe200000000ff */
[----:B------:R-:W-:Y:S02]  /*d4b0*/  FMUL.FTZ R5, R100, R141 ;  /* 0x0000008d64057220 */ /* 0x000fe40000410000 */
[----:B------:R-:W-:Y:S01]  /*d4c0*/  FMUL.FTZ R26, R0, R130 ;  /* 0x00000082001a7220 */ /* 0x000fe20000410000 */
[----:B------:R4:W-:Y:S01]  /*d4d0*/  MUFU.EX2 R135, R6 ;  /* 0x0000000600877308 */ /* 0x0009e20000000800 */
[----:B------:R-:W-:Y:S02]  /*d4e0*/  FADD.FTZ R130, R33, R36 ;  /* 0x0000002421827221 */ /* 0x000fe40000010000 */
[----:B------:R-:W5:Y:S01]  /*d4f0*/  LDSM.16.MT88.4 R36, [R202] ;  /* 0x00000000ca24783b */ /* 0x000f620000004200 */
[C---:B-1----:R-:W-:Y:S02]  /*d500*/  FMUL.FTZ R7, R3.reuse, R143 ;  /* 0x0000008f03077220 */ /* 0x042fe40000410000 */
[C---:B------:R-:W-:Y:S02]  /*d510*/  FMUL.FTZ R8, R2.reuse, R136 ;  /* 0x0000008802087220 */ /* 0x040fe40000410000 */
[C---:B------:R-:W-:Y:S02]  /*d520*/  FMUL.FTZ R9, R2.reuse, R137 ;  /* 0x0000008902097220 */ /* 0x040fe40000410000 */
[----:B------:R1:W-:Y:S01]  /*d530*/  MUFU.EX2 R133, R32 ;  /* 0x0000002000857308 */ /* 0x0003e20000000800 */
[----:B------:R-:W-:Y:S02]  /*d540*/  FMUL.FTZ R24, R2, R128 ;  /* 0x0000008002187220 */ /* 0x000fe40000410000 */
[----:B------:R-:W-:Y:S01]  /*d550*/  FMUL.FTZ R62, R0, R110 ;  /* 0x0000006e003e7220 */ /* 0x000fe20000410000 */
[----:B---3--:R-:W-:Y:S01]  /*d560*/  F2FP.PACK_AB R175, R134, R33 ;  /* 0x0000002186af723e */ /* 0x008fe200000000ff */
[C---:B------:R-:W-:Y:S02]  /*d570*/  FMUL.FTZ R63, R0.reuse, R111 ;  /* 0x0000006f003f7220 */ /* 0x040fe40000410000 */
[C---:B------:R-:W-:Y:S02]  /*d580*/  FFMA.FTZ R128, R0.reuse, R249, R109 ;  /* 0x000000f900807223 */ /* 0x040fe4000001006d */
[----:B------:R-:W-:Y:S01]  /*d590*/  FMUL.FTZ R10, R0, R138 ;  /* 0x0000008a000a7220 */ /* 0x000fe20000410000 */
[----:B------:R-:W3:Y:S01]  /*d5a0*/  MUFU.EX2 R131, R17 ;  /* 0x0000001100837308 */ /* 0x000ee20000000800 */
[C---:B------:R-:W-:Y:S02]  /*d5b0*/  FMUL.FTZ R18, R3.reuse, R146 ;  /* 0x0000009203127220 */ /* 0x040fe40000410000 */
[C---:B------:R-:W-:Y:S02]  /*d5c0*/  FMUL.FTZ R28, R2.reuse, R124 ;  /* 0x0000007c021c7220 */ /* 0x040fe40000410000 */
[C---:B----4-:R-:W-:Y:S02]  /*d5d0*/  FMUL.FTZ R6, R3.reuse, R142 ;  /* 0x0000008e03067220 */ /* 0x050fe40000410000 */
[----:B------:R-:W-:Y:S02]  /*d5e0*/  FMUL.FTZ R29, R2, R125 ;  /* 0x0000007d021d7220 */ /* 0x000fe40000410000 */
[C---:B------:R-:W-:Y:S01]  /*d5f0*/  FMUL.FTZ R30, R0.reuse, R126 ;  /* 0x0000007e001e7220 */ /* 0x040fe20000410000 */
[----:B------:R-:W4:Y:S01]  /*d600*/  MUFU.EX2 R132, R16 ;  /* 0x0000001000847308 */ /* 0x000f220000000800 */
[----:B------:R-:W-:Y:S01]  /*d610*/  FMUL.FTZ R31, R0, R127 ;  /* 0x0000007f001f7220 */ /* 0x000fe20000410000 */
[-C--:B--2---:R-:W-:Y:S01]  /*d620*/  HMMA.16816.F32 R4, R172, R20.reuse, R4 ;  /* 0x00000014ac04723c */ /* 0x084fe20000001804 */
[----:B------:R-:W-:Y:S04]  /*d630*/  LDSM.16.MT88.4 R124, [R201+0x1400] ;  /* 0x00140000c97c783b */ /* 0x000fe80000004200 */
[C---:B-1----:R-:W-:Y:S02]  /*d640*/  FMUL.FTZ R32, R100.reuse, R152 ;  /* 0x0000009864207220 */ /* 0x042fe40000410000 */
[C---:B------:R-:W-:Y:S01]  /*d650*/  FMUL.FTZ R33, R100.reuse, R153 ;  /* 0x0000009964217220 */ /* 0x040fe20000410000 */
[----:B------:R-:W1:Y:S01]  /*d660*/  MUFU.EX2 R139, R19 ;  /* 0x00000013008b7308 */ /* 0x000e620000000800 */
[----:B------:R-:W-:Y:S02]  /*d670*/  FMUL.FTZ R34, R3, R154 ;  /* 0x0000009a03227220 */ /* 0x000fe40000410000 */
[----:B------:R-:W-:Y:S01]  /*d680*/  LDSM.16.MT88.4 R152, [R202+0xc00] ;  /* 0x000c0000ca98783b */ /* 0x000fe20000004200 */
[----:B---3--:R-:W-:Y:S01]  /*d690*/  F2FP.PACK_AB R109, R131, R109 ;  /* 0x0000006d836d723e */ /* 0x008fe200000000ff */
[----:B------:R-:W-:Y:S02]  /*d6a0*/  FMUL.FTZ R17, R100, R145 ;  /* 0x0000009164117220 */ /* 0x000fe40000410000 */
[C---:B------:R-:W-:Y:S02]  /*d6b0*/  FMUL.FTZ R56, R2.reuse, R112 ;  /* 0x0000007002387220 */ /* 0x040fe40000410000 */
[----:B------:R-:W-:Y:S01]  /*d6c0*/  FMUL.FTZ R57, R2, R113 ;  /* 0x0000007102397220 */ /* 0x000fe20000410000 */
[----:B------:R-:W-:Y:S01]  /*d6d0*/  MUFU.EX2 R249, R181 ;  /* 0x000000b500f97308 */ /* 0x000fe20000000800 */
[C---:B------:R-:W-:Y:S02]  /*d6e0*/  FMUL.FTZ R58, R0.reuse, R114 ;  /* 0x00000072003a7220 */ /* 0x040fe40000410000 */
[----:B------:R-:W-:Y:S01]  /*d6f0*/  FMUL.FTZ R59, R0, R115 ;  /* 0x00000073003b7220 */ /* 0x000fe20000410000 */
[----:B----4-:R-:W-:Y:S01]  /*d700*/  F2FP.PACK_AB R111, R135, R132 ;  /* 0x00000084876f723e */ /* 0x010fe200000000ff */
[----:B------:R-:W-:Y:S01]  /*d710*/  FMUL.FTZ R16, R100, R144 ;  /* 0x0000009064107220 */ /* 0x000fe20000410000 */
[----:B------:R-:W2:Y:S01]  /*d720*/  LDSM.16.MT88.4 R112, [R202+0x1000] ;  /* 0x00100000ca70783b */ /* 0x000ea20000004200 */
[C---:B------:R-:W-:Y:S02]  /*d730*/  FMUL.FTZ R40, R2.reuse, R120 ;  /* 0x0000007802287220 */ /* 0x040fe40000410000 */
[----:B------:R-:W-:Y:S01]  /*d740*/  FMUL.FTZ R41, R2, R121 ;  /* 0x0000007902297220 */ /* 0x000fe20000410000 */
[----:B------:R-:W-:Y:S01]  /*d750*/  MUFU.EX2 R141, R191 ;  /* 0x000000bf008d7308 */ /* 0x000fe20000000800 */
[C---:B------:R-:W-:Y:S02]  /*d760*/  FMUL.FTZ R42, R0.reuse, R122 ;  /* 0x0000007a002a7220 */ /* 0x040fe40000410000 */
[----:B------:R-:W-:Y:S01]  /*d770*/  FMUL.FTZ R43, R0, R123 ;  /* 0x0000007b002b7220 */ /* 0x000fe20000410000 */
[----:B-1----:R-:W-:Y:S01]  /*d780*/  F2FP.PACK_AB R110, R139, R133 ;  /* 0x000000858b6e723e */ /* 0x002fe200000000ff */
[----:B------:R-:W-:Y:S01]  /*d790*/  LDSM.16.MT88.4 R120, [R202+0x400] ;  /* 0x00040000ca78783b */ /* 0x000fe20000004200 */
[C---:B------:R-:W-:Y:S02]  /*d7a0*/  FMUL.FTZ R19, R3.reuse, R147 ;  /* 0x0000009303137220 */ /* 0x040fe40000410000 */
[C---:B------:R-:W-:Y:S02]  /*d7b0*/  FMUL.FTZ R44, R2.reuse, R116 ;  /* 0x00000074022c7220 */ /* 0x040fe40000410000 */
[----:B------:R-:W-:Y:S01]  /*d7c0*/  FMUL.FTZ R45, R2, R117 ;  /* 0x00000075022d7220 */ /* 0x000fe20000410000 */
[C---:B------:R-:W-:Y:S01]  /*d7d0*/  HMMA.16816.F32 R8, R108.reuse, R20, R8 ;  /* 0x000000146c08723c */ /* 0x040fe20000001808 */
[----:B------:R-:W-:Y:S01]  /*d7e0*/  MUFU.EX2 R140, R196 ;  /* 0x000000c4008c7308 */ /* 0x000fe20000000800 */
[----:B------:R-:W-:Y:S02]  /*d7f0*/  LDSM.16.MT88.4 R144, [R201+0xc00] ;  /* 0x000c0000c990783b */ /* 0x000fe40000004200 */
[C---:B------:R-:W-:Y:S02]  /*d800*/  FMUL.FTZ R46, R0.reuse, R118 ;  /* 0x00000076002e7220 */ /* 0x040fe40000410000 */
[----:B------:R-:W-:Y:S02]  /*d810*/  FMUL.FTZ R47, R0, R119 ;  /* 0x00000077002f7220 */ /* 0x000fe40000410000 */
[-C--:B------:R-:W-:Y:S02]  /*d820*/  HMMA.16816.F32 R12, R108, R22.reuse, R12 ;  /* 0x000000166c0c723c */ /* 0x080fe4000000180c */
[----:B------:R-:W-:Y:S01]  /*d830*/  LDSM.16.MT88.4 R116, [R201+0x400] ;  /* 0x00040000c974783b */ /* 0x000fe20000004200 */
[----:B------:R-:W1:Y:S01]  /*d840*/  MUFU.EX2 R189, R189 ;  /* 0x000000bd00bd7308 */ /* 0x000e620000000800 */
[C---:B------:R-:W-:Y:S02]  /*d850*/  FMUL.FTZ R51, R3.reuse, R163 ;  /* 0x000000a303337220 */ /* 0x040fe40000410000 */
[C---:B------:R-:W-:Y:S02]  /*d860*/  FMUL.FTZ R66, R3.reuse, R170 ;  /* 0x000000aa03427220 */ /* 0x040fe40000410000 */
[C---:B------:R-:W-:Y:S02]  /*d870*/  HMMA.16816.F32 R16, R172.reuse, R22, R16 ;  /* 0x00000016ac10723c */ /* 0x040fe40000001810 */
[----:B------:R-:W-:Y:S02]  /*d880*/  LDSM.16.MT88.4 R160, [R201+0x1c00] ;  /* 0x001c0000c9a0783b */ /* 0x000fe40000004200 */
[C---:B------:R-:W-:Y:S01]  /*d890*/  FMUL.FTZ R20, R100.reuse, R148 ;  /* 0x0000009464147220 */ /* 0x040fe20000410000 */
[----:B------:R-:W-:Y:S01]  /*d8a0*/  MUFU.EX2 R137, R220 ;  /* 0x000000dc00897308 */ /* 0x000fe20000000800 */
[----:B------:R-:W-:Y:S02]  /*d8b0*/  FMUL.FTZ R21, R100, R149 ;  /* 0x0000009564157220 */ /* 0x000fe40000410000 */
[C---:B------:R-:W-:Y:S04]  /*d8c0*/  FMUL.FTZ R22, R3.reuse, R150 ;  /* 0x0000009603167220 */ /* 0x040fe80000410000 */
[C---:B------:R-:W-:Y:S02]  /*d8d0*/  FMUL.FTZ R23, R3.reuse, R151 ;  /* 0x0000009703177220 */ /* 0x040fe40000410000 */
[----:B------:R-:W-:Y:S01]  /*d8e0*/  FMUL.FTZ R67, R3, R171 ;  /* 0x000000ab03437220 */ /* 0x000fe20000410000 */
[----:B------:R-:W-:Y:S01]  /*d8f0*/  MUFU.EX2 R138, R219 ;  /* 0x000000db008a7308 */ /* 0x000fe20000000800 */
[----:B------:R-:W-:Y:S01]  /*d900*/  LDSM.16.MT88.4 R168, [R202+0x1c00] ;  /* 0x001c0000caa8783b */ /* 0x000fe20000004200 */
[----:B------:R-:W-:Y:S02]  /*d910*/  FADD.FTZ R129, R133, R129 ;  /* 0x0000008185817221 */ /* 0x000fe40000010000 */
[-C--:B-----5:R-:W-:Y:S03]  /*d920*/  HMMA.16816.F32 R20, R172, R36.reuse, R20 ;  /* 0x00000024ac14723c */ /* 0x0a0fe60000001814 */
[C---:B------:R-:W-:Y:S02]  /*d930*/  FMUL.FTZ R70, R3.reuse, R70 ;  /* 0x0000004603467220 */ /* 0x040fe40000410000 */
[C---:B------:R-:W-:Y:S01]  /*d940*/  FMUL.FTZ R71, R3.reuse, R71 ;  /* 0x0000004703477220 */ /* 0x040fe20000410000 */
[----:B------:R-:W-:Y:S01]  /*d950*/  MUFU.EX2 R251, R195 ;  /* 0x000000c300fb7308 */ /* 0x000fe20000000800 */
[C---:B------:R-:W-:Y:S01]  /*d960*/  FMUL.FTZ R72, R2.reuse, R72 ;  /* 0x0000004802487220 */ /* 0x040fe20000410000 */
[C---:B------:R-:W-:Y:S04]  /*d970*/  HMMA.16816.F32 R24, R108.reuse, R36, R24 ;  /* 0x000000246c18723c */ /* 0x040fe80000001818 */
[----:B------:R-:W-:Y:S02]  /*d980*/  FMUL.FTZ R73, R2, R73 ;  /* 0x0000004902497220 */ /* 0x000fe40000410000 */
[C---:B------:R-:W-:Y:S02]  /*d990*/  FMUL.FTZ R74, R0.reuse, R74 ;  /* 0x0000004a004a7220 */ /* 0x040fe40000410000 */
[-C--:B------:R-:W-:Y:S01]  /*d9a0*/  HMMA.16816.F32 R28, R108, R38.reuse, R28 ;  /* 0x000000266c1c723c */ /* 0x080fe2000000181c */
[----:B------:R-:W-:Y:S03]  /*d9b0*/  MUFU.EX2 R250, R194 ;  /* 0x000000c200fa7308 */ /* 0x000fe60000000800 */
[----:B------:R-:W-:Y:S02]  /*d9c0*/  FMUL.FTZ R75, R0, R75 ;  /* 0x0000004b004b7220 */ /* 0x000fe40000410000 */
[----:B------:R-:W-:Y:S02]  /*d9d0*/  FMUL.FTZ R76, R2, R76 ;  /* 0x0000004c024c7220 */ /* 0x000fe40000410000 */
[C---:B------:R-:W-:Y:S03]  /*d9e0*/  HMMA.16816.F32 R32, R172.reuse, R38, R32 ;  /* 0x00000026ac20723c */ /* 0x040fe60000001820 */
[----:B------:R1:W-:Y:S01]  /*d9f0*/  MUFU.EX2 R136, R239 ;  /* 0x000000ef00887308 */ /* 0x0003e20000000800 */
[C---:B------:R-:W-:Y:S02]  /*da00*/  FMUL.FTZ R36, R100.reuse, R156 ;  /* 0x0000009c64247220 */ /* 0x040fe40000410000 */
[----:B------:R-:W-:Y:S02]  /*da10*/  FMUL.FTZ R37, R100, R157 ;  /* 0x0000009d64257220 */ /* 0x000fe40000410000 */
[C---:B------:R-:W-:Y:S04]  /*da20*/  FMUL.FTZ R38, R3.reuse, R158 ;  /* 0x0000009e03267220 */ /* 0x040fe80000410000 */
[C---:B------:R-:W-:Y:S01]  /*da30*/  FMUL.FTZ R39, R3.reuse, R159 ;  /* 0x0000009f03277220 */ /* 0x040fe20000410000 */
[----:B------:R-:W-:Y:S01]  /*da40*/  MUFU.EX2 R248, R198 ;  /* 0x000000c600f87308 */ /* 0x000fe20000000800 */
[----:B------:R-:W-:Y:S02]  /*da50*/  FMUL.FTZ R77, R2, R77 ;  /* 0x0000004d024d7220 */ /* 0x000fe40000410000 */
[C---:B------:R-:W-:Y:S02]  /*da60*/  FMUL.FTZ R78, R0.reuse, R78 ;  /* 0x0000004e004e7220 */ /* 0x040fe40000410000 */
[----:B------:R-:W-:Y:S01]  /*da70*/  FMUL.FTZ R79, R0, R79 ;  /* 0x0000004f004f7220 */ /* 0x000fe20000410000 */
[-C--:B------:R-:W-:Y:S03]  /*da80*/  HMMA.16816.F32 R36, R172, R52.reuse, R36 ;  /* 0x00000034ac24723c */ /* 0x080fe60000001824 */
[C---:B------:R-:W-:Y:S01]  /*da90*/  FMUL.FTZ R82, R3.reuse, R82 ;  /* 0x0000005203527220 */ /* 0x040fe20000410000 */
[----:B------:R-:W-:Y:S01]  /*daa0*/  MUFU.EX2 R195, R225 ;  /* 0x000000e100c37308 */ /* 0x000fe20000000800 */
[C---:B------:R-:W-:Y:S02]  /*dab0*/  FMUL.FTZ R83, R3.reuse, R83 ;  /* 0x0000005303537220 */ /* 0x040fe40000410000 */
[C---:B------:R-:W-:Y:S01]  /*dac0*/  FMUL.FTZ R86, R3.reuse, R86 ;  /* 0x0000005603567220 */ /* 0x040fe20000410000 */
[C---:B------:R-:W-:Y:S04]  /*dad0*/  HMMA.16816.F32 R40, R108.reuse, R52, R40 ;  /* 0x000000346c28723c */ /* 0x040fe80000001828 */
[C---:B------:R-:W-:Y:S01]  /*dae0*/  FMUL.FTZ R87, R3.reuse, R87 ;  /* 0x0000005703577220 */ /* 0x040fe20000410000 */
[----:B-1----:R-:W-:Y:S01]  /*daf0*/  MOV R239, R189 ;  /* 0x000000bd00ef7202 */ /* 0x002fe20000000f00 */
[----:B------:R-:W-:Y:S01]  /*db00*/  FMUL.FTZ R88, R2, R88 ;  /* 0x0000005802587220 */ /* 0x000fe20000410000 */
[----:B------:R-:W-:Y:S01]  /*db10*/  MUFU.EX2 R220, R188 ;  /* 0x000000bc00dc7308 */ /* 0x000fe20000000800 */
[-C--:B------:R-:W-:Y:S04]  /*db20*/  HMMA.16816.F32 R44, R108, R54.reuse, R44 ;  /* 0x000000366c2c723c */ /* 0x080fe8000000182c */
[C---:B------:R-:W-:Y:S02]  /*db30*/  FMUL.FTZ R52, R100.reuse, R164 ;  /* 0x000000a464347220 */ /* 0x040fe40000410000 */
[----:B------:R-:W-:Y:S02]  /*db40*/  FMUL.FTZ R53, R100, R165 ;  /* 0x000000a564357220 */ /* 0x000fe40000410000 */
[C---:B------:R-:W-:Y:S01]  /*db50*/  HMMA.16816.F32 R48, R172.reuse, R54, R48 ;  /* 0x00000036ac30723c */ /* 0x040fe20000001830 */
[----:B------:R-:W-:Y:S03]  /*db60*/  MUFU.EX2 R100, R237 ;  /* 0x000000ed00647308 */ /* 0x000fe60000000800 */
[C---:B------:R-:W-:Y:S02]  /*db70*/  FMUL.FTZ R89, R2.reuse, R89 ;  /* 0x0000005902597220 */ /* 0x040fe40000410000 */
[C---:B------:R-:W-:Y:S02]  /*db80*/  FMUL.FTZ R92, R2.reuse, R92 ;  /* 0x0000005c025c7220 */ /* 0x040fe40000410000 */
[C---:B------:R-:W-:Y:S03]  /*db90*/  FMUL.FTZ R54, R3.reuse, R166 ;  /* 0x000000a603367220 */ /* 0x040fe60000410000 */
[----:B------:R-:W-:Y:S01]  /*dba0*/  MUFU.EX2 R237, R183 ;  /* 0x000000b700ed7308 */ /* 0x000fe20000000800 */
[C---:B------:R-:W-:Y:S02]  /*dbb0*/  FMUL.FTZ R55, R3.reuse, R167 ;  /* 0x000000a703377220 */ /* 0x040fe40000410000 */
[----:B------:R-:W-:Y:S02]  /*dbc0*/  FMUL.FTZ R93, R2, R93 ;  /* 0x0000005d025d7220 */ /* 0x000fe40000410000 */
[C---:B------:R-:W-:Y:S02]  /*dbd0*/  FMUL.FTZ R98, R3.reuse, R98 ;  /* 0x0000006203627220 */ /* 0x040fe40000410000 */
[----:B------:R-:W-:Y:S01]  /*dbe0*/  FMUL.FTZ R99, R3, R99 ;  /* 0x0000006303637220 */ /* 0x000fe20000410000 */
[-C--:B--2---:R-:W-:Y:S02]  /*dbf0*/  HMMA.16816.F32 R52, R172, R112.reuse, R52 ;  /* 0x00000070ac34723c */ /* 0x084fe40000001834 */
[----:B------:R-:W1:Y:S01]  /*dc00*/  MUFU.EX2 R2, R186 ;  /* 0x000000ba00027308 */ /* 0x000e620000000800 */
[----:B------:R-:W-:Y:S02]  /*dc10*/  FADD.FTZ R3, R134, R130 ;  /* 0x0000008286037221 */ /* 0x000fe40000010000 */
[C---:B------:R-:W-:Y:S02]  /*dc20*/  FMUL.FTZ R90, R0.reuse, R90 ;  /* 0x0000005a005a7220 */ /* 0x040fe40000410000 */
[C---:B------:R-:W-:Y:S01]  /*dc30*/  FMUL.FTZ R91, R0.reuse, R91 ;  /* 0x0000005b005b7220 */ /* 0x040fe20000410000 */
[C---:B------:R-:W-:Y:S04]  /*dc40*/  HMMA.16816.F32 R56, R108.reuse, R112, R56 ;  /* 0x000000706c38723c */ /* 0x040fe80000001838 */
[----:B------:R-:W2:Y:S01]  /*dc50*/  MUFU.EX2 R196, R244 ;  /* 0x000000f400c47308 */ /* 0x000ea20000000800 */
[C---:B------:R-:W-:Y:S02]  /*dc60*/  FMUL.FTZ R94, R0.reuse, R94 ;  /* 0x0000005e005e7220 */ /* 0x040fe40000410000 */
[----:B------:R-:W-:Y:S01]  /*dc70*/  FMUL.FTZ R95, R0, R95 ;  /* 0x0000005f005f7220 */ /* 0x000fe20000410000 */
[-C--:B------:R-:W-:Y:S04]  /*dc80*/  HMMA.16816.F32 R60, R108, R114.reuse, R60 ;  /* 0x000000726c3c723c */ /* 0x080fe8000000183c */
[----:B------:R-:W-:Y:S02]  /*dc90*/  FADD.FTZ R0, R105, R177 ;  /* 0x000000b169007221 */ /* 0x000fe40000010000 */
[----:B------:R-:W-:Y:S02]  /*dca0*/  MUFU.EX2 R219, R193 ;  /* 0x000000c100db7308 */ /* 0x000fe40000000800 */
[C---:B------:R-:W-:Y:S01]  /*dcb0*/  HMMA.16816.F32 R64, R172.reuse, R114, R64 ;  /* 0x00000072ac40723c */ /* 0x040fe20000001840 */
[----:B------:R-:W3:Y:S03]  /*dcc0*/  LDSM.16.MT88.4 R112, [R201+0x2000] ;  /* 0x00200000c970783b */ /* 0x000ee60000004200 */
[----:B-1----:R-:W-:Y:S04]  /*dcd0*/  FADD.FTZ R0, R2, R0 ;  /* 0x0000000002007221 */ /* 0x002fe80000010000 */
[----:B------:R-:W-:Y:S01]  /*dce0*/  FADD.FTZ R0, R107, R0 ;  /* 0x000000006b007221 */ /* 0x000fe20000010000 */
[----:B------:R-:W-:Y:S10]  /*dcf0*/  MUFU.EX2 R198, R243 ;  /* 0x000000f300c67308 */ /* 0x000ff40000000800 */
[----:B------:R-:W-:Y:S10]  /*dd00*/  MUFU.EX2 R199, R197 ;  /* 0x000000c500c77308 */ /* 0x000ff40000000800 */
[----:B------:R-:W1:Y:S10]  /*dd10*/  MUFU.EX2 R197, R245 ;  /* 0x000000f500c57308 */ /* 0x000e740000000800 */
[----:B------:R-:W-:Y:S01]  /*dd20*/  MUFU.EX2 R194, R223 ;  /* 0x000000df00c27308 */ /* 0x000fe20000000800 */
[-C--:B---3--:R-:W-:Y:S08]  /*dd30*/  HMMA.16816.F32 R68, R172, R112.reuse, R68 ;  /* 0x00000070ac44723c */ /* 0x088ff00000001844 */
[C---:B------:R-:W-:Y:S01]  /*dd40*/  HMMA.16816.F32 R72, R108.reuse, R112, R72 ;  /* 0x000000706c48723c */ /* 0x040fe20000001848 */
[----:B------:R-:W-:Y:S07]  /*dd50*/  MUFU.EX2 R193, R224 ;  /* 0x000000e000c17308 */ /* 0x000fee0000000800 */
[-C--:B------:R-:W-:Y:S03]  /*dd60*/  HMMA.16816.F32 R76, R108, R114.reuse, R76 ;  /* 0x000000726c4c723c */ /* 0x080fe6000000184c */
[----:B------:R-:W-:Y:S05]  /*dd70*/  MUFU.EX2 R191, R230 ;  /* 0x000000e600bf7308 */ /* 0x000fea0000000800 */
[C---:B------:R-:W-:Y:S01]  /*dd80*/  HMMA.16816.F32 R80, R172.reuse, R114, R80 ;  /* 0x00000072ac50723c */ /* 0x040fe20000001850 */
[----:B------:R-:W3:Y:S04]  /*dd90*/  LDSM.16.MT88.4 R112, [R202+0x2000] ;  /* 0x00200000ca70783b */ /* 0x000ee80000004200 */
[----:B------:R-:W-:Y:S10]  /*dda0*/  MUFU.EX2 R190, R228 ;  /* 0x000000e400be7308 */ /* 0x000ff40000000800 */
[----:B------:R-:W-:Y:S01]  /*ddb0*/  MUFU.EX2 R188, R229 ;  /* 0x000000e500bc7308 */ /* 0x000fe20000000800 */
[-C--:B---3--:R-:W-:Y:S08]  /*ddc0*/  HMMA.16816.F32 R84, R172, R112.reuse, R84 ;  /* 0x00000070ac54723c */ /* 0x088ff00000001854 */
[C---:B------:R-:W-:Y:S07]  /*ddd0*/  HMMA.16816.F32 R88, R108.reuse, R112, R88 ;  /* 0x000000706c58723c */ /* 0x040fee0000001858 */
[----:B------:R-:W-:Y:S01]  /*dde0*/  F2FP.PACK_AB R112, R140, R218 ;  /* 0x000000da8c70723e */ /* 0x000fe200000000ff */
[-C--:B------:R-:W-:Y:S04]  /*ddf0*/  HMMA.16816.F32 R92, R108, R114.reuse, R92 ;  /* 0x000000726c5c723c */ /* 0x080fe8000000185c */
[----:B------:R-:W-:Y:S03]  /*de00*/  F2FP.PACK_AB R113, R138, R137 ;  /* 0x000000898a71723e */ /* 0x000fe600000000ff */
[----:B------:R-:W-:Y:S01]  /*de10*/  F2FP.PACK_AB R108, R2, R105 ;  /* 0x00000069026c723e */ /* 0x000fe200000000ff */
[----:B------:R-:W-:Y:S01]  /*de20*/  HMMA.16816.F32 R96, R172, R114, R96 ;  /* 0x00000072ac60723c */ /* 0x000fe20000001860 */
[----:B------:R-:W3:Y:S03]  /*de30*/  MUFU.EX2 R105, R238 ;  /* 0x000000ee00697308 */ /* 0x000ee60000000800 */
[C---:B------:R-:W-:Y:S01]  /*de40*/  F2FP.PACK_AB R110, R106.reuse, R107 ;  /* 0x0000006b6a6e723e */ /* 0x040fe200000000ff */
[----:B------:R-:W-:Y:S01]  /*de50*/  FADD.FTZ R2, R106, R0 ;  /* 0x000000006a027221 */ /* 0x000fe20000010000 */
[----:B------:R-:W-:Y:S01]  /*de60*/  F2FP.PACK_AB R109, R141, R192 ;  /* 0x000000c08d6d723e */ /* 0x000fe200000000ff */
[----:B------:R-:W-:Y:S01]  /*de70*/  FADD.FTZ R0, R131, R128 ;  /* 0x0000008083007221 */ /* 0x000fe20000010000 */
[----:B------:R-:W-:Y:S03]  /*de80*/  F2FP.PACK_AB R111, R176, R178 ;  /* 0x000000b2b06f723e */ /* 0x000fe600000000ff */
[----:B------:R-:W4:Y:S01]  /*de90*/  MUFU.EX2 R128, R236 ;  /* 0x000000ec00807308 */ /* 0x000f220000000800 */
[----:B------:R-:W-:Y:S01]  /*dea0*/  F2FP.PACK_AB R114, R189, R252 ;  /* 0x000000fcbd72723e */ /* 0x000fe200000000ff */
[----:B------:R-:W-:Y:S01]  /*deb0*/  FADD.FTZ R106, R132, R0 ;  /* 0x00000000846a7221 */ /* 0x000fe20000010000 */
[----:B------:R-:W-:Y:S01]  /*dec0*/  F2FP.PACK_AB R115, R250, R251 ;  /* 0x000000fbfa73723e */ /* 0x000fe200000000ff */
[-C--:B------:R-:W-:Y:S05]  /*ded0*/  HMMA.16816.F32 R4, R108, R116.reuse, R4 ;  /* 0x000000746c04723c */ /* 0x080fea0000001804 */
[----:B--2---:R-:W-:Y:S01]  /*dee0*/  F2FP.PACK_AB R173, R196, R195 ;  /* 0x000000c3c4ad723e */ /* 0x004fe200000000ff */
[----:B------:R2:W-:Y:S01]  /*def0*/  MUFU.EX2 R238, R182 ;  /* 0x000000b600ee7308 */ /* 0x0005e20000000800 */
[----:B-1----:R-:W-:Y:S01]  /*df00*/  F2FP.PACK_AB R175, R197, R198 ;  /* 0x000000c6c5af723e */ /* 0x002fe200000000ff */
[C---:B------:R-:W-:Y:S04]  /*df10*/  HMMA.16816.F32 R8, R112.reuse, R116, R8 ;  /* 0x000000747008723c */ /* 0x040fe80000001808 */
[----:B---3--:R-:W-:Y:S04]  /*df20*/  FADD.FTZ R0, R105, R2 ;  /* 0x0000000269007221 */ /* 0x008fe80000010000 */
[-C--:B------:R-:W-:Y:S01]  /*df30*/  HMMA.16816.F32 R12, R112, R118.reuse, R12 ;  /* 0x00000076700c723c */ /* 0x080fe2000000180c */
[----:B------:R-:W1:Y:S03]  /*df40*/  MUFU.EX2 R107, R235 ;  /* 0x000000eb006b7308 */ /* 0x000e660000000800 */
[----:B------:R-:W-:Y:S04]  /*df50*/  FADD.FTZ R0, R100, R0 ;  /* 0x0000000064007221 */ /* 0x000fe80000010000 */
[C---:B------:R-:W-:Y:S01]  /*df60*/  HMMA.16816.F32 R16, R108.reuse, R118, R16 ;  /* 0x000000766c10723c */ /* 0x040fe20000001810 */
[----:B------:R-:W3:Y:S02]  /*df70*/  LDSM.16.MT88.4 R116, [R202+0x1400] ;  /* 0x00140000ca74783b */ /* 0x000ee40000004200 */
[----:B------:R-:W-:Y:S01]  /*df80*/  MUFU.EX2 R235, R222 ;  /* 0x000000de00eb7308 */ /* 0x000fe20000000800 */
[----:B----4-:R-:W-:Y:S04]  /*df90*/  FADD.FTZ R0, R128, R0 ;  /* 0x0000000080007221 */ /* 0x010fe80000010000 */
[-C--:B------:R-:W-:Y:S01]  /*dfa0*/  HMMA.16816.F32 R20, R108, R120.reuse, R20 ;  /* 0x000000786c14723c */ /* 0x080fe20000001814 */
[----:B--2---:R-:W-:Y:S04]  /*dfb0*/  LDSM.16.MT88.4 R180, [R201+0x2c00] ;  /* 0x002c0000c9b4783b */ /* 0x004fe80000004200 */
[----:B------:R-:W-:Y:S03]  /*dfc0*/  MUFU.EX2 R222, R184 ;  /* 0x000000b800de7308 */ /* 0x000fe60000000800 */
[C---:B------:R-:W-:Y:S04]  /*dfd0*/  HMMA.16816.F32 R24, R112.reuse, R120, R24 ;  /* 0x000000787018723c */ /* 0x040fe80000001818 */
[----:B-1----:R-:W-:Y:S02]  /*dfe0*/  FADD.FTZ R2, R107, R0 ;  /* 0x000000006b027221 */ /* 0x002fe40000010000 */
[----:B------:R-:W-:Y:S01]  /*dff0*/  FADD.FTZ R0, R139, R129 ;  /* 0x000000818b007221 */ /* 0x000fe20000010000 */
[----:B------:R-:W1:Y:S01]  /*e000*/  MUFU.EX2 R236, R221 ;  /* 0x000000dd00ec7308 */ /* 0x000e620000000800 */
[-C--:B------:R-:W-:Y:S08]  /*e010*/  HMMA.16816.F32 R28, R112, R122.reuse, R28 ;  /* 0x0000007a701c723c */ /* 0x080ff0000000181c */
[C---:B------:R-:W-:Y:S01]  /*e020*/  HMMA.16816.F32 R32, R108.reuse, R122, R32 ;  /* 0x0000007a6c20723c */ /* 0x040fe20000001820 */
[----:B------:R-:W2:Y:S01]  /*e030*/  LDSM.16.MT88.4 R120, [R201+0x2400] ;  /* 0x00240000c978783b */ /* 0x000ea20000004200 */
[----:B------:R4:W-:Y:S06]  /*e040*/  MUFU.EX2 R221, R185 ;  /* 0x000000b900dd7308 */ /* 0x0009ec0000000800 */
[-C--:B------:R-:W-:Y:S04]  /*e050*/  HMMA.16816.F32 R36, R108, R124.reuse, R36 ;  /* 0x0000007c6c24723c */ /* 0x080fe80000001824 */
[----:B------:R5:W-:Y:S04]  /*e060*/  MUFU.EX2 R172, R241 ;  /* 0x000000f100ac7308 */ /* 0x000be80000000800 */
[C---:B------:R-:W-:Y:S06]  /*e070*/  HMMA.16816.F32 R40, R112.reuse, R124, R40 ;  /* 0x0000007c7028723c */ /* 0x040fec0000001828 */
[----:B------:R-:W-:Y:S02]  /*e080*/  MUFU.EX2 R174, R246 ;  /* 0x000000f600ae7308 */ /* 0x000fe40000000800 */
[-C--:B------:R-:W-:Y:S01]  /*e090*/  HMMA.16816.F32 R44, R112, R126.reuse, R44 ;  /* 0x0000007e702c723c */ /* 0x080fe2000000182c */
[----:B----4-:R-:W-:Y:S07]  /*e0a0*/  LDSM.16.MT88.4 R184, [R202+0x2c00] ;  /* 0x002c0000cab8783b */ /* 0x010fee0000004200 */
[C---:B------:R-:W-:Y:S01]  /*e0b0*/  HMMA.16816.F32 R48, R108.reuse, R126, R48 ;  /* 0x0000007e6c30723c */ /* 0x040fe20000001830 */
[----:B------:R-:W4:Y:S01]  /*e0c0*/  MUFU.EX2 R189, R227 ;  /* 0x000000e300bd7308 */ /* 0x000f220000000800 */
[----:B------:R-:W4:Y:S02]  /*e0d0*/  LDSM.16.MT88.4 R124, [R202+0x2400] ;  /* 0x00240000ca7c783b */ /* 0x000f240000004200 */
[----:B-----5:R-:W-:Y:S02]  /*e0e0*/  MOV R241, R176 ;  /* 0x000000b000f17202 */ /* 0x020fe40000000f00 */
[----:B------:R-:W-:Y:S02]  /*e0f0*/  F2FP.PACK_AB R176, R193, R194 ;  /* 0x000000c2c1b0723e */ /* 0x000fe400000000ff */
[-C--:B---3--:R-:W-:Y:S08]  /*e100*/  HMMA.16816.F32 R52, R108, R116.reuse, R52 ;  /* 0x000000746c34723c */ /* 0x088ff00000001834 */
[C---:B------:R-:W-:Y:S07]  /*e110*/  HMMA.16816.F32 R56, R112.reuse, R116, R56 ;  /* 0x000000747038723c */ /* 0x040fee0000001838 */
[----:B------:R-:W-:Y:S01]  /*e120*/  F2FP.PACK_AB R116, R100, R105 ;  /* 0x000000696474723e */ /* 0x000fe200000000ff */
[-C--:B------:R-:W-:Y:S04]  /*e130*/  HMMA.16816.F32 R60, R112, R118.reuse, R60 ;  /* 0x00000076703c723c */ /* 0x080fe8000000183c */
[----:B------:R-:W-:Y:S01]  /*e140*/  FADD.FTZ R100, R135, R106 ;  /* 0x0000006a87647221 */ /* 0x000fe20000010000 */
[----:B-1----:R-:W-:Y:S01]  /*e150*/  F2FP.PACK_AB R117, R236, R235 ;  /* 0x000000ebec75723e */ /* 0x002fe200000000ff */
[----:B------:R-:W-:Y:S01]  /*e160*/  LDSM.16.MT88.4 R132, [R201+0x2800] ;  /* 0x00280000c984783b */ /* 0x000fe20000004200 */
[----:B------:R-:W-:Y:S01]  /*e170*/  FADD.FTZ R105, R192, R3 ;  /* 0x00000003c0697221 */ /* 0x000fe20000010000 */
[C---:B------:R-:W-:Y:S01]  /*e180*/  HMMA.16816.F32 R64, R108.reuse, R118, R64 ;  /* 0x000000766c40723c */ /* 0x040fe20000001840 */
[----:B------:R-:W1:Y:S03]  /*e190*/  MUFU.EX2 R106, R242 ;  /* 0x000000f2006a7308 */ /* 0x000e660000000800 */
[----:B------:R-:W-:Y:S01]  /*e1a0*/  FADD.FTZ R3, R218, R0 ;  /* 0x00000000da037221 */ /* 0x000fe20000010000 */
[----:B------:R-:W-:Y:S01]  /*e1b0*/  MOV R218, R178 ;  /* 0x000000b200da7202 */ /* 0x000fe20000000f00 */
[----:B------:R-:W-:Y:S01]  /*e1c0*/  FADD.FTZ R0, R136, R2 ;  /* 0x0000000288007221 */ /* 0x000fe20000010000 */
[----:B------:R-:W-:Y:S01]  /*e1d0*/  F2FP.PACK_AB R118, R107, R128 ;  /* 0x000000806b76723e */ /* 0x000fe200000000ff */
[-C--:B--2---:R-:W-:Y:S01]  /*e1e0*/  HMMA.16816.F32 R68, R108, R120.reuse, R68 ;  /* 0x000000786c44723c */ /* 0x084fe20000001844 */
[----:B------:R-:W-:Y:S02]  /*e1f0*/  LDSM.16.MT88.4 R128, [R201+0x1800] ;  /* 0x00180000c980783b */ /* 0x000fe40000004200 */
[----:B------:R-:W2:Y:S01]  /*e200*/  MUFU.EX2 R192, R226 ;  /* 0x000000e200c07308 */ /* 0x000ea20000000800 */
[----:B------:R-:W-:Y:S01]  /*e210*/  F2FP.PACK_AB R119, R248, R247 ;  /* 0x000000f7f877723e */ /* 0x000fe200000000ff */
[----:B------:R-:W-:Y:S01]  /*e220*/  FADD.FTZ R2, R141, R105 ;  /* 0x000000698d027221 */ /* 0x000fe20000010000 */
[----:B----4-:R-:W-:Y:S01]  /*e230*/  F2FP.PACK_AB R177, R190, R189 ;  /* 0x000000bdbeb1723e */ /* 0x010fe200000000ff */
[----:B------:R-:W-:Y:S01]  /*e240*/  FADD.FTZ R3, R140, R3 ;  /* 0x000000038c037221 */ /* 0x000fe20000010000 */
[C---:B------:R-:W-:Y:S04]  /*e250*/  HMMA.16816.F32 R72, R112.reuse, R120, R72 ;  /* 0x000000787048723c */ /* 0x040fe80000001848 */
[C---:B------:R-:W-:Y:S01]  /*e260*/  FADD.FTZ R0, R172.reuse, R0 ;  /* 0x00000000ac007221 */ /* 0x040fe20000010000 */
[----:B------:R-:W-:Y:S01]  /*e270*/  F2FP.PACK_AB R172, R172, R136 ;  /* 0x00000088acac723e */ /* 0x000fe200000000ff */
[----:B------:R-:W3:Y:S01]  /*e280*/  MUFU.EX2 R107, R231 ;  /* 0x000000e7006b7308 */ /* 0x000ee20000000800 */
[----:B------:R-:W-:Y:S01]  /*e290*/  FADD.FTZ R3, R252, R3 ;  /* 0x00000003fc037221 */ /* 0x000fe20000010000 */
[-C--:B------:R-:W-:Y:S04]  /*e2a0*/  HMMA.16816.F32 R76, R112, R122.reuse, R76 ;  /* 0x0000007a704c723c */ /* 0x080fe8000000184c */
[----:B-1----:R-:W-:Y:S01]  /*e2b0*/  FADD.FTZ R0, R106, R0 ;  /* 0x000000006a007221 */ /* 0x002fe20000010000 */
[----:B------:R-:W-:Y:S01]  /*e2c0*/  MOV R105, R103 ;  /* 0x0000006700697202 */ /* 0x000fe20000000f00 */
[----:B------:R-:W-:Y:S02]  /*e2d0*/  FADD.FTZ R3, R239, R3 ;  /* 0x00000003ef037221 */ /* 0x000fe40000010000 */
[C---:B------:R-:W-:Y:S01]  /*e2e0*/  HMMA.16816.F32 R80, R108.reuse, R122, R80 ;  /* 0x0000007a6c50723c */ /* 0x040fe20000001850 */
[----:B------:R-:W1:Y:S03]  /*e2f0*/  LDSM.16.MT88.4 R120, [R201+0x800] ;  /* 0x00080000c978783b */ /* 0x000e660000004200 */
[C---:B------:R-:W-:Y:S01]  /*e300*/  FADD.FTZ R243, R174.reuse, R0 ;  /* 0x00000000aef37221 */ /* 0x040fe20000010000 */
[----:B------:R-:W-:Y:S01]  /*e310*/  F2FP.PACK_AB R174, R174, R106 ;  /* 0x0000006aaeae723e */ /* 0x000fe200000000ff */
[----:B------:R-:W-:Y:S01]  /*e320*/  FADD.FTZ R0, R137, R100 ;  /* 0x0000006489007221 */ /* 0x000fe20000010000 */
[----:B--2---:R-:W-:Y:S01]  /*e330*/  F2FP.PACK_AB R178, R191, R192 ;  /* 0x000000c0bfb2723e */ /* 0x004fe200000000ff */
[-C--:B------:R-:W-:Y:S04]  /*e340*/  HMMA.16816.F32 R84, R108, R124.reuse, R84 ;  /* 0x0000007c6c54723c */ /* 0x080fe80000001854 */
[----:B------:R-:W-:Y:S01]  /*e350*/  FADD.FTZ R100, R138, R0 ;  /* 0x000000008a647221 */ /* 0x000fe20000010000 */
[----:B------:R-:W-:Y:S01]  /*e360*/  MOV R106, R102 ;  /* 0x00000066006a7202 */ /* 0x000fe20000000f00 */
[----:B------:R-:W-:Y:S01]  /*e370*/  FADD.FTZ R0, R218, R2 ;  /* 0x00000002da007221 */ /* 0x000fe20000010000 */
[----:B---3--:R-:W-:Y:S01]  /*e380*/  F2FP.PACK_AB R179, R107, R188 ;  /* 0x000000bc6bb3723e */ /* 0x008fe200000000ff */
[C---:B------:R-:W-:Y:S04]  /*e390*/  HMMA.16816.F32 R88, R112.reuse, R124, R88 ;  /* 0x0000007c7058723c */ /* 0x040fe80000001858 */
[----:B------:R-:W-:Y:S01]  /*e3a0*/  FADD.FTZ R2, R251, R100 ;  /* 0x00000064fb027221 */ /* 0x000fe20000010000 */
[----:B------:R-:W-:Y:S01]  /*e3b0*/  MOV R100, R104 ;  /* 0x0000006800647202 */ /* 0x000fe20000000f00 */
[----:B------:R-:W-:Y:S02]  /*e3c0*/  FADD.FTZ R0, R241, R0 ;  /* 0x00000000f1007221 */ /* 0x000fe40000010000 */
[-C--:B------:R-:W-:Y:S01]  /*e3d0*/  HMMA.16816.F32 R92, R112, R126.reuse, R92 ;  /* 0x0000007e705c723c */ /* 0x080fe2000000185c */
[----:B------:R-:W2:Y:S03]  /*e3e0*/  LDSM.16.MT88.4 R112, [R202+0x800] ;  /* 0x00080000ca70783b */ /* 0x000ea60000004200 */
[----:B------:R-:W-:Y:S02]  /*e3f0*/  FADD.FTZ R2, R250, R2 ;  /* 0x00000002fa027221 */ /* 0x000fe40000010000 */
[----:B------:R-:W-:Y:S02]  /*e400*/  FADD.FTZ R0, R235, R0 ;  /* 0x00000000eb007221 */ /* 0x000fe40000010000 */
[----:B------:R-:W-:Y:S01]  /*e410*/  HMMA.16816.F32 R96, R108, R126, R96 ;  /* 0x0000007e6c60723c */ /* 0x000fe20000001860 */
[----:B------:R-:W3:Y:S03]  /*e420*/  LDSM.16.MT88.4 R124, [R202+0x1800] ;  /* 0x00180000ca7c783b */ /* 0x000ee60000004200 */
[----:B------:R-:W-:Y:S02]  /*e430*/  FADD.FTZ R3, R222, R3 ;  /* 0x00000003de037221 */ /* 0x000fe40000010000 */
[----:B------:R-:W-:Y:S01]  /*e440*/  FADD.FTZ R2, R221, R2 ;  /* 0x00000002dd027221 */ /* 0x000fe20000010000 */
[----:B------:R-:W-:Y:S01]  /*e450*/  F2FP.PACK_AB R108, R237, R222 ;  /* 0x000000deed6c723e */ /* 0x000fe200000000ff */
[----:B------:R-:W-:Y:S01]  /*e460*/  FADD.FTZ R0, R236, R0 ;  /* 0x00000000ec007221 */ /* 0x000fe20000010000 */
[-C--:B-1----:R-:W-:Y:S05]  /*e470*/  HMMA.16816.F32 R4, R116, R120.reuse, R4 ;  /* 0x000000787404723c */ /* 0x082fea0000001804 */
[----:B------:R-:W-:Y:S01]  /*e480*/  F2FP.PACK_AB R110, R249, R238 ;  /* 0x000000eef96e723e */ /* 0x000fe200000000ff */
[----:B------:R-:W-:Y:S01]  /*e490*/  FADD.FTZ R3, R237, R3 ;  /* 0x00000003ed037221 */ /* 0x000fe20000010000 */
[C---:B------:R-:W-:Y:S01]  /*e4a0*/  F2FP.PACK_AB R109, R220.reuse, R221 ;  /* 0x000000dddc6d723e */ /* 0x040fe200000000ff */
[----:B------:R-:W-:Y:S01]  /*e4b0*/  FADD.FTZ R2, R220, R2 ;  /* 0x00000002dc027221 */ /* 0x000fe20000010000 */
[----:B------:R-:W-:Y:S03]  /*e4c0*/  F2FP.PACK_AB R111, R199, R219 ;  /* 0x000000dbc76f723e */ /* 0x000fe600000000ff */
        /* <DEDUP_REMOVED lines=9> */
[----:B------:R-:W1:Y:S03]  /*e560*/  LDSM.16.MT88.4 R120, [R202+0x2800] ;  /* 0x00280000ca78783b */ /* 0x000e660000004200 */
[----:B------:R-:W-:Y:S04]  /*e570*/  FADD.FTZ R0, R195, R0 ;  /* 0x00000000c3007221 */ /* 0x000fe80000010000 */
        /* <DEDUP_REMOVED lines=35> */
[----:B------:R-:W-:Y:S02]  /*e7b0*/  FADD.FTZ R247, R197, R4 ;  /* 0x00000004c5f77221 */ /* 0x000fe40000010000 */
[C---:B------:R-:W-:Y:S04]  /*e7c0*/  HMMA.16816.F32 R128, R176.reuse, R152, R24 ;  /* 0x00000098b080723c */ /* 0x040fe80000001818 */
[----:B------:R-:W-:Y:S02]  /*e7d0*/  FADD.FTZ R248, R191, R3 ;  /* 0x00000003bff87221 */ /* 0x000fe40000010000 */
[----:B------:R-:W-:Y:S01]  /*e7e0*/  FADD.FTZ R249, R107, R2 ;  /* 0x000000026bf97221 */ /* 0x000fe20000010000 */
[----:B------:R-:W-:Y:S01]  /*e7f0*/  MOV R107, R101 ;  /* 0x00000065006b7202 */ /* 0x000fe20000000f00 */
        /* <DEDUP_REMOVED lines=18> */
[----:B--2---:R-:W-:Y:S02]  /*e920*/  ISETP.GT.AND P0, PT, R233, R6, PT ;  /* 0x00000006e900720c */ /* 0x004fe40003f04270 */
[----:B------:R-:W-:Y:S11]  /*e930*/  MOV R233, R0 ;  /* 0x0000000000e97202 */ /* 0x000ff60000000f00 */
[----:B------:R-:W-:-:S05]  /*e940*/  @P0 BRA `(.L_x_1293) ;  /* 0xffffc38000000947 */ /* 0x000fca000383ffff */
.L_x_1286:
[----:B------:R-:W-:Y:S05]  /*e950*/  BRA.DIV ~URZ, `(.L_x_1294) ;  /* 0x000050c27f007947 */ /* 0x000fea000b800000 */
[----:B------:R2:W3:Y:S02]  /*e960*/  SHFL.BFLY PT, R7, R243, 0x2, 0x1f ;  /* 0x0c401f00f3077f89 */ /* 0x0004e400000e0000 */
.L_x_1332:
[----:B---3--:R-:W-:Y:S01]  /*e970*/  FADD.FTZ R7, R7, R243 ;  /* 0x000000f307077221 */ /* 0x008fe20000010000 */
[----:B------:R-:W-:Y:S05]  /*e980*/  BRA.DIV ~URZ, `(.L_x_1295) ;  /* 0x000050f27f007947 */ /* 0x000fea000b800000 */
[----:B------:R-:W3:Y:S04]  /*e990*/  SHFL.BFLY PT, R6, R247, 0x2, 0x1f ;  /* 0x0c401f00f7067f89 */ /* 0x000ee800000e0000 */
[----:B------:R-:W4:Y:S04]  /*e9a0*/  SHFL.BFLY PT, R5, R248, 0x2, 0x1f ;  /* 0x0c401f00f8057f89 */ /* 0x000f2800000e0000 */
[----:B------:R-:W5:Y:S04]  /*e9b0*/  SHFL.BFLY PT, R4, R249, 0x2, 0x1f ;  /* 0x0c401f00f9047f89 */ /* 0x000f6800000e0000 */
[----:B------:R-:W1:Y:S01]  /*e9c0*/  SHFL.BFLY PT, R0, R7, 0x1, 0x1f ;  /* 0x0c201f0007007f89 */ /* 0x000e6200000e0000 */
[----:B---3--:R-:W-:-:S02]  /*e9d0*/  FADD.FTZ R6, R6, R247 ;  /* 0x000000f706067221 */ /* 0x008fc40000010000 */
[----:B----4-:R-:W-:-:S03]  /*e9e0*/  FADD.FTZ R5, R5, R248 ;  /* 0x000000f805057221 */ /* 0x010fc60000010000 */
[----:B------:R-:W3:Y:S01]  /*e9f0*/  SHFL.BFLY PT, R2, R6, 0x1, 0x1f ;  /* 0x0c201f0006027f89 */ /* 0x000ee200000e0000 */
[----:B-----5:R-:W-:-:S03]  /*ea00*/  FADD.FTZ R249, R4, R249 ;  /* 0x000000f904f97221 */ /* 0x020fc60000010000 */
[----:B------:R-:W4:Y:S01]  /*ea10*/  SHFL.BFLY PT, R3, R5, 0x1, 0x1f ;  /* 0x0c201f0005037f89 */ /* 0x000f2200000e0000 */
[----:B-1----:R-:W-:-:S03]  /*ea20*/  FADD.FTZ R7, R7, R0 ;  /* 0x0000000007077221 */ /* 0x002fc60000010000 */
[----:B------:R1:W2:Y:S01]  /*ea30*/  SHFL.BFLY PT, R4, R249, 0x1, 0x1f ;  /* 0x0c201f00f9047f89 */ /* 0x0002a200000e0000 */
[----:B---3--:R-:W-:Y:S02]  /*ea40*/  FADD.FTZ R6, R6, R2 ;  /* 0x0000000206067221 */ /* 0x008fe40000010000 */
[----:B----4-:R-:W-:Y:S02]  /*ea50*/  FADD.FTZ R5, R5, R3 ;  /* 0x0000000305057221 */ /* 0x010fe40000010000 */
.L_x_1333:
[----:B------:R-:W-:Y:S01]  /*ea60*/  FSETP.NE.FTZ.AND P3, PT, R7, RZ, PT ;  /* 0x000000ff0700720b */ /* 0x000fe20003f75000 */
[----:B------:R-:W-:Y:S01]  /*ea70*/  CS2R R2, SRZ ;  /* 0x0000000000027805 */ /* 0x000fe2000001ff00 */
[----:B------:R-:W-:Y:S01]  /*ea80*/  MOV R0, RZ ;  /* 0x000000ff00007202 */ /* 0x000fe20000000f00 */
[----:B--2---:R-:W-:Y:S01]  /*ea90*/  FADD.FTZ R4, R4, R249 ;  /* 0x000000f904047221 */ /* 0x004fe20000010000 */
[----:B------:R-:W-:Y:S02]  /*eaa0*/  FSETP.NE.FTZ.AND P2, PT, R6, RZ, PT ;  /* 0x000000ff0600720b */ /* 0x000fe40003f55000 */
[----:B------:R-:W-:Y:S02]  /*eab0*/  FSETP.NE.FTZ.AND P1, PT, R5, RZ, PT ;  /* 0x000000ff0500720b */ /* 0x000fe40003f35000 */
[----:B------:R-:W-:-:S02]  /*eac0*/  FSETP.NE.FTZ.AND P0, PT, R4, RZ, PT ;  /* 0x000000ff0400720b */ /* 0x000fc40003f15000 */
[----:B------:R-:W-:Y:S02]  /*ead0*/  MOV R23, 0xff800000 ;  /* 0xff80000000177802 */ /* 0x000fe40000000f00 */
[----:B------:R-:W-:Y:S01]  /*eae0*/  MOV R21, 0xff800000 ;  /* 0xff80000000157802 */ /* 0x000fe20000000f00 */
[----:B------:R-:W2:Y:S01]  /*eaf0*/  @P3 MUFU.RCP R0, R7 ;  /* 0x0000000700003308 */ /* 0x000ea20000001000 */
[----:B------:R-:W-:Y:S02]  /*eb00*/  MOV R22, 0xff800000 ;  /* 0xff80000000167802 */ /* 0x000fe40000000f00 */
[----:B------:R-:W-:-:S03]  /*eb10*/  MOV R20, 0xff800000 ;  /* 0xff80000000147802 */ /* 0x000fc60000000f00 */
[----:B------:R-:W-:Y:S02]  /*eb20*/  @P1 MOV R10, 0x3f317218 ;  /* 0x3f317218000a1802 */ /* 0x000fe40000000f00 */
[----:B------:R-:W3:Y:S08]  /*eb30*/  @P3 MUFU.LG2 R7, R7 ;  /* 0x0000000700073308 */ /* 0x000ef00000000c00 */
[----:B------:R-:W4:Y:S01]  /*eb40*/  @P2 MUFU.RCP R3, R6 ;  /* 0x0000000600032308 */ /* 0x000f220000001000 */
[----:B--2---:R-:W-:-:S02]  /*eb50*/  FMUL.FTZ R140, R0, R140 ;  /* 0x0000008c008c7220 */ /* 0x004fc40000410000 */
[C---:B------:R-:W-:Y:S02]  /*eb60*/  FMUL.FTZ R141, R0.reuse, R141 ;  /* 0x0000008d008d7220 */ /* 0x040fe40000410000 */
[C---:B------:R-:W-:Y:S02]  /*eb70*/  FMUL.FTZ R144, R0.reuse, R144 ;  /* 0x0000009000907220 */ /* 0x040fe40000410000 */
[C---:B------:R-:W-:Y:S01]  /*eb80*/  FMUL.FTZ R145, R0.reuse, R145 ;  /* 0x0000009100917220 */ /* 0x040fe20000410000 */
[----:B------:R-:W2:Y:S01]  /*eb90*/  @P1 MUFU.RCP R2, R5 ;  /* 0x0000000500021308 */ /* 0x000ea20000001000 */
[C---:B------:R-:W-:Y:S02]  /*eba0*/  FMUL.FTZ R148, R0.reuse, R148 ;  /* 0x0000009400947220 */ /* 0x040fe40000410000 */
[C---:B------:R-:W-:Y:S02]  /*ebb0*/  FMUL.FTZ R149, R0.reuse, R149 ;  /* 0x0000009500957220 */ /* 0x040fe40000410000 */
[----:B------:R-:W-:-:S02]  /*ebc0*/  FMUL.FTZ R152, R0, R152 ;  /* 0x0000009800987220 */ /* 0x000fc40000410000 */
[C---:B------:R-:W-:Y:S01]  /*ebd0*/  FMUL.FTZ R153, R0.reuse, R153 ;  /* 0x0000009900997220 */ /* 0x040fe20000410000 */
[----:B------:R-:W5:Y:S01]  /*ebe0*/  @P2 MUFU.LG2 R6, R6 ;  /* 0x0000000600062308 */ /* 0x000f620000000c00 */
[C---:B------:R-:W-:Y:S02]  /*ebf0*/  FMUL.FTZ R156, R0.reuse, R156 ;  /* 0x0000009c009c7220 */ /* 0x040fe40000410000 */
[C---:B------:R-:W-:Y:S02]  /*ec00*/  FMUL.FTZ R157, R0.reuse, R157 ;  /* 0x0000009d009d7220 */ /* 0x040fe40000410000 */
[C---:B------:R-:W-:Y:S02]  /*ec10*/  FMUL.FTZ R160, R0.reuse, R160 ;  /* 0x000000a000a07220 */ /* 0x040fe40000410000 */
[C---:B------:R-:W-:Y:S01]  /*ec20*/  FMUL.FTZ R161, R0.reuse, R161 ;  /* 0x000000a100a17220 */ /* 0x040fe20000410000 */
[----:B------:R-:W1:Y:S01]  /*ec30*/  @P1 MUFU.LG2 R5, R5 ;  /* 0x0000000500051308 */ /* 0x000e620000000c00 */
        /* <DEDUP_REMOVED lines=11> */
[----:B------:R-:W-:Y:S01]  /*ecf0*/  FMUL.FTZ R97, R0, R97 ;  /* 0x0000006100617220 */ /* 0x000fe20000410000 */
[----:B------:R-:W-:Y:S01]  /*ed00*/  @P3 MOV R0, 0x3f317218 ;  /* 0x3f31721800003802 */ /* 0x000fe20000000f00 */
[----:B---3--:R-:W-:-:S02]  /*ed10*/  @P3 FMUL.FTZ R9, R7, 0.69314718246459960938 ;  /* 0x3f31721807093820 */ /* 0x008fc40000410000 */
[C---:B----4-:R-:W-:Y:S02]  /*ed20*/  FMUL.FTZ R142, R3.reuse, R142 ;  /* 0x0000008e038e7220 */ /* 0x050fe40000410000 */
[----:B------:R-:W-:Y:S01]  /*ed30*/  @P3 FMUL.FTZ R7, R0, c[0x0][0x2d0] ;  /* 0x0000b40000073a20 */ /* 0x000fe20000410000 */
[----:B------:R-:W-:Y:S01]  /*ed40*/  MOV R0, RZ ;  /* 0x000000ff00007202 */ /* 0x000fe20000000f00 */
[C---:B------:R-:W-:Y:S02]  /*ed50*/  FMUL.FTZ R143, R3.reuse, R143 ;  /* 0x0000008f038f7220 */ /* 0x040fe40000410000 */
[C---:B------:R-:W-:Y:S02]  /*ed60*/  FMUL.FTZ R146, R3.reuse, R146 ;  /* 0x0000009203927220 */ /* 0x040fe40000410000 */
[C---:B------:R-:W-:Y:S01]  /*ed70*/  FMUL.FTZ R147, R3.reuse, R147 ;  /* 0x0000009303937220 */ /* 0x040fe20000410000 */
[----:B------:R-:W3:Y:S01]  /*ed80*/  @P0 MUFU.RCP R0, R4 ;  /* 0x0000000400000308 */ /* 0x000ee20000001000 */
        /* <DEDUP_REMOVED lines=21> */
[C---:B--2---:R-:W-:Y:S02]  /*eee0*/  FMUL.FTZ R136, R2.reuse, R136 ;  /* 0x0000008802887220 */ /* 0x044fe40000410000 */
        /* <DEDUP_REMOVED lines=23> */
[----:B------:R2:W4:Y:S01]  /*f060*/  @P0 MUFU.LG2 R2, R4 ;  /* 0x0000000400020308 */ /* 0x0005220000000c00 */
[----:B-----5:R-:W-:Y:S02]  /*f070*/  @P2 FMUL.FTZ R8, R6, 0.69314718246459960938 ;  /* 0x3f31721806082820 */ /* 0x020fe40000410000 */
[----:B------:R-:W-:Y:S02]  /*f080*/  @P2 FMUL.FTZ R6, R3, c[0x0][0x2d0] ;  /* 0x0000b40003062a20 */ /* 0x000fe40000410000 */
[----:B-1----:R-:W-:Y:S02]  /*f090*/  @P1 FMUL.FTZ R5, R5, 0.69314718246459960938 ;  /* 0x3f31721805051820 */ /* 0x002fe40000410000 */
[----:B------:R-:W-:Y:S02]  /*f0a0*/  @P1 FMUL.FTZ R3, R10, c[0x0][0x2d0] ;  /* 0x0000b4000a031a20 */ /* 0x000fe40000410000 */
[----:B---3--:R-:W-:-:S02]  /*f0b0*/  FMUL.FTZ R138, R0, R138 ;  /* 0x0000008a008a7220 */ /* 0x008fc40000410000 */
[----:B------:R-:W-:Y:S01]  /*f0c0*/  @P1 FFMA.FTZ R23, R3, R102, R5 ;  /* 0x0000006603171223 */ /* 0x000fe20000010005 */
[----:B------:R-:W-:Y:S01]  /*f0d0*/  @P0 MOV R3, 0x3f317218 ;  /* 0x3f31721800030802 */ /* 0x000fe20000000f00 */
[C---:B------:R-:W-:Y:S02]  /*f0e0*/  FMUL.FTZ R139, R0.reuse, R139 ;  /* 0x0000008b008b7220 */ /* 0x040fe40000410000 */
[----:B------:R-:W-:Y:S01]  /*f0f0*/  FMUL.FTZ R134, R0, R134 ;  /* 0x0000008600867220 */ /* 0x000fe20000410000 */
[----:B--2---:R-:W-:Y:S01]  /*f100*/  MOV R4, 0x1 ;  /* 0x0000000100047802 */ /* 0x004fe20000000f00 */
[----:B----4-:R-:W-:Y:S02]  /*f110*/  @P0 FMUL.FTZ R2, R2, 0.69314718246459960938 ;  /* 0x3f31721802020820 */ /* 0x010fe40000410000 */
[----:B------:R-:W-:Y:S02]  /*f120*/  @P0 FMUL.FTZ R3, R3, c[0x0][0x2d0] ;  /* 0x0000b40003030a20 */ /* 0x000fe40000410000 */
        /* <DEDUP_REMOVED lines=21> */
[----:B------:R-:W-:Y:S01]  /*f280*/  PRMT R0, R4, 0x7610, R0 ;  /* 0x0000761004007816 */ /* 0x000fe20000000000 */
[----:B------:R-:W-:Y:S02]  /*f290*/  @P3 FFMA.FTZ R21, R7, R104, R9 ;  /* 0x0000006807153223 */ /* 0x000fe40000010009 */
[----:B------:R-:W-:Y:S02]  /*f2a0*/  @P2 FFMA.FTZ R22, R6, R103, R8 ;  /* 0x0000006706162223 */ /* 0x000fe40000010008 */
[----:B------:R-:W-:Y:S02]  /*f2b0*/  @P0 FFMA.FTZ R20, R3, R101, R2 ;  /* 0x0000006503140223 */ /* 0x000fe40000010002 */
.L_x_1255:
[----:B--2---:R2:W5:Y:S01]  /*f2c0*/  LDL R7, [R1+0x7c] ;  /* 0x00007c0001077983 */ /* 0x0045620000100800 */
[----:B------:R-:W-:Y:S03]  /*f2d0*/  BSSY B0, `(.L_x_1296) ;  /* 0x0000012000007945 */ /* 0x000fe60003800000 */
[----:B------:R-:W3:Y:S02]  /*f2e0*/  S2R R6, SR_TID.X ;  /* 0x0000000000067919 */ /* 0x000ee40000002100 */
[----:B---3--:R-:W-:-:S13]  /*f2f0*/  LOP3.LUT P0, RZ, R6, 0x7f, RZ, 0xc0, !PT ;  /* 0x0000007f06ff7812 */ /* 0x008fda000780c0ff */
[----:B------:R-:W-:Y:S05]  /*f300*/  @P0 BRA `(.L_x_1297) ;  /* 0x000000e000000947 */ /* 0x000fea0003800000 */
[----:B--2---:R-:W2:Y:S01]  /*f310*/  S2R R4, SR_LANEID ;  /* 0x0000000000047919 */ /* 0x004ea20000000000 */
[----:B------:R-:W-:Y:S01]  /*f320*/  VOTEU.ANY UR4, UPT, PT ;  /* 0x0000000000047886 */ /* 0x000fe200038e0100 */
[----:B------:R-:W-:Y:S01]  /*f330*/  IMAD.MOV.U32 R5, RZ, RZ, c[0x0][0x584] ;  /* 0x00016100ff057624 */ /* 0x000fe200078e00ff */
[----:B------:R-:W2:Y:S08]  /*f340*/  FLO.U32 R3, UR4 ;  /* 0x0000000400037d00 */ /* 0x000eb000080e0000 */
[----:B------:R-:W3:Y:S01]  /*f350*/  POPC R2, UR4 ;  /* 0x0000000400027d09 */ /* 0x000ee20008000000 */
[----:B--2---:R-:W-:Y:S01]  /*f360*/  ISETP.EQ.U32.AND P0, PT, R3, R4, PT ;  /* 0x000000040300720c */ /* 0x004fe20003f02070 */
[----:B------:R-:W-:-:S12]  /*f370*/  IMAD.MOV.U32 R4, RZ, RZ, c[0x0][0x580] ;  /* 0x00016000ff047624 */ /* 0x000fd800078e00ff */
[----:B---3--:R2:W3:Y:S04]  /*f380*/  @P0 ATOMG.E.ADD.STRONG.GPU PT, R2, [R4.64], R2 ;  /* 0x00000002040209a8 */ /* 0x0084e800081ee1c6 */
[----:B--2---:R-:W2:Y:S04]  /*f390*/  S2R R4, SR_LTMASK ;  /* 0x0000000000047919 */ /* 0x004ea80000003900 */
[----:B---3--:R2:W3:Y:S02]  /*f3a0*/  SHFL.IDX PT, R3, R2, R3, 0x1f ;  /* 0x00001f0302037589 */ /* 0x0084e400000e0000 */
[----:B--2---:R-:W-:-:S06]  /*f3b0*/  LOP3.LUT R2, R4, UR4, RZ, 0xc0, !PT ;  /* 0x0000000404027c12 */ /* 0x004fcc000f8ec0ff */
[----:B------:R-:W3:Y:S02]  /*f3c0*/  POPC R2, R2 ;  /* 0x0000000200027309 */ /* 0x000ee40000000000 */
[----:B---3-5:R-:W-:-:S05]  /*f3d0*/  IADD3 R7, R3, c[0x0][0xc], R2 ;  /* 0x0000030003077a10 */ /* 0x028fca0007ffe002 */
[----:B------:R2:W-:Y:S02]  /*f3e0*/  STL [R1+0x7c], R7 ;  /* 0x00007c0701007387 */ /* 0x0005e40000100800 */
.L_x_1297:
[----:B--2---:R-:W-:Y:S05]  /*f3f0*/  BSYNC B0 ;  /* 0x0000000000007941 */ /* 0x004fea0003800000 */
.L_x_1296:
[----:B------:R-:W-:Y:S01]  /*f400*/  PRMT R0, R0, 0x9910, RZ ;  /* 0x0000991000007816 */ /* 0x000fe200000000ff */
[----:B------:R-:W-:Y:S01]  /*f410*/  BSSY B1, `(.L_x_1298) ;  /* 0x000018d000017945 */ /* 0x000fe20003800000 */
[----:B-----5:R-:W-:Y:S02]  /*f420*/  IMAD.MOV.U32 R24, RZ, RZ, R7 ;  /* 0x000000ffff187224 */ /* 0x020fe400078e0007 */
[----:B------:R-:W-:-:S13]  /*f430*/  ISETP.NE.AND P0, PT, R0, RZ, PT ;  /* 0x000000ff0000720c */ /* 0x000fda0003f05270 */
[----:B------:R-:W-:Y:S05]  /*f440*/  @!P0 BRA `(.L_x_1299) ;  /* 0x000015d000008947 */ /* 0x000fea0003800000 */
[----:B------:R-:W-:Y:S01]  /*f450*/  WARPSYNC 0xffffffff ;  /* 0xffffffff00007948 */ /* 0x000fe20003800000 */
[----:B------:R-:W-:Y:S06]  /*f460*/  BAR.SYNC.DEFER_BLOCKING 0x1, 0x80 ;  /* 0x0042000000007b1d */ /* 0x000fec0000010000 */
[----:B------:R-:W-:Y:S05]  /*f470*/  BRA.CONV ~URZ, `(.L_x_1300) ;  /* 0x000000837f007947 */ /* 0x000fea000b800000 */
[----:B------:R-:W-:Y:S01]  /*f480*/  SHF.R.S32.HI R2, RZ, 0x1f, R6 ;  /* 0x0000001fff027819 */ /* 0x000fe20000011406 */
[----:B------:R-:W-:Y:S02]  /*f490*/  IMAD.MOV.U32 R3, RZ, RZ, RZ ;  /* 0x000000ffff037224 */ /* 0x000fe400078e00ff */
[----:B------:R-:W-:Y:S01]  /*f4a0*/  IMAD.MOV.U32 R0, RZ, RZ, 0x1f ;  /* 0x0000001fff007424 */ /* 0x000fe200078e00ff */
[----:B------:R-:W-:-:S04]  /*f4b0*/  LEA.HI R2, R2, R6, RZ, 0x7 ;  /* 0x0000000602027211 */ /* 0x000fc800078f38ff */
[----:B------:R-:W-:-:S05]  /*f4c0*/  SHF.R.S32.HI R2, RZ, 0x7, R2 ;  /* 0x00000007ff027819 */ /* 0x000fca0000011402 */
[----:B------:R-:W-:Y:S01]  /*f4d0*/  IMAD.MOV.U32 R5, RZ, RZ, R2 ;  /* 0x000000ffff057224 */ /* 0x000fe200078e0002 */
[----:B------:R-:W-:Y:S02]  /*f4e0*/  MOV R2, 0xf500 ;  /* 0x0000f50000027802 */ /* 0x000fe40000000f00 */
[----:B-1----:R-:W-:Y:S05]  /*f4f0*/  CALL.REL.NOINC `($__internal_18_$__cuda_sm70_shflsync_idx_p) ;  /* 0x0000488000007944 */ /* 0x002fea0003c00000 */
.L_x_1300:
[----:B------:R-:W2:Y:S04]  /*f500*/  LDL.LU R4, [R1+0x44] ;  /* 0x0000440001047983 */ /* 0x000ea80000300800 */
[----:B------:R-:W3:Y:S04]  /*f510*/  LDL R8, [R1+0xb4] ;  /* 0x0000b40001087983 */ /* 0x000ee80000100800 */
[----:B------:R-:W4:Y:S04]  /*f520*/  LDL.LU R13, [R1+0x40] ;  /* 0x00004000010d7983 */ /* 0x000f280000300800 */
[----:B------:R-:W3:Y:S04]  /*f530*/  LDL.LU R16, [R1+0x48] ;  /* 0x0000480001107983 */ /* 0x000ee80000300800 */
[----:B------:R-:W3:Y:S01]  /*f540*/  LDL.LU R15, [R1+0x78] ;  /* 0x00007800010f7983 */ /* 0x000ee20000300800 */
[----:B------:R-:W-:-:S03]  /*f550*/  MOV R3, 0x1 ;  /* 0x0000000100037802 */ /* 0x000fc60000000f00 */
[----:B------:R-:W3:Y:S01]  /*f560*/  LDL R14, [R1+0xbc] ;  /* 0x0000bc00010e7983 */ /* 0x000ee20000100800 */
[----:B------:R-:W-:-:S03]  /*f570*/  ISETP.NE.AND P0, PT, R3, c[0x0][0x4e8], PT ;  /* 0x00013a0003007a0c */ /* 0x000fc60003f05270 */
[----:B------:R1:W5:Y:S04]  /*f580*/  LDL R48, [R1+0xb0] ;  /* 0x0000b00001307983 */ /* 0x0003680000100800 */
        /* <DEDUP_REMOVED lines=22> */
[----:B------:R1:W5:Y:S01]  /*f6f0*/  LDL R25, [R1+0x50] ;  /* 0x0000500001197983 */ /* 0x0003620000100800 */
[----:B------:R-:W-:-:S02]  /*f700*/  ULDC UR5, c[0x0][0x4e8] ;  /* 0x00013a0000057ab9 */ /* 0x000fc40000000800 */
[----:B------:R-:W-:Y:S02]  /*f710*/  ULDC UR4, c[0x0][0x388] ;  /* 0x0000e20000047ab9 */ /* 0x000fe40000000800 */
[----:B------:R-:W-:Y:S01]  /*f720*/  UIMAD UR4, UR5, UR4, URZ ;  /* 0x00000004050472a4 */ /* 0x000fe2000f8e023f */
[----:B------:R-:W-:Y:S01]  /*f730*/  BSSY B0, `(.L_x_1301) ;  /* 0x000008f000007945 */ /* 0x000fe20003800000 */
[----:B--2---:R-:W-:Y:S01]  /*f740*/  SHF.R.S32.HI R0, RZ, 0x1f, R4 ;  /* 0x0000001fff007819 */ /* 0x004fe20000011404 */
[----:B------:R-:W-:-:S04]  /*f750*/  IMAD.WIDE.U32 R6, R4, c[0x0][0x4d0], RZ ;  /* 0x0001340004067a25 */ /* 0x000fc800078e00ff */
[C---:B------:R-:W-:Y:S02]  /*f760*/  IMAD R2, R0.reuse, c[0x0][0x4d0], RZ ;  /* 0x0001340000027a24 */ /* 0x040fe400078e02ff */
[----:B------:R-:W-:Y:S02]  /*f770*/  IMAD R0, R0, c[0x0][0x438], RZ ;  /* 0x00010e0000007a24 */ /* 0x000fe400078e02ff */
[C---:B------:R-:W-:Y:S02]  /*f780*/  IMAD R2, R4.reuse, c[0x0][0x4d4], R2 ;  /* 0x0001350004027a24 */ /* 0x040fe400078e0202 */
[C---:B------:R-:W-:Y:S02]  /*f790*/  IMAD R0, R4.reuse, c[0x0][0x43c], R0 ;  /* 0x00010f0004007a24 */ /* 0x040fe400078e0200 */
[----:B------:R-:W-:Y:S01]  /*f7a0*/  IMAD.WIDE.U32 R4, R4, c[0x0][0x438], RZ ;  /* 0x00010e0004047a25 */ /* 0x000fe200078e00ff */
[----:B------:R-:W-:Y:S02]  /*f7b0*/  IADD3 R7, R7, R2, RZ ;  /* 0x0000000207077210 */ /* 0x000fe40007ffe0ff */
[----:B----4-:R-:W-:Y:S01]  /*f7c0*/  SHF.R.S32.HI R2, RZ, 0x1f, R13 ;  /* 0x0000001fff027819 */ /* 0x010fe2000001140d */
[----:B------:R-:W-:Y:S01]  /*f7d0*/  IMAD.IADD R5, R5, 0x1, R0 ;  /* 0x0000000105057824 */ /* 0x000fe200078e0200 */
[----:B---3--:R-:W-:Y:S01]  /*f7e0*/  IADD3 R0, R8, R15, RZ ;  /* 0x0000000f08007210 */ /* 0x008fe20007ffe0ff */
[----:B------:R-:W-:-:S04]  /*f7f0*/  IMAD.WIDE.U32 R6, R13, c[0x0][0x4d8], R6 ;  /* 0x000136000d067a25 */ /* 0x000fc800078e0006 */
[----:B------:R-:W-:-:S04]  /*f800*/  @P0 IMAD.HI.U32 R10, R0, c[0x0][0x4ec], RZ ;  /* 0x00013b00000a0a27 */ /* 0x000fc800078e00ff */
[C---:B------:R-:W-:Y:S02]  /*f810*/  IMAD R9, R2.reuse, c[0x0][0x4d8], RZ ;  /* 0x0001360002097a24 */ /* 0x040fe400078e02ff */
[----:B------:R-:W-:Y:S01]  /*f820*/  IMAD R8, R2, c[0x0][0x440], RZ ;  /* 0x0001100002087a24 */ /* 0x000fe200078e02ff */
[----:B------:R-:W-:Y:S01]  /*f830*/  MOV R2, R0 ;  /* 0x0000000000027202 */ /* 0x000fe20000000f00 */
[----:B------:R-:W-:Y:S01]  /*f840*/  IMAD.MOV.U32 R3, RZ, RZ, R0 ;  /* 0x000000ffff037224 */ /* 0x000fe200078e0000 */
[----:B------:R-:W-:Y:S01]  /*f850*/  @P0 SHF.R.U32.HI R3, RZ, c[0x0][0x4f0], R10 ;  /* 0x00013c00ff030a19 */ /* 0x000fe2000001160a */
[C---:B------:R-:W-:Y:S02]  /*f860*/  IMAD R11, R13.reuse, c[0x0][0x4dc], R9 ;  /* 0x000137000d0b7a24 */ /* 0x040fe400078e0209 */
[----:B-1----:R-:W-:Y:S01]  /*f870*/  IMAD R12, R13, c[0x0][0x444], R8 ;  /* 0x000111000d0c7a24 */ /* 0x002fe200078e0208 */
[----:B------:R-:W-:Y:S01]  /*f880*/  SHF.R.S32.HI R8, RZ, 0x1f, R16 ;  /* 0x0000001fff087819 */ /* 0x000fe20000011410 */
[----:B------:R-:W-:-:S04]  /*f890*/  @P0 IMAD.HI.U32 R9, R0, c[0x0][0x4ec], RZ ;  /* 0x00013b0000090a27 */ /* 0x000fc800078e00ff */
[----:B------:R-:W-:Y:S01]  /*f8a0*/  IMAD.WIDE.U32 R4, R13, c[0x0][0x440], R4 ;  /* 0x000110000d047a25 */ /* 0x000fe200078e0004 */
[----:B------:R-:W-:-:S03]  /*f8b0*/  @P0 SHF.R.U32.HI R2, RZ, c[0x0][0x4f0], R9 ;  /* 0x00013c00ff020a19 */ /* 0x000fc60000011609 */
[----:B------:R-:W-:Y:S02]  /*f8c0*/  IMAD.MOV R10, RZ, RZ, -R3 ;  /* 0x000000ffff0a7224 */ /* 0x000fe400078e0a03 */
[C---:B------:R-:W-:Y:S01]  /*f8d0*/  IMAD R9, R8.reuse, c[0x0][0x4e0], RZ ;  /* 0x0001380008097a24 */ /* 0x040fe200078e02ff */
[----:B------:R-:W-:Y:S01]  /*f8e0*/  IADD3 R5, R5, R12, RZ ;  /* 0x0000000c05057210 */ /* 0x000fe20007ffe0ff */
[----:B------:R-:W-:Y:S02]  /*f8f0*/  IMAD.IADD R7, R7, 0x1, R11 ;  /* 0x0000000107077824 */ /* 0x000fe400078e020b */
[----:B------:R-:W-:Y:S02]  /*f900*/  IMAD R8, R8, c[0x0][0x448], RZ ;  /* 0x0001120008087a24 */ /* 0x000fe400078e02ff */
[----:B------:R-:W-:Y:S02]  /*f910*/  IMAD R10, R10, c[0x0][0x4e8], R0 ;  /* 0x00013a000a0a7a24 */ /* 0x000fe400078e0200 */
[C---:B------:R-:W-:Y:S01]  /*f920*/  IMAD R12, R16.reuse, c[0x0][0x44c], R8 ;  /* 0x00011300100c7a24 */ /* 0x040fe200078e0208 */
[----:B------:R-:W-:Y:S01]  /*f930*/  SHF.R.S32.HI R8, RZ, 0x1f, R2 ;  /* 0x0000001fff087819 */ /* 0x000fe20000011402 */
[----:B------:R-:W-:-:S04]  /*f940*/  IMAD.WIDE.U32 R6, R16, c[0x0][0x4e0], R6 ;  /* 0x0001380010067a25 */ /* 0x000fc800078e0006 */
[C---:B------:R-:W-:Y:S01]  /*f950*/  IMAD R13, R16.reuse, c[0x0][0x4e4], R9 ;  /* 0x00013900100d7a24 */ /* 0x040fe200078e0209 */
[----:B------:R-:W-:Y:S01]  /*f960*/  SHF.R.S32.HI R9, RZ, 0x1f, R10 ;  /* 0x0000001fff097819 */ /* 0x000fe2000001140a */
[----:B------:R-:W-:Y:S01]  /*f970*/  IMAD.WIDE.U32 R4, R16, c[0x0][0x448], R4 ;  /* 0x0001120010047a25 */ /* 0x000fe200078e0004 */
[----:B------:R-:W-:Y:S02]  /*f980*/  SHF.R.S32.HI R11, RZ, 0x1f, R3 ;  /* 0x0000001fff0b7819 */ /* 0x000fe40000011403 */
[----:B------:R-:W-:Y:S01]  /*f990*/  IADD3 R6, P0, R3, R6, RZ ;  /* 0x0000000603067210 */ /* 0x000fe20007f1e0ff */
[----:B------:R-:W-:Y:S01]  /*f9a0*/  IMAD R3, R8, c[0x0][0x430], RZ ;  /* 0x00010c0008037a24 */ /* 0x000fe200078e02ff */
[----:B------:R-:W-:Y:S01]  /*f9b0*/  IADD3 R5, R5, R12, RZ ;  /* 0x0000000c05057210 */ /* 0x000fe20007ffe0ff */
[----:B------:R-:W-:Y:S01]  /*f9c0*/  IMAD R8, R9, c[0x0][0x4c8], RZ ;  /* 0x0001320009087a24 */ /* 0x000fe200078e02ff */
[----:B------:R-:W-:Y:S01]  /*f9d0*/  IADD3.X R7, R11, R7, R13, P0, !PT ;  /* 0x000000070b077210 */ /* 0x000fe200007fe40d */
[----:B------:R-:W-:-:S02]  /*f9e0*/  IMAD R11, R2, c[0x0][0x434], R3 ;  /* 0x00010d00020b7a24 */ /* 0x000fc400078e0203 */
[----:B------:R-:W-:Y:S02]  /*f9f0*/  IMAD R12, R10, c[0x0][0x4cc], R8 ;  /* 0x000133000a0c7a24 */ /* 0x000fe400078e0208 */
[----:B------:R-:W-:-:S04]  /*fa00*/  IMAD.WIDE.U32 R8, R2, c[0x0][0x430], R4 ;  /* 0x00010c0002087a25 */ /* 0x000fc800078e0004 */
[----:B------:R-:W-:Y:S01]  /*fa10*/  IMAD.WIDE.U32 R4, R10, c[0x0][0x4c8], R6 ;  /* 0x000132000a047a25 */ /* 0x000fe200078e0006 */
[----:B------:R-:W-:-:S03]  /*fa20*/  IADD3 R7, R9, R11, RZ ;  /* 0x0000000b09077210 */ /* 0x000fc60007ffe0ff */
[----:B------:R-:W-:Y:S02]  /*fa30*/  IMAD.MOV R3, RZ, RZ, -R2 ;  /* 0x000000ffff037224 */ /* 0x000fe400078e0a02 */
[----:B------:R-:W-:Y:S02]  /*fa40*/  IMAD.IADD R9, R5, 0x1, R12 ;  /* 0x0000000105097824 */ /* 0x000fe400078e020c */
[----:B------:R-:W-:Y:S02]  /*fa50*/  IMAD R5, R3, c[0x0][0x4e8], R0 ;  /* 0x00013a0003057a24 */ /* 0x000fe400078e0200 */
[----:B------:R-:W-:Y:S02]  /*fa60*/  IMAD.IADD R3, R14, 0x1, R15 ;  /* 0x000000010e037824 */ /* 0x000fe400078e020f */
[----:B------:R-:W1:Y:S01]  /*fa70*/  S2R R14, SR_TID.X ;  /* 0x00000000000e7919 */ /* 0x000e620000002100 */
[----:B------:R-:W-:-:S04]  /*fa80*/  LEA R2, P0, R4, c[0x0][0x4a8], 0x2 ;  /* 0x00012a0004027a11 */ /* 0x000fc800078010ff */
[----:B------:R-:W-:Y:S01]  /*fa90*/  LEA.HI.X R0, R4, c[0x0][0x4ac], R9, 0x2, P0 ;  /* 0x00012b0004007a11 */ /* 0x000fe200000f1409 */
[----:B------:R-:W-:Y:S04]  /*faa0*/  SHFL.IDX PT, R12, R2, RZ, 0x1c1f ;  /* 0x001c1fff020c7589 */ /* 0x000fe800000e0000 */
[----:B------:R-:W2:Y:S04]  /*fab0*/  SHFL.IDX PT, R13, R0, RZ, 0x1c1f ;  /* 0x001c1fff000d7589 */ /* 0x000ea800000e0000 */
[----:B------:R-:W-:Y:S01]  /*fac0*/  SHFL.IDX PT, R10, R2, 0x1, 0x1c1f ;  /* 0x003c1f00020a7f89 */ /* 0x000fe200000e0000 */
[----:B-1----:R-:W-:-:S04]  /*fad0*/  SHF.R.S32.HI R16, RZ, 0x1f, R14 ;  /* 0x0000001fff107819 */ /* 0x002fc8000001140e */
[----:B------:R-:W-:Y:S01]  /*fae0*/  LEA.HI R16, R16, R14, RZ, 0x5 ;  /* 0x0000000e10107211 */ /* 0x000fe200078f28ff */
[----:B------:R-:W1:Y:S03]  /*faf0*/  SHFL.IDX PT, R11, R0, 0x1, 0x1c1f ;  /* 0x003c1f00000b7f89 */ /* 0x000e6600000e0000 */
[----:B------:R-:W-:-:S04]  /*fb00*/  LOP3.LUT R16, R16, 0xffffffe0, RZ, 0xc0, !PT ;  /* 0xffffffe010107812 */ /* 0x000fc800078ec0ff */
[----:B------:R-:W-:Y:S02]  /*fb10*/  IADD3 R16, -R16, R14, RZ ;  /* 0x0000000e10107210 */ /* 0x000fe40007ffe1ff */
[C---:B------:R-:W-:Y:S02]  /*fb20*/  IADD3 R17, R3.reuse, 0x8, RZ ;  /* 0x0000000803117810 */ /* 0x040fe40007ffe0ff */
[----:B------:R-:W-:Y:S02]  /*fb30*/  LOP3.LUT P1, RZ, R16, 0x3, RZ, 0xc0, !PT ;  /* 0x0000000310ff7812 */ /* 0x000fe4000782c0ff */
[----:B------:R-:W-:Y:S01]  /*fb40*/  SHF.R.S32.HI R4, RZ, 0x1f, R5 ;  /* 0x0000001fff047819 */ /* 0x000fe20000011405 */
[----:B------:R-:W-:Y:S01]  /*fb50*/  SHFL.IDX PT, R9, R0, 0x2, 0x1c1f ;  /* 0x005c1f0000097f89 */ /* 0x000fe200000e0000 */
[----:B------:R-:W-:Y:S02]  /*fb60*/  MOV R6, R8 ;  /* 0x0000000800067202 */ /* 0x000fe40000000f00 */
[----:B------:R-:W-:Y:S01]  /*fb70*/  ISETP.GE.OR P4, PT, R3, UR4, P1 ;  /* 0x0000000403007c0c */ /* 0x000fe20008f86670 */
[----:B------:R-:W3:Y:S01]  /*fb80*/  SHFL.IDX PT, R8, R2, 0x2, 0x1c1f ;  /* 0x005c1f0002087f89 */ /* 0x000ee200000e0000 */
[----:B------:R-:W-:-:S03]  /*fb90*/  ISETP.GE.OR P3, PT, R17, UR4, P1 ;  /* 0x0000000411007c0c */ /* 0x000fc60008f66670 */
[----:B------:R-:W-:Y:S04]  /*fba0*/  SHFL.IDX PT, R14, R2, 0x3, 0x1c1f ;  /* 0x007c1f00020e7f89 */ /* 0x000fe800000e0000 */
[----:B------:R4:W3:Y:S01]  /*fbb0*/  SHFL.IDX PT, R15, R0, 0x3, 0x1c1f ;  /* 0x007c1f00000f7f89 */ /* 0x0008e200000e0000 */
[----:B------:R-:W-:-:S03]  /*fbc0*/  IADD3 R16, R3, 0x40, RZ ;  /* 0x0000004003107810 */ /* 0x000fc60007ffe0ff */
[----:B--2---:R2:W-:Y:S01]  /*fbd0*/  @!P4 ST.E [R12.64], R21 ;  /* 0x000000150c00c985 */ /* 0x0045e2000c101906 */
[----:B------:R-:W-:-:S03]  /*fbe0*/  ISETP.GE.OR P2, PT, R16, UR4, P1 ;  /* 0x0000000410007c0c */ /* 0x000fc60008f46670 */
[----:B-1----:R2:W-:Y:S01]  /*fbf0*/  @!P3 ST.E [R10.64], R22 ;  /* 0x000000160a00b985 */ /* 0x0025e2000c101906 */
[----:B------:R-:W-:Y:S01]  /*fc00*/  ISETP.GE.AND P3, PT, R3, UR4, PT ;  /* 0x0000000403007c0c */ /* 0x000fe2000bf66270 */
[----:B----4-:R-:W-:-:S04]  /*fc10*/  IMAD R0, R4, c[0x0][0x428], RZ ;  /* 0x00010a0004007a24 */ /* 0x010fc800078e02ff */
[C---:B------:R-:W-:Y:S02]  /*fc20*/  IMAD R0, R5.reuse, c[0x0][0x42c], R0 ;  /* 0x00010b0005007a24 */ /* 0x040fe400078e0200 */
[----:B------:R-:W-:Y:S01]  /*fc30*/  IMAD.WIDE.U32 R4, R5, c[0x0][0x428], R6 ;  /* 0x00010a0005047a25 */ /* 0x000fe200078e0006 */
[----:B------:R-:W-:-:S04]  /*fc40*/  IADD3 R6, R3, 0x48, RZ ;  /* 0x0000004803067810 */ /* 0x000fc80007ffe0ff */
[----:B------:R-:W-:Y:S01]  /*fc50*/  ISETP.GE.OR P1, PT, R6, UR4, P1 ;  /* 0x0000000406007c0c */ /* 0x000fe20008f26670 */
[----:B------:R-:W-:Y:S01]  /*fc60*/  IMAD.IADD R0, R5, 0x1, R0 ;  /* 0x0000000105007824 */ /* 0x000fe200078e0200 */
[C---:B------:R-:W-:Y:S01]  /*fc70*/  LEA R19, P0, R4.reuse, c[0x0][0x400], 0x2 ;  /* 0x0001000004137a11 */ /* 0x040fe200078010ff */
[----:B---3--:R2:W-:Y:S03]  /*fc80*/  @!P2 ST.E [R8.64], R23 ;  /* 0x000000170800a985 */ /* 0x0085e6000c101906 */
[----:B------:R-:W-:Y:S02]  /*fc90*/  LEA.HI.X R18, R4, c[0x0][0x404], R0, 0x2, P0 ;  /* 0x0001010004127a11 */ /* 0x000fe400000f1400 */
[----:B------:R2:W1:Y:S01]  /*fca0*/  SHFL.IDX PT, R0, R19, RZ, 0x1c1f ;  /* 0x001c1fff13007589 */ /* 0x00046200000e0000 */
[----:B------:R-:W-:Y:S02]  /*fcb0*/  ISETP.GE.AND P2, PT, R17, UR4, PT ;  /* 0x0000000411007c0c */ /* 0x000fe4000bf46270 */
[----:B------:R-:W-:Y:S01]  /*fcc0*/  ISETP.GE.AND P0, PT, R6, UR4, PT ;  /* 0x0000000406007c0c */ /* 0x000fe2000bf06270 */
[----:B------:R2:W3:Y:S04]  /*fcd0*/  SHFL.IDX PT, R2, R18, RZ, 0x1c1f ;  /* 0x001c1fff12027589 */ /* 0x0004e800000e0000 */
[----:B------:R2:W-:Y:S01]  /*fce0*/  @!P1 ST.E [R14.64], R20 ;  /* 0x000000140e009985 */ /* 0x0005e2000c101906 */
[----:B------:R-:W-:Y:S01]  /*fcf0*/  ISETP.GE.AND P1, PT, R16, UR4, PT ;  /* 0x0000000410007c0c */ /* 0x000fe2000bf26270 */
[----:B------:R-:W-:Y:S07]  /*fd00*/  @P3 BRA `(.L_x_1302) ;  /* 0x0000031000003947 */ /* 0x000fee0003800000 */
[----:B-----5:R-:W-:Y:S02]  /*fd10*/  ISETP.GE.AND P4, PT, R47, c[0x0][0x3c8], PT ;  /* 0x0000f2002f007a0c */ /* 0x020fe40003f86270 */
[----:B------:R-:W-:-:S02]  /*fd20*/  ISETP.GE.AND P3, PT, R45, c[0x0][0x3c8], PT ;  /* 0x0000f2002d007a0c */ /* 0x000fc40003f66270 */
[----:B------:R-:W-:-:S09]  /*fd30*/  ISETP.GE.AND P6, PT, R29, c[0x0][0x3c8], PT ;  /* 0x0000f2001d007a0c */ /* 0x000fd20003fc6270 */
[----:B-1----:R-:W-:-:S04]  /*fd40*/  @!P4 LEA R4, P5, R47, R0, 0x2 ;  /* 0x000000002f04c211 */ /* 0x002fc800078a10ff */
[----:B---3--:R-:W-:Y:S02]  /*fd50*/  @!P4 LEA.HI.X R5, R47, R2, R48, 0x2, P5 ;  /* 0x000000022f05c211 */ /* 0x008fe400028f1430 */
[----:B------:R-:W-:-:S03]  /*fd60*/  ISETP.GE.AND P5, PT, R43, c[0x0][0x3c8], PT ;  /* 0x0000f2002b007a0c */ /* 0x000fc60003fa6270 */
[----:B------:R1:W-:Y:S02]  /*fd70*/  @!P4 ST.E.64 [R4.64], R140 ;  /* 0x0000008c0400c985 */ /* 0x0003e4000c101b06 */
[----:B-1----:R-:W-:-:S04]  /*fd80*/  @!P3 LEA R4, P4, R45, R0, 0x2 ;  /* 0x000000002d04b211 */ /* 0x002fc800078810ff */
[----:B------:R-:W-:Y:S02]  /*fd90*/  @!P3 LEA.HI.X R5, R45, R2, R46, 0x2, P4 ;  /* 0x000000022d05b211 */ /* 0x000fe400020f142e */
        /* <DEDUP_REMOVED lines=25> */
[----:B------:R1:W-:Y:S01]  /*ff30*/  @!P3 ST.E.64 [R4.64], R168 ;  /* 0x000000a80400b985 */ /* 0x0003e2000c101b06 */
[----:B--2---:R-:W-:-:S04]  /*ff40*/  @!P5 LEA R10, P3, R31, R0, 0x2 ;  /* 0x000000001f0ad211 */ /* 0x004fc800078610ff */
[----:B------:R-:W-:Y:S02]  /*ff50*/  @!P5 LEA.HI.X R11, R31, R2, R32, 0x2, P3 ;  /* 0x000000021f0bd211 */ /* 0x000fe400018f1420 */
[----:B------:R-:W-:Y:S02]  /*ff60*/  ISETP.GE.AND P5, PT, R27, c[0x0][0x3c8], PT ;  /* 0x0000f2001b007a0c */ /* 0x000fe40003fa6270 */
[----:B------:R-:W-:-:S04]  /*ff70*/  @!P6 LEA R8, P3, R29, R0, 0x2 ;  /* 0x000000001d08e211 */ /* 0x000fc800078610ff */
[----:B------:R-:W-:-:S07]  /*ff80*/  @!P6 LEA.HI.X R9, R29, R2, R30, 0x2, P3 ;  /* 0x000000021d09e211 */ /* 0x000fce00018f141e */
[----:B------:R-:W-:-:S04]  /*ff90*/  @!P5 LEA R6, P3, R27, R0, 0x2 ;  /* 0x000000001b06d211 */ /* 0x000fc800078610ff */
[----:B------:R-:W-:Y:S02]  /*ffa0*/  @!P5 LEA.HI.X R7, R27, R2, R28, 0x2, P3 ;  /* 0x000000021b07d211 */ /* 0x000fe400018f141c */
[----:B-1----:R-:W-:-:S04]  /*ffb0*/  @!P4 LEA R4, P3, R25, R0, 0x2 ;  /* 0x000000001904c211 */ /* 0x002fc800078610ff */
[----:B------:R-:W-:Y:S02]  /*ffc0*/  @!P4 LEA.HI.X R5, R25, R2, R26, 0x2, P3 ;  /* 0x000000021905c211 */ /* 0x000fe400018f141a */
[----:B------:R-:W-:-:S13]  /*ffd0*/  ISETP.GE.AND P3, PT, R31, c[0x0][0x3c8], PT ;  /* 0x0000f2001f007a0c */ /* 0x000fda0003f66270 */
[----:B------:R1:W-:Y:S04]  /*ffe0*/  @!P3 ST.E.64 [R10.64], R68 ;  /* 0x000000440a00b985 */ /* 0x0003e8000c101b06 */
[----:B------:R1:W-:Y:S04]  /*fff0*/  @!P6 ST.E.64 [R8.64], R80 ;  /* 0x000000500800e985 */ /* 0x0003e8000c101b06 */
[----:B------:R1:W-:Y:S04]  /*10000*/  @!P5 ST.E.64 [R6.64], R84 ;  /* 0x000000540600d985 */ /* 0x0003e8000c101b06 */
[----:B------:R1:W-:Y:S02]  /*10010*/  @!P4 ST.E.64 [R4.64], R96 ;  /* 0x000000600400c985 */ /* 0x0003e4000c101b06 */
.L_x_1302:
[----:B------:R-:W-:Y:S05]  /*10020*/  BSYNC B0 ;  /* 0x0000000000007941 */ /* 0x000fea0003800000 */
.L_x_1301:
[----:B---3--:R3:W4:Y:S01]  /*10030*/  SHFL.IDX PT, R2, R18, 0x1, 0x1c1f ;  /* 0x003c1f0012027f89 */ /* 0x00872200000e0000 */
[----:B------:R-:W-:Y:S03]  /*10040*/  BSSY B0, `(.L_x_1303) ;  /* 0x0000033000007945 */ /* 0x000fe60003800000 */
[----:B-1----:R3:W1:Y:S01]  /*10050*/  SHFL.IDX PT, R0, R19, 0x1, 0x1c1f ;  /* 0x003c1f0013007f89 */ /* 0x00266200000e0000 */
[----:B------:R-:W-:Y:S05]  /*10060*/  @P2 BRA `(.L_x_1304) ;  /* 0x0000030000002947 */ /* 0x000fea0003800000 */
[----:B-----5:R-:W-:Y:S02]  /*10070*/  ISETP.GE.AND P2, PT, R47, c[0x0][0x3c8], PT ;  /* 0x0000f2002f007a0c */ /* 0x020fe40003f46270 */
[----:B------:R-:W-:-:S02]  /*10080*/  ISETP.GE.AND P3, PT, R45, c[0x0][0x3c8], PT ;  /* 0x0000f2002d007a0c */ /* 0x000fc40003f66270 */
[----:B------:R-:W-:-:S09]  /*10090*/  ISETP.GE.AND P5, PT, R43, c[0x0][0x3c8], PT ;  /* 0x0000f2002b007a0c */ /* 0x000fd20003fa6270 */
[----:B-1----:R-:W-:-:S04]  /*100a0*/  @!P2 LEA R4, P4, R47, R0, 0x2 ;  /* 0x000000002f04a211 */ /* 0x002fc800078810ff */
[----:B----4-:R-:W-:Y:S02]  /*100b0*/  @!P2 LEA.HI.X R5, R47, R2, R48, 0x2, P4 ;  /* 0x000000022f05a211 */ /* 0x010fe400020f1430 */
        /* <DEDUP_REMOVED lines=8> */
[----:B----4-:R-:W-:Y:S02]  /*10140*/  @!P2 LEA R6, P4, R41, R0, 0x2 ;  /* 0x000000002906a211 */ /* 0x010fe400078810ff */
[----:B------:R1:W-:Y:S01]  /*10150*/  @!P5 ST.E.64 [R4.64], R150 ;  /* 0x000000960400d985 */ /* 0x0003e2000c101b06 */
[----:B------:R-:W-:Y:S02]  /*10160*/  ISETP.GE.AND P5, PT, R37, c[0x0][0x3c8], PT ;  /* 0x0000f20025007a0c */ /* 0x000fe40003fa6270 */
[----:B------:R-:W-:-:S05]  /*10170*/  @!P2 LEA.HI.X R7, R41, R2, R42, 0x2, P4 ;  /* 0x000000022907a211 */ /* 0x000fca00020f142a */
[----:B------:R4:W-:Y:S01]  /*10180*/  @!P2 ST.E.64 [R6.64], R154 ;  /* 0x0000009a0600a985 */ /* 0x0009e2000c101b06 */
[----:B------:R-:W-:Y:S02]  /*10190*/  ISETP.GE.AND P2, PT, R35, c[0x0][0x3c8], PT ;  /* 0x0000f20023007a0c */ /* 0x000fe40003f46270 */
[----:B-1----:R-:W-:-:S04]  /*101a0*/  @!P3 LEA R4, P4, R39, R0, 0x2 ;  /* 0x000000002704b211 */ /* 0x002fc800078810ff */
[----:B------:R-:W-:Y:S02]  /*101b0*/  @!P3 LEA.HI.X R5, R39, R2, R40, 0x2, P4 ;  /* 0x000000022705b211 */ /* 0x000fe400020f1428 */
[----:B----4-:R-:W-:-:S03]  /*101c0*/  @!P5 LEA R6, P4, R37, R0, 0x2 ;  /* 0x000000002506d211 */ /* 0x010fc600078810ff */
        /* <DEDUP_REMOVED lines=15> */
[----:B------:R-:W-:-:S03]  /*102c0*/  ISETP.GE.AND P2, PT, R25, c[0x0][0x3c8], PT ;  /* 0x0000f20019007a0c */ /* 0x000fc60003f46270 */
[----:B------:R1:W-:Y:S01]  /*102d0*/  @!P5 ST.E.64 [R4.64], R70 ;  /* 0x000000460400d985 */ /* 0x0003e2000c101b06 */
[----:B--2---:R-:W-:-:S04]  /*102e0*/  @!P4 LEA R8, P5, R29, R0, 0x2 ;  /* 0x000000001d08c211 */ /* 0x004fc800078a10ff */
[----:B------:R-:W-:Y:S02]  /*102f0*/  @!P4 LEA.HI.X R9, R29, R2, R30, 0x2, P5 ;  /* 0x000000021d09c211 */ /* 0x000fe400028f141e */
[----:B----4-:R-:W-:-:S03]  /*10300*/  @!P3 LEA R6, P5, R27, R0, 0x2 ;  /* 0x000000001b06b211 */ /* 0x010fc600078a10ff */
[----:B------:R2:W-:Y:S01]  /*10310*/  @!P4 ST.E.64 [R8.64], R82 ;  /* 0x000000520800c985 */ /* 0x0005e2000c101b06 */
[----:B------:R-:W-:-:S05]  /*10320*/  @!P3 LEA.HI.X R7, R27, R2, R28, 0x2, P5 ;  /* 0x000000021b07b211 */ /* 0x000fca00028f141c */
[----:B------:R2:W-:Y:S01]  /*10330*/  @!P3 ST.E.64 [R6.64], R86 ;  /* 0x000000560600b985 */ /* 0x0005e2000c101b06 */
[----:B-1----:R-:W-:-:S04]  /*10340*/  @!P2 LEA R4, P5, R25, R0, 0x2 ;  /* 0x000000001904a211 */ /* 0x002fc800078a10ff */
[----:B------:R-:W-:-:S05]  /*10350*/  @!P2 LEA.HI.X R5, R25, R2, R26, 0x2, P5 ;  /* 0x000000021905a211 */ /* 0x000fca00028f141a */
[----:B------:R2:W-:Y:S04]  /*10360*/  @!P2 ST.E.64 [R4.64], R98 ;  /* 0x000000620400a985 */ /* 0x0005e8000c101b06 */
.L_x_1304:
[----:B------:R-:W-:Y:S05]  /*10370*/  BSYNC B0 ;  /* 0x0000000000007941 */ /* 0x000fea0003800000 */
.L_x_1303:
[----:B----4-:R4:W2:Y:S01]  /*10380*/  SHFL.IDX PT, R2, R18, 0x2, 0x1c1f ;  /* 0x005c1f0012027f89 */ /* 0x0108a200000e0000 */
[----:B------:R-:W-:Y:S03]  /*10390*/  BSSY B0, `(.L_x_1305) ;  /* 0x0000033000007945 */ /* 0x000fe60003800000 */
[----:B-1----:R4:W1:Y:S01]  /*103a0*/  SHFL.IDX PT, R0, R19, 0x2, 0x1c1f ;  /* 0x005c1f0013007f89 */ /* 0x00286200000e0000 */
[----:B------:R-:W-:Y:S05]  /*103b0*/  @P1 BRA `(.L_x_1306) ;  /* 0x0000030000001947 */ /* 0x000fea0003800000 */
[----:B-----5:R-:W-:Y:S02]  /*103c0*/  ISETP.GE.AND P3, PT, R47, c[0x0][0x3c8], PT ;  /* 0x0000f2002f007a0c */ /* 0x020fe40003f66270 */
[----:B------:R-:W-:Y:S02]  /*103d0*/  ISETP.GE.AND P5, PT, R45, c[0x0][0x3c8], PT ;  /* 0x0000f2002d007a0c */ /* 0x000fe40003fa6270 */
[----:B------:R-:W-:Y:S02]  /*103e0*/  ISETP.GE.AND P2, PT, R43, c[0x0][0x3c8], PT ;  /* 0x0000f2002b007a0c */ /* 0x000fe40003f46270 */
[----:B------:R-:W-:-:S07]  /*103f0*/  ISETP.GE.AND P1, PT, R41, c[0x0][0x3c8], PT ;  /* 0x0000f20029007a0c */ /* 0x000fce0003f26270 */
[----:B-12---:R-:W-:-:S04]  /*10400*/  @!P3 LEA R4, P4, R47, R0, 0x2 ;  /* 0x000000002f04b211 */ /* 0x006fc800078810ff */
        /* <DEDUP_REMOVED lines=8> */
[----:B------:R-:W-:Y:S02]  /*10490*/  @!P2 LEA.HI.X R5, R43, R2, R44, 0x2, P4 ;  /* 0x000000022b05a211 */ /* 0x000fe400020f142c */
[----:B--2---:R-:W-:-:S03]  /*104a0*/  @!P1 LEA R6, P4, R41, R0, 0x2 ;  /* 0x0000000029069211 */ /* 0x004fc600078810ff */
[----:B------:R1:W-:Y:S01]  /*104b0*/  @!P2 ST.E.64 [R4.64], R128 ;  /* 0x000000800400a985 */ /* 0x0003e2000c101b06 */
[----:B------:R-:W-:Y:S02]  /*104c0*/  @!P1 LEA.HI.X R7, R41, R2, R42, 0x2, P4 ;  /* 0x0000000229079211 */ /* 0x000fe400020f142a */
[----:B------:R-:W-:-:S03]  /*104d0*/  ISETP.GE.AND P2, PT, R35, c[0x0][0x3c8], PT ;  /* 0x0000f20023007a0c */ /* 0x000fc60003f46270 */
[----:B------:R2:W-:Y:S01]  /*104e0*/  @!P1 ST.E.64 [R6.64], R124 ;  /* 0x0000007c06009985 */ /* 0x0005e2000c101b06 */
[----:B------:R-:W-:Y:S02]  /*104f0*/  ISETP.GE.AND P1, PT, R33, c[0x0][0x3c8], PT ;  /* 0x0000f20021007a0c */ /* 0x000fe40003f26270 */
[----:B-1----:R-:W-:-:S04]  /*10500*/  @!P3 LEA R4, P4, R39, R0, 0x2 ;  /* 0x000000002704b211 */ /* 0x002fc800078810ff */
[----:B------:R-:W-:Y:S02]  /*10510*/  @!P3 LEA.HI.X R5, R39, R2, R40, 0x2, P4 ;  /* 0x000000022705b211 */ /* 0x000fe400020f1428 */
[----:B------:R-:W-:-:S03]  /*10520*/  @!P5 LEA R8, P4, R37, R0, 0x2 ;  /* 0x000000002508d211 */ /* 0x000fc600078810ff */
[----:B------:R1:W-:Y:S01]  /*10530*/  @!P3 ST.E.64 [R4.64], R120 ;  /* 0x000000780400b985 */ /* 0x0003e2000c101b06 */
[----:B------:R-:W-:Y:S02]  /*10540*/  @!P5 LEA.HI.X R9, R37, R2, R38, 0x2, P4 ;  /* 0x000000022509d211 */ /* 0x000fe400020f1426 */
[----:B------:R-:W-:Y:S02]  /*10550*/  ISETP.GE.AND P4, PT, R31, c[0x0][0x3c8], PT ;  /* 0x0000f2001f007a0c */ /* 0x000fe40003f86270 */
[C---:B--2---:R-:W-:Y:S01]  /*10560*/  @!P2 LEA R6, P3, R35.reuse, R0, 0x2 ;  /* 0x000000002306a211 */ /* 0x044fe200078610ff */
[----:B------:R2:W-:Y:S03]  /*10570*/  @!P5 ST.E.64 [R8.64], R116 ;  /* 0x000000740800d985 */ /* 0x0005e6000c101b06 */
        /* <DEDUP_REMOVED lines=8> */
[----:B------:R-:W-:Y:S02]  /*10600*/  ISETP.GE.AND P1, PT, R25, c[0x0][0x3c8], PT ;  /* 0x0000f20019007a0c */ /* 0x000fe40003f26270 */
[----:B------:R-:W-:Y:S02]  /*10610*/  @!P4 LEA.HI.X R11, R31, R2, R32, 0x2, P5 ;  /* 0x000000021f0bc211 */ /* 0x000fe400028f1420 */
[----:B--2---:R-:W-:-:S03]  /*10620*/  @!P3 LEA R8, P5, R29, R0, 0x2 ;  /* 0x000000001d08b211 */ /* 0x004fc600078a10ff */
[----:B------:R2:W-:Y:S01]  /*10630*/  @!P4 ST.E.64 [R10.64], R72 ;  /* 0x000000480a00c985 */ /* 0x0005e2000c101b06 */
[----:B------:R-:W-:Y:S02]  /*10640*/  @!P3 LEA.HI.X R9, R29, R2, R30, 0x2, P5 ;  /* 0x000000021d09b211 */ /* 0x000fe400028f141e */
[----:B---3--:R-:W-:-:S03]  /*10650*/  @!P2 LEA R6, P5, R27, R0, 0x2 ;  /* 0x000000001b06a211 */ /* 0x008fc600078a10ff */
[----:B------:R2:W-:Y:S01]  /*10660*/  @!P3 ST.E.64 [R8.64], R76 ;  /* 0x0000004c0800b985 */ /* 0x0005e2000c101b06 */
[----:B------:R-:W-:-:S05]  /*10670*/  @!P2 LEA.HI.X R7, R27, R2, R28, 0x2, P5 ;  /* 0x000000021b07a211 */ /* 0x000fca00028f141c */
[----:B------:R2:W-:Y:S01]  /*10680*/  @!P2 ST.E.64 [R6.64], R88 ;  /* 0x000000580600a985 */ /* 0x0005e2000c101b06 */
[----:B-1----:R-:W-:-:S04]  /*10690*/  @!P1 LEA R4, P5, R25, R0, 0x2 ;  /* 0x0000000019049211 */ /* 0x002fc800078a10ff */
[----:B------:R-:W-:-:S05]  /*106a0*/  @!P1 LEA.HI.X R5, R25, R2, R26, 0x2, P5 ;  /* 0x0000000219059211 */ /* 0x000fca00028f141a */
[----:B------:R2:W-:Y:S04]  /*106b0*/  @!P1 ST.E.64 [R4.64], R92 ;  /* 0x0000005c04009985 */ /* 0x0005e8000c101b06 */
.L_x_1306:
[----:B------:R-:W-:Y:S05]  /*106c0*/  BSYNC B0 ;  /* 0x0000000000007941 */ /* 0x000fea0003800000 */
.L_x_1305:
[----:B--2---:R2:W3:Y:S04]  /*106d0*/  SHFL.IDX PT, R2, R18, 0x3, 0x1c1f ;  /* 0x007c1f0012027f89 */ /* 0x0044e800000e0000 */
[----:B-1----:R2:W1:Y:S01]  /*106e0*/  SHFL.IDX PT, R0, R19, 0x3, 0x1c1f ;  /* 0x007c1f0013007f89 */ /* 0x00246200000e0000 */
[----:B------:R-:W-:Y:S05]  /*106f0*/  @P0 BRA `(.L_x_1307) ;  /* 0x000005e000000947 */ /* 0x000fea0003800000 */
[----:B-----5:R-:W-:Y:S02]  /*10700*/  ISETP.GE.AND P1, PT, R47, c[0x0][0x3c8], PT ;  /* 0x0000f2002f007a0c */ /* 0x020fe40003f26270 */
[----:B------:R-:W-:Y:S02]  /*10710*/  ISETP.GE.AND P2, PT, R45, c[0x0][0x3c8], PT ;  /* 0x0000f2002d007a0c */ /* 0x000fe40003f46270 */
[----:B------:R-:W-:Y:S02]  /*10720*/  ISETP.GE.AND P4, PT, R43, c[0x0][0x3c8], PT ;  /* 0x0000f2002b007a0c */ /* 0x000fe40003f86270 */
[----:B------:R-:W-:-:S07]  /*10730*/  ISETP.GE.AND P3, PT, R41, c[0x0][0x3c8], PT ;  /* 0x0000f20029007a0c */ /* 0x000fce0003f66270 */
[----:B-1----:R-:W-:-:S04]  /*10740*/  @!P1 LEA R4, P0, R47, R0, 0x2 ;  /* 0x000000002f049211 */ /* 0x002fc800078010ff */
[----:B---3--:R-:W-:Y:S02]  /*10750*/  @!P1 LEA.HI.X R5, R47, R2, R48, 0x2, P0 ;  /* 0x000000022f059211 */ /* 0x008fe400000f1430 */
[----:B------:R-:W-:-:S03]  /*10760*/  @!P2 LEA R6, P0, R45, R0, 0x2 ;  /* 0x000000002d06a211 */ /* 0x000fc600078010ff */
[----:B------:R1:W-:Y:S01]  /*10770*/  @!P1 ST.E.64 [R4.64], R138 ;  /* 0x0000008a04009985 */ /* 0x0003e2000c101b06 */
[----:B------:R-:W-:Y:S02]  /*10780*/  ISETP.GE.AND P1, PT, R39, c[0x0][0x3c8], PT ;  /* 0x0000f20027007a0c */ /* 0x000fe40003f26270 */
[----:B------:R-:W-:Y:S02]  /*10790*/  @!P2 LEA.HI.X R7, R45, R2, R46, 0x2, P0 ;  /* 0x000000022d07a211 */ /* 0x000fe400000f142e */
[----:B------:R-:W-:-:S03]  /*107a0*/  ISETP.GE.AND P0, PT, R37, c[0x0][0x3c8], PT ;  /* 0x0000f20025007a0c */ /* 0x000fc60003f06270 */
[----:B------:R3:W-:Y:S01]  /*107b0*/  @!P2 ST.E.64 [R6.64], R134 ;  /* 0x000000860600a985 */ /* 0x0007e2000c101b06 */
[----:B------:R-:W-:-:S04]  /*107c0*/  @!P3 LEA R8, P2, R41, R0, 0x2 ;  /* 0x000000002908b211 */ /* 0x000fc800078410ff */
[----:B------:R-:W-:Y:S02]  /*107d0*/  @!P3 LEA.HI.X R9, R41, R2, R42, 0x2, P2 ;  /* 0x000000022909b211 */ /* 0x000fe400010f142a */
[----:B-1----:R-:W-:-:S04]  /*107e0*/  @!P4 LEA R4, P5, R43, R0, 0x2 ;  /* 0x000000002b04c211 */ /* 0x002fc800078a10ff */
[----:B------:R-:W-:Y:S02]  /*107f0*/  @!P4 LEA.HI.X R5, R43, R2, R44, 0x2, P5 ;  /* 0x000000022b05c211 */ /* 0x000fe400028f142c */
[----:B---3--:R-:W-:-:S03]  /*10800*/  @!P0 LEA R6, P2, R37, R0, 0x2 ;  /* 0x0000000025068211 */ /* 0x008fc600078410ff */
[----:B------:R1:W-:Y:S01]  /*10810*/  @!P4 ST.E.64 [R4.64], R130 ;  /* 0x000000820400c985 */ /* 0x0003e2000c101b06 */
[----:B------:R-:W-:Y:S02]  /*10820*/  ISETP.GE.AND P4, PT, R35, c[0x0][0x3c8], PT ;  /* 0x0000f20023007a0c */ /* 0x000fe40003f86270 */
[----:B------:R-:W-:Y:S01]  /*10830*/  @!P0 LEA.HI.X R7, R37, R2, R38, 0x2, P2 ;  /* 0x0000000225078211 */ /* 0x000fe200010f1426 */
[----:B------:R-:W-:Y:S01]  /*10840*/  @!P3 ST.E.64 [R8.64], R126 ;  /* 0x0000007e0800b985 */ /* 0x000fe2000c101b06 */
[----:B------:R-:W-:Y:S02]  /*10850*/  ISETP.GE.AND P3, PT, R33, c[0x0][0x3c8], PT ;  /* 0x0000f20021007a0c */ /* 0x000fe40003f66270 */
[----:B------:R-:W-:Y:S02]  /*10860*/  ISETP.GE.AND P2, PT, R31, c[0x0][0x3c8], PT ;  /* 0x0000f2001f007a0c */ /* 0x000fe40003f46270 */
[----:B-1----:R-:W-:-:S04]  /*10870*/  @!P1 LEA R4, P5, R39, R0, 0x2 ;  /* 0x0000000027049211 */ /* 0x002fc800078a10ff */
[----:B------:R-:W-:-:S05]  /*10880*/  @!P1 LEA.HI.X R5, R39, R2, R40, 0x2, P5 ;  /* 0x0000000227059211 */ /* 0x000fca00028f1428 */
[----:B------:R1:W-:Y:S01]  /*10890*/  @!P1 ST.E.64 [R4.64], R122 ;  /* 0x0000007a04009985 */ /* 0x0003e2000c101b06 */
[----:B------:R-:W-:-:S03]  /*108a0*/  ISETP.GE.AND P1, PT, R29, c[0x0][0x3c8], PT ;  /* 0x0000f2001d007a0c */ /* 0x000fc60003f26270 */
[----:B------:R3:W-:Y:S01]  /*108b0*/  @!P0 ST.E.64 [R6.64], R118 ;  /* 0x0000007606008985 */ /* 0x0007e2000c101b06 */
[----:B------:R-:W-:Y:S02]  /*108c0*/  ISETP.GE.AND P0, PT, R27, c[0x0][0x3c8], PT ;  /* 0x0000f2001b007a0c */ /* 0x000fe40003f06270 */
[----:B-1----:R-:W-:-:S04]  /*108d0*/  @!P4 LEA R4, P5, R35, R0, 0x2 ;  /* 0x000000002304c211 */ /* 0x002fc800078a10ff */
[----:B------:R-:W-:Y:S02]  /*108e0*/  @!P4 LEA.HI.X R5, R35, R2, R36, 0x2, P5 ;  /* 0x000000022305c211 */ /* 0x000fe400028f1424 */
[----:B------:R-:W-:-:S03]  /*108f0*/  @!P3 LEA R10, P5, R33, R0, 0x2 ;  /* 0x00000000210ab211 */ /* 0x000fc600078a10ff */
[----:B------:R1:W-:Y:S01]  /*10900*/  @!P4 ST.E.64 [R4.64], R114 ;  /* 0x000000720400c985 */ /* 0x0003e2000c101b06 */
[----:B------:R-:W-:Y:S02]  /*10910*/  @!P2 LEA R8, P4, R31, R0, 0x2 ;  /* 0x000000001f08a211 */ /* 0x000fe400078810ff */
[----:B------:R-:W-:Y:S02]  /*10920*/  @!P3 LEA.HI.X R11, R33, R2, R34, 0x2, P5 ;  /* 0x00000002210bb211 */ /* 0x000fe400028f1422 */
[----:B---3--:R-:W-:Y:S02]  /*10930*/  @!P1 LEA R6, P5, R29, R0, 0x2 ;  /* 0x000000001d069211 */ /* 0x008fe400078a10ff */
[-C--:B------:R-:W-:Y:S01]  /*10940*/  @!P2 LEA.HI.X R9, R31, R2.reuse, R32, 0x2, P4 ;  /* 0x000000021f09a211 */ /* 0x080fe200020f1420 */
[----:B------:R3:W-:Y:S01]  /*10950*/  @!P3 ST.E.64 [R10.64], R110 ;  /* 0x0000006e0a00b985 */ /* 0x0007e2000c101b06 */
[----:B------:R-:W-:-:S03]  /*10960*/  @!P1 LEA.HI.X R7, R29, R2, R30, 0x2, P5 ;  /* 0x000000021d079211 */ /* 0x000fc600028f141e */
[----:B------:R3:W-:Y:S04]  /*10970*/  @!P2 ST.E.64 [R8.64], R74 ;  /* 0x0000004a0800a985 */ /* 0x0007e8000c101b06 */
[----:B------:R3:W-:Y:S01]  /*10980*/  @!P1 ST.E.64 [R6.64], R78 ;  /* 0x0000004e06009985 */ /* 0x0007e2000c101b06 */
[----:B-1----:R-:W-:-:S04]  /*10990*/  @!P0 LEA R4, P4, R27, R0, 0x2 ;  /* 0x000000001b048211 */ /* 0x002fc800078810ff */
[----:B------:R-:W-:-:S05]  /*109a0*/  @!P0 LEA.HI.X R5, R27, R2, R28, 0x2, P4 ;  /* 0x000000021b058211 */ /* 0x000fca00020f141c */
[----:B------:R3:W-:Y:S01]  /*109b0*/  @!P0 ST.E.64 [R4.64], R90 ;  /* 0x0000005a04008985 */ /* 0x0007e2000c101b06 */
[----:B------:R-:W-:-:S13]  /*109c0*/  ISETP.GE.AND P0, PT, R25, c[0x0][0x3c8], PT ;  /* 0x0000f20019007a0c */ /* 0x000fda0003f06270 */
[----:B------:R-:W-:Y:S05]  /*109d0*/  @P0 BRA `(.L_x_1307) ;  /* 0x0000030000000947 */ /* 0x000fea0003800000 */
[----:B---3--:R-:W-:-:S04]  /*109e0*/  LEA R4, P0, R25, R0, 0x2 ;  /* 0x0000000019047211 */ /* 0x008fc800078010ff */
[----:B------:R-:W-:-:S05]  /*109f0*/  LEA.HI.X R5, R25, R2, R26, 0x2, P0 ;  /* 0x0000000219057211 */ /* 0x000fca00000f141a */
[----:B------:R1:W-:Y:S01]  /*10a00*/  ST.E.64 [R4.64], R94 ;  /* 0x0000005e04007985 */ /* 0x0003e2000c101b06 */
[----:B------:R-:W-:Y:S05]  /*10a10*/  BRA `(.L_x_1307) ;  /* 0x000002c000007947 */ /* 0x000fea0003800000 */
.L_x_1299:
[----:B------:R-:W2:Y:S02]  /*10a20*/  S2R R4, SR_TID.X ;  /* 0x0000000000047919 */ /* 0x000ea40000002100 */
[----:B--2---:R-:W-:-:S13]  /*10a30*/  ISETP.GT.AND P0, PT, R4, 0x7f, PT ;  /* 0x0000007f0400780c */ /* 0x004fda0003f04270 */
[----:B------:R-:W-:Y:S05]  /*10a40*/  @P0 BRA `(.L_x_1307) ;  /* 0x0000029000000947 */ /* 0x000fea0003800000 */
[----:B------:R-:W2:Y:S01]  /*10a50*/  LDL.LU R3, [R1+0x78] ;  /* 0x0000780001037983 */ /* 0x000ea20000300800 */
[----:B------:R-:W-:-:S05]  /*10a60*/  MOV R2, c[0x0][0x4e8] ;  /* 0x00013a0000027a02 */ /* 0x000fca0000000f00 */
[----:B------:R-:W-:Y:S01]  /*10a70*/  IMAD R0, R2, c[0x0][0x388], RZ ;  /* 0x0000e20002007a24 */ /* 0x000fe200078e02ff */
[----:B--2---:R-:W-:-:S04]  /*10a80*/  IADD3 R4, R3, R4, RZ ;  /* 0x0000000403047210 */ /* 0x004fc80007ffe0ff */
[----:B------:R-:W-:-:S13]  /*10a90*/  ISETP.GE.AND P0, PT, R4, R0, PT ;  /* 0x000000000400720c */ /* 0x000fda0003f06270 */
[----:B------:R-:W-:Y:S05]  /*10aa0*/  @P0 BRA `(.L_x_1307) ;  /* 0x0000023000000947 */ /* 0x000fea0003800000 */
[----:B------:R-:W2:Y:S04]  /*10ab0*/  LDL.LU R3, [R1+0x44] ;  /* 0x0000440001037983 */ /* 0x000ea80000300800 */
[----:B------:R-:W3:Y:S04]  /*10ac0*/  LDL.LU R9, [R1+0x40] ;  /* 0x0000400001097983 */ /* 0x000ee80000300800 */
[----:B------:R-:W4:Y:S01]  /*10ad0*/  LDL.LU R8, [R1+0x48] ;  /* 0x0000480001087983 */ /* 0x000f220000300800 */
[----:B------:R-:W-:-:S13]  /*10ae0*/  ISETP.NE.AND P0, PT, R2, 0x1, PT ;  /* 0x000000010200780c */ /* 0x000fda0003f05270 */
[----:B------:R-:W-:Y:S01]  /*10af0*/  @P0 IMAD.HI.U32 R7, R4, c[0x0][0x4ec], RZ ;  /* 0x00013b0004070a27 */ /* 0x000fe200078e00ff */
[----:B--2---:R-:W-:Y:S02]  /*10b00*/  SHF.R.S32.HI R0, RZ, 0x1f, R3 ;  /* 0x0000001fff007819 */ /* 0x004fe40000011403 */
[----:B---3--:R-:W-:-:S03]  /*10b10*/  SHF.R.S32.HI R6, RZ, 0x1f, R9 ;  /* 0x0000001fff067819 */ /* 0x008fc60000011409 */
[----:B------:R-:W-:-:S04]  /*10b20*/  IMAD R0, R0, c[0x0][0x4d0], RZ ;  /* 0x0001340000007a24 */ /* 0x000fc800078e02ff */
[C---:B------:R-:W-:Y:S01]  /*10b30*/  IMAD R5, R3.reuse, c[0x0][0x4d4], R0 ;  /* 0x0001350003057a24 */ /* 0x040fe200078e0200 */
[----:B------:R-:W-:Y:S01]  /*10b40*/  MOV R0, R4 ;  /* 0x0000000400007202 */ /* 0x000fe20000000f00 */
[----:B------:R-:W-:Y:S01]  /*10b50*/  IMAD.WIDE.U32 R2, R3, c[0x0][0x4d0], RZ ;  /* 0x0001340003027a25 */ /* 0x000fe200078e00ff */
[----:B------:R-:W-:-:S03]  /*10b60*/  @P0 SHF.R.U32.HI R0, RZ, c[0x0][0x4f0], R7 ;  /* 0x00013c00ff000a19 */ /* 0x000fc60000011607 */
[----:B------:R-:W-:Y:S01]  /*10b70*/  IMAD R6, R6, c[0x0][0x4d8], RZ ;  /* 0x0001360006067a24 */ /* 0x000fe200078e02ff */
[----:B------:R-:W-:Y:S02]  /*10b80*/  IADD3 R3, R3, R5, RZ ;  /* 0x0000000503037210 */ /* 0x000fe40007ffe0ff */
[----:B----4-:R-:W-:Y:S01]  /*10b90*/  SHF.R.S32.HI R5, RZ, 0x1f, R8 ;  /* 0x0000001fff057819 */ /* 0x010fe20000011408 */
[C---:B------:R-:W-:Y:S01]  /*10ba0*/  IMAD R7, R9.reuse, c[0x0][0x4dc], R6 ;  /* 0x0001370009077a24 */ /* 0x040fe200078e0206 */
[----:B------:R-:W-:Y:S01]  /*10bb0*/  IADD3 R6, -R0, RZ, RZ ;  /* 0x000000ff00067210 */ /* 0x000fe20007ffe1ff */
[----:B------:R-:W-:-:S04]  /*10bc0*/  IMAD.WIDE.U32 R2, R9, c[0x0][0x4d8], R2 ;  /* 0x0001360009027a25 */ /* 0x000fc800078e0002 */
[----:B------:R-:W-:Y:S01]  /*10bd0*/  IMAD R5, R5, c[0x0][0x4e0], RZ ;  /* 0x0001380005057a24 */ /* 0x000fe200078e02ff */
[----:B------:R-:W-:Y:S01]  /*10be0*/  IADD3 R3, R3, R7, RZ ;  /* 0x0000000703037210 */ /* 0x000fe20007ffe0ff */
[----:B------:R-:W-:Y:S01]  /*10bf0*/  IMAD R4, R6, c[0x0][0x4e8], R4 ;  /* 0x00013a0006047a24 */ /* 0x000fe200078e0204 */
[----:B------:R-:W-:Y:S01]  /*10c00*/  SHF.R.S32.HI R7, RZ, 0x1f, R0 ;  /* 0x0000001fff077819 */ /* 0x000fe20000011400 */
[C---:B------:R-:W-:Y:S02]  /*10c10*/  IMAD R6, R8.reuse, c[0x0][0x4e4], R5 ;  /* 0x0001390008067a24 */ /* 0x040fe400078e0205 */
[----:B------:R-:W-:Y:S01]  /*10c20*/  IMAD.WIDE.U32 R2, R8, c[0x0][0x4e0], R2 ;  /* 0x0001380008027a25 */ /* 0x000fe200078e0002 */
[----:B------:R-:W-:-:S04]  /*10c30*/  SHF.R.S32.HI R5, RZ, 0x1f, R4 ;  /* 0x0000001fff057819 */ /* 0x000fc80000011404 */
[----:B------:R-:W-:Y:S01]  /*10c40*/  IADD3 R2, P0, R0, R2, RZ ;  /* 0x0000000200027210 */ /* 0x000fe20007f1e0ff */
[----:B------:R-:W-:-:S03]  /*10c50*/  IMAD R0, R5, c[0x0][0x4c8], RZ ;  /* 0x0001320005007a24 */ /* 0x000fc600078e02ff */
[----:B------:R-:W-:Y:S01]  /*10c60*/  IADD3.X R3, R7, R3, R6, P0, !PT ;  /* 0x0000000307037210 */ /* 0x000fe200007fe406 */
[----:B------:R-:W-:-:S04]  /*10c70*/  IMAD R0, R4, c[0x0][0x4cc], R0 ;  /* 0x0001330004007a24 */ /* 0x000fc800078e0200 */
[----:B------:R-:W-:-:S05]  /*10c80*/  IMAD.WIDE.U32 R2, R4, c[0x0][0x4c8], R2 ;  /* 0x0001320004027a25 */ /* 0x000fca00078e0002 */
[----:B------:R-:W-:Y:S02]  /*10c90*/  IADD3 R0, R3, R0, RZ ;  /* 0x0000000003007210 */ /* 0x000fe40007ffe0ff */
[----:B------:R-:W-:-:S04]  /*10ca0*/  LEA R4, P0, R2, c[0x0][0x4a8], 0x2 ;  /* 0x00012a0002047a11 */ /* 0x000fc800078010ff */
[----:B------:R-:W-:Y:S02]  /*10cb0*/  LEA.HI.X R5, R2, c[0x0][0x4ac], R0, 0x2, P0 ;  /* 0x00012b0002057a11 */ /* 0x000fe400000f1400 */
[----:B------:R-:W-:-:S05]  /*10cc0*/  MOV R0, 0xff800000 ;  /* 0xff80000000007802 */ /* 0x000fca0000000f00 */
[----:B------:R2:W-:Y:S02]  /*10cd0*/  STG.E [R4.64], R0 ;  /* 0x0000000004007986 */ /* 0x0005e4000c101906 */
.L_x_1307:
[----:B------:R-:W-:Y:S05]  /*10ce0*/  BSYNC B1 ;  /* 0x0000000000017941 */ /* 0x000fea0003800000 */
.L_x_1298:
[----:B-12---:R-:W2:Y:S02]  /*10cf0*/  LDL R0, [R1+0xb8] ;  /* 0x0000b80001007983 */ /* 0x006ea40000100800 */
[----:B--2---:R-:W-:-:S13]  /*10d00*/  ISETP.NE.AND P0, PT, R0, RZ, PT ;  /* 0x000000ff0000720c */ /* 0x004fda0003f05270 */
[----:B------:R-:W-:Y:S01]  /*10d10*/  @P0 WARPSYNC 0xffffffff ;  /* 0xffffffff00000948 */ /* 0x000fe20003800000 */
[----:B------:R-:W-:Y:S06]  /*10d20*/  @P0 BAR.SYNC.DEFER_BLOCKING 0x5, 0x80 ;  /* 0x0142000000000b1d */ /* 0x000fec0000010000 */
[----:B------:R-:W1:Y:S04]  /*10d30*/  @P0 LDS R0, [0xc100] ;  /* 0x00c10000ff000984 */ /* 0x000e680000000800 */
[----:B-1----:R1:W-:Y:S04]  /*10d40*/  @P0 STL [R1+0x7c], R0 ;  /* 0x00007c0001000387 */ /* 0x0023e80000100800 */
[----:B------:R-:W-:Y:S06]  /*10d50*/  @P0 BAR.ARV 0x4, 0x80 ;  /* 0x0102000000000b1d */ /* 0x000fec0000002000 */
[----:B------:R-:W-:Y:S05]  /*10d60*/  @P0 BRA `(.L_x_1308) ;  /* 0x0000009000000947 */ /* 0x000fea0003800000 */
[----:B------:R-:W-:Y:S05]  /*10d70*/  BRA.DIV ~URZ, `(.L_x_1309) ;  /* 0x00002f427f007947 */ /* 0x000fea000b800000 */
[----:B-1----:R1:W2:Y:S02]  /*10d80*/  SHFL.IDX PT, R0, R24, RZ, 0x1f ;  /* 0x00001fff18007589 */ /* 0x0022a400000e0000 */
.L_x_1334:
[----:B---3--:R-:W3:Y:S01]  /*10d90*/  S2R R2, SR_TID.X ;  /* 0x0000000000027919 */ /* 0x008ee20000002100 */
[----:B------:R-:W-:Y:S03]  /*10da0*/  WARPSYNC 0xffffffff ;  /* 0xffffffff00007948 */ /* 0x000fe60003800000 */
[----:B------:R-:W-:Y:S06]  /*10db0*/  BAR.SYNC.DEFER_BLOCKING 0x4, 0x80 ;  /* 0x0102000000007b1d */ /* 0x000fec0000010000 */
[----:B--2---:R2:W-:Y:S01]  /*10dc0*/  STL [R1+0x7c], R0 ;  /* 0x00007c0001007387 */ /* 0x0045e20000100800 */
[----:B---3--:R-:W-:-:S13]  /*10dd0*/  LOP3.LUT P0, RZ, R2, 0x7f, RZ, 0xc0, !PT ;  /* 0x0000007f02ff7812 */ /* 0x008fda000780c0ff */
[----:B------:R2:W-:Y:S04]  /*10de0*/  @!P0 STS [0xc100], R24 ;  /* 0x00c10018ff008388 */ /* 0x0005e80000000800 */
[----:B------:R-:W-:Y:S06]  /*10df0*/  BAR.ARV 0x5, 0x80 ;  /* 0x0142000000007b1d */ /* 0x000fec0000002000 */
.L_x_1308:
[----:B-12---:R-:W2:Y:S02]  /*10e00*/  LDL R0, [R1+0x7c] ;  /* 0x00007c0001007983 */ /* 0x006ea40000100800 */
[----:B--2---:R-:W-:-:S13]  /*10e10*/  ISETP.GE.AND P0, PT, R0, c[0x0][0x538], PT ;  /* 0x00014e0000007a0c */ /* 0x004fda0003f06270 */
[----:B---345:R-:W-:Y:S01]  /*10e20*/  @P0 CALL.REL.NOINC `(.L_x_1310) ;  /* 0x0000001000000944 */ /* 0x038fe20003c00000 */
[----:B------:R-:W-:Y:S05]  /*10e30*/  BRA `(.L_x_1311) ;  /* 0xfffefcb000007947 */ /* 0x000fea000383ffff */
.L_x_1310:
[----:B------:R-:W-:Y:S05]  /*10e40*/  EXIT ;  /* 0x000000000000794d */ /* 0x000fea0003800000 */
.L_x_1256:
[----:B------:R-:W-:Y:S01]  /*10e50*/  IMAD.MOV.U32 R5, RZ, RZ, R10 ;  /* 0x000000ffff057224 */ /* 0x000fe200078e000a */
[----:B------:R-:W-:Y:S01]  /*10e60*/  MOV R3, RZ ;  /* 0x000000ff00037202 */ /* 0x000fe20000000f00 */
[----:B------:R-:W-:Y:S01]  /*10e70*/  IMAD.MOV.U32 R0, RZ, RZ, 0x1c1f ;  /* 0x00001c1fff007424 */ /* 0x000fe200078e00ff */
[----:B------:R-:W-:Y:S02]  /*10e80*/  MOV R2, 0x10ea0 ;  /* 0x00010ea000027802 */ /* 0x000fe40000000f00 */
[----:B-----5:R-:W-:Y:S05]  /*10e90*/  CALL.REL.NOINC `($__internal_18_$__cuda_sm70_shflsync_idx_p) ;  /* 0x00002ee000007944 */ /* 0x020fea0003c00000 */
[----:B------:R-:W-:Y:S01]  /*10ea0*/  MOV R4, R0 ;  /* 0x0000000000047202 */ /* 0x000fe20000000f00 */
[----:B------:R-:W-:Y:S05]  /*10eb0*/  BRA `(.L_x_1312) ;  /* 0xffff09f000007947 */ /* 0x000fea000383ffff */
.L_x_1257:
[----:B------:R-:W-:Y:S01]  /*10ec0*/  IMAD.MOV.U32 R5, RZ, RZ, R12 ;  /* 0x000000ffff057224 */ /* 0x000fe200078e000c */
[----:B------:R-:W-:Y:S01]  /*10ed0*/  MOV R3, RZ ;  /* 0x000000ff00037202 */ /* 0x000fe20000000f00 */
[----:B------:R-:W-:Y:S01]  /*10ee0*/  IMAD.MOV.U32 R0, RZ, RZ, 0x1c1f ;  /* 0x00001c1fff007424 */ /* 0x000fe200078e00ff */
[----:B------:R-:W-:Y:S02]  /*10ef0*/  MOV R2, 0x10f10 ;  /* 0x00010f1000027802 */ /* 0x000fe40000000f00 */
[----:B-12--5:R-:W-:Y:S05]  /*10f00*/  CALL.REL.NOINC `($__internal_18_$__cuda_sm70_shflsync_idx_p) ;  /* 0x00002e7000007944 */ /* 0x026fea0003c00000 */
[----:B------:R-:W-:Y:S05]  /*10f10*/  BRA `(.L_x_1313) ;  /* 0xffff09b000007947 */ /* 0x000fea000383ffff */
.L_x_1260:
[----:B------:R-:W-:Y:S01]  /*10f20*/  IMAD.MOV.U32 R5, RZ, RZ, R10 ;  /* 0x000000ffff057224 */ /* 0x000fe200078e000a */
[----:B-1----:R-:W-:Y:S01]  /*10f30*/  MOV R3, 0x1 ;  /* 0x0000000100037802 */ /* 0x002fe20000000f00 */
[----:B----4-:R-:W-:Y:S01]  /*10f40*/  IMAD.MOV.U32 R0, RZ, RZ, 0x1c1f ;  /* 0x00001c1fff007424 */ /* 0x010fe200078e00ff */
[----:B------:R-:W-:-:S02]  /*10f50*/  MOV R2, 0x10f70 ;  /* 0x00010f7000027802 */ /* 0x000fc40000000f00 */
[----:B--2--5:R-:W-:Y:S05]  /*10f60*/  CALL.REL.NOINC `($__internal_18_$__cuda_sm70_shflsync_idx_p) ;  /* 0x00002e1000007944 */ /* 0x024fea0003c00000 */
[----:B------:R-:W-:Y:S01]  /*10f70*/  IMAD.MOV.U32 R4, RZ, RZ, R0 ;  /* 0x000000ffff047224 */ /* 0x000fe200078e0000 */
[----:B------:R-:W-:Y:S01]  /*10f80*/  MOV R3, 0x1 ;  /* 0x0000000100037802 */ /* 0x000fe20000000f00 */
[----:B------:R-:W-:Y:S01]  /*10f90*/  IMAD.MOV.U32 R5, RZ, RZ, R12 ;  /* 0x000000ffff057224 */ /* 0x000fe200078e000c */
[----:B------:R-:W-:-:S02]  /*10fa0*/  MOV R0, 0x1c1f ;  /* 0x00001c1f00007802 */ /* 0x000fc40000000f00 */
[----:B------:R-:W-:Y:S02]  /*10fb0*/  MOV R2, 0x10fd0 ;  /* 0x00010fd000027802 */ /* 0x000fe40000000f00 */
[----:B------:R-:W-:Y:S05]  /*10fc0*/  CALL.REL.NOINC `($__internal_18_$__cuda_sm70_shflsync_idx_p) ;  /* 0x00002db000007944 */ /* 0x000fea0003c00000 */
[----:B------:R-:W-:Y:S05]  /*10fd0*/  BRA `(.L_x_1314) ;  /* 0xffff0b3000007947 */ /* 0x000fea000383ffff */
.L_x_1263:
[----:B------:R-:W-:Y:S01]  /*10fe0*/  IMAD.MOV.U32 R5, RZ, RZ, R10 ;  /* 0x000000ffff057224 */ /* 0x000fe200078e000a */
[----:B-1----:R-:W-:Y:S01]  /*10ff0*/  MOV R3, 0x2 ;  /* 0x0000000200037802 */ /* 0x002fe20000000f00 */
[----:B------:R-:W-:Y:S01]  /*11000*/  IMAD.MOV.U32 R0, RZ, RZ, 0x1c1f ;  /* 0x00001c1fff007424 */ /* 0x000fe200078e00ff */
[----:B------:R-:W-:Y:S02]  /*11010*/  MOV R2, 0x11030 ;  /* 0x0001103000027802 */ /* 0x000fe40000000f00 */
[----:B--23-5:R-:W-:Y:S05]  /*11020*/  CALL.REL.NOINC `($__internal_18_$__cuda_sm70_shflsync_idx_p) ;  /* 0x00002d5000007944 */ /* 0x02cfea0003c00000 */
[----:B------:R-:W-:Y:S01]  /*11030*/  MOV R4, R0 ;  /* 0x0000000000047202 */ /* 0x000fe20000000f00 */
[----:B------:R-:W-:Y:S05]  /*11040*/  BRA `(.L_x_1315) ;  /* 0xffff0c8000007947 */ /* 0x000fea000383ffff */
.L_x_1264:
[----:B------:R-:W-:Y:S01]  /*11050*/  IMAD.MOV.U32 R5, RZ, RZ, R12 ;  /* 0x000000ffff057224 */ /* 0x000fe200078e000c */
[----:B-1----:R-:W-:Y:S01]  /*11060*/  MOV R3, 0x2 ;  /* 0x0000000200037802 */ /* 0x002fe20000000f00 */
[----:B------:R-:W-:Y:S01]  /*11070*/  IMAD.MOV.U32 R0, RZ, RZ, 0x1c1f ;  /* 0x00001c1fff007424 */ /* 0x000fe200078e00ff */
[----:B------:R-:W-:Y:S02]  /*11080*/  MOV R2, 0x110a0 ;  /* 0x000110a000027802 */ /* 0x000fe40000000f00 */
[----:B--2345:R-:W-:Y:S05]  /*11090*/  CALL.REL.NOINC `($__internal_18_$__cuda_sm70_shflsync_idx_p) ;  /* 0x00002ce000007944 */ /* 0x03cfea0003c00000 */
[----:B------:R-:W-:Y:S05]  /*110a0*/  BRA `(.L_x_1316) ;  /* 0xffff0c4000007947 */ /* 0x000fea000383ffff */
.L_x_1267:
[----:B------:R-:W-:Y:S01]  /*110b0*/  IMAD.MOV.U32 R5, RZ, RZ, R10 ;  /* 0x000000ffff057224 */ /* 0x000fe200078e000a */
[----:B--2---:R-:W-:Y:S01]  /*110c0*/  MOV R3, 0x3 ;  /* 0x0000000300037802 */ /* 0x004fe20000000f00 */
[----:B------:R-:W-:Y:S01]  /*110d0*/  IMAD.MOV.U32 R0, RZ, RZ, 0x1c1f ;  /* 0x00001c1fff007424 */ /* 0x000fe200078e00ff */
[----:B------:R-:W-:-:S02]  /*110e0*/  MOV R2, 0x11100 ;  /* 0x0001110000027802 */ /* 0x000fc40000000f00 */
[----:B-1-345:R-:W-:Y:S05]  /*110f0*/  CALL.REL.NOINC `($__internal_18_$__cuda_sm70_shflsync_idx_p) ;  /* 0x00002c8000007944 */ /* 0x03afea0003c00000 */
[----:B------:R-:W-:Y:S01]  /*11100*/  IMAD.MOV.U32 R4, RZ, RZ, R0 ;  /* 0x000000ffff047224 */ /* 0x000fe200078e0000 */
[----:B------:R-:W-:Y:S01]  /*11110*/  MOV R3, 0x3 ;  /* 0x0000000300037802 */ /* 0x000fe20000000f00 */
[----:B------:R-:W-:Y:S01]  /*11120*/  IMAD.MOV.U32 R5, RZ, RZ, R12 ;  /* 0x000000ffff057224 */ /* 0x000fe200078e000c */
[----:B------:R-:W-:-:S02]  /*11130*/  MOV R0, 0x1c1f ;  /* 0x00001c1f00007802 */ /* 0x000fc40000000f00 */
[----:B------:R-:W-:Y:S02]  /*11140*/  MOV R2, 0x11160 ;  /* 0x0001116000027802 */ /* 0x000fe40000000f00 */
[----:B------:R-:W-:Y:S05]  /*11150*/  CALL.REL.NOINC `($__internal_18_$__cuda_sm70_shflsync_idx_p) ;  /* 0x00002c2000007944 */ /* 0x000fea0003c00000 */
[----:B------:R-:W-:Y:S05]  /*11160*/  BRA `(.L_x_1317) ;  /* 0xffff0d5000007947 */ /* 0x000fea000383ffff */
.L_x_1270:
[----:B------:R-:W-:Y:S01]  /*11170*/  IMAD.MOV.U32 R5, RZ, RZ, R10 ;  /* 0x000000ffff057224 */ /* 0x000fe200078e000a */
[----:B------:R-:W-:Y:S01]  /*11180*/  MOV R3, RZ ;  /* 0x000000ff00037202 */ /* 0x000fe20000000f00 */
[----:B------:R-:W-:Y:S01]  /*11190*/  IMAD.MOV.U32 R0, RZ, RZ, 0x1c1f ;  /* 0x00001c1fff007424 */ /* 0x000fe200078e00ff */
[----:B------:R-:W-:Y:S02]  /*111a0*/  MOV R2, 0x111c0 ;  /* 0x000111c000027802 */ /* 0x000fe40000000f00 */
[----:B------:R-:W-:Y:S05]  /*111b0*/  CALL.REL.NOINC `($__internal_18_$__cuda_sm70_shflsync_idx_p) ;  /* 0x00002bc000007944 */ /* 0x000fea0003c00000 */
[----:B------:R-:W-:Y:S01]  /*111c0*/  MOV R4, R0 ;  /* 0x0000000000047202 */ /* 0x000fe20000000f00 */
[----:B------:R-:W-:Y:S05]  /*111d0*/  BRA `(.L_x_1318) ;  /* 0xffff2a1000007947 */ /* 0x000fea000383ffff */
.L_x_1271:
[----:B------:R-:W-:Y:S01]  /*111e0*/  IMAD.MOV.U32 R5, RZ, RZ, R13 ;  /* 0x000000ffff057224 */ /* 0x000fe200078e000d */
[----:B------:R-:W-:Y:S01]  /*111f0*/  MOV R3, RZ ;  /* 0x000000ff00037202 */ /* 0x000fe20000000f00 */
[----:B------:R-:W-:Y:S01]  /*11200*/  IMAD.MOV.U32 R0, RZ, RZ, 0x1c1f ;  /* 0x00001c1fff007424 */ /* 0x000fe200078e00ff */
[----:B------:R-:W-:Y:S02]  /*11210*/  MOV R2, 0x11230 ;  /* 0x0001123000027802 */ /* 0x000fe40000000f00 */
[----:B-12---:R-:W-:Y:S05]  /*11220*/  CALL.REL.NOINC `($__internal_18_$__cuda_sm70_shflsync_idx_p) ;  /* 0x00002b5000007944 */ /* 0x006fea0003c00000 */
[----:B------:R-:W-:Y:S01]  /*11230*/  IADD3 R8, P0, R0, R159, RZ ;  /* 0x0000009f00087210 */ /* 0x000fe20007f1e0ff */
[----:B------:R-:W-:Y:S01]  /*11240*/  IMAD.MOV.U32 R5, RZ, RZ, R10 ;  /* 0x000000ffff057224 */ /* 0x000fe200078e000a */
[C---:B------:R-:W-:Y:S02]  /*11250*/  IADD3 R3, R240.reuse, 0x20, RZ ;  /* 0x00000020f0037810 */ /* 0x040fe40007ffe0ff */
[----:B------:R-:W-:Y:S01]  /*11260*/  IADD3 R2, R240, 0x40, RZ ;  /* 0x00000040f0027810 */ /* 0x000fe20007ffe0ff */
[----:B------:R-:W-:Y:S01]  /*11270*/  IMAD.X R9, R4, 0x1, R125, P0 ;  /* 0x0000000104097824 */ /* 0x000fe200000e067d */
[----:B------:R-:W-:-:S02]  /*11280*/  IADD3 R6, P6, R0, R160, RZ ;  /* 0x000000a000067210 */ /* 0x000fc40007fde0ff */
[----:B------:R-:W-:Y:S02]  /*11290*/  ISETP.GE.AND P5, PT, R240, c[0x0][0x1d4], PT ;  /* 0x00007500f0007a0c */ /* 0x000fe40003fa6270 */
[----:B------:R-:W-:Y:S01]  /*112a0*/  ISETP.GE.AND P4, PT, R3, c[0x0][0x1d4], PT ;  /* 0x0000750003007a0c */ /* 0x000fe20003f86270 */
[----:B------:R-:W-:Y:S01]  /*112b0*/  IMAD.X R7, R4, 0x1, R127, P6 ;  /* 0x0000000104077824 */ /* 0x000fe200030e067f */
[----:B------:R-:W-:Y:S02]  /*112c0*/  ISETP.GE.AND P0, PT, R2, c[0x0][0x1d4], PT ;  /* 0x0000750002007a0c */ /* 0x000fe40003f06270 */
[----:B------:R-:W-:Y:S01]  /*112d0*/  IADD3 R2, P6, R0, R161, RZ ;  /* 0x000000a100027210 */ /* 0x000fe20007fde0ff */
[----:B------:R-:W-:Y:S01]  /*112e0*/  IMAD.MOV.U32 R0, RZ, RZ, 0x1c1f ;  /* 0x00001c1fff007424 */ /* 0x000fe200078e00ff */
[----:B------:R-:W-:Y:S02]  /*112f0*/  SEL R12, RZ, 0x10, P5 ;  /* 0x00000010ff0c7807 */ /* 0x000fe40002800000 */
[----:B------:R-:W-:Y:S01]  /*11300*/  SEL R11, RZ, 0x10, P4 ;  /* 0x00000010ff0b7807 */ /* 0x000fe20002000000 */
[----:B------:R-:W-:Y:S01]  /*11310*/  IMAD.X R3, R4, 0x1, R126, P6 ;  /* 0x0000000104037824 */ /* 0x000fe200030e067e */
[----:B------:R-:W-:Y:S01]  /*11320*/  SEL R10, RZ, 0x10, P0 ;  /* 0x00000010ff0a7807 */ /* 0x000fe20000000000 */
[----:B------:R-:W-:Y:S01]  /*11330*/  @!PT LDS RZ, [RZ] ;  /* 0x00000000fffff984 */ /* 0x000fe20000000800 */
[----:B------:R-:W-:Y:S01]  /*11340*/  @!PT LDS RZ, [RZ] ;  /* 0x00000000fffff984 */ /* 0x000fe20000000800 */
[----:B------:R-:W-:Y:S01]  /*11350*/  @!PT LDS RZ, [RZ] ;  /* 0x00000000fffff984 */ /* 0x000fe20000000800 */
[----:B------:R1:W-:Y:S04]  /*11360*/  LDGSTS.E.BYPASS.LTC128B.128 [R217+0x3100], [R8.64], !P5 ;  /* 0x0310000008d97fae */ /* 0x0003e8000e901d46 */
[----:B------:R1:W-:Y:S04]  /*11370*/  LDGSTS.E.BYPASS.LTC128B.128 [R217+0x4100], [R6.64], !P4 ;  /* 0x0410000006d97fae */ /* 0x0003e8000e101d46 */
[----:B------:R2:W-:Y:S02]  /*11380*/  LDGSTS.E.BYPASS.LTC128B.128 [R217+0x5100], [R2.64], !P0 ;  /* 0x0510000002d97fae */ /* 0x0005e4000c101d46 */
[----:B--2---:R-:W-:Y:S01]  /*11390*/  IMAD.MOV.U32 R3, RZ, RZ, 0x1 ;  /* 0x00000001ff037424 */ /* 0x004fe200078e00ff */
[----:B------:R-:W-:-:S02]  /*113a0*/  MOV R2, 0x113c0 ;  /* 0x000113c000027802 */ /* 0x000fc40000000f00 */
[----:B-1----:R-:W-:Y:S05]  /*113b0*/  CALL.REL.NOINC `($__internal_18_$__cuda_sm70_shflsync_idx_p) ;  /* 0x000029c000007944 */ /* 0x002fea0003c00000 */
[----:B------:R-:W-:Y:S01]  /*113c0*/  IMAD.MOV.U32 R4, RZ, RZ, R0 ;  /* 0x000000ffff047224 */ /* 0x000fe200078e0000 */
[----:B------:R-:W-:Y:S01]  /*113d0*/  MOV R3, 0x1 ;  /* 0x0000000100037802 */ /* 0x000fe20000000f00 */
[----:B------:R-:W-:Y:S01]  /*113e0*/  IMAD.MOV.U32 R5, RZ, RZ, R13 ;  /* 0x000000ffff057224 */ /* 0x000fe200078e000d */
[----:B------:R-:W-:-:S02]  /*113f0*/  MOV R0, 0x1c1f ;  /* 0x00001c1f00007802 */ /* 0x000fc40000000f00 */
[----:B------:R-:W-:Y:S02]  /*11400*/  MOV R2, 0x11420 ;  /* 0x0001142000027802 */ /* 0x000fe40000000f00 */
[----:B------:R-:W-:Y:S05]  /*11410*/  CALL.REL.NOINC `($__internal_18_$__cuda_sm70_shflsync_idx_p) ;  /* 0x0000296000007944 */ /* 0x000fea0003c00000 */
[----:B------:R-:W-:Y:S05]  /*11420*/  BRA `(.L_x_1319) ;  /* 0xffff293000007947 */ /* 0x000fea000383ffff */
.L_x_1272:
[----:B------:R-:W-:Y:S01]  /*11430*/  IMAD.MOV.U32 R5, RZ, RZ, R4 ;  /* 0x000000ffff057224 */ /* 0x000fe200078e0004 */
[----:B------:R-:W-:Y:S01]  /*11440*/  MOV R3, RZ ;  /* 0x000000ff00037202 */ /* 0x000fe20000000f00 */
[----:B------:R-:W-:Y:S01]  /*11450*/  IMAD.MOV.U32 R0, RZ, RZ, 0x1c1f ;  /* 0x00001c1fff007424 */ /* 0x000fe200078e00ff */
[----:B------:R-:W-:Y:S02]  /*11460*/  MOV R2, 0x11480 ;  /* 0x0001148000027802 */ /* 0x000fe40000000f00 */
[----:B------:R-:W-:Y:S05]  /*11470*/  CALL.REL.NOINC `($__internal_18_$__cuda_sm70_shflsync_idx_p) ;  /* 0x0000290000007944 */ /* 0x000fea0003c00000 */
[----:B------:R-:W-:Y:S05]  /*11480*/  BRA `(.L_x_1320) ;  /* 0xffff2b3000007947 */ /* 0x000fea000383ffff */
.L_x_1273:
[----:B------:R-:W-:Y:S01]  /*11490*/  IMAD.MOV.U32 R5, RZ, RZ, R4 ;  /* 0x000000ffff057224 */ /* 0x000fe200078e0004 */
[----:B------:R-:W-:Y:S01]  /*114a0*/  MOV R3, 0x1 ;  /* 0x0000000100037802 */ /* 0x000fe20000000f00 */
[----:B------:R-:W-:Y:S01]  /*114b0*/  IMAD.MOV.U32 R0, RZ, RZ, 0x1c1f ;  /* 0x00001c1fff007424 */ /* 0x000fe200078e00ff */
[----:B------:R-:W-:Y:S02]  /*114c0*/  MOV R2, 0x114e0 ;  /* 0x000114e000027802 */ /* 0x000fe40000000f00 */
[----:B-1----:R-:W-:Y:S05]  /*114d0*/  CALL.REL.NOINC `($__internal_18_$__cuda_sm70_shflsync_idx_p) ;  /* 0x000028a000007944 */ /* 0x002fea0003c00000 */
[----:B------:R-:W-:Y:S01]  /*114e0*/  IMAD.IADD R0, R6, 0x1, R0 ;  /* 0x0000000106007824 */ /* 0x000fe200078e0200 */
[----:B------:R-:W-:Y:S01]  /*114f0*/  MOV R2, 0x11750 ;  /* 0x0001175000027802 */ /* 0x000fe20000000f00 */
[----:B------:R-:W-:Y:S02]  /*11500*/  IMAD.MOV.U32 R5, RZ, RZ, R4 ;  /* 0x000000ffff057224 */ /* 0x000fe400078e0004 */
[----:B------:R-:W-:Y:S01]  /*11510*/  IMAD.MOV.U32 R3, RZ, RZ, 0x2 ;  /* 0x00000002ff037424 */ /* 0x000fe200078e00ff */
        /* <DEDUP_REMOVED lines=28> */
[----:B------:R-:W-:Y:S01]  /*116e0*/  ISETP.GT.AND P0, PT, R0, 0x39, PT ;  /* 0x000000390000780c */ /* 0x000fe20003f04270 */
[----:B------:R-:W-:Y:S01]  /*116f0*/  IMAD.MOV.U32 R0, RZ, RZ, 0x1c1f ;  /* 0x00001c1fff007424 */ /* 0x000fe200078e00ff */
[----:B------:R-:W-:Y:S02]  /*11700*/  FSEL R117, R46, -INF , P6 ;  /* 0xff8000002e757808 */ /* 0x000fe40003000000 */
[----:B------:R-:W-:-:S02]  /*11710*/  FSEL R123, R47, -INF , P5 ;  /* 0xff8000002f7b7808 */ /* 0x000fc40002800000 */
[----:B------:R-:W-:Y:S02]  /*11720*/  FSEL R122, R34, -INF , P4 ;  /* 0xff800000227a7808 */ /* 0x000fe40002000000 */
[----:B------:R-:W-:Y:S02]  /*11730*/  FSEL R121, R32, -INF , P0 ;  /* 0xff80000020797808 */ /* 0x000fe40000000000 */
[----:B------:R-:W-:Y:S05]  /*11740*/  CALL.REL.NOINC `($__internal_18_$__cuda_sm70_shflsync_idx_p) ;  /* 0x0000263000007944 */ /* 0x000fea0003c00000 */
        /* <DEDUP_REMOVED lines=40> */
[----:B------:R-:W-:Y:S02]  /*119d0*/  FMNMX.FTZ R6, R9, R11, !PT ;  /* 0x0000000b09067209 */ /* 0x000fe40007810000 */
[----:B------:R-:W-:Y:S02]  /*119e0*/  FMNMX.FTZ R2, R23, R25, !PT ;  /* 0x0000001917027209 */ /* 0x000fe40007810000 */
[----:B------:R-:W-:Y:S02]  /*119f0*/  IMNMX R0, R7, R0, PT ;  /* 0x0000000007007217 */ /* 0x000fe40003800200 */
[----:B------:R-:W-:Y:S02]  /*11a00*/  FMNMX.FTZ R3, R13, R6, !PT ;  /* 0x000000060d037209 */ /* 0x000fe40007810000 */
[----:B------:R-:W-:-:S02]  /*11a10*/  ISETP.GT.AND P6, PT, R0, RZ, PT ;  /* 0x000000ff0000720c */ /* 0x000fc40003fc4270 */
[----:B------:R-:W-:Y:S02]  /*11a20*/  ISETP.GT.AND P5, PT, R0, 0x1, PT ;  /* 0x000000010000780c */ /* 0x000fe40003fa4270 */
[----:B------:R-:W-:Y:S02]  /*11a30*/  FMNMX.FTZ R4, R8, R10, !PT ;  /* 0x0000000a08047209 */ /* 0x000fe40007810000 */
[----:B------:R-:W-:Y:S02]  /*11a40*/  ISETP.GT.AND P4, PT, R0, 0x8, PT ;  /* 0x000000080000780c */ /* 0x000fe40003f84270 */
[----:B------:R-:W-:Y:S02]  /*11a50*/  FSEL R7, R156, -INF , P6 ;  /* 0xff8000009c077808 */ /* 0x000fe40003000000 */
[----:B------:R-:W-:Y:S02]  /*11a60*/  FSEL R28, R154, -INF , P5 ;  /* 0xff8000009a1c7808 */ /* 0x000fe40002800000 */
[----:B------:R-:W-:-:S02]  /*11a70*/  ISETP.GT.AND P5, PT, R0, 0x11, PT ;  /* 0x000000110000780c */ /* 0x000fc40003fa4270 */
[----:B------:R-:W-:Y:S02]  /*11a80*/  FMNMX.FTZ R2, R26, R2, !PT ;  /* 0x000000021a027209 */ /* 0x000fe40007810000 */
[----:B------:R-:W-:Y:S02]  /*11a90*/  FMNMX.FTZ R103, R15, R3, !PT ;  /* 0x000000030f677209 */ /* 0x000fe40007810000 */
[----:B------:R-:W-:Y:S02]  /*11aa0*/  ISETP.GT.AND P0, PT, R0, 0x9, PT ;  /* 0x000000090000780c */ /* 0x000fe40003f04270 */
[----:B------:R-:W-:Y:S02]  /*11ab0*/  FSEL R31, R141, -INF , P4 ;  /* 0xff8000008d1f7808 */ /* 0x000fe40002000000 */
[----:B------:R-:W-:Y:S02]  /*11ac0*/  FMNMX.FTZ R4, R12, R4, !PT ;  /* 0x000000040c047209 */ /* 0x000fe40007810000 */
[----:B------:R-:W-:-:S02]  /*11ad0*/  FMNMX.FTZ R3, R7, R28, !PT ;  /* 0x0000001c07037209 */ /* 0x000fc40007810000 */
[----:B------:R-:W-:Y:S02]  /*11ae0*/  FSEL R35, R102, -INF , P5 ;  /* 0xff80000066237808 */ /* 0x000fe40002800000 */
[----:B------:R-:W-:Y:S02]  /*11af0*/  ISETP.GT.AND P6, PT, R0, 0x10, PT ;  /* 0x000000100000780c */ /* 0x000fe40003fc4270 */
[----:B------:R-:W-:Y:S02]  /*11b00*/  FMNMX.FTZ R102, R27, R2, !PT ;  /* 0x000000021b667209 */ /* 0x000fe40007810000 */
[----:B------:R-:W-:Y:S02]  /*11b10*/  FSEL R32, R115, -INF , P0 ;  /* 0xff80000073207808 */ /* 0x000fe40000000000 */
[----:B------:R-:W-:Y:S02]  /*11b20*/  FMNMX.FTZ R4, R14, R4, !PT ;  /* 0x000000040e047209 */ /* 0x000fe40007810000 */
[----:B------:R-:W-:-:S02]  /*11b30*/  FMNMX.FTZ R2, R31, R3, !PT ;  /* 0x000000031f027209 */ /* 0x000fc40007810000 */
[----:B------:R-:W-:Y:S02]  /*11b40*/  FSEL R34, R104, -INF , P6 ;  /* 0xff80000068227808 */ /* 0x000fe40003000000 */
[----:B------:R-:W-:Y:S02]  /*11b50*/  FMNMX.FTZ R104, R16, R4, !PT ;  /* 0x0000000410687209 */ /* 0x000fe40007810000 */
[----:B------:R-:W-:Y:S02]  /*11b60*/  FMNMX.FTZ R2, R32, R2, !PT ;  /* 0x0000000220027209 */ /* 0x000fe40007810000 */
[----:B------:R-:W-:Y:S02]  /*11b70*/  ISETP.GT.AND P4, PT, R0, 0x18, PT ;  /* 0x000000180000780c */ /* 0x000fe40003f84270 */
[----:B------:R-:W-:Y:S02]  /*11b80*/  FMNMX.FTZ R104, R18, R104, !PT ;  /* 0x0000006812687209 */ /* 0x000fe40007810000 */
[----:B------:R-:W-:-:S02]  /*11b90*/  FMNMX.FTZ R2, R34, R2, !PT ;  /* 0x0000000222027209 */ /* 0x000fc40007810000 */
[----:B------:R-:W-:Y:S02]  /*11ba0*/  FMNMX.FTZ R103, R17, R103, !PT ;  /* 0x0000006711677209 */ /* 0x000fe40007810000 */
[----:B------:R-:W-:Y:S02]  /*11bb0*/  FMNMX.FTZ R102, R29, R102, !PT ;  /* 0x000000661d667209 */ /* 0x000fe40007810000 */
[----:B------:R-:W-:Y:S02]  /*11bc0*/  ISETP.GT.AND P0, PT, R0, 0x19, PT ;  /* 0x000000190000780c */ /* 0x000fe40003f04270 */
[----:B------:R-:W-:Y:S02]  /*11bd0*/  FSEL R52, R93, -INF , P4 ;  /* 0xff8000005d347808 */ /* 0x000fe40002000000 */
        /* <DEDUP_REMOVED lines=46> */
[----:B------:R-:W-:Y:S01]  /*11ec0*/  ISETP.GT.AND P0, PT, R0, 0x39, PT ;  /* 0x000000390000780c */ /* 0x000fe20003f04270 */
[----:B------:R-:W-:Y:S01]  /*11ed0*/  IMAD.MOV.U32 R0, RZ, RZ, 0x2 ;  /* 0x00000002ff007424 */ /* 0x000fe200078e00ff */
[----:B------:R-:W-:Y:S02]  /*11ee0*/  FSEL R110, R36, -INF , P4 ;  /* 0xff800000246e7808 */ /* 0x000fe40002000000 */
[----:B------:R-:W-:Y:S02]  /*11ef0*/  FMNMX.FTZ R104, R97, R104, !PT ;  /* 0x0000006861687209 */ /* 0x000fe40007810000 */
[----:B------:R-:W-:-:S02]  /*11f00*/  FMNMX.FTZ R2, R111, R2, !PT ;  /* 0x000000026f027209 */ /* 0x000fc40007810000 */
[----:B------:R-:W-:Y:S02]  /*11f10*/  FMNMX.FTZ R103, R123, R103, !PT ;  /* 0x000000677b677209 */ /* 0x000fe40007810000 */
[----:B------:R-:W-:Y:S02]  /*11f20*/  FMNMX.FTZ R102, R128, R102, !PT ;  /* 0x0000006680667209 */ /* 0x000fe40007810000 */
[----:B------:R-:W-:Y:S02]  /*11f30*/  FSEL R108, R42, -INF , P0 ;  /* 0xff8000002a6c7808 */ /* 0x000fe40000000000 */
[----:B------:R-:W-:Y:S02]  /*11f40*/  FMNMX.FTZ R104, R96, R104, !PT ;  /* 0x0000006860687209 */ /* 0x000fe40007810000 */
[----:B------:R-:W-:Y:S02]  /*11f50*/  FMNMX.FTZ R2, R110, R2, !PT ;  /* 0x000000026e027209 */ /* 0x000fe40007810000 */
[----:B------:R-:W-:Y:S01]  /*11f60*/  FMNMX.FTZ R103, R122, R103, !PT ;  /* 0x000000677a677209 */ /* 0x000fe20007810000 */
[----:B------:R-:W-:Y:S01]  /*11f70*/  IMAD.MOV.U32 R4, RZ, RZ, R104 ;  /* 0x000000ffff047224 */ /* 0x000fe200078e0068 */
[----:B------:R-:W-:-:S02]  /*11f80*/  FMNMX.FTZ R102, R127, R102, !PT ;  /* 0x000000667f667209 */ /* 0x000fc40007810000 */
[----:B------:R-:W-:Y:S02]  /*11f90*/  FMNMX.FTZ R6, R108, R2, !PT ;  /* 0x000000026c067209 */ /* 0x000fe40007810000 */
[----:B------:R-:W-:Y:S02]  /*11fa0*/  FMNMX.FTZ R103, R121, R103, !PT ;  /* 0x0000006779677209 */ /* 0x000fe40007810000 */
[----:B------:R-:W-:Y:S02]  /*11fb0*/  FMNMX.FTZ R102, R126, R102, !PT ;  /* 0x000000667e667209 */ /* 0x000fe40007810000 */
[----:B------:R-:W-:Y:S02]  /*11fc0*/  MOV R2, 0x11fe0 ;  /* 0x00011fe000027802 */ /* 0x000fe40000000f00 */
[----:B------:R-:W-:Y:S05]  /*11fd0*/  CALL.REL.NOINC `($__internal_17_$__cuda_sm70_shflsync_bfly_p) ;  /* 0x00001d4000007944 */ /* 0x000fea0003c00000 */
[----:B------:R-:W-:Y:S01]  /*11fe0*/  FMNMX.FTZ R104, R104, R0, !PT ;  /* 0x0000000068687209 */ /* 0x000fe20007810000 */
[----:B------:R-:W-:Y:S01]  /*11ff0*/  IMAD.MOV.U32 R0, RZ, RZ, 0x1 ;  /* 0x00000001ff007424 */ /* 0x000fe200078e00ff */
[----:B------:R-:W-:-:S03]  /*12000*/  MOV R2, 0x12030 ;  /* 0x0001203000027802 */ /* 0x000fc60000000f00 */
[----:B------:R-:W-:Y:S02]  /*12010*/  IMAD.MOV.U32 R4, RZ, RZ, R104 ;  /* 0x000000ffff047224 */ /* 0x000fe400078e0068 */
[----:B------:R-:W-:Y:S05]  /*12020*/  CALL.REL.NOINC `($__internal_17_$__cuda_sm70_shflsync_bfly_p) ;  /* 0x00001cf000007944 */ /* 0x000fea0003c00000 */
[----:B------:R-:W-:Y:S01]  /*12030*/  FMNMX.FTZ R104, R104, R0, !PT ;  /* 0x0000000068687209 */ /* 0x000fe20007810000 */
[----:B------:R-:W-:Y:S01]  /*12040*/  IMAD.MOV.U32 R4, RZ, RZ, R103 ;  /* 0x000000ffff047224 */ /* 0x000fe200078e0067 */
[----:B------:R-:W-:Y:S01]  /*12050*/  MOV R2, 0x12080 ;  /* 0x0001208000027802 */ /* 0x000fe20000000f00 */
[----:B------:R-:W-:Y:S02]  /*12060*/  IMAD.MOV.U32 R0, RZ, RZ, 0x2 ;  /* 0x00000002ff007424 */ /* 0x000fe400078e00ff */
        /* <DEDUP_REMOVED lines=26> */
[----:B------:R-:W-:Y:S01]  /*12210*/  MOV R101, R0 ;  /* 0x0000000000657202 */ /* 0x000fe20000000f00 */
[----:B------:R-:W-:Y:S05]  /*12220*/  BRA `(.L_x_1321) ;  /* 0xffff2b0000007947 */ /* 0x000fea000383ffff */
.L_x_1277:
[----:B------:R-:W-:Y:S01]  /*12230*/  MOV R3, RZ ;  /* 0x000000ff00037202 */ /* 0x000fe20000000f00 */
[----:B------:R-:W-:Y:S01]  /*12240*/  IMAD.MOV.U32 R5, RZ, RZ, R10 ;  /* 0x000000ffff057224 */ /* 0x000fe200078e000a */
[----:B------:R-:W-:Y:S01]  /*12250*/  MOV R2, 0x12280 ;  /* 0x0001228000027802 */ /* 0x000fe20000000f00 */
[----:B------:R-:W-:Y:S02]  /*12260*/  IMAD.MOV.U32 R0, RZ, RZ, 0x1c1f ;  /* 0x00001c1fff007424 */ /* 0x000fe400078e00ff */
[----:B------:R-:W-:Y:S05]  /*12270*/  CALL.REL.NOINC `($__internal_18_$__cuda_sm70_shflsync_idx_p) ;  /* 0x00001b0000007944 */ /* 0x000fea0003c00000 */
[----:B------:R-:W-:Y:S01]  /*12280*/  MOV R4, R0 ;  /* 0x0000000000047202 */ /* 0x000fe20000000f00 */
[----:B------:R-:W-:-:S05]  /*12290*/  BRA `(.L_x_1322) ;  /* 0xffff44e000007947 */ /* 0x000fca000383ffff */
.L_x_1278:
[----:B------:R-:W-:Y:S01]  /*122a0*/  MOV R3, RZ ;  /* 0x000000ff00037202 */ /* 0x000fe20000000f00 */
[----:B------:R-:W-:Y:S01]  /*122b0*/  IMAD.MOV.U32 R5, RZ, RZ, R13 ;  /* 0x000000ffff057224 */ /* 0x000fe200078e000d */
[----:B------:R-:W-:Y:S01]  /*122c0*/  MOV R2, 0x122f0 ;  /* 0x000122f000027802 */ /* 0x000fe20000000f00 */
[----:B------:R-:W-:Y:S02]  /*122d0*/  IMAD.MOV.U32 R0, RZ, RZ, 0x1c1f ;  /* 0x00001c1fff007424 */ /* 0x000fe400078e00ff */
[----:B-12---:R-:W-:Y:S05]  /*122e0*/  CALL.REL.NOINC `($__internal_18_$__cuda_sm70_shflsync_idx_p) ;  /* 0x00001a9000007944 */ /* 0x006fea0003c00000 */
[----:B------:R-:W-:Y:S02]  /*122f0*/  ISETP.GE.AND P6, PT, R240, c[0x0][0x1d4], PT ;  /* 0x00007500f0007a0c */ /* 0x000fe40003fc6270 */
[----:B------:R-:W-:Y:S02]  /*12300*/  IADD3 R2, P0, R0, R21, RZ ;  /* 0x0000001500027210 */ /* 0x000fe40007f1e0ff */
[C---:B------:R-:W-:Y:S02]  /*12310*/  IADD3 R6, R240.reuse, 0x20, RZ ;  /* 0x00000020f0067810 */ /* 0x040fe40007ffe0ff */
[----:B------:R-:W-:Y:S01]  /*12320*/  IADD3 R5, R240, 0x40, RZ ;  /* 0x00000040f0057810 */ /* 0x000fe20007ffe0ff */
[----:B------:R-:W-:Y:S01]  /*12330*/  IMAD.X R3, R4, 0x1, R14, P0 ;  /* 0x0000000104037824 */ /* 0x000fe200000e060e */
[----:B------:R-:W-:Y:S02]  /*12340*/  ISETP.GE.AND P5, PT, R6, c[0x0][0x1d4], PT ;  /* 0x0000750006007a0c */ /* 0x000fe40003fa6270 */
[----:B------:R-:W-:Y:S02]  /*12350*/  IADD3 R6, P4, R0, R22, RZ ;  /* 0x0000001600067210 */ /* 0x000fe40007f9e0ff */
[----:B------:R-:W-:Y:S01]  /*12360*/  ISETP.GE.AND P0, PT, R5, c[0x0][0x1d4], PT ;  /* 0x0000750005007a0c */ /* 0x000fe20003f06270 */
[----:B------:R-:W-:Y:S01]  /*12370*/  @!PT LDS RZ, [RZ] ;  /* 0x00000000fffff984 */ /* 0x000fe20000000800 */
[----:B------:R-:W-:Y:S01]  /*12380*/  @!PT LDS RZ, [RZ] ;  /* 0x00000000fffff984 */ /* 0x000fe20000000800 */
[----:B------:R-:W-:Y:S01]  /*12390*/  @!PT LDS RZ, [RZ] ;  /* 0x00000000fffff984 */ /* 0x000fe20000000800 */
[----:B------:R1:W-:Y:S01]  /*123a0*/  LDGSTS.E.BYPASS.LTC128B.128 [R217+0x100], [R2.64], !P6 ;  /* 0x0010000002d97fae */ /* 0x0003e2000f101d46 */
[----:B------:R-:W-:Y:S01]  /*123b0*/  IMAD.MOV.U32 R5, RZ, RZ, R10 ;  /* 0x000000ffff057224 */ /* 0x000fe200078e000a */
[----:B------:R-:W-:Y:S01]  /*123c0*/  SEL R12, RZ, 0x10, P6 ;  /* 0x00000010ff0c7807 */ /* 0x000fe20003000000 */
[----:B------:R-:W-:Y:S01]  /*123d0*/  IMAD.X R7, R4, 0x1, R15, P4 ;  /* 0x0000000104077824 */ /* 0x000fe200020e060f */
[----:B------:R-:W-:Y:S02]  /*123e0*/  SEL R11, RZ, 0x10, P5 ;  /* 0x00000010ff0b7807 */ /* 0x000fe40002800000 */
[----:B------:R-:W-:Y:S02]  /*123f0*/  SEL R10, RZ, 0x10, P0 ;  /* 0x00000010ff0a7807 */ /* 0x000fe40000000000 */
[----:B------:R2:W-:Y:S01]  /*12400*/  LDGSTS.E.BYPASS.LTC128B.128 [R217+0x1100], [R6.64], !P5 ;  /* 0x0110000006d97fae */ /* 0x0005e2000e901d46 */
[----:B-1----:R-:W-:Y:S01]  /*12410*/  IADD3 R2, P4, R0, R23, RZ ;  /* 0x0000001700027210 */ /* 0x002fe20007f9e0ff */
[----:B------:R-:W-:Y:S04]  /*12420*/  IMAD.MOV.U32 R0, RZ, RZ, 0x1c1f ;  /* 0x00001c1fff007424 */ /* 0x000fe800078e00ff */
[----:B------:R-:W-:Y:S05]  /*12430*/  IMAD.X R3, R4, 0x1, R20, P4 ;  /* 0x0000000104037824 */ /* 0x000fea00020e0614 */
[----:B------:R1:W-:Y:S02]  /*12440*/  LDGSTS.E.BYPASS.LTC128B.128 [R217+0x2100], [R2.64], !P0 ;  /* 0x0210000002d97fae */ /* 0x0003e4000c101d46 */
[----:B-1----:R-:W-:Y:S01]  /*12450*/  MOV R2, 0x12480 ;  /* 0x0001248000027802 */ /* 0x002fe20000000f00 */
[----:B------:R-:W-:Y:S02]  /*12460*/  IMAD.MOV.U32 R3, RZ, RZ, 0x1 ;  /* 0x00000001ff037424 */ /* 0x000fe400078e00ff */
[----:B--2---:R-:W-:Y:S05]  /*12470*/  CALL.REL.NOINC `($__internal_18_$__cuda_sm70_shflsync_idx_p) ;  /* 0x0000190000007944 */ /* 0x004fea0003c00000 */
[----:B------:R-:W-:Y:S01]  /*12480*/  MOV R3, 0x1 ;  /* 0x0000000100037802 */ /* 0x000fe20000000f00 */
[----:B------:R-:W-:Y:S01]  /*12490*/  IMAD.MOV.U32 R4, RZ, RZ, R0 ;  /* 0x000000ffff047224 */ /* 0x000fe200078e0000 */
[----:B------:R-:W-:Y:S01]  /*124a0*/  MOV R0, 0x1c1f ;  /* 0x00001c1f00007802 */ /* 0x000fe20000000f00 */
[----:B------:R-:W-:Y:S01]  /*124b0*/  IMAD.MOV.U32 R5, RZ, RZ, R13 ;  /* 0x000000ffff057224 */ /* 0x000fe200078e000d */
[----:B------:R-:W-:Y:S02]  /*124c0*/  MOV R2, 0x124e0 ;  /* 0x000124e000027802 */ /* 0x000fe40000000f00 */
[----:B------:R-:W-:Y:S05]  /*124d0*/  CALL.REL.NOINC `($__internal_18_$__cuda_sm70_shflsync_idx_p) ;  /* 0x000018a000007944 */ /* 0x000fea0003c00000 */
[----:B------:R-:W-:-:S05]  /*124e0*/  BRA `(.L_x_1323) ;  /* 0xffff440000007947 */ /* 0x000fca000383ffff */
.L_x_1281:
[----:B------:R-:W-:Y:S01]  /*124f0*/  MOV R3, RZ ;  /* 0x000000ff00037202 */ /* 0x000fe20000000f00 */
[----:B------:R-:W-:Y:S01]  /*12500*/  IMAD.MOV.U32 R5, RZ, RZ, R8 ;  /* 0x000000ffff057224 */ /* 0x000fe200078e0008 */
[----:B------:R-:W-:Y:S01]  /*12510*/  MOV R2, 0x12540 ;  /* 0x0001254000027802 */ /* 0x000fe20000000f00 */
[----:B------:R-:W-:Y:S02]  /*12520*/  IMAD.MOV.U32 R0, RZ, RZ, 0x1c1f ;  /* 0x00001c1fff007424 */ /* 0x000fe400078e00ff */
[----:B-1----:R-:W-:Y:S05]  /*12530*/  CALL.REL.NOINC `($__internal_18_$__cuda_sm70_shflsync_idx_p) ;  /* 0x0000184000007944 */ /* 0x002fea0003c00000 */
[----:B------:R-:W-:Y:S01]  /*12540*/  MOV R4, R0 ;  /* 0x0000000000047202 */ /* 0x000fe20000000f00 */
[----:B------:R-:W-:-:S05]  /*12550*/  BRA `(.L_x_1324) ;  /* 0xffff57e000007947 */ /* 0x000fca000383ffff */
.L_x_1282:
[----:B------:R-:W-:Y:S01]  /*12560*/  MOV R3, RZ ;  /* 0x000000ff00037202 */ /* 0x000fe20000000f00 */
[----:B------:R-:W-:Y:S01]  /*12570*/  IMAD.MOV.U32 R5, RZ, RZ, R9 ;  /* 0x000000ffff057224 */ /* 0x000fe200078e0009 */
[----:B------:R-:W-:Y:S01]  /*12580*/  MOV R2, 0x125b0 ;  /* 0x000125b000027802 */ /* 0x000fe20000000f00 */
[----:B------:R-:W-:Y:S02]  /*12590*/  IMAD.MOV.U32 R0, RZ, RZ, 0x1c1f ;  /* 0x00001c1fff007424 */ /* 0x000fe400078e00ff */
[----:B-123--:R-:W-:Y:S05]  /*125a0*/  CALL.REL.NOINC `($__internal_18_$__cuda_sm70_shflsync_idx_p) ;  /* 0x000017d000007944 */ /* 0x00efea0003c00000 */
        /* <DEDUP_REMOVED lines=14> */
[----:B------:R-:W-:Y:S05]  /*12690*/  IMAD.X R7, R4, 0x1, R11, P4 ;  /* 0x0000000104077824 */ /* 0x000fea00020e060b */
[----:B------:R2:W-:Y:S01]  /*126a0*/  LDGSTS.E.BYPASS.LTC128B.128 [R217+0x4100], [R6.64], !P5 ;  /* 0x0410000006d97fae */ /* 0x0005e2000e901d46 */
[----:B-1----:R-:W-:Y:S01]  /*126b0*/  IADD3 R2, P4, R0, R21, RZ ;  /* 0x0000001500027210 */ /* 0x002fe20007f9e0ff */
[----:B------:R-:W-:Y:S04]  /*126c0*/  IMAD.MOV.U32 R0, RZ, RZ, 0x1c1f ;  /* 0x00001c1fff007424 */ /* 0x000fe800078e00ff */
[----:B------:R-:W-:Y:S01]  /*126d0*/  IMAD.X R3, R4, 0x1, R12, P4 ;  /* 0x0000000104037824 */ /* 0x000fe200020e060c */
[----:B--2---:R-:W-:Y:S04]  /*126e0*/  SEL R6, RZ, 0x10, P6 ;  /* 0x00000010ff067807 */ /* 0x004fe80003000000 */
[----:B------:R1:W-:Y:S01]  /*126f0*/  LDGSTS.E.BYPASS.LTC128B.128 [R217+0x5100], [R2.64], !P0 ;  /* 0x0510000002d97fae */ /* 0x0003e2000c101d46 */
[----:B------:R-:W-:Y:S02]  /*12700*/  SEL R7, RZ, 0x10, P0 ;  /* 0x00000010ff077807 */ /* 0x000fe40000000000 */
[----:B-1----:R-:W-:Y:S01]  /*12710*/  MOV R2, 0x12740 ;  /* 0x0001274000027802 */ /* 0x002fe20000000f00 */
[----:B------:R-:W-:Y:S02]  /*12720*/  IMAD.MOV.U32 R3, RZ, RZ, 0x1 ;  /* 0x00000001ff037424 */ /* 0x000fe400078e00ff */
[----:B------:R-:W-:Y:S05]  /*12730*/  CALL.REL.NOINC `($__internal_18_$__cuda_sm70_shflsync_idx_p) ;  /* 0x0000164000007944 */ /* 0x000fea0003c00000 */
[----:B------:R-:W-:Y:S01]  /*12740*/  MOV R3, 0x1 ;  /* 0x0000000100037802 */ /* 0x000fe20000000f00 */
[----:B------:R-:W-:Y:S01]  /*12750*/  IMAD.MOV.U32 R4, RZ, RZ, R0 ;  /* 0x000000ffff047224 */ /* 0x000fe200078e0000 */
[----:B------:R-:W-:Y:S01]  /*12760*/  MOV R0, 0x1c1f ;  /* 0x00001c1f00007802 */ /* 0x000fe20000000f00 */
[----:B------:R-:W-:Y:S01]  /*12770*/  IMAD.MOV.U32 R5, RZ, RZ, R9 ;  /* 0x000000ffff057224 */ /* 0x000fe200078e0009 */
[----:B------:R-:W-:Y:S02]  /*12780*/  MOV R2, 0x127a0 ;  /* 0x000127a000027802 */ /* 0x000fe40000000f00 */
[----:B------:R-:W-:Y:S05]  /*12790*/  CALL.REL.NOINC `($__internal_18_$__cuda_sm70_shflsync_idx_p) ;  /* 0x000015e000007944 */ /* 0x000fea0003c00000 */
[----:B------:R-:W-:-:S05]  /*127a0*/  BRA `(.L_x_1325) ;  /* 0xffff570000007947 */ /* 0x000fca000383ffff */
.L_x_1283:
[----:B------:R-:W-:Y:S01]  /*127b0*/  MOV R0, 0x1c1f ;  /* 0x00001c1f00007802 */ /* 0x000fe20000000f00 */
[----:B------:R-:W-:Y:S01]  /*127c0*/  IMAD.MOV.U32 R3, RZ, RZ, RZ ;  /* 0x000000ffff037224 */ /* 0x000fe200078e00ff */
[----:B------:R-:W-:Y:S02]  /*127d0*/  MOV R2, 0x127f0 ;  /* 0x000127f000027802 */ /* 0x000fe40000000f00 */
[----:B----4-:R-:W-:Y:S05]  /*127e0*/  CALL.REL.NOINC `($__internal_18_$__cuda_sm70_shflsync_idx_p) ;  /* 0x0000159000007944 */ /* 0x010fea0003c00000 */
[----:B------:R-:W-:-:S05]  /*127f0*/  BRA `(.L_x_1326) ;  /* 0xffff58f000007947 */ /* 0x000fca000383ffff */
.L_x_1284:
[----:B------:R-:W-:Y:S01]  /*12800*/  MOV R0, 0x1c1f ;  /* 0x00001c1f00007802 */ /* 0x000fe20000000f00 */
[----:B------:R-:W-:Y:S01]  /*12810*/  IMAD.MOV.U32 R3, RZ, RZ, 0x1 ;  /* 0x00000001ff037424 */ /* 0x000fe200078e00ff */
[----:B------:R-:W-:Y:S02]  /*12820*/  MOV R2, 0x12840 ;  /* 0x0001284000027802 */ /* 0x000fe40000000f00 */
[----:B-1----:R-:W-:Y:S05]  /*12830*/  CALL.REL.NOINC `($__internal_18_$__cuda_sm70_shflsync_idx_p) ;  /* 0x0000154000007944 */ /* 0x002fea0003c00000 */
[----:B------:R-:W-:Y:S01]  /*12840*/  MOV R2, 0x12a90 ;  /* 0x00012a9000027802 */ /* 0x000fe20000000f00 */
[----:B------:R-:W-:Y:S02]  /*12850*/  IMAD.IADD R0, R4, 0x1, R0 ;  /* 0x0000000104007824 */ /* 0x000fe400078e0200 */
[----:B------:R-:W-:Y:S03]  /*12860*/  IMAD.MOV.U32 R3, RZ, RZ, 0x2 ;  /* 0x00000002ff037424 */ /* 0x000fe600078e00ff */
        /* <DEDUP_REMOVED lines=27> */
[----:B------:R-:W-:Y:S01]  /*12a20*/  ISETP.GT.AND P0, PT, R0, 0x39, PT ;  /* 0x000000390000780c */ /* 0x000fe20003f04270 */
[----:B------:R-:W-:Y:S01]  /*12a30*/  IMAD.MOV.U32 R0, RZ, RZ, 0x1c1f ;  /* 0x00001c1fff007424 */ /* 0x000fe200078e00ff */
[----:B------:R-:W-:Y:S02]  /*12a40*/  FSEL R39, R39, -INF , P6 ;  /* 0xff80000027277808 */ /* 0x000fe40003000000 */
[----:B------:R-:W-:Y:S02]  /*12a50*/  FSEL R38, R38, -INF , P5 ;  /* 0xff80000026267808 */ /* 0x000fe40002800000 */
[----:B------:R-:W-:Y:S02]  /*12a60*/  FSEL R37, R37, -INF , P4 ;  /* 0xff80000025257808 */ /* 0x000fe40002000000 */
[----:B------:R-:W-:Y:S02]  /*12a70*/  FSEL R36, R36, -INF , P0 ;  /* 0xff80000024247808 */ /* 0x000fe40000000000 */
[----:B------:R-:W-:Y:S05]  /*12a80*/  CALL.REL.NOINC `($__internal_18_$__cuda_sm70_shflsync_idx_p) ;  /* 0x000012f000007944 */ /* 0x000fea0003c00000 */
        /* <DEDUP_REMOVED lines=37> */
[----:B------:R-:W-:Y:S01]  /*12ce0*/  FMNMX.FTZ R2, R9, R100, !PT ;  /* 0x0000006409027209 */ /* 0x000fe20007810000 */
[----:B------:R-:W-:Y:S01]  /*12cf0*/  IMAD.IADD R0, R4, 0x1, R0 ;  /* 0x0000000104007824 */ /* 0x000fe200078e0200 */
[----:B------:R-:W-:Y:S02]  /*12d00*/  FMNMX.FTZ R5, R53, R106, !PT ;  /* 0x0000006a35057209 */ /* 0x000fe40007810000 */
[----:B------:R-:W-:Y:S02]  /*12d10*/  FMNMX.FTZ R4, R14, R2, !PT ;  /* 0x000000020e047209 */ /* 0x000fe40007810000 */
        /* <DEDUP_REMOVED lines=30> */
[----:B------:R-:W-:Y:S01]  /*12f00*/  FMNMX.FTZ R3, R33, R0, !PT ;  /* 0x0000000021037209 */ /* 0x000fe20007810000 */
[----:B------:R-:W-:Y:S01]  /*12f10*/  IMAD.MOV.U32 R0, RZ, RZ, 0x2 ;  /* 0x00000002ff007424 */ /* 0x000fe200078e00ff */
        /* <DEDUP_REMOVED lines=62> */
[----:B------:R-:W-:Y:S02]  /*13300*/  MOV R2, 0x13320 ;  /* 0x0001332000027802 */ /* 0x000fe40000000f00 */
[----:B------:R-:W-:Y:S05]  /*13310*/  CALL.REL.NOINC `($__internal_17_$__cuda_sm70_shflsync_bfly_p) ;  /* 0x00000a0000007944 */ /* 0x000fea0003c00000 */
[----:B------:R-:W-:Y:S01]  /*13320*/  FMNMX.FTZ R4, R4, R0, !PT ;  /* 0x0000000004047209 */ /* 0x000fe20007810000 */
[----:B------:R-:W-:Y:S01]  /*13330*/  IMAD.MOV.U32 R0, RZ, RZ, 0x1 ;  /* 0x00000001ff007424 */ /* 0x000fe200078e00ff */
[----:B------:R-:W-:Y:S02]  /*13340*/  MOV R2, 0x13360 ;  /* 0x0001336000027802 */ /* 0x000fe40000000f00 */
        /* <DEDUP_REMOVED lines=28> */
[----:B------:R-:W-:-:S05]  /*13510*/  BRA `(.L_x_1327) ;  /* 0xffff594000007947 */ /* 0x000fca000383ffff */
.L_x_1287:
[----:B-1--4-:R-:W-:Y:S01]  /*13520*/  MOV R3, RZ ;  /* 0x000000ff00037202 */ /* 0x012fe20000000f00 */
[----:B------:R-:W-:Y:S01]  /*13530*/  IMAD.MOV.U32 R5, RZ, RZ, R52 ;  /* 0x000000ffff057224 */ /* 0x000fe200078e0034 */
[----:B------:R-:W-:Y:S01]  /*13540*/  MOV R2, 0x13570 ;  /* 0x0001357000027802 */ /* 0x000fe20000000f00 */
[----:B------:R-:W-:Y:S02]  /*13550*/  IMAD.MOV.U32 R0, RZ, RZ, 0x1c1f ;  /* 0x00001c1fff007424 */ /* 0x000fe400078e00ff */
[----:B------:R-:W-:Y:S05]  /*13560*/  CALL.REL.NOINC `($__internal_18_$__cuda_sm70_shflsync_idx_p) ;  /* 0x0000081000007944 */ /* 0x000fea0003c00000 */
[----:B------:R-:W-:-:S05]  /*13570*/  BRA `(.L_x_1328) ;  /* 0xffff7a2000007947 */ /* 0x000fca000383ffff */
.L_x_1290:
[----:B------:R-:W-:Y:S01]  /*13580*/  MOV R3, RZ ;  /* 0x000000ff00037202 */ /* 0x000fe20000000f00 */
[----:B------:R-:W-:Y:S01]  /*13590*/  IMAD.MOV.U32 R5, RZ, RZ, R8 ;  /* 0x000000ffff057224 */ /* 0x000fe200078e0008 */
[----:B------:R-:W-:Y:S01]  /*135a0*/  MOV R2, 0x135d0 ;  /* 0x000135d000027802 */ /* 0x000fe20000000f00 */
[----:B------:R-:W-:Y:S02]  /*135b0*/  IMAD.MOV.U32 R0, RZ, RZ, 0x1c1f ;  /* 0x00001c1fff007424 */ /* 0x000fe400078e00ff */
[----:B-1----:R-:W-:Y:S05]  /*135c0*/  CALL.REL.NOINC `($__internal_18_$__cuda_sm70_shflsync_idx_p) ;  /* 0x000007b000007944 */ /* 0x002fea0003c00000 */
[----:B------:R-:W-:Y:S01]  /*135d0*/  MOV R4, R0 ;  /* 0x0000000000047202 */ /* 0x000fe20000000f00 */
[----:B------:R-:W-:-:S05]  /*135e0*/  BRA `(.L_x_1329) ;  /* 0xffff8ed000007947 */ /* 0x000fca000383ffff */
.L_x_1291:
[----:B------:R-:W-:Y:S01]  /*135f0*/  MOV R3, RZ ;  /* 0x000000ff00037202 */ /* 0x000fe20000000f00 */
[----:B------:R-:W-:Y:S01]  /*13600*/  IMAD.MOV.U32 R5, RZ, RZ, R9 ;  /* 0x000000ffff057224 */ /* 0x000fe200078e0009 */
[----:B------:R-:W-:Y:S01]  /*13610*/  MOV R2, 0x13640 ;  /* 0x0001364000027802 */ /* 0x000fe20000000f00 */
[----:B------:R-:W-:Y:S02]  /*13620*/  IMAD.MOV.U32 R0, RZ, RZ, 0x1c1f ;  /* 0x00001c1fff007424 */ /* 0x000fe400078e00ff */
[----:B-123--:R-:W-:Y:S05]  /*13630*/  CALL.REL.NOINC `($__internal_18_$__cuda_sm70_shflsync_idx_p) ;  /* 0x0000074000007944 */ /* 0x00efea0003c00000 */
[C---:B------:R-:W-:Y:S01]  /*13640*/  IADD3 R2, -R101.reuse, 0x10, RZ ;  /* 0x0000001065027810 */ /* 0x040fe20007ffe1ff */
[----:B------:R-:W-:Y:S01]  /*13650*/  IMAD.MOV.U32 R5, RZ, RZ, R8 ;  /* 0x000000ffff057224 */ /* 0x000fe200078e0008 */
[----:B------:R-:W-:Y:S02]  /*13660*/  ISETP.NE.U32.AND P0, PT, R101, RZ, PT ;  /* 0x000000ff6500720c */ /* 0x000fe40003f05070 */
[----:B------:R-:W-:Y:S04]  /*13670*/  LOP3.LUT R2, R2, 0xf, RZ, 0xc0, !PT ;  /* 0x0000000f02027812 */ /* 0x000fe800078ec0ff */
[----:B------:R-:W-:Y:S04]  /*13680*/  IADD3 R2, P6, P5, R2, R0, R43 ;  /* 0x0000000002027210 */ /* 0x000fe80007dde02b */
[----:B------:R-:W-:Y:S05]  /*13690*/  IADD3.X R3, RZ, R4, R10, P6, P5 ;  /* 0x00000004ff037210 */ /* 0x000fea00037ea40a */
[----:B------:R-:W-:Y:S01]  /*136a0*/  @!PT LDS RZ, [RZ] ;  /* 0x00000000fffff984 */ /* 0x000fe20000000800 */
[----:B------:R-:W-:Y:S01]  /*136b0*/  @!PT LDS RZ, [RZ] ;  /* 0x00000000fffff984 */ /* 0x000fe20000000800 */
[----:B------:R-:W-:Y:S01]  /*136c0*/  @!PT LDS RZ, [RZ] ;  /* 0x00000000fffff984 */ /* 0x000fe20000000800 */
[----:B------:R1:W-:Y:S01]  /*136d0*/  LDGSTS.E.BYPASS.LTC128B.128.ZFILL [R217+0x3100], [R2.64], P0 ;  /* 0x0310000002d97fae */ /* 0x0003e20008141d46 */
[----:B------:R-:W-:Y:S05]  /*136e0*/  IADD3 R6, P0, R0, R44, RZ ;  /* 0x0000002c00067210 */ /* 0x000fea0007f1e0ff */
[----:B------:R-:W-:Y:S05]  /*136f0*/  IMAD.X R7, R4, 0x1, R11, P0 ;  /* 0x0000000104077824 */ /* 0x000fea00000e060b */
        /* <DEDUP_REMOVED lines=15> */
.L_x_1292:
[----:B------:R-:W-:Y:S02]  /*137f0*/  MOV R0, 0x2 ;  /* 0x0000000200007802 */ /* 0x000fe40000000f00 */
        /* <DEDUP_REMOVED lines=34> */
.L_x_1294:
[----:B------:R-:W-:Y:S01]  /*13a20*/  IMAD.MOV.U32 R4, RZ, RZ, R243 ;  /* 0x000000ffff047224 */ /* 0x000fe200078e00f3 */
[----:B------:R-:W-:-:S02]  /*13a30*/  MOV R0, 0x2 ;  /* 0x0000000200007802 */ /* 0x000fc40000000f00 */
[----:B------:R-:W-:Y:S02]  /*13a40*/  MOV R2, 0x13a60 ;  /* 0x00013a6000027802 */ /* 0x000fe40000000f00 */
[----:B-1----:R-:W-:Y:S05]  /*13a50*/  CALL.REL.NOINC `($__internal_17_$__cuda_sm70_shflsync_bfly_p) ;  /* 0x000002c000007944 */ /* 0x002fea0003c00000 */
[----:B------:R-:W-:Y:S01]  /*13a60*/  MOV R7, R0 ;  /* 0x0000000000077202 */ /* 0x000fe20000000f00 */
[----:B------:R-:W-:Y:S05]  /*13a70*/  BRA `(.L_x_1332) ;  /* 0xffffaef000007947 */ /* 0x000fea000383ffff */
.L_x_1295:
[----:B------:R-:W-:Y:S01]  /*13a80*/  IMAD.MOV.U32 R4, RZ, RZ, R7 ;  /* 0x000000ffff047224 */ /* 0x000fe200078e0007 */
[----:B------:R-:W-:Y:S02]  /*13a90*/  MOV R0, 0x1 ;  /* 0x0000000100007802 */ /* 0x000fe40000000f00 */
[----:B------:R-:W-:Y:S02]  /*13aa0*/  MOV R2, 0x13ac0 ;  /* 0x00013ac000027802 */ /* 0x000fe40000000f00 */
[----:B-12---:R-:W-:Y:S05]  /*13ab0*/  CALL.REL.NOINC `($__internal_17_$__cuda_sm70_shflsync_bfly_p) ;  /* 0x0000026000007944 */ /* 0x006fea0003c00000 */
[----:B------:R-:W-:Y:S01]  /*13ac0*/  FADD.FTZ R7, R7, R0 ;  /* 0x0000000007077221 */ /* 0x000fe20000010000 */
[----:B------:R-:W-:Y:S02]  /*13ad0*/  MOV R4, R247 ;  /* 0x000000f700047202 */ /* 0x000fe40000000f00 */
[----:B------:R-:W-:Y:S02]  /*13ae0*/  MOV R0, 0x2 ;  /* 0x0000000200007802 */ /* 0x000fe40000000f00 */
[----:B------:R-:W-:Y:S02]  /*13af0*/  MOV R2, 0x13b10 ;  /* 0x00013b1000027802 */ /* 0x000fe40000000f00 */
[----:B------:R-:W-:Y:S05]  /*13b00*/  CALL.REL.NOINC `($__internal_17_$__cuda_sm70_shflsync_bfly_p) ;  /* 0x0000021000007944 */ /* 0x000fea0003c00000 */
[----:B------:R-:W-:Y:S01]  /*13b10*/  FADD.FTZ R6, R247, R0 ;  /* 0x00000000f7067221 */ /* 0x000fe20000010000 */
[----:B------:R-:W-:-:S02]  /*13b20*/  MOV R0, 0x1 ;  /* 0x0000000100007802 */ /* 0x000fc40000000f00 */
[----:B------:R-:W-:Y:S02]  /*13b30*/  MOV R2, 0x13b60 ;  /* 0x00013b6000027802 */ /* 0x000fe40000000f00 */
[----:B------:R-:W-:Y:S02]  /*13b40*/  MOV R4, R6 ;  /* 0x0000000600047202 */ /* 0x000fe40000000f00 */
[----:B------:R-:W-:Y:S05]  /*13b50*/  CALL.REL.NOINC `($__internal_17_$__cuda_sm70_shflsync_bfly_p) ;  /* 0x000001c000007944 */ /* 0x000fea0003c00000 */
[----:B------:R-:W-:Y:S01]  /*13b60*/  FADD.FTZ R6, R6, R0 ;  /* 0x0000000006067221 */ /* 0x000fe20000010000 */
[----:B------:R-:W-:Y:S02]  /*13b70*/  MOV R4, R248 ;  /* 0x000000f800047202 */ /* 0x000fe40000000f00 */
[----:B------:R-:W-:Y:S02]  /*13b80*/  MOV R0, 0x2 ;  /* 0x0000000200007802 */ /* 0x000fe40000000f00 */
[----:B------:R-:W-:Y:S02]  /*13b90*/  MOV R2, 0x13bb0 ;  /* 0x00013bb000027802 */ /* 0x000fe40000000f00 */
[----:B------:R-:W-:Y:S05]  /*13ba0*/  CALL.REL.NOINC `($__internal_17_$__cuda_sm70_shflsync_bfly_p) ;  /* 0x0000017000007944 */ /* 0x000fea0003c00000 */
[----:B------:R-:W-:Y:S01]  /*13bb0*/  FADD.FTZ R5, R248, R0 ;  /* 0x00000000f8057221 */ /* 0x000fe20000010000 */
[----:B------:R-:W-:Y:S02]  /*13bc0*/  MOV R0, 0x1 ;  /* 0x0000000100007802 */ /* 0x000fe40000000f00 */
[----:B------:R-:W-:-:S02]  /*13bd0*/  MOV R2, 0x13c00 ;  /* 0x00013c0000027802 */ /* 0x000fc40000000f00 */
        /* <DEDUP_REMOVED lines=9> */
[----:B------:R-:W-:Y:S02]  /*13c70*/  MOV R2, 0x13ca0 ;  /* 0x00013ca000027802 */ /* 0x000fe40000000f00 */
[----:B------:R-:W-:-:S02]  /*13c80*/  MOV R4, R249 ;  /* 0x000000f900047202 */ /* 0x000fc40000000f00 */
[----:B------:R-:W-:Y:S05]  /*13c90*/  CALL.REL.NOINC `($__internal_17_$__cuda_sm70_shflsync_bfly_p) ;  /* 0x0000008000007944 */ /* 0x000fea0003c00000 */
[----:B------:R-:W-:Y:S01]  /*13ca0*/  MOV R4, R0 ;  /* 0x0000000000047202 */ /* 0x000fe20000000f00 */
[----:B------:R-:W-:Y:S05]  /*13cb0*/  BRA `(.L_x_1333) ;  /* 0xffffada000007947 */ /* 0x000fea000383ffff */
.L_x_1309:
[----:B---3--:R-:W-:Y:S01]  /*13cc0*/  IMAD.MOV.U32 R5, RZ, RZ, R24 ;  /* 0x000000ffff057224 */ /* 0x008fe200078e0018 */
[----:B------:R-:W-:Y:S01]  /*13cd0*/  MOV R3, RZ ;  /* 0x000000ff00037202 */ /* 0x000fe20000000f00 */
[----:B-1----:R-:W-:Y:S01]  /*13ce0*/  IMAD.MOV.U32 R0, RZ, RZ, 0x1f ;  /* 0x0000001fff007424 */ /* 0x002fe200078e00ff */
[----:B------:R-:W-:-:S02]  /*13cf0*/  MOV R2, 0x13d10 ;  /* 0x00013d1000027802 */ /* 0x000fc40000000f00 */
[----:B----45:R-:W-:Y:S05]  /*13d00*/  CALL.REL.NOINC `($__internal_18_$__cuda_sm70_shflsync_idx_p) ;  /* 0x0000007000007944 */ /* 0x030fea0003c00000 */
[----:B------:R-:W-:Y:S05]  /*13d10*/  BRA `(.L_x_1334) ;  /* 0xffffd07000007947 */ /* 0x000fea000383ffff */
        .weak           $__internal_17_$__cuda_sm70_shflsync_bfly_p
        .type           $__internal_17_$__cuda_sm70_shflsync_bfly_p,@function
        .size           $__internal_17_$__cuda_sm70_shflsync_bfly_p,($__internal_18_$__cuda_sm70_shflsync_idx_p - $__internal_17_$__cuda_sm70_shflsync_bfly_p)
$__internal_17_$__cuda_sm70_shflsync_bfly_p:
[----:B------:R-:W-:Y:S02]  /*13d20*/  MOV R176, 0xffffffff ;  /* 0xffffffff00b07802 */ /* 0x000fe40000000f00 */
[----:B------:R-:W-:-:S02]  /*13d30*/  MOV R3, 0x1f ;  /* 0x0000001f00037802 */ /* 0x000fc40000000f00 */
[----:B------:R-:W-:Y:S04]  /*13d40*/  WARPSYNC R176 ;  /* 0x000000b000007348 */ /* 0x000fe80003800000 */
[----:B------:R1:W2:Y:S02]  /*13d50*/  SHFL.BFLY PT, R0, R4, R0, R3 ;  /* 0x0c00000004007389 */ /* 0x0002a400000e0003 */
[----:B-1----:R-:W-:-:S04]  /*13d60*/  MOV R3, 0x0 ;  /* 0x0000000000037802 */ /* 0x002fc80000000f00 */
[----:B--2---:R-:W-:Y:S05]  /*13d70*/  RET.REL.NODEC R2 `(_ZN7cutlass13device_kernelIN5flash19enable_sm80_to_sm89INS1_16FlashAttnFwdSm80INS1_25CollectiveMainloopFwdSm80ILi4ELi1ELb0EN4cute5tupleIJNS5_1CILi128EEENS7_ILi64EEENS7_ILi96EEEEEELi96ENS_6half_tEfNS_4arch4Sm80ELb1ELb0ELb1ELb0ELb1ELb0ELb1ELb1EEENS1_21CollectiveEpilogueFwdINS6_IJS8_SA_S9_EEENS6_IJNS7_ILi1EEESI_SI_EEESC_SE_Li128ELb0ELb1ELb1ELb0EEENS1_30DynamicPersistentTileSchedulerILi128ELi128ELb1ELb1ELb0EEEEEEEEEvNT_6ParamsE) ;  /* 0xfffec28002007950 */ /* 0x004fea0003c3ffff */
        .weak           $__internal_18_$__cuda_sm70_shflsync_idx_p
        .type           $__internal_18_$__cuda_sm70_shflsync_idx_p,@function
        .size           $__internal_18_$__cuda_sm70_shflsync_idx_p,(.L_x_1837 - $__internal_18_$__cuda_sm70_shflsync_idx_p)
$__internal_18_$__cuda_sm70_shflsync_idx_p:
[----:B------:R-:W-:-:S04]  /*13d80*/  MOV R55, 0xffffffff ;  /* 0xffffffff00377802 */ /* 0x000fc80000000f00 */
[----:B------:R-:W-:Y:S04]  /*13d90*/  WARPSYNC R55 ;  /* 0x0000003700007348 */ /* 0x000fe80003800000 */
[----:B------:R1:W2:Y:S02]  /*13da0*/  SHFL.IDX PT, R0, R5, R3, R0 ;  /* 0x0000000305007389 */ /* 0x0002a400000e0000 */
[----:B-1----:R-:W-:-:S04]  /*13db0*/  MOV R3, 0x0 ;  /* 0x0000000000037802 */ /* 0x002fc80000000f00 */
[----:B--2---:R-:W-:Y:S05]  /*13dc0*/  RET.REL.NODEC R2 `(_ZN7cutlass13device_kernelIN5flash19enable_sm80_to_sm89INS1_16FlashAttnFwdSm80INS1_25CollectiveMainloopFwdSm80ILi4ELi1ELb0EN4cute5tupleIJNS5_1CILi128EEENS7_ILi64EEENS7_ILi96EEEEEELi96ENS_6half_tEfNS_4arch4Sm80ELb1ELb0ELb1ELb0ELb1ELb0ELb1ELb1EEENS1_21CollectiveEpilogueFwdINS6_IJS8_SA_S9_EEENS6_IJNS7_ILi1EEESI_SI_EEESC_SE_Li128ELb0ELb1ELb1ELb0EEENS1_30DynamicPersistentTileSchedulerILi128ELi128ELb1ELb1ELb0EEEEEEEEEvNT_6ParamsE) ;  /* 0xfffec23002007950 */ /* 0x004fea0003c3ffff */
.L_x_1335:
        /* <DEDUP_REMOVED lines=11> */
.L_x_1837:


//--------------------- .text._ZN7cutlass13device_kernelIN5flash19enable_sm80_to_sm89INS1_16FlashAttnFwdSm80INS1_25CollectiveMainloopFwdSm80ILi4ELi1ELb0EN4cute5tupleIJNS5_1CILi128EEENS7_ILi48EEENS7_ILi96EEEEEELi96ENS_6half_tEfNS_4arch4Sm80ELb1ELb0ELb1ELb1ELb1ELb0ELb1ELb1EEENS1_21CollectiveEpilogueFwdINS6_IJS8_SA_S9_EEENS6_IJNS7_ILi1EEESI_SI_EEESC_SE_Li128ELb1ELb1ELb1ELb0EEENS1_36VarlenDynamicPersistentTileSchedulerILi128ELi48ELi128ELi128ELb1ELb1ELb0ELb1ELb1ELb1EEEEEEEEEvNT_6ParamsE --------------------------
	.section	.text._ZN7cutlass13device_kernelIN5flash19enable_sm80_to_sm89INS1_16FlashAttnFwdSm80INS1_25CollectiveMainloopFwdSm80ILi4ELi1ELb0EN4cute5tupleIJNS5_1CILi128EEENS7_ILi48EEENS7_ILi96EEEEEELi96ENS_6half_tEfNS_4arch4Sm80ELb1ELb0ELb1ELb1ELb1ELb0ELb1ELb1EEENS1_21CollectiveEpilogueFwdINS6_IJS8_SA_S9_EEENS6_IJNS7_ILi1EEESI_SI_EEESC_SE_Li128ELb1ELb1ELb1ELb0EEENS1_36VarlenDynamicPersistentTileSchedulerILi128ELi48ELi128ELi128ELb1ELb1ELb0ELb1ELb1ELb1EEEEEEEEEvNT_6ParamsE,"ax",@progbits
	.sectioninfo	@"SHI_REGISTERS=255"
	.align	128
.text._ZN7cutlass13device_kernelIN5flash19enable_sm80_to_sm89INS1_16FlashAttnFwdSm80INS1_25CollectiveMainloopFwdSm80ILi4ELi1ELb0EN4cute5tupleIJNS5_1CILi128EEENS7_ILi48EEENS7_ILi96EEEEEELi96ENS_6half_tEfNS_4arch4Sm80ELb1ELb0ELb1ELb1ELb1ELb0ELb1ELb1EEENS1_21CollectiveEpilogueFwdINS6_IJS8_SA_S9_EEENS6_IJNS7_ILi1EEESI_SI_EEESC_SE_Li128ELb1ELb1ELb1ELb0EEENS1_36VarlenDynamicPersistentTileSchedulerILi128ELi48ELi128ELi128ELb1ELb1ELb0ELb1ELb1ELb1EEEEEEEEEvNT_6ParamsE:
        .type           _ZN7cutlass13device_kernelIN5flash19enable_sm80_to_sm89INS1_16FlashAttnFwdSm80INS1_25CollectiveMainloopFwdSm80ILi4ELi1ELb0EN4cute5tupleIJNS5_1CILi128EEENS7_ILi48EEENS7_ILi96EEEEEELi96ENS_6half_tEfNS_4arch4Sm80ELb1ELb0ELb1ELb1ELb1ELb0ELb1ELb1EEENS1_21CollectiveEpilogueFwdINS6_IJS8_SA_S9_EEENS6_IJNS7_ILi1EEESI_SI_EEESC_SE_Li128ELb1ELb1ELb1ELb0EEENS1_36VarlenDynamicPersistentTileSchedulerILi128ELi48ELi128ELi128ELb1ELb1ELb0ELb1ELb1ELb1EEEEEEEEEvNT_6ParamsE,@function
        .size           _ZN7cutlass13device_kernelIN5flash19enable_sm80_to_sm89INS1_16FlashAttnFwdSm80INS1_25CollectiveMainloopFwdSm80ILi4ELi1ELb0EN4cute5tupleIJNS5_1CILi128EEENS7_ILi48EEENS7_ILi96EEEEEELi96ENS_6half_tEfNS_4arch4Sm80ELb1ELb0ELb1ELb1ELb1ELb0ELb1ELb1EEENS1_21CollectiveEpilogueFwdINS6_IJS8_SA_S9_EEENS6_IJNS7_ILi1EEESI_SI_EEESC_SE_Li128ELb1ELb1ELb1ELb0EEENS1_36VarlenDynamicPersistentTileSchedulerILi128ELi48ELi128ELi128ELb1ELb1ELb0ELb1ELb1ELb1EEEEEEEEEvNT_6ParamsE,(.L_x_1840 - _ZN7cutlass13device_kernelIN5flash19enable_sm80_to_sm89INS1_16FlashAttnFwdSm80INS1_25CollectiveMainloopFwdSm80ILi4ELi1ELb0EN4cute5tupleIJNS5_1CILi128EEENS7_ILi48EEENS7_ILi96EEEEEELi96ENS_6half_tEfNS_4arch4Sm80ELb1ELb0ELb1ELb1ELb1ELb0ELb1ELb1EEENS1_21CollectiveEpilogueFwdINS6_IJS8_SA_S9_EEENS6_IJNS7_ILi1EEESI_SI_EEESC_SE_Li128ELb1ELb1ELb1ELb0EEENS1_36VarlenDynamicPersistentTileSchedulerILi128ELi48ELi128ELi128ELb1ELb1ELb0ELb1ELb1ELb1EEEEEEEEEvNT_6ParamsE)
        .other          _ZN7cutlass13device_kernelIN5flash19enable_sm80_to_sm89INS1_16FlashAttnFwdSm80INS1_25CollectiveMainloopFwdSm80ILi4ELi1ELb0EN4cute5tupleIJNS5_1CILi128EEENS7_ILi48EEENS7_ILi96EEEEEELi96ENS_6half_tEfNS_4arch4Sm80ELb1ELb0ELb1ELb1ELb1ELb0ELb1ELb1EEENS1_21CollectiveEpilogueFwdINS6_IJS8_SA_S9_EEENS6_IJNS7_ILi1EEESI_SI_EEESC_SE_Li128ELb1ELb1ELb1ELb0EEENS1_36VarlenDynamicPersistentTileSchedulerILi128ELi48ELi128ELi128ELb1ELb1ELb0ELb1ELb1ELb1EEEEEEEEEvNT_6ParamsE,@"STO_CUDA_ENTRY STV_DEFAULT"
_ZN7cutlass13device_kernelIN5flash19enable_sm80_to_sm89INS1_16FlashAttnFwdSm80INS1_25CollectiveMainloopFwdSm80ILi4ELi1ELb0EN4cute5tupleIJNS5_1CILi128EEENS7_ILi48EEENS7_ILi96EEEEEELi96ENS_6half_tEfNS_4arch4Sm80ELb1ELb0ELb1ELb1ELb1ELb0ELb1ELb1EEENS1_21CollectiveEpilogueFwdINS6_IJS8_SA_S9_EEENS6_IJNS7_ILi1EEESI_SI_EEESC_SE_Li128ELb1ELb1ELb1ELb0EEENS1_36VarlenDynamicPersistentTileSchedulerILi128ELi48ELi128ELi128ELb1ELb1ELb0ELb1ELb1ELb1EEEEEEEEEvNT_6ParamsE:
        /* <DEDUP_REMOVED lines=54> */
.L_x_1341:
        /* <DEDUP_REMOVED lines=16> */
.L_x_1478:
        /* <DEDUP_REMOVED lines=16> */
.L_x_1479:
[----:B--2---:R-:W-:-:S05]  /*0560*/  IMAD R0, R0, c[0x0][0x538], RZ ;  /* 0x00014e0000007a24 */ /* 0x004fca00078e02ff */
[----:B------:R-:W-:-:S04]  /*0570*/  IADD3 R6, R0, R6, RZ ;  /* 0x0000000600067210 */ /* 0x000fc80007ffe0ff */
[----:B------:R-:W-:-:S13]  /*0580*/  ISETP.GT.AND P0, PT, R6, UR4, PT ;  /* 0x0000000406007c0c */ /* 0x000fda000bf04270 */
[----:B-1----:R-:W-:Y:S05]  /*0590*/  @!P0 BRA `(.L_x_1341) ;  /* 0xfffffdc000008947 */ /* 0x002fea000383ffff */
.L_x_1337:
[----:B------:R-:W-:-:S05]  /*05a0*/  IADD3 R11, -R0, R6, RZ ;  /* 0x00000006000b7210 */ /* 0x000fca0007ffe1ff */
[----:B------:R-:W-:-:S05]  /*05b0*/  IMAD R0, R4, c[0x0][0x538], R11 ;  /* 0x00014e0004007a24 */ /* 0x000fca00078e020b */
[----:B------:R-:W-:Y:S01]  /*05c0*/  ISETP.GT.AND P0, PT, R0, UR4, PT ;  /* 0x0000000400007c0c */ /* 0x000fe2000bf04270 */
[----:B------:R-:W-:-:S12]  /*05d0*/  BRA.DIV ~URZ, `(.L_x_1342) ;  /* 0x000123c27f007947 */ /* 0x000fd8000b800000 */
[----:B------:R-:W-:-:S04]  /*05e0*/  VOTE.ANY R10, PT, !P0 ;  /* 0x00000000000a7806 */ /* 0x000fc800040e0100 */
.L_x_1480:
[----:B------:R-:W1:Y:S02]  /*05f0*/  POPC R5, R10 ;  /* 0x0000000a00057309 */ /* 0x000e640000000000 */
[----:B-1----:R-:W-:-:S05]  /*0600*/  IADD3 R0, R5, R7, RZ ;  /* 0x0000000705007210 */ /* 0x002fca0007ffe0ff */
[----:B------:R1:W-:Y:S01]  /*0610*/  STL [R1+0xc], R0 ;  /* 0x00000c0001007387 */ /* 0x0003e20000100800 */
[----:B------:R-:W-:Y:S05]  /*0620*/  BRA.DIV ~URZ, `(.L_x_1343) ;  /* 0x000123c27f007947 */ /* 0x000fea000b800000 */
[----:B------:R2:W3:Y:S01]  /*0630*/  SHFL.IDX PT, R12, R9, R5, 0x1f ;  /* 0x00001f05090c7589 */ /* 0x0004e200000e0000 */
[----:B------:R-:W-:-:S03]  /*0640*/  MOV R6, RZ ;  /* 0x000000ff00067202 */ /* 0x000fc60000000f00 */
[----:B------:R2:W4:Y:S04]  /*0650*/  SHFL.IDX PT, R9, R8, R5, 0x1f ;  /* 0x00001f0508097589 */ /* 0x00052800000e0000 */
.L_x_1481:
[----:B------:R-:W-:Y:S01]  /*0660*/  ISETP.NE.AND P0, PT, R10, RZ, PT ;  /* 0x000000ff0a00720c */ /* 0x000fe20003f05270 */
[----:B------:R-:W-:-:S12]  /*0670*/  BSSY B0, `(.L_x_1344) ;  /* 0x0000005000007945 */ /* 0x000fd80003800000 */
[----:B------:R-:W-:Y:S05]  /*0680*/  @!P0 BRA `(.L_x_1345) ;  /* 0x0000003000008947 */ /* 0x000fea0003800000 */
[----:B-1----:R-:W-:Y:S01]  /*0690*/  IADD3 R0, R5, -0x1, RZ ;  /* 0xffffffff05007810 */ /* 0x002fe20007ffe0ff */
[----:B------:R-:W-:Y:S05]  /*06a0*/  BRA.DIV ~URZ, `(.L_x_1346) ;  /* 0x000124227f007947 */ /* 0x000fea000b800000 */
[----:B------:R1:W2:Y:S02]  /*06b0*/  SHFL.IDX PT, R6, R4, R0, 0x1f ;  /* 0x00001f0004067589 */ /* 0x0002a400000e0000 */
.L_x_1345:
[----:B------:R-:W-:Y:S05]  /*06c0*/  BSYNC B0 ;  /* 0x0000000000007941 */ /* 0x000fea0003800000 */
.L_x_1344:
        /* <DEDUP_REMOVED lines=69> */
.L_x_1348:
        /* <DEDUP_REMOVED lines=70> */
.L_x_1349:
[----:B------:R-:W-:Y:S05]  /*0f80*/  BSYNC B0 ;  /* 0x0000000000007941 */ /* 0x000fea0003800000 */
.L_x_1347:
[----:B------:R-:W-:-:S04]  /*0f90*/  LOP3.LUT R0, RZ, R0, RZ, 0x33, !PT ;  /* 0x00000000ff007212 */ /* 0x000fc800078e33ff */
[----:B------:R-:W-:-:S05]  /*0fa0*/  IADD3 R0, R0, R12, RZ ;  /* 0x0000000c00007210 */ /* 0x000fca0007ffe0ff */
[----:B------:R2:W-:Y:S01]  /*0fb0*/  STL [R1+0x4], R0 ;  /* 0x0000040001007387 */ /* 0x0005e20000100800 */
[----:B------:R-:W-:Y:S05]  /*0fc0*/  BRA `(.L_x_1350) ;  /* 0x0000006000007947 */ /* 0x000fea0003800000 */
.L_x_1338:
[----:B------:R-:W-:Y:S01]  /*0fd0*/  MOV R0, UR4 ;  /* 0x0000000400007c02 */ /* 0x000fe20008000f00 */
[----:B------:R-:W-:Y:S04]  /*0fe0*/  STL [R1+0x4], RZ ;  /* 0x000004ff01007387 */ /* 0x000fe80000100800 */
[----:B------:R1:W-:Y:S04]  /*0ff0*/  STL [R1], R0 ;  /* 0x0000000001007387 */ /* 0x0003e80000100800 */
[----:B------:R2:W-:Y:S01]  /*1000*/  STL [R1+0x8], RZ ;  /* 0x000008ff01007387 */ /* 0x0005e20000100800 */
[----:B-1----:R-:W-:-:S05]  /*1010*/  MOV R0, c[0x0][0x53c] ;  /* 0x00014f0000007a02 */ /* 0x002fca0000000f00 */
[----:B------:R2:W-:Y:S02]  /*1020*/  STL [R1+0xc], R0 ;  /* 0x00000c0001007387 */ /* 0x0005e40000100800 */
.L_x_1350:
        /* <DEDUP_REMOVED lines=8> */
.L_x_1336:
        /* <DEDUP_REMOVED lines=169> */
.L_x_1477:
[----:B------:R-:W2:Y:S01]  /*1b40*/  LDL R0, [R1+0xc] ;  /* 0x00000c0001007983 */ /* 0x000ea20000100800 */
        /* <DEDUP_REMOVED lines=33> */
.L_x_1351:
[----:B------:R-:W-:-:S04]  /*1d60*/  ISETP.NE.U32.AND P1, PT, RZ, c[0x0][0x368], PT ;  /* 0x0000da00ff007a0c */ /* 0x000fc80003f25070 */
[----:B------:R-:W-:-:S13]  /*1d70*/  ISETP.NE.AND.EX P1, PT, RZ, c[0x0][0x36c], PT, P1 ;  /* 0x0000db00ff007a0c */ /* 0x000fda0003f25310 */
[----:B------:R-:W-:Y:S05]  /*1d80*/  @!P1 BRA `(.L_x_1352) ;  /* 0x0000004000009947 */ /* 0x000fea0003800000 */
[----:B-1----:R-:W-:-:S04]  /*1d90*/  IADD3 R2, P1, R15, c[0x0][0x368], RZ ;  /* 0x0000da000f027a10 */ /* 0x002fc80007f3e0ff */
[----:B------:R-:W-:-:S05]  /*1da0*/  IADD3.X R3, R14, c[0x0][0x36c], RZ, P1, !PT ;  /* 0x0000db000e037a10 */ /* 0x000fca0000ffe4ff */
[----:B------:R1:W5:Y:S01]  /*1db0*/  LDG.E R0, [R2.64] ;  /* 0x0000000602007981 */ /* 0x000362000c1e1900 */
[----:B------:R-:W-:Y:S05]  /*1dc0*/  BRA `(.L_x_1353) ;  /* 0x0000008000007947 */ /* 0x000fea0003800000 */
.L_x_1352:
        /* <DEDUP_REMOVED lines=8> */
.L_x_1353:
[----:B-1----:R-:W2:Y:S04]  /*1e50*/  LDL.LU R3, [R1+0x4] ;  /* 0x0000040001037983 */ /* 0x002ea80000300800 */
[----:B------:R-:W3:Y:S01]  /*1e60*/  LDL R13, [R1+0x8] ;  /* 0x00000800010d7983 */ /* 0x000ee20000100800 */
[----:B------:R-:W-:Y:S01]  /*1e70*/  IMAD.MOV.U32 R2, RZ, RZ, c[0x0][0x2c4] ;  /* 0x0000b100ff027624 */ /* 0x000fe200078e00ff */
[----:B------:R-:W-:Y:S01]  /*1e80*/  BSSY B0, `(.L_x_1354) ;  /* 0x000003b000007945 */ /* 0x000fe20003800000 */
[----:B-----5:R-:W-:-:S03]  /*1e90*/  IMAD.IADD R248, R0, 0x1, -R237 ;  /* 0x0000000100f87824 */ /* 0x020fc600078e0aed */
[----:B------:R-:W-:Y:S01]  /*1ea0*/  ISETP.NE.AND P3, PT, R2, 0x1, PT ;  /* 0x000000010200780c */ /* 0x000fe20003f65270 */
[----:B--2---:R-:W-:-:S05]  /*1eb0*/  IMAD.SHL.U32 R249, R3, 0x80, RZ ;  /* 0x0000008003f97824 */ /* 0x004fca00078e00ff */
[----:B------:R-:W-:-:S07]  /*1ec0*/  IADD3 R2, R249, 0x7f, RZ ;  /* 0x0000007ff9027810 */ /* 0x000fce0007ffe0ff */
[----:B------:R-:W-:-:S04]  /*1ed0*/  @P3 IMAD.HI.U32 R3, R2, c[0x0][0x2c8], RZ ;  /* 0x0000b20002033a27 */ /* 0x000fc800078e00ff */
[----:B------:R-:W-:Y:S01]  /*1ee0*/  IMAD.MOV.U32 R0, RZ, RZ, R2 ;  /* 0x000000ffff007224 */ /* 0x000fe200078e0002 */
[C---:B------:R-:W-:Y:S02]  /*1ef0*/  IADD3 R2, R248.reuse, 0x30, -R247 ;  /* 0x00000030f8027810 */ /* 0x040fe40007ffe8f7 */
[----:B------:R-:W-:Y:S02]  /*1f00*/  @P3 SHF.R.U32.HI R0, RZ, c[0x0][0x2cc], R3 ;  /* 0x0000b300ff003a19 */ /* 0x000fe40000011603 */
[----:B------:R-:W-:-:S03]  /*1f10*/  IADD3 R3, R248, 0x2f, RZ ;  /* 0x0000002ff8037810 */ /* 0x000fc60007ffe0ff */
[----:B------:R-:W-:Y:S02]  /*1f20*/  IMAD.IADD R0, R2, 0x1, R0 ;  /* 0x0000000102007824 */ /* 0x000fe400078e0200 */
[----:B------:R-:W-:-:S04]  /*1f30*/  IMAD.HI R2, R3, 0x2aaaaaab, RZ ;  /* 0x2aaaaaab03027827 */ /* 0x000fc800078e02ff */
[----:B------:R-:W-:Y:S01]  /*1f40*/  IMAD.HI R0, R0, 0x2aaaaaab, RZ ;  /* 0x2aaaaaab00007827 */ /* 0x000fe200078e02ff */
[----:B------:R-:W-:-:S04]  /*1f50*/  SHF.R.U32.HI R4, RZ, 0x1f, R2 ;  /* 0x0000001fff047819 */ /* 0x000fc80000011602 */
[----:B------:R-:W-:Y:S02]  /*1f60*/  SHF.R.U32.HI R3, RZ, 0x1f, R0 ;  /* 0x0000001fff037819 */ /* 0x000fe40000011600 */
[----:B------:R-:W-:Y:S02]  /*1f70*/  LEA.HI.SX32 R4, R2, R4, 0x1d ;  /* 0x0000000402047211 */ /* 0x000fe400078feaff */
[----:B------:R-:W-:Y:S02]  /*1f80*/  LEA.HI.SX32 R0, R0, R3, 0x1d ;  /* 0x0000000300007211 */ /* 0x000fe400078feaff */
[C---:B---3--:R-:W-:Y:S02]  /*1f90*/  LOP3.LUT R2, R13.reuse, 0xff000000, RZ, 0xc0, !PT ;  /* 0xff0000000d027812 */ /* 0x048fe400078ec0ff */
[----:B------:R-:W-:Y:S02]  /*1fa0*/  IMNMX R6, R4, R0, PT ;  /* 0x0000000004067217 */ /* 0x000fe40003800200 */
[----:B------:R-:W-:-:S02]  /*1fb0*/  LOP3.LUT R3, R13, 0xff0000, RZ, 0xc0, !PT ;  /* 0x00ff00000d037812 */ /* 0x000fc400078ec0ff */
[----:B------:R-:W-:Y:S01]  /*1fc0*/  SHF.R.U32.HI R0, RZ, 0x8, R2 ;  /* 0x00000008ff007819 */ /* 0x000fe20000011602 */
[----:B------:R-:W-:Y:S01]  /*1fd0*/  IMAD.MOV.U32 R2, RZ, RZ, RZ ;  /* 0x000000ffff027224 */ /* 0x000fe200078e00ff */
[----:B------:R-:W-:Y:S02]  /*1fe0*/  ISETP.GE.AND P1, PT, R6, 0x1, PT ;  /* 0x000000010600780c */ /* 0x000fe40003f26270 */
        /* <DEDUP_REMOVED lines=36> */
.L_x_1355:
[----:B------:R-:W-:Y:S05]  /*2230*/  BSYNC B0 ;  /* 0x0000000000007941 */ /* 0x000fea0003800000 */
.L_x_1354:
        /* <DEDUP_REMOVED lines=59> */
[----:B------:R-:W-:-:S04]  /*25f0*/  @P1 IADD3 R2, P2, R15, c[0x0][0x340], RZ ;  /* 0x0000d0000f021a10 */ /* 0x000fc80007f5e0ff */
[----:B------:R-:W-:-:S05]  /*2600*/  @P1 IADD3.X R3, R14, c[0x0][0x344], RZ, P2, !PT ;  /* 0x0000d1000e031a10 */ /* 0x000fca00017fe4ff */
[----:B------:R2:W5:Y:S01]  /*2610*/  @P1 LDG.E R14, [R2.64] ;  /* 0x00000006020e1981 */ /* 0x000562000c1e1900 */
[----:B------:R-:W-:Y:S01]  /*2620*/  SHF.R.S32.HI R0, RZ, 0x1f, R11 ;  /* 0x0000001fff007819 */ /* 0x000fe2000001140b */
[----:B-1----:R-:W-:Y:S01]  /*2630*/  IMAD.IADD R5, R231, 0x1, R249 ;  /* 0x00000001e7057824 */ /* 0x002fe200078e02f9 */
[----:B------:R-:W-:Y:S02]  /*2640*/  LOP3.LUT R13, R13, 0xffff, RZ, 0xc0, !PT ;  /* 0x0000ffff0d0d7812 */ /* 0x000fe400078ec0ff */
[----:B------:R-:W-:Y:S01]  /*2650*/  SEL R6, R12, RZ, !P0 ;  /* 0x000000ff0c067207 */ /* 0x000fe20004000000 */
[----:B------:R-:W-:Y:S01]  /*2660*/  IMAD R0, R0, c[0x0][0x178], RZ ;  /* 0x00005e0000007a24 */ /* 0x000fe200078e02ff */
[----:B------:R-:W-:Y:S01]  /*2670*/  SEL R4, R252, RZ, !P0 ;  /* 0x000000fffc047207 */ /* 0x000fe20004000000 */
[----:B------:R-:W-:Y:S01]  /*2680*/  @P3 IMAD.HI.U32 R7, R5, c[0x0][0x2c8], RZ ;  /* 0x0000b20005073a27 */ /* 0x000fe200078e00ff */
[----:B------:R-:W-:Y:S02]  /*2690*/  ISETP.GE.AND P6, PT, R210, c[0x0][0x198], PT ;  /* 0x00006600d2007a0c */ /* 0x000fe40003fc6270 */
[----:B------:R-:W-:Y:S01]  /*26a0*/  ISETP.GE.AND P5, PT, R232, c[0x0][0x198], PT ;  /* 0x00006600e8007a0c */ /* 0x000fe20003fa6270 */
[----:B------:R-:W-:Y:S01]  /*26b0*/  IMAD R0, R11, c[0x0][0x17c], R0 ;  /* 0x00005f000b007a24 */ /* 0x000fe200078e0200 */
[----:B------:R-:W-:Y:S01]  /*26c0*/  ISETP.GE.AND P4, PT, R233, c[0x0][0x198], PT ;  /* 0x00006600e9007a0c */ /* 0x000fe20003f86270 */
[----:B------:R-:W-:Y:S01]  /*26d0*/  IMAD R6, R6, c[0x0][0x1c0], RZ ;  /* 0x0000700006067a24 */ /* 0x000fe200078e02ff */
[----:B------:R-:W-:-:S03]  /*26e0*/  IADD3 R122, R203, -0x1, RZ ;  /* 0xffffffffcb7a7810 */ /* 0x000fc60007ffe0ff */
[----:B------:R-:W-:Y:S02]  /*26f0*/  IMAD R6, R4, c[0x0][0x1c4], R6 ;  /* 0x0000710004067a24 */ /* 0x000fe400078e0206 */
[----:B--2---:R-:W-:-:S04]  /*2700*/  IMAD.WIDE.U32 R2, R11, c[0x0][0x178], RZ ;  /* 0x00005e000b027a25 */ /* 0x004fc800078e00ff */
[----:B------:R-:W-:Y:S01]  /*2710*/  IMAD.IADD R3, R3, 0x1, R0 ;  /* 0x0000000103037824 */ /* 0x000fe200078e0200 */
[----:B------:R-:W-:Y:S02]  /*2720*/  MOV R0, R5 ;  /* 0x0000000500007202 */ /* 0x000fe40000000f00 */
[----:B------:R-:W-:Y:S01]  /*2730*/  @P3 SHF.R.U32.HI R0, RZ, c[0x0][0x2cc], R7 ;  /* 0x0000b300ff003a19 */ /* 0x000fe20000011607 */
[----:B------:R-:W-:-:S03]  /*2740*/  IMAD.WIDE.U32 R2, R13, c[0x0][0x1b8], R2 ;  /* 0x00006e000d027a25 */ /* 0x000fc600078e0002 */
[----:B------:R-:W-:Y:S01]  /*2750*/  SHF.R.S32.HI R7, RZ, 0x1f, R0 ;  /* 0x0000001fff077819 */ /* 0x000fe20000011400 */
[----:B------:R-:W-:-:S04]  /*2760*/  IMAD R3, R13, c[0x0][0x1bc], R3 ;  /* 0x00006f000d037a24 */ /* 0x000fc800078e0203 */
[----:B------:R-:W-:-:S04]  /*2770*/  IMAD.WIDE.U32 R2, R4, c[0x0][0x1c0], R2 ;  /* 0x0000700004027a25 */ /* 0x000fc800078e0002 */
[----:B------:R-:W-:Y:S01]  /*2780*/  IMAD.MOV R4, RZ, RZ, -R0 ;  /* 0x000000ffff047224 */ /* 0x000fe200078e0a00 */
[----:B------:R-:W-:-:S03]  /*2790*/  IADD3 R3, R3, R6, RZ ;  /* 0x0000000603037210 */ /* 0x000fc60007ffe0ff */
        /* <DEDUP_REMOVED lines=15> */
.L_x_1482:
[----:B------:R-:W-:Y:S05]  /*2890*/  BRA.DIV ~URZ, `(.L_x_1358) ;  /* 0x000103027f007947 */ /* 0x000fea000b800000 */
[----:B------:R3:W4:Y:S02]  /*28a0*/  SHFL.IDX PT, R0, R12, RZ, 0x1c1f ;  /* 0x001c1fff0c007589 */ /* 0x00072400000e0000 */
.L_x_1483:
[----:B------:R-:W-:Y:S01]  /*28b0*/  IMAD R11, R247, c[0x0][0x2c4], RZ ;  /* 0x0000b100f70b7a24 */ /* 0x000fe200078e02ff */
[----:B------:R-:W-:Y:S01]  /*28c0*/  IADD3 R10, R236, R249, RZ ;  /* 0x000000f9ec0a7210 */ /* 0x000fe20007ffe0ff */
[----:B------:R-:W-:Y:S03]  /*28d0*/  BSSY B0, `(.L_x_1359) ;  /* 0x0000014000007945 */ /* 0x000fe60003800000 */
[----:B------:R-:W-:-:S13]  /*28e0*/  ISETP.GE.AND P0, PT, R10, R11, PT ;  /* 0x0000000b0a00720c */ /* 0x000fda0003f06270 */
[----:B------:R-:W-:Y:S05]  /*28f0*/  @P0 BRA `(.L_x_1360) ;  /* 0x0000011000000947 */ /* 0x000fea0003800000 */
[----:B---3--:R-:W3:Y:S01]  /*2900*/  LDL R15, [R1+0x2c] ;  /* 0x00002c00010f7983 */ /* 0x008ee20000100800 */
        /* <DEDUP_REMOVED lines=16> */
.L_x_1360:
[----:B------:R-:W-:Y:S05]  /*2a10*/  BSYNC B0 ;  /* 0x0000000000007941 */ /* 0x000fea0003800000 */
.L_x_1359:
[----:B------:R-:W-:Y:S05]  /*2a20*/  BRA.DIV ~URZ, `(.L_x_1361) ;  /* 0x000101d27f007947 */ /* 0x000fea000b800000 */
[----:B--2---:R2:W1:Y:S04]  /*2a30*/  SHFL.IDX PT, R4, R5, 0x1, 0x1c1f ;  /* 0x003c1f0005047f89 */ /* 0x00446800000e0000 */
[----:B----4-:R2:W4:Y:S02]  /*2a40*/  SHFL.IDX PT, R0, R12, 0x1, 0x1c1f ;  /* 0x003c1f000c007f89 */ /* 0x01052400000e0000 */
.L_x_1484:
        /* <DEDUP_REMOVED lines=21> */
.L_x_1363:
[----:B------:R-:W-:Y:S05]  /*2ba0*/  BSYNC B0 ;  /* 0x0000000000007941 */ /* 0x000fea0003800000 */
.L_x_1362:
[----:B------:R-:W-:Y:S05]  /*2bb0*/  BRA.DIV ~URZ, `(.L_x_1364) ;  /* 0x000101027f007947 */ /* 0x000fea000b800000 */
[----:B-1----:R1:W2:Y:S02]  /*2bc0*/  SHFL.IDX PT, R4, R5, 0x2, 0x1c1f ;  /* 0x005c1f0005047f89 */ /* 0x0022a400000e0000 */
.L_x_1485:
[----:B------:R-:W-:Y:S05]  /*2bd0*/  BRA.DIV ~URZ, `(.L_x_1365) ;  /* 0x000101527f007947 */ /* 0x000fea000b800000 */
[----:B----4-:R4:W1:Y:S02]  /*2be0*/  SHFL.IDX PT, R0, R12, 0x2, 0x1c1f ;  /* 0x005c1f000c007f89 */ /* 0x01086400000e0000 */
.L_x_1486:
[----:B------:R-:W-:Y:S01]  /*2bf0*/  IADD3 R2, R10, 0x40, RZ ;  /* 0x000000400a027810 */ /* 0x000fe20007ffe0ff */
[----:B------:R-:W-:Y:S03]  /*2c00*/  BSSY B0, `(.L_x_1366) ;  /* 0x0000014000007945 */ /* 0x000fe60003800000 */
[----:B------:R-:W-:-:S13]  /*2c10*/  ISETP.GE.AND P0, PT, R2, R11, PT ;  /* 0x0000000b0200720c */ /* 0x000fda0003f06270 */
[----:B------:R-:W-:Y:S05]  /*2c20*/  @P0 BRA `(.L_x_1367) ;  /* 0x0000011000000947 */ /* 0x000fea0003800000 */
[----:B---3--:R-:W3:Y:S01]  /*2c30*/  LDL R15, [R1+0x2c] ;  /* 0x00002c00010f7983 */ /* 0x008ee20000100800 */
[-C--:B-1----:R-:W-:Y:S02]  /*2c40*/  LEA R8, P2, R210, R0.reuse, 0x1 ;  /* 0x00000000d2087211 */ /* 0x082fe400078408ff */
        /* <DEDUP_REMOVED lines=15> */
.L_x_1367:
[----:B------:R-:W-:Y:S05]  /*2d40*/  BSYNC B0 ;  /* 0x0000000000007941 */ /* 0x000fea0003800000 */
.L_x_1366:
[----:B------:R-:W-:Y:S05]  /*2d50*/  BRA.DIV ~URZ, `(.L_x_1368) ;  /* 0x000100327f007947 */ /* 0x000fea000b800000 */
[----:B--2---:R2:W3:Y:S04]  /*2d60*/  SHFL.IDX PT, R4, R5, 0x3, 0x1c1f ;  /* 0x007c1f0005047f89 */ /* 0x0044e800000e0000 */
[----:B-1----:R2:W1:Y:S02]  /*2d70*/  SHFL.IDX PT, R0, R12, 0x3, 0x1c1f ;  /* 0x007c1f000c007f89 */ /* 0x00246400000e0000 */
.L_x_1487:
[----:B--2---:R-:W2:Y:S01]  /*2d80*/  LDL R16, [R1+0x2c] ;  /* 0x00002c0001107983 */ /* 0x004ea20000100800 */
[----:B------:R-:W-:Y:S01]  /*2d90*/  IADD3 R2, R10, 0x60, RZ ;  /* 0x000000600a027810 */ /* 0x000fe20007ffe0ff */
[----:B-----5:R-:W-:Y:S01]  /*2da0*/  IMAD.WIDE.U32 R240, R14, c[0x0][0x2b0], RZ ;  /* 0x0000ac000ef07a25 */ /* 0x020fe200078e00ff */
[----:B------:R-:W-:-:S02]  /*2db0*/  SHF.R.S32.HI R15, RZ, 0x1f, R210 ;  /* 0x0000001fff0f7819 */ /* 0x000fc400000114d2 */
[----:B------:R-:W-:Y:S02]  /*2dc0*/  ISETP.GE.AND P2, PT, R2, R11, PT ;  /* 0x0000000b0200720c */ /* 0x000fe40003f46270 */
[----:B------:R-:W-:Y:S02]  /*2dd0*/  SHF.R.S32.HI R29, RZ, 0x1f, R232 ;  /* 0x0000001fff1d7819 */ /* 0x000fe400000114e8 */
[----:B------:R-:W-:-:S09]  /*2de0*/  SHF.R.S32.HI R28, RZ, 0x1f, R233 ;  /* 0x0000001fff1c7819 */ /* 0x000fd200000114e9 */
[-C--:B-1----:R-:W-:Y:S02]  /*2df0*/  @!P2 LEA R8, P0, R210, R0.reuse, 0x1 ;  /* 0x00000000d208a211 */ /* 0x082fe400078008ff */
[----:B------:R-:W-:Y:S02]  /*2e00*/  @!P2 LEA R6, P1, R232, R0, 0x1 ;  /* 0x00000000e806a211 */ /* 0x000fe400078208ff */
[----:B---3--:R-:W-:Y:S02]  /*2e10*/  @!P2 LEA.HI.X R9, R210, R4, R15, 0x1, P0 ;  /* 0x00000004d209a211 */ /* 0x008fe400000f0c0f */
[----:B------:R-:W-:Y:S02]  /*2e20*/  @!P2 LEA R2, P0, R233, R0, 0x1 ;  /* 0x00000000e902a211 */ /* 0x000fe400078008ff */
[----:B------:R-:W-:Y:S02]  /*2e30*/  SHF.R.S32.HI R0, RZ, 0x1f, R14 ;  /* 0x0000001fff007819 */ /* 0x000fe4000001140e */
[----:B------:R-:W-:-:S02]  /*2e40*/  @!P2 LEA.HI.X R7, R232, R4, R29, 0x1, P1 ;  /* 0x00000004e807a211 */ /* 0x000fc400008f0c1d */
[----:B------:R-:W-:Y:S01]  /*2e50*/  @!P2 LEA.HI.X R3, R233, R4, R28, 0x1, P0 ;  /* 0x00000004e903a211 */ /* 0x000fe200000f0c1c */
        /* <DEDUP_REMOVED lines=14> */
[----:B------:R-:W-:-:S02]  /*2f40*/  IMAD.MOV.U32 R0, RZ, RZ, c[0x0][0x2b8] ;  /* 0x0000ae00ff007624 */ /* 0x000fc400078e00ff */
[----:B------:R-:W-:Y:S02]  /*2f50*/  IMAD R121, R203, R121, -0x30 ;  /* 0xffffffd0cb797424 */ /* 0x000fe400078e0279 */
[----:B------:R-:W-:Y:S01]  /*2f60*/  IMAD.MOV.U32 R200, RZ, RZ, RZ ;  /* 0x000000ffffc87224 */ /* 0x000fe200078e00ff */
[----:B------:R-:W-:Y:S01]  /*2f70*/  ISETP.NE.AND P2, PT, R0, 0x1, PT ;  /* 0x000000010000780c */ /* 0x000fe20003f45270 */
[----:B-1----:R-:W-:-:S05]  /*2f80*/  IMAD.IADD R2, R231, 0x1, R121 ;  /* 0x00000001e7027824 */ /* 0x002fca00078e0279 */
[C---:B------:R-:W-:Y:S01]  /*2f90*/  ISETP.GE.AND P1, PT, R2.reuse, R248, PT ;  /* 0x000000f80200720c */ /* 0x040fe20003f26270 */
[----:B------:R-:W-:-:S03]  /*2fa0*/  IMAD.IADD R2, R2, 0x1, R237 ;  /* 0x0000000102027824 */ /* 0x000fc600078e02ed */
[----:B------:R-:W-:Y:S01]  /*2fb0*/  ISETP.GT.OR P1, PT, R231, 0x2f, P1 ;  /* 0x0000002fe700780c */ /* 0x000fe20000f24670 */
[----:B------:R-:W-:Y:S02]  /*2fc0*/  IMAD.MOV.U32 R0, RZ, RZ, R2 ;  /* 0x000000ffff007224 */ /* 0x000fe400078e0002 */
[----:B------:R-:W-:-:S05]  /*2fd0*/  @P2 IMAD.HI.U32 R3, R2, c[0x0][0x2bc], RZ ;  /* 0x0000af0002032a27 */ /* 0x000fca00078e00ff */
[----:B------:R-:W-:-:S05]  /*2fe0*/  @P2 SHF.R.U32.HI R0, RZ, c[0x0][0x2c0], R3 ;  /* 0x0000b000ff002a19 */ /* 0x000fca0000011603 */
[----:B------:R-:W-:-:S04]  /*2ff0*/  @!P1 IADD3 R3, P0, R0, R240, RZ ;  /* 0x000000f000039210 */ /* 0x000fc80007f1e0ff */
[----:B------:R-:W-:Y:S02]  /*3000*/  @!P1 LEA.HI.X.SX32 R5, R0, R245, 0x1, P0 ;  /* 0x000000f500059211 */ /* 0x000fe400000f0eff */
[----:B------:R-:W-:-:S04]  /*3010*/  @!P1 LEA R4, P0, R3, c[0x0][0x2a0], 0x2 ;  /* 0x0000a80003049a11 */ /* 0x000fc800078010ff */
[----:B------:R-:W-:-:S05]  /*3020*/  @!P1 LEA.HI.X R5, R3, c[0x0][0x2a4], R5, 0x2, P0 ;  /* 0x0000a90003059a11 */ /* 0x000fca00000f1405 */
[----:B------:R-:W2:Y:S01]  /*3030*/  @!P1 LDG.E R200, [R4.64] ;  /* 0x0000000604c89981 */ /* 0x000ea2000c1e1900 */
[----:B------:R-:W-:Y:S01]  /*3040*/  IMAD.MOV R0, RZ, RZ, -R0 ;  /* 0x000000ffff007224 */ /* 0x000fe200078e0a00 */
[----:B------:R-:W-:Y:S01]  /*3050*/  SHF.L.U64.HI R219, R210, 0x1, R15 ;  /* 0x00000001d2db7819 */ /* 0x000fe2000001020f */
[----:B------:R-:W-:Y:S01]  /*3060*/  IMAD.WIDE.U32 R238, R13, c[0x0][0x1e8], RZ ;  /* 0x00007a000dee7a25 */ /* 0x000fe200078e00ff */
[----:B------:R-:W-:Y:S01]  /*3070*/  SHF.L.U64.HI R217, R232, 0x1, R29 ;  /* 0x00000001e8d97819 */ /* 0x000fe2000001021d */
[----:B------:R-:W-:Y:S01]  /*3080*/  BSSY B0, `(.L_x_1369) ;  /* 0x0000080000007945 */ /* 0x000fe20003800000 */
[----:B------:R-:W-:Y:S01]  /*3090*/  SHF.L.U64.HI R218, R233, 0x1, R28 ;  /* 0x00000001e9da7819 */ /* 0x000fe2000001021c */
[----:B------:R-:W-:Y:S02]  /*30a0*/  IMAD R204, R0, c[0x0][0x2b8], R2 ;  /* 0x0000ae0000cc7a24 */ /* 0x000fe400078e0202 */
[----:B------:R-:W-:Y:S02]  /*30b0*/  IMAD R244, R13, c[0x0][0x1ec], R239 ;  /* 0x00007b000df47a24 */ /* 0x000fe400078e02ef */
[----:B------:R-:W-:Y:S01]  /*30c0*/  IMAD.WIDE.U32 R2, R204, c[0x0][0x1e0], RZ ;  /* 0x00007800cc027a25 */ /* 0x000fe200078e00ff */
[----:B------:R-:W-:-:S03]  /*30d0*/  SHF.R.S32.HI R7, RZ, 0x1f, R204 ;  /* 0x0000001fff077819 */ /* 0x000fc600000114cc */
[----:B------:R-:W-:Y:S02]  /*30e0*/  IMAD R120, R122, -0x30, R248 ;  /* 0xffffffd07a787824 */ /* 0x000fe400078e02f8 */
[C---:B------:R-:W-:Y:S02]  /*30f0*/  IMAD R0, R7.reuse, c[0x0][0x1e0], RZ ;  /* 0x0000780007007a24 */ /* 0x040fe400078e02ff */
[----:B------:R-:W-:Y:S02]  /*3100*/  IMAD R7, R7, c[0x0][0x208], RZ ;  /* 0x0000820007077a24 */ /* 0x000fe400078e02ff */
[C---:B------:R-:W-:Y:S02]  /*3110*/  IMAD R0, R204.reuse, c[0x0][0x1e4], R0 ;  /* 0x00007900cc007a24 */ /* 0x040fe400078e0200 */
[----:B------:R-:W-:Y:S02]  /*3120*/  IMAD R7, R204, c[0x0][0x20c], R7 ;  /* 0x00008300cc077a24 */ /* 0x000fe400078e0207 */
[----:B------:R-:W-:-:S02]  /*3130*/  IMAD.IADD R3, R3, 0x1, R0 ;  /* 0x0000000103037824 */ /* 0x000fc400078e0200 */
[----:B------:R-:W-:-:S04]  /*3140*/  IMAD.WIDE.U32 R242, R13, c[0x0][0x210], RZ ;  /* 0x000084000df27a25 */ /* 0x000fc800078e00ff */
[----:B------:R-:W-:Y:S01]  /*3150*/  IMAD R246, R13, c[0x0][0x214], R243 ;  /* 0x000085000df67a24 */ /* 0x000fe200078e02f3 */
[----:B--2---:R-:W-:Y:S01]  /*3160*/  SHF.R.S32.HI R9, RZ, 0x1f, R200 ;  /* 0x0000001fff097819 */ /* 0x004fe200000114c8 */
[----:B------:R-:W-:-:S04]  /*3170*/  IMAD.WIDE.U32 R2, R200, c[0x0][0x1f0], R2 ;  /* 0x00007c00c8027a25 */ /* 0x000fc800078e0002 */
[----:B------:R-:W-:-:S04]  /*3180*/  IMAD R0, R9, c[0x0][0x1f0], RZ ;  /* 0x00007c0009007a24 */ /* 0x000fc800078e02ff */
[----:B------:R-:W-:Y:S01]  /*3190*/  IMAD R4, R200, c[0x0][0x1f4], R0 ;  /* 0x00007d00c8047a24 */ /* 0x000fe200078e0200 */
[----:B------:R-:W-:-:S04]  /*31a0*/  IADD3 R0, P0, R2, R238, RZ ;  /* 0x000000ee02007210 */ /* 0x000fc80007f1e0ff */
[----:B------:R-:W-:Y:S02]  /*31b0*/  IADD3.X R2, R244, R3, R4, P0, !PT ;  /* 0x00000003f4027210 */ /* 0x000fe400007fe404 */
[----:B------:R-:W-:Y:S02]  /*31c0*/  LEA R6, P0, R0, c[0x0][0x1c8], 0x1 ;  /* 0x0000720000067a11 */ /* 0x000fe400078008ff */
[----:B------:R-:W-:Y:S02]  /*31d0*/  IMNMX R3, R120, 0x30, PT ;  /* 0x0000003078037817 */ /* 0x000fe40003800200 */
[----:B----4-:R-:W-:Y:S01]  /*31e0*/  LEA.HI.X R12, R0, c[0x0][0x1cc], R2, 0x1, P0 ;  /* 0x00007300000c7a11 */ /* 0x010fe200000f0c02 */
[----:B------:R-:W-:Y:S02]  /*31f0*/  SHFL.IDX PT, R11, R6, 0x1, 0x1c1f ;  /* 0x003c1f00060b7f89 */ /* 0x000fe400000e0000 */
[----:B------:R-:W-:Y:S02]  /*3200*/  IMAD.IADD R5, R3, 0x1, -R236 ;  /* 0x0000000103057824 */ /* 0x000fe400078e0aec */
[----:B------:R-:W1:Y:S01]  /*3210*/  SHFL.IDX PT, R0, R6, RZ, 0x1c1f ;  /* 0x001c1fff06007589 */ /* 0x000e6200000e0000 */
[----:B------:R-:W-:-:S02]  /*3220*/  IMAD.WIDE.U32 R2, R204, c[0x0][0x208], RZ ;  /* 0x00008200cc027a25 */ /* 0x000fc400078e00ff */
[C---:B------:R-:W-:Y:S01]  /*3230*/  ISETP.GE.AND P6, PT, R5.reuse, 0x1, PT ;  /* 0x000000010500780c */ /* 0x040fe20003fc6270 */
[----:B------:R-:W2:Y:S01]  /*3240*/  SHFL.IDX PT, R8, R12, RZ, 0x1c1f ;  /* 0x001c1fff0c087589 */ /* 0x000ea200000e0000 */
[----:B------:R-:W-:Y:S01]  /*3250*/  ISETP.GE.AND P1, PT, R5, 0x21, PT ;  /* 0x000000210500780c */ /* 0x000fe20003f26270 */
[----:B------:R-:W-:-:S04]  /*3260*/  IMAD.IADD R3, R3, 0x1, R7 ;  /* 0x0000000103037824 */ /* 0x000fc800078e0207 */
[----:B------:R-:W-:-:S06]  /*3270*/  IMAD.WIDE.U32 R2, R200, c[0x0][0x218], R2 ;  /* 0x00008600c8027a25 */ /* 0x000fcc00078e0002 */
[----:B------:R-:W-:Y:S01]  /*3280*/  @P6 ISETP.GE.AND P4, PT, R210, c[0x0][0x1d4], PT ;  /* 0x00007500d2006a0c */ /* 0x000fe20003f86270 */
[----:B------:R-:W-:Y:S01]  /*3290*/  @P6 IMAD.SHL.U32 R10, R16, 0x2, RZ ;  /* 0x00000002100a6824 */ /* 0x000fe200078e00ff */
[----:B------:R-:W-:Y:S02]  /*32a0*/  @P6 ISETP.GE.AND P5, PT, R232, c[0x0][0x1d4], PT ;  /* 0x00007500e8006a0c */ /* 0x000fe40003fa6270 */
[----:B-1----:R-:W-:-:S04]  /*32b0*/  @P6 LEA R4, P0, R210, R0, 0x1 ;  /* 0x00000000d2046211 */ /* 0x002fc800078008ff */
[----:B--2---:R-:W-:Y:S02]  /*32c0*/  @P6 LEA.HI.X R5, R210, R8, R15, 0x1, P0 ;  /* 0x00000008d2056211 */ /* 0x004fe400000f0c0f */
[----:B------:R-:W-:-:S03]  /*32d0*/  @P6 LEA R6, P0, R232, R0, 0x1 ;  /* 0x00000000e8066211 */ /* 0x000fc600078008ff */
[----:B------:R1:W-:Y:S01]  /*32e0*/  @P6 LDGSTS.E.BYPASS.LTC128B.128 [R10+0x3c80], [R4.64], !P4 ;  /* 0x03c80000040a6fae */ /* 0x0003e2000e101d46 */
[----:B------:R-:W-:-:S05]  /*32f0*/  @P6 LEA.HI.X R7, R232, R8, R29, 0x1, P0 ;  /* 0x00000008e8076211 */ /* 0x000fca00000f0c1d */
[----:B------:R2:W-:Y:S01]  /*3300*/  @P6 LDGSTS.E.BYPASS.LTC128B.128 [R10+0x4880], [R6.64], !P5 ;  /* 0x04880000060a6fae */ /* 0x0005e2000e901d46 */
[----:B------:R-:W-:Y:S01]  /*3310*/  @P1 ISETP.GE.AND P5, PT, R210, c[0x0][0x1d4], PT ;  /* 0x00007500d2001a0c */ /* 0x000fe20003fa6270 */
[----:B-1----:R-:W-:Y:S01]  /*3320*/  IMAD R5, R9, c[0x0][0x218], RZ ;  /* 0x0000860009057a24 */ /* 0x002fe200078e02ff */
[C---:B------:R-:W-:Y:S01]  /*3330*/  @P6 LEA R4, P4, R233.reuse, R0, 0x1 ;  /* 0x00000000e9046211 */ /* 0x040fe200078808ff */
[----:B------:R1:W3:Y:S01]  /*3340*/  SHFL.IDX PT, R9, R12, 0x1, 0x1c1f ;  /* 0x003c1f000c097f89 */ /* 0x0002e200000e0000 */
[----:B------:R-:W-:Y:S01]  /*3350*/  IADD3 R0, P0, R2, R242, RZ ;  /* 0x000000f202007210 */ /* 0x000fe20007f1e0ff */
[----:B-1----:R-:W-:Y:S01]  /*3360*/  IMAD R12, R200, c[0x0][0x21c], R5 ;  /* 0x00008700c80c7a24 */ /* 0x002fe200078e0205 */
[C---:B------:R-:W-:Y:S01]  /*3370*/  @P6 LEA.HI.X R5, R233.reuse, R8, R28, 0x1, P4 ;  /* 0x00000008e9056211 */ /* 0x040fe200020f0c1c */
[----:B------:R-:W-:Y:S01]  /*3380*/  IMAD.SHL.U32 R8, R210, 0x2, RZ ;  /* 0x00000002d2087824 */ /* 0x000fe200078e00ff */
[----:B------:R-:W-:Y:S02]  /*3390*/  @P6 ISETP.GE.AND P4, PT, R233, c[0x0][0x1d4], PT ;  /* 0x00007500e9006a0c */ /* 0x000fe40003f86270 */
[----:B------:R-:W-:-:S02]  /*33a0*/  IADD3.X R2, R246, R3, R12, P0, !PT ;  /* 0x00000003f6027210 */ /* 0x000fc400007fe40c */
[----:B------:R-:W-:-:S04]  /*33b0*/  LEA R19, P0, R0, c[0x0][0x1f8], 0x1 ;  /* 0x00007e0000137a11 */ /* 0x000fc800078008ff */
[----:B------:R-:W-:Y:S01]  /*33c0*/  LEA.HI.X R18, R0, c[0x0][0x1fc], R2, 0x1, P0 ;  /* 0x00007f0000127a11 */ /* 0x000fe200000f0c02 */
[----:B------:R-:W-:Y:S01]  /*33d0*/  @P1 IMAD.SHL.U32 R0, R16, 0x2, RZ ;  /* 0x0000000210001824 */ /* 0x000fe200078e00ff */
[C---:B--2---:R-:W-:Y:S01]  /*33e0*/  @P1 LEA R6, P0, R210.reuse, R11, 0x1 ;  /* 0x0000000bd2061211 */ /* 0x044fe200078008ff */
[----:B------:R-:W1:Y:S03]  /*33f0*/  SHFL.IDX PT, R17, R19, RZ, 0x1c1f ;  /* 0x001c1fff13117589 */ /* 0x000e6600000e0000 */
[----:B---3--:R-:W-:Y:S01]  /*3400*/  @P1 LEA.HI.X R7, R210, R9, R15, 0x1, P0 ;  /* 0x00000009d2071211 */ /* 0x008fe200000f0c0f */
[----:B------:R2:W-:Y:S01]  /*3410*/  @P6 LDGSTS.E.BYPASS.LTC128B.128 [R10+0x5480], [R4.64], !P4 ;  /* 0x05480000040a6fae */ /* 0x0005e2000e101d46 */
[C---:B------:R-:W-:Y:S02]  /*3420*/  @P1 ISETP.GE.AND P4, PT, R232.reuse, c[0x0][0x1d4], PT ;  /* 0x00007500e8001a0c */ /* 0x040fe40003f86270 */
[----:B------:R-:W-:Y:S01]  /*3430*/  @P1 ISETP.GE.AND P0, PT, R233, c[0x0][0x1d4], PT ;  /* 0x00007500e9001a0c */ /* 0x000fe20003f06270 */
[----:B------:R3:W-:Y:S01]  /*3440*/  @P1 LDGSTS.E.BYPASS.LTC128B.128 [R0+0x4480], [R6.64], !P5 ;  /* 0x0448000006001fae */ /* 0x0007e2000e901d46 */
[----:B------:R-:W-:-:S03]  /*3450*/  ISETP.GE.AND P5, PT, R232, c[0x0][0x1d4], PT ;  /* 0x00007500e8007a0c */ /* 0x000fc60003fa6270 */
[----:B------:R-:W4:Y:S01]  /*3460*/  SHFL.IDX PT, R16, R18, RZ, 0x1c1f ;  /* 0x001c1fff12107589 */ /* 0x000f2200000e0000 */
[----:B--2---:R-:W-:-:S04]  /*3470*/  @P1 LEA R4, P6, R232, R11, 0x1 ;  /* 0x0000000be8041211 */ /* 0x004fc800078c08ff */
[----:B------:R-:W-:Y:S02]  /*3480*/  @P1 LEA.HI.X R5, R232, R9, R29, 0x1, P6 ;  /* 0x00000009e8051211 */ /* 0x000fe400030f0c1d */
[----:B------:R-:W-:-:S03]  /*3490*/  @P1 LEA R2, P6, R233, R11, 0x1 ;  /* 0x0000000be9021211 */ /* 0x000fc600078c08ff */
[----:B------:R2:W-:Y:S01]  /*34a0*/  @P1 LDGSTS.E.BYPASS.LTC128B.128 [R0+0x5080], [R4.64], !P4 ;  /* 0x0508000004001fae */ /* 0x0005e2000e101d46 */
[C---:B------:R-:W-:Y:S02]  /*34b0*/  @P1 LEA.HI.X R3, R233.reuse, R9, R28, 0x1, P6 ;  /* 0x00000009e9031211 */ /* 0x040fe400030f0c1c */
[----:B------:R-:W-:Y:S02]  /*34c0*/  ISETP.GE.AND P6, PT, R210, c[0x0][0x1d4], PT ;  /* 0x00007500d2007a0c */ /* 0x000fe40003fc6270 */
[----:B------:R-:W-:Y:S01]  /*34d0*/  ISETP.GE.AND P4, PT, R233, c[0x0][0x1d4], PT ;  /* 0x00007500e9007a0c */ /* 0x000fe20003f86270 */
[----:B------:R1:W-:Y:S04]  /*34e0*/  @P1 LDGSTS.E.BYPASS.LTC128B.128 [R0+0x5c80], [R2.64], !P0 ;  /* 0x05c8000002001fae */ /* 0x0003e8000c101d46 */
[----:B------:R-:W0:Y:S01]  /*34f0*/  LDGDEPBAR ;  /* 0x00000000000079af */ /* 0x000e220000000000 */
[----:B--2---:R-:W-:-:S02]  /*3500*/  IMAD.IADD R4, R120, 0x1, -R236 ;  /* 0x0000000178047824 */ /* 0x004fc400078e0aec */
[----:B------:R-:W-:Y:S01]  /*3510*/  IMAD.SHL.U32 R5, R232, 0x2, RZ ;  /* 0x00000002e8057824 */ /* 0x000fe200078e00ff */
[----:B-1----:R-:W-:Y:S01]  /*3520*/  IADD3 R2, P0, R17, R8, RZ ;  /* 0x0000000811027210 */ /* 0x002fe20007f1e0ff */
[----:B------:R-:W-:-:S04]  /*3530*/  DEPBAR.LE SB0, 0x1 ;  /* 0x000080400000791a */ /* 0x000fc80000000000 */
[----:B------:R-:W-:-:S04]  /*3540*/  DEPBAR.LE SB0, 0x0 ;  /* 0x000080000000791a */ /* 0x000fc80000000000 */
[----:B------:R-:W-:Y:S01]  /*3550*/  BAR.SYNC.DEFER_BLOCKING 0x0 ;  /* 0x0000000000007b1d */ /* 0x000fe20000010000 */
[----:B----4-:R-:W-:Y:S01]  /*3560*/  IMAD.X R3, R16, 0x1, R219, P0 ;  /* 0x0000000110037824 */ /* 0x010fe200000e06db */
[----:B------:R-:W-:Y:S01]  /*3570*/  ISETP.LT.OR P0, PT, R4, 0x1, P6 ;  /* 0x000000010400780c */ /* 0x000fe20003701670 */
[----:B---3--:R-:W-:Y:S01]  /*3580*/  IMAD.SHL.U32 R0, R233, 0x2, RZ ;  /* 0x00000002e9007824 */ /* 0x008fe200078e00ff */
[----:B------:R-:W-:-:S05]  /*3590*/  IADD3 R6, P1, R17, R5, RZ ;  /* 0x0000000511067210 */ /* 0x000fca0007f3e0ff */
[----:B------:R-:W-:Y:S01]  /*35a0*/  IMAD.X R7, R16, 0x1, R217, P1 ;  /* 0x0000000110077824 */ /* 0x000fe200008e06d9 */
[----:B------:R-:W-:Y:S01]  /*35b0*/  ISETP.LT.OR P1, PT, R4, 0x1, P5 ;  /* 0x000000010400780c */ /* 0x000fe20002f21670 */
[----:B------:R1:W2:Y:S04]  /*35c0*/  LDSM.16.M88.4 R12, [R183] ;  /* 0x00000000b70c783b */ /* 0x0002a80000000200 */
        /* <DEDUP_REMOVED lines=12> */
[----:B------:R5:W-:Y:S04]  /*3690*/  LDGSTS.E.BYPASS.LTC128B.128 [R194+0x1880], [R2.64], !P0 ;  /* 0x0188000002c27fae */ /* 0x000be8000c101d46 */
[----:B------:R1:W-:Y:S01]  /*36a0*/  LDGSTS.E.BYPASS.LTC128B.128 [R194+0x2480], [R6.64], !P1 ;  /* 0x0248000006c27fae */ /* 0x0003e2000c901d46 */
[----:B------:R-:W-:-:S02]  /*36b0*/  ISETP.GT.AND P1, PT, R231, 0x2f, PT ;  /* 0x0000002fe700780c */ /* 0x000fc40003f24270 */
[----:B-----5:R-:W-:Y:S02]  /*36c0*/  IADD3 R2, P0, R17, R0, RZ ;  /* 0x0000000011027210 */ /* 0x020fe40007f1e0ff */
[----:B------:R-:W5:Y:S03]  /*36d0*/  S2R R0, SR_TID.X ;  /* 0x0000000000007919 */ /* 0x000f660000002100 */
[----:B------:R-:W-:Y:S01]  /*36e0*/  IMAD.X R3, R16, 0x1, R218, P0 ;  /* 0x0000000110037824 */ /* 0x000fe200000e06da */
[----:B------:R-:W-:-:S13]  /*36f0*/  ISETP.LT.OR P0, PT, R4, 0x1, P4 ;  /* 0x000000010400780c */ /* 0x000fda0002701670 */
[----:B------:R1:W-:Y:S01]  /*3700*/  LDGSTS.E.BYPASS.LTC128B.128 [R194+0x3080], [R2.64], !P0 ;  /* 0x0308000002c27fae */ /* 0x0003e2000c101d46 */
[----:B-----5:R-:W-:-:S13]  /*3710*/  ISETP.GT.AND P0, PT, R0, 0x3f, PT ;  /* 0x0000003f0000780c */ /* 0x020fda0003f04270 */
[----:B------:R-:W-:Y:S05]  /*3720*/  @P0 BRA `(.L_x_1370) ;  /* 0x0000015000000947 */ /* 0x000fea0003800000 */
[----:B--234-:R-:W-:Y:S05]  /*3730*/  BRA.DIV ~URZ, `(.L_x_1371) ;  /* 0x0000f7127f007947 */ /* 0x01cfea000b800000 */
[----:B------:R2:W3:Y:S04]  /*3740*/  SHFL.IDX PT, R5, R18, 0x1, 0x1c1f ;  /* 0x003c1f0012057f89 */ /* 0x0004e800000e0000 */
[----:B------:R2:W4:Y:S02]  /*3750*/  SHFL.IDX PT, R0, R19, 0x1, 0x1c1f ;  /* 0x003c1f0013007f89 */ /* 0x00052400000e0000 */
.L_x_1488:
[----:B-1----:R-:W-:Y:S01]  /*3760*/  IMAD.SHL.U32 R3, R210, 0x2, RZ ;  /* 0x00000002d2037824 */ /* 0x002fe200078e00ff */
[----:B------:R-:W-:Y:S01]  /*3770*/  ISETP.LT.OR P6, PT, R4, 0x21, P6 ;  /* 0x000000210400780c */ /* 0x000fe200037c1670 */
[----:B------:R-:W-:Y:S01]  /*3780*/  IMAD.SHL.U32 R2, R232, 0x2, RZ ;  /* 0x00000002e8027824 */ /* 0x000fe200078e00ff */
[----:B------:R-:W-:Y:S02]  /*3790*/  ISETP.LT.OR P5, PT, R4, 0x21, P5 ;  /* 0x000000210400780c */ /* 0x000fe40002fa1670 */
[----:B----4-:R-:W-:Y:S02]  /*37a0*/  IADD3 R16, P0, R0, R3, RZ ;  /* 0x0000000300107210 */ /* 0x010fe40007f1e0ff */
[----:B------:R-:W-:-:S03]  /*37b0*/  ISETP.LT.OR P4, PT, R4, 0x21, P4 ;  /* 0x000000210400780c */ /* 0x000fc60002781670 */
[----:B---3--:R-:W-:Y:S01]  /*37c0*/  IMAD.X R17, R5, 0x1, R219, P0 ;  /* 0x0000000105117824 */ /* 0x008fe200000e06db */
[----:B------:R-:W-:Y:S01]  /*37d0*/  IADD3 R6, P0, R0, R2, RZ ;  /* 0x0000000200067210 */ /* 0x000fe20007f1e0ff */
[----:B------:R-:W-:-:S03]  /*37e0*/  IMAD.SHL.U32 R2, R233, 0x2, RZ ;  /* 0x00000002e9027824 */ /* 0x000fc600078e00ff */
[----:B------:R-:W-:Y:S01]  /*37f0*/  @!PT LDS RZ, [RZ] ;  /* 0x00000000fffff984 */ /* 0x000fe20000000800 */
[----:B------:R-:W-:Y:S01]  /*3800*/  @!PT LDS RZ, [RZ] ;  /* 0x00000000fffff984 */ /* 0x000fe20000000800 */
[----:B------:R-:W-:Y:S01]  /*3810*/  @!PT LDS RZ, [RZ] ;  /* 0x00000000fffff984 */ /* 0x000fe20000000800 */
[----:B------:R1:W-:Y:S01]  /*3820*/  LDGSTS.E.BYPASS.LTC128B.128 [R194+0x2080], [R16.64], !P6 ;  /* 0x0208000010c27fae */ /* 0x0003e2000f101d46 */
[----:B------:R-:W-:Y:S01]  /*3830*/  IMAD.X R7, R5, 0x1, R217, P0 ;  /* 0x0000000105077824 */ /* 0x000fe200000e06d9 */
[----:B------:R-:W-:-:S04]  /*3840*/  IADD3 R2, P0, R0, R2, RZ ;  /* 0x0000000200027210 */ /* 0x000fc80007f1e0ff */
[----:B------:R1:W-:Y:S01]  /*3850*/  LDGSTS.E.BYPASS.LTC128B.128 [R194+0x2c80], [R6.64], !P5 ;  /* 0x02c8000006c27fae */ /* 0x0003e2000e901d46 */
[----:B------:R-:W-:-:S05]  /*3860*/  IMAD.X R3, R5, 0x1, R218, P0 ;  /* 0x0000000105037824 */ /* 0x000fca00000e06da */
[----:B------:R1:W-:Y:S03]  /*3870*/  LDGSTS.E.BYPASS.LTC128B.128 [R194+0x3880], [R2.64], !P4 ;  /* 0x0388000002c27fae */ /* 0x0003e6000e101d46 */
.L_x_1370:
[----:B--234-:R-:W-:Y:S05]  /*3880*/  BSYNC B0 ;  /* 0x0000000000007941 */ /* 0x01cfea0003800000 */
.L_x_1369:
        /* <DEDUP_REMOVED lines=61> */
[----:B------:R-:W-:Y:S08]  /*3c60*/  HMMA.16816.F32 R52, R12, R54, R72 ;  /* 0x000000360c34723c */ /* 0x000ff00000001848 */
[----:B------:R-:W-:Y:S01]  /*3c70*/  HMMA.16816.F32 R40, R28, R48, R100 ;  /* 0x000000301c28723c */ /* 0x000fe20000001864 */
[----:B--2---:R-:W-:-:S04]  /*3c80*/  FMUL.FTZ R0, R82, c[0x0][0x320] ;  /* 0x0000c80052007a20 */ /* 0x004fc80000410000 */
[----:B------:R2:W1:Y:S03]  /*3c90*/  MUFU.TANH R102, R0 ;  /* 0x0000000000667308 */ /* 0x0004660000002400 */
[----:B----4-:R-:W-:Y:S08]  /*3ca0*/  HMMA.16816.F32 R64, R24, R60, R68 ;  /* 0x0000003c1840723c */ /* 0x010ff00000001844 */
[----:B------:R-:W-:Y:S01]  /*3cb0*/  HMMA.16816.F32 R72, R8, R46, R56 ;  /* 0x0000002e0848723c */ /* 0x000fe20000001838 */
[----:B------:R-:W4:Y:S01]  /*3cc0*/  LDSM.16.M88.4 R56, [R187] ;  /* 0x00000000bb38783b */ /* 0x000f220000000200 */
[----:B--2---:R-:W-:-:S06]  /*3cd0*/  FMUL.FTZ R0, R83, c[0x0][0x320] ;  /* 0x0000c80053007a20 */ /* 0x004fcc0000410000 */
[----:B------:R-:W-:Y:S01]  /*3ce0*/  HMMA.16816.F32 R80, R4, R46, R52 ;  /* 0x0000002e0450723c */ /* 0x000fe20000001834 */
[----:B------:R2:W1:Y:S01]  /*3cf0*/  MUFU.TANH R100, R0 ;  /* 0x0000000000647308 */ /* 0x0004620000002400 */
[----:B------:R-:W5:Y:S06]  /*3d00*/  LDSM.16.M88.4 R52, [R180+0x1400] ;  /* 0x00140000b434783b */ /* 0x000f6c0000000200 */
        /* <DEDUP_REMOVED lines=13> */
[----:B----4-:R-:W-:Y:S01]  /*3de0*/  HMMA.16816.F32 R84, R4, R56, R40 ;  /* 0x000000380454723c */ /* 0x010fe20000001828 */
[----:B------:R-:W4:Y:S07]  /*3df0*/  LDSM.16.M88.4 R40, [R180+0x2000] ;  /* 0x00200000b428783b */ /* 0x000f2e0000000200 */
[----:B------:R-:W-:Y:S01]  /*3e00*/  HMMA.16816.F32 R48, R16, R34, R48 ;  /* 0x000000221030723c */ /* 0x000fe20000001830 */
[----:B-1----:R-:W-:-:S07]  /*3e10*/  FMUL.FTZ R0, R79, c[0x0][0x320] ;  /* 0x0000c8004f007a20 */ /* 0x002fce0000410000 */
[----:B------:R-:W-:Y:S01]  /*3e20*/  HMMA.16816.F32 R76, R8, R56, R64 ;  /* 0x00000038084c723c */ /* 0x000fe20000001840 */
[----:B------:R1:W1:Y:S07]  /*3e30*/  MUFU.TANH R99, R0 ;  /* 0x0000000000637308 */ /* 0x00026e0000002400 */
[----:B------:R-:W-:Y:S08]  /*3e40*/  HMMA.16816.F32 R64, R20, R62, R68 ;  /* 0x0000003e1440723c */ /* 0x000ff00000001844 */
[----:B-----5:R-:W-:Y:S01]  /*3e50*/  HMMA.16816.F32 R60, R36, R52, R108 ;  /* 0x00000034243c723c */ /* 0x020fe2000000186c */
[----:B-1----:R-:W-:-:S04]  /*3e60*/  FMUL.FTZ R0, R72, c[0x0][0x320] ;  /* 0x0000c80048007a20 */ /* 0x002fc80000410000 */
[----:B------:R1:W1:Y:S03]  /*3e70*/  MUFU.TANH R93, R0 ;  /* 0x00000000005d7308 */ /* 0x0002660000002400 */
[----:B------:R-:W-:Y:S08]  /*3e80*/  HMMA.16816.F32 R36, R36, R54, R112 ;  /* 0x000000362424723c */ /* 0x000ff00000001870 */
[----:B------:R-:W-:Y:S01]  /*3e90*/  HMMA.16816.F32 R68, R12, R34, R64 ;  /* 0x000000220c44723c */ /* 0x000fe20000001840 */
[----:B------:R-:W5:Y:S01]  /*3ea0*/  LDSM.16.M88.4 R32, [R186] ;  /* 0x00000000ba20783b */ /* 0x000f620000000200 */
        /* <DEDUP_REMOVED lines=18> */
[C---:B----4-:R-:W-:Y:S08]  /*3fd0*/  HMMA.16816.F32 R36, R12.reuse, R40, R64 ;  /* 0x000000280c24723c */ /* 0x050ff00000001840 */
[----:B------:R-:W-:Y:S01]  /*3fe0*/  HMMA.16816.F32 R12, R12, R42, R44 ;  /* 0x0000002a0c0c723c */ /* 0x000fe2000000182c */
[----:B-1----:R-:W-:-:S04]  /*3ff0*/  FMUL.FTZ R0, R82, c[0x0][0x320] ;  /* 0x0000c80052007a20 */ /* 0x002fc80000410000 */
[----:B------:R1:W4:Y:S11]  /*4000*/  MUFU.TANH R94, R0 ;  /* 0x00000000005e7308 */ /* 0x0003360000002400 */
[----:B-----5:R-:W-:Y:S01]  /*4010*/  HMMA.16816.F32 R20, R4, R32, R36 ;  /* 0x000000200414723c */ /* 0x020fe20000001824 */
        /* <DEDUP_REMOVED lines=74> */
[----:B--234-:R-:W-:Y:S01]  /*44c0*/  IADD3 R2, R231, R121, R237 ;  /* 0x00000079e7027210 */ /* 0x01cfe20007ffe0ed */
[----:B------:R-:W-:-:S03]  /*44d0*/  IMAD.MOV.U32 R200, RZ, RZ, RZ ;  /* 0x000000ffffc87224 */ /* 0x000fc600078e00ff */
[----:B------:R-:W-:-:S05]  /*44e0*/  IADD3 R2, R2, -0x30, RZ ;  /* 0xffffffd002027810 */ /* 0x000fca0007ffe0ff */
        /* <DEDUP_REMOVED lines=27> */
.L_x_1489:
[----:B------:R-:W-:Y:S05]  /*46a0*/  BRA.DIV ~URZ, `(.L_x_1375) ;  /* 0x0000e8d27f007947 */ /* 0x000fea000b800000 */
[----:B------:R3:W4:Y:S02]  /*46b0*/  SHFL.IDX PT, R0, R10, RZ, 0x1c1f ;  /* 0x001c1fff0a007589 */ /* 0x00072400000e0000 */
.L_x_1490:
[----:B------:R-:W-:Y:S01]  /*46c0*/  BSSY B0, `(.L_x_1376) ;  /* 0x0000014000007945 */ /* 0x000fe20003800000 */
[----:B------:R-:W-:Y:S05]  /*46d0*/  @!P5 BRA `(.L_x_1377) ;  /* 0x000001200000d947 */ /* 0x000fea0003800000 */
[C---:B------:R-:W-:Y:S01]  /*46e0*/  IMAD.SHL.U32 R3, R210.reuse, 0x2, RZ ;  /* 0x00000002d2037824 */ /* 0x040fe200078e00ff */
[----:B------:R-:W-:Y:S01]  /*46f0*/  ISETP.GE.AND P5, PT, R210, c[0x0][0x1d4], PT ;  /* 0x00007500d2007a0c */ /* 0x000fe20003fa6270 */
[C---:B------:R-:W-:Y:S01]  /*4700*/  IMAD.SHL.U32 R2, R232.reuse, 0x2, RZ ;  /* 0x00000002e8027824 */ /* 0x040fe200078e00ff */
[----:B------:R-:W-:Y:S02]  /*4710*/  ISETP.GE.AND P4, PT, R232, c[0x0][0x1d4], PT ;  /* 0x00007500e8007a0c */ /* 0x000fe40003f86270 */
[C---:B----4-:R-:W-:Y:S02]  /*4720*/  IADD3 R8, P0, R0.reuse, R3, RZ ;  /* 0x0000000300087210 */ /* 0x050fe40007f1e0ff */
[----:B------:R-:W-:Y:S01]  /*4730*/  IADD3 R6, P6, R0, R2, RZ ;  /* 0x0000000200067210 */ /* 0x000fe20007fde0ff */
[----:B------:R-:W-:-:S02]  /*4740*/  IMAD.SHL.U32 R2, R233, 0x2, RZ ;  /* 0x00000002e9027824 */ /* 0x000fc400078e00ff */
[C---:B--2---:R-:W-:Y:S01]  /*4750*/  IMAD.X R9, R4.reuse, 0x1, R219, P0 ;  /* 0x0000000104097824 */ /* 0x044fe200000e06db */
[----:B------:R-:W-:Y:S01]  /*4760*/  ISETP.GE.AND P0, PT, R233, c[0x0][0x1d4], PT ;  /* 0x00007500e9007a0c */ /* 0x000fe20003f06270 */
[----:B------:R-:W-:Y:S01]  /*4770*/  IMAD.X R7, R4, 0x1, R217, P6 ;  /* 0x0000000104077824 */ /* 0x000fe200030e06d9 */
[----:B------:R-:W-:Y:S02]  /*4780*/  IADD3 R2, P6, R0, R2, RZ ;  /* 0x0000000200027210 */ /* 0x000fe40007fde0ff */
[----:B------:R-:W-:Y:S01]  /*4790*/  @!PT LDS RZ, [RZ] ;  /* 0x00000000fffff984 */ /* 0x000fe20000000800 */
[----:B------:R-:W-:Y:S01]  /*47a0*/  @!PT LDS RZ, [RZ] ;  /* 0x00000000fffff984 */ /* 0x000fe20000000800 */
[----:B------:R-:W-:Y:S01]  /*47b0*/  @!PT LDS RZ, [RZ] ;  /* 0x00000000fffff984 */ /* 0x000fe20000000800 */
[----:B------:R2:W-:Y:S03]  /*47c0*/  LDGSTS.E.BYPASS.LTC128B.128 [R194+0x3c80], [R8.64], !P5 ;  /* 0x03c8000008c27fae */ /* 0x0005e6000e901d46 */
[----:B------:R-:W-:Y:S01]  /*47d0*/  IMAD.X R3, R4, 0x1, R218, P6 ;  /* 0x0000000104037824 */ /* 0x000fe200030e06da */
[----:B------:R2:W-:Y:S05]  /*47e0*/  LDGSTS.E.BYPASS.LTC128B.128 [R194+0x4880], [R6.64], !P4 ;  /* 0x0488000006c27fae */ /* 0x0005ea000e101d46 */
[----:B------:R2:W-:Y:S02]  /*47f0*/  LDGSTS.E.BYPASS.LTC128B.128 [R194+0x5480], [R2.64], !P0 ;  /* 0x0548000002c27fae */ /* 0x0005e4000c101d46 */
.L_x_1377:
[----:B------:R-:W-:Y:S05]  /*4800*/  BSYNC B0 ;  /* 0x0000000000007941 */ /* 0x000fea0003800000 */
.L_x_1376:
[----:B------:R-:W-:Y:S01]  /*4810*/  ISETP.GE.AND P0, PT, R11, 0x21, PT ;  /* 0x000000210b00780c */ /* 0x000fe20003f06270 */
[----:B------:R-:W-:Y:S06]  /*4820*/  BRA.DIV ~URZ, `(.L_x_1378) ;  /* 0x0000e7b27f007947 */ /* 0x000fec000b800000 */
[----:B--2---:R2:W1:Y:S04]  /*4830*/  SHFL.IDX PT, R4, R5, 0x1, 0x1c1f ;  /* 0x003c1f0005047f89 */ /* 0x00446800000e0000 */
[----:B----4-:R2:W4:Y:S02]  /*4840*/  SHFL.IDX PT, R0, R10, 0x1, 0x1c1f ;  /* 0x003c1f000a007f89 */ /* 0x01052400000e0000 */
.L_x_1491:
[----:B------:R-:W-:Y:S05]  /*4850*/  @!P0 BRA `(.L_x_1373) ;  /* 0x0000012000008947 */ /* 0x000fea0003800000 */
[C---:B------:R-:W-:Y:S01]  /*4860*/  IMAD.SHL.U32 R3, R210.reuse, 0x2, RZ ;  /* 0x00000002d2037824 */ /* 0x040fe200078e00ff */
[----:B------:R-:W-:Y:S01]  /*4870*/  ISETP.GE.AND P5, PT, R210, c[0x0][0x1d4], PT ;  /* 0x00007500d2007a0c */ /* 0x000fe20003fa6270 */
[C---:B------:R-:W-:Y:S01]  /*4880*/  IMAD.SHL.U32 R2, R232.reuse, 0x2, RZ ;  /* 0x00000002e8027824 */ /* 0x040fe200078e00ff */
[----:B------:R-:W-:-:S02]  /*4890*/  ISETP.GE.AND P4, PT, R232, c[0x0][0x1d4], PT ;  /* 0x00007500e8007a0c */ /* 0x000fc40003f86270 */
[C---:B----4-:R-:W-:Y:S02]  /*48a0*/  IADD3 R8, P0, R0.reuse, R3, RZ ;  /* 0x0000000300087210 */ /* 0x050fe40007f1e0ff */
[----:B------:R-:W-:Y:S01]  /*48b0*/  IADD3 R6, P6, R0, R2, RZ ;  /* 0x0000000200067210 */ /* 0x000fe20007fde0ff */
[C---:B------:R-:W-:Y:S02]  /*48c0*/  IMAD.SHL.U32 R2, R233.reuse, 0x2, RZ ;  /* 0x00000002e9027824 */ /* 0x040fe400078e00ff */
[C---:B-1----:R-:W-:Y:S01]  /*48d0*/  IMAD.X R9, R4.reuse, 0x1, R219, P0 ;  /* 0x0000000104097824 */ /* 0x042fe200000e06db */
        /* <DEDUP_REMOVED lines=10> */
.L_x_1373:
[----:B--234-:R-:W-:Y:S05]  /*4980*/  BSYNC B1 ;  /* 0x0000000000017941 */ /* 0x01cfea0003800000 */
.L_x_1372:
[----:B-1----:R-:W-:Y:S01]  /*4990*/  IMAD.IADD R0, R251, 0x1, R249 ;  /* 0x00000001fb007824 */ /* 0x002fe200078e02f9 */
[----:B------:R-:W0:Y:S01]  /*49a0*/  LDGDEPBAR ;  /* 0x00000000000079af */ /* 0x000e220000000000 */
[----:B------:R-:W-:-:S02]  /*49b0*/  IADD3 R6, -R250, R120, RZ ;  /* 0x00000078fa067210 */ /* 0x000fc40007ffe1ff */
[----:B------:R-:W-:-:S04]  /*49c0*/  @P3 IMAD.HI.U32 R2, R0, c[0x0][0x2c8], RZ ;  /* 0x0000b20000023a27 */ /* 0x000fc800078e00ff */
[----:B------:R-:W-:Y:S01]  /*49d0*/  IMAD.MOV.U32 R4, RZ, RZ, R0 ;  /* 0x000000ffff047224 */ /* 0x000fe200078e0000 */
[----:B------:R-:W-:Y:S02]  /*49e0*/  IADD3 R0, -R250, 0x1, R120 ;  /* 0x00000001fa007810 */ /* 0x000fe40007ffe178 */
[----:B------:R-:W-:Y:S02]  /*49f0*/  @P3 SHF.R.U32.HI R4, RZ, c[0x0][0x2cc], R2 ;  /* 0x0000b300ff043a19 */ /* 0x000fe40000011602 */
[----:B------:R-:W-:Y:S01]  /*4a00*/  IADD3 R5, R0, -R247, RZ ;  /* 0x800000f700057210 */ /* 0x000fe20007ffe0ff */
[----:B------:R-:W-:Y:S05]  /*4a10*/  BRA.DIV ~URZ, `(.L_x_1379) ;  /* 0x0000e6827f007947 */ /* 0x000fea000b800000 */
[----:B------:R1:W2:Y:S02]  /*4a20*/  SHFL.IDX PT, R0, R4, RZ, 0x1c1f ;  /* 0x001c1fff04007589 */ /* 0x0002a400000e0000 */
.L_x_1492:
        /* <DEDUP_REMOVED lines=55> */
[----:B------:R-:W-:Y:S02]  /*4da0*/  IMNMX R3, R6, R3, PT ;  /* 0x0000000306037217 */ /* 0x000fe40003800200 */
[----:B------:R-:W-:-:S02]  /*4db0*/  FSEL R131, R40, -INF , P6 ;  /* 0xff80000028837808 */ /* 0x000fc40003000000 */
[----:B------:R-:W-:Y:S02]  /*4dc0*/  FSEL R130, R32, -INF , P5 ;  /* 0xff80000020827808 */ /* 0x000fe40002800000 */
[----:B------:R-:W-:Y:S02]  /*4dd0*/  FSEL R129, R22, -INF , P4 ;  /* 0xff80000016817808 */ /* 0x000fe40002000000 */
[----:B------:R-:W-:Y:S02]  /*4de0*/  FSEL R128, R20, -INF , P0 ;  /* 0xff80000014807808 */ /* 0x000fe40000000000 */
[C---:B------:R-:W-:Y:S02]  /*4df0*/  ISETP.GT.AND P6, PT, R3.reuse, RZ, PT ;  /* 0x000000ff0300720c */ /* 0x040fe40003fc4270 */
        /* <DEDUP_REMOVED lines=19> */
[----:B------:R-:W-:-:S02]  /*4f30*/  IMNMX R0, R6, R0, PT ;  /* 0x0000000006007217 */ /* 0x000fc40003800200 */
[----:B------:R-:W-:Y:S02]  /*4f40*/  FSEL R107, R44, -INF , P6 ;  /* 0xff8000002c6b7808 */ /* 0x000fe40003000000 */
[----:B------:R-:W-:Y:S02]  /*4f50*/  FSEL R106, R41, -INF , P5 ;  /* 0xff800000296a7808 */ /* 0x000fe40002800000 */
[----:B------:R-:W-:Y:S02]  /*4f60*/  FSEL R102, R31, -INF , P4 ;  /* 0xff8000001f667808 */ /* 0x000fe40002000000 */
[----:B------:R-:W-:Y:S02]  /*4f70*/  FSEL R100, R27, -INF , P0 ;  /* 0xff8000001b647808 */ /* 0x000fe40000000000 */
[C---:B------:R-:W-:Y:S02]  /*4f80*/  ISETP.GT.AND P6, PT, R0.reuse, RZ, PT ;  /* 0x000000ff0000720c */ /* 0x040fe40003fc4270 */
        /* <DEDUP_REMOVED lines=61> */
[----:B------:R-:W-:Y:S02]  /*5360*/  FMNMX.FTZ R0, R120, R0, !PT ;  /* 0x0000000078007209 */ /* 0x000fe40007810000 */
[----:B------:R-:W-:Y:S02]  /*5370*/  FMNMX.FTZ R3, R128, R3, !PT ;  /* 0x0000000380037209 */ /* 0x000fe40007810000 */
[----:B------:R-:W-:Y:S01]  /*5380*/  FSEL R124, R46, -INF , P0 ;  /* 0xff8000002e7c7808 */ /* 0x000fe20000000000 */
[----:B------:R-:W1:Y:S01]  /*5390*/  SHFL.BFLY PT, R6, R0, 0x2, 0x1f ;  /* 0x0c401f0000067f89 */ /* 0x000e6200000e0000 */
[----:B------:R-:W-:-:S03]  /*53a0*/  FMNMX.FTZ R4, R125, R5, !PT ;  /* 0x000000057d047209 */ /* 0x000fc60007810000 */
[----:B------:R-:W2:Y:S01]  /*53b0*/  SHFL.BFLY PT, R5, R2, 0x2, 0x1f ;  /* 0x0c401f0002057f89 */ /* 0x000ea200000e0000 */
[----:B------:R-:W-:-:S03]  /*53c0*/  FMNMX.FTZ R4, R124, R4, !PT ;  /* 0x000000047c047209 */ /* 0x000fc60007810000 */
[----:B------:R-:W3:Y:S04]  /*53d0*/  SHFL.BFLY PT, R7, R3, 0x2, 0x1f ;  /* 0x0c401f0003077f89 */ /* 0x000ee800000e0000 */
[----:B------:R-:W4:Y:S01]  /*53e0*/  SHFL.BFLY PT, R8, R4, 0x2, 0x1f ;  /* 0x0c401f0004087f89 */ /* 0x000f2200000e0000 */
[----:B-1----:R-:W-:Y:S02]  /*53f0*/  FMNMX.FTZ R0, R6, R0, !PT ;  /* 0x0000000006007209 */ /* 0x002fe40007810000 */
        /* <DEDUP_REMOVED lines=9> */
[----:B---3--:R-:W-:Y:S02]  /*5490*/  FMNMX.FTZ R103, R3, R7, !PT ;  /* 0x0000000703677209 */ /* 0x008fe40007810000 */
.L_x_1493:
[C---:B------:R-:W-:Y:S01]  /*54a0*/  FMUL.FTZ R0, R105.reuse, c[0x0][0x2d0] ;  /* 0x0000b40069007a20 */ /* 0x040fe20000410000 */
[----:B------:R-:W-:Y:S01]  /*54b0*/  FSETP.NEU.FTZ.AND P0, PT, R105, -INF , PT ;  /* 0xff8000006900780b */ /* 0x000fe20003f1d000 */
[----:B------:R-:W-:Y:S01]  /*54c0*/  FMUL.FTZ R3, R104, c[0x0][0x2d0] ;  /* 0x0000b40068037a20 */ /* 0x000fe20000410000 */
[----:B----4-:R-:W-:Y:S01]  /*54d0*/  FMNMX.FTZ R101, R9, R8, !PT ;  /* 0x0000000809657209 */ /* 0x010fe20007810000 */
[----:B------:R-:W-:Y:S01]  /*54e0*/  WARPSYNC 0xffffffff ;  /* 0xffffffff00007948 */ /* 0x000fe20003800000 */
[----:B------:R-:W-:Y:S01]  /*54f0*/  FSEL R20, R0, RZ, P0 ;  /* 0x000000ff00147208 */ /* 0x000fe20000000000 */
[----:B------:R-:W-:Y:S01]  /*5500*/  LDSM.16.MT88.4 R68, [R182+0xc00] ;  /* 0x000c0000b644783b */ /* 0x000fe20000004200 */
[----:B------:R-:W-:-:S02]  /*5510*/  FSETP.NEU.FTZ.AND P0, PT, R104, -INF , PT ;  /* 0xff8000006800780b */ /* 0x000fc40003f1d000 */
[----:B------:R-:W-:Y:S01]  /*5520*/  IADD3 R203, R203, -0x2, RZ ;  /* 0xfffffffecbcb7810 */ /* 0x000fe20007ffe0ff */
[--C-:B------:R-:W-:Y:S01]  /*5530*/  FFMA.FTZ R0, R10, c[0x0][0x2d0], -R20.reuse ;  /* 0x0000b4000a007a23 */ /* 0x100fe20000010814 */
[----:B------:R-:W-:Y:S01]  /*5540*/  FSEL R3, R3, RZ, P0 ;  /* 0x000000ff03037208 */ /* 0x000fe20000000000 */
[----:B------:R-:W-:Y:S01]  /*5550*/  FFMA.FTZ R2, R24, c[0x0][0x2d0], -R20 ;  /* 0x0000b40018027a23 */ /* 0x000fe20000010814 */
[----:B------:R-:W-:Y:S01]  /*5560*/  FSETP.NEU.FTZ.AND P0, PT, R103, -INF , PT ;  /* 0xff8000006700780b */ /* 0x000fe20003f1d000 */
[----:B------:R1:W-:Y:S01]  /*5570*/  MUFU.EX2 R224, R0 ;  /* 0x0000000000e07308 */ /* 0x0003e20000000800 */
[----:B------:R-:W2:Y:S01]  /*5580*/  LDSM.16.MT88.4 R48, [R181+0xc00] ;  /* 0x000c0000b530783b */ /* 0x000ea20000004200 */
[----:B------:R-:W-:-:S03]  /*5590*/  FFMA.FTZ R4, R25, c[0x0][0x2d0], -R3 ;  /* 0x0000b40019047a23 */ /* 0x000fc60000010803 */
[----:B------:R-:W3:Y:S03]  /*55a0*/  LDSM.16.MT88.4 R72, [R182+0x1800] ;  /* 0x00180000b648783b */ /* 0x000ee60000004200 */
[----:B------:R4:W-:Y:S01]  /*55b0*/  MUFU.EX2 R146, R2 ;  /* 0x0000000200927308 */ /* 0x0009e20000000800 */
[----:B------:R-:W-:Y:S04]  /*55c0*/  LDSM.16.MT88.4 R56, [R182+0x1c00] ;  /* 0x001c0000b638783b */ /* 0x000fe80000004200 */
[----:B------:R-:W5:Y:S01]  /*55d0*/  LDSM.16.MT88.4 R52, [R181+0x1800] ;  /* 0x00180000b534783b */ /* 0x000f620000004200 */
[----:B-1----:R-:W-:Y:S02]  /*55e0*/  FFMA.FTZ R0, R12, c[0x0][0x2d0], -R20 ;  /* 0x0000b4000c007a23 */ /* 0x002fe40000010814 */
[----:B------:R1:W-:Y:S01]  /*55f0*/  MUFU.EX2 R147, R4 ;  /* 0x0000000400937308 */ /* 0x0003e20000000800 */
[----:B------:R-:W2:Y:S01]  /*5600*/  LDSM.16.MT88.4 R60, [R181+0x1c00] ;  /* 0x001c0000b53c783b */ /* 0x000ea20000004200 */
[----:B----4-:R-:W-:-:S06]  /*5610*/  FMUL.FTZ R2, R103, c[0x0][0x2d0] ;  /* 0x0000b40067027a20 */ /* 0x010fcc0000410000 */
[----:B------:R4:W2:Y:S01]  /*5620*/  MUFU.EX2 R222, R0 ;  /* 0x0000000000de7308 */ /* 0x0008a20000000800 */
[----:B------:R-:W-:Y:S02]  /*5630*/  FSEL R2, R2, RZ, P0 ;  /* 0x000000ff02027208 */ /* 0x000fe40000000000 */
[----:B------:R-:W-:-:S03]  /*5640*/  FSETP.NEU.FTZ.AND P0, PT, R101, -INF , PT ;  /* 0xff8000006500780b */ /* 0x000fc60003f1d000 */
[----:B-1----:R-:W-:-:S04]  /*5650*/  FFMA.FTZ R4, R38, c[0x0][0x2d0], -R2 ;  /* 0x0000b40026047a23 */ /* 0x002fc80000010802 */
[----:B------:R1:W-:Y:S01]  /*5660*/  MUFU.EX2 R153, R4 ;  /* 0x0000000400997308 */ /* 0x0003e20000000800 */
[----:B----4-:R-:W-:-:S07]  /*5670*/  FFMA.FTZ R0, R14, c[0x0][0x2d0], -R20 ;  /* 0x0000b4000e007a23 */ /* 0x010fce0000010814 */
[----:B------:R4:W-:Y:S01]  /*5680*/  MUFU.EX2 R225, R0 ;  /* 0x0000000000e17308 */ /* 0x0009e20000000800 */
[----:B-1----:R-:W-:-:S07]  /*5690*/  FFMA.FTZ R4, R39, c[0x0][0x2d0], -R2 ;  /* 0x0000b40027047a23 */ /* 0x002fce0000010802 */
[----:B------:R-:W1:Y:S01]  /*56a0*/  MUFU.EX2 R64, R4 ;  /* 0x0000000400407308 */ /* 0x000e620000000800 */
[----:B----4-:R-:W-:Y:S01]  /*56b0*/  FFMA.FTZ R0, R16, c[0x0][0x2d0], -R20 ;  /* 0x0000b40010007a23 */ /* 0x010fe20000010814 */
[----:B--2---:R-:W-:-:S06]  /*56c0*/  F2FP.PACK_AB R16, R222, R224 ;  /* 0x000000e0de10723e */ /* 0x004fcc00000000ff */
[----:B------:R2:W4:Y:S01]  /*56d0*/  MUFU.EX2 R226, R0 ;  /* 0x0000000000e27308 */ /* 0x0005220000000800 */
[----:B-1----:R-:W-:Y:S01]  /*56e0*/  F2FP.PACK_AB R6, R64, R153 ;  /* 0x000000994006723e */ /* 0x002fe200000000ff */
[----:B--2---:R-:W-:Y:S01]  /*56f0*/  FFMA.FTZ R0, R18, c[0x0][0x2d0], -R20 ;  /* 0x0000b40012007a23 */ /* 0x004fe20000010814 */
[----:B----4-:R-:W-:-:S05]  /*5700*/  F2FP.PACK_AB R18, R226, R225 ;  /* 0x000000e1e212723e */ /* 0x010fca00000000ff */
        /* <DEDUP_REMOVED lines=9> */
[----:B-1----:R-:W-:-:S06]  /*57a0*/  FFMA.FTZ R0, R13, c[0x0][0x2d0], -R3 ;  /* 0x0000b4000d007a23 */ /* 0x002fcc0000010803 */
[----:B------:R1:W2:Y:S02]  /*57b0*/  MUFU.EX2 R209, R0 ;  /* 0x0000000000d17308 */ /* 0x0002a40000000800 */
[----:B-1----:R-:W-:-:S06]  /*57c0*/  FFMA.FTZ R0, R15, c[0x0][0x2d0], -R3 ;  /* 0x0000b4000f007a23 */ /* 0x002fcc0000010803 */
[----:B------:R1:W-:Y:S02]  /*57d0*/  MUFU.EX2 R211, R0 ;  /* 0x0000000000d37308 */ /* 0x0003e40000000800 */
[----:B-1----:R-:W-:Y:S01]  /*57e0*/  FFMA.FTZ R0, R17, c[0x0][0x2d0], -R3 ;  /* 0x0000b40011007a23 */ /* 0x002fe20000010803 */
[----:B--2---:R-:W-:-:S05]  /*57f0*/  F2FP.PACK_AB R17, R209, R216 ;  /* 0x000000d8d111723e */ /* 0x004fca00000000ff */
[----:B------:R1:W2:Y:S02]  /*5800*/  MUFU.EX2 R220, R0 ;  /* 0x0000000000dc7308 */ /* 0x0002a40000000800 */
[----:B-1----:R-:W-:Y:S01]  /*5810*/  FFMA.FTZ R0, R19, c[0x0][0x2d0], -R3 ;  /* 0x0000b40013007a23 */ /* 0x002fe20000010803 */
[----:B--2---:R-:W-:-:S05]  /*5820*/  F2FP.PACK_AB R19, R220, R211 ;  /* 0x000000d3dc13723e */ /* 0x004fca00000000ff */
[----:B------:R1:W-:Y:S02]  /*5830*/  MUFU.EX2 R227, R0 ;  /* 0x0000000000e37308 */ /* 0x0003e40000000800 */
[C---:B------:R-:W-:Y:S08]  /*5840*/  HMMA.16816.F32 R112, R16.reuse, R48, RZ ;  /* 0x000000301070723c */ /* 0x040ff000000018ff */
[----:B------:R-:W-:Y:S01]  /*5850*/  HMMA.16816.F32 R108, R16, R68, RZ ;  /* 0x00000044106c723c */ /* 0x000fe200000018ff */
[----:B-1----:R-:W-:-:S04]  /*5860*/  FFMA.FTZ R0, R23, c[0x0][0x2d0], -R3 ;  /* 0x0000b40017007a23 */ /* 0x002fc80000010803 */
[----:B------:R1:W2:Y:S03]  /*5870*/  MUFU.EX2 R144, R0 ;  /* 0x0000000000907308 */ /* 0x0002a60000000800 */
[C---:B---3--:R-:W-:Y:S08]  /*5880*/  HMMA.16816.F32 R76, R16.reuse, R72, RZ ;  /* 0x00000048104c723c */ /* 0x048ff000000018ff */
[----:B-----5:R-:W-:Y:S01]  /*5890*/  HMMA.16816.F32 R84, R16, R52, RZ ;  /* 0x000000341054723c */ /* 0x020fe200000018ff */
[----:B-1----:R-:W-:Y:S01]  /*58a0*/  FFMA.FTZ R0, R29, c[0x0][0x2d0], -R3 ;  /* 0x0000b4001d007a23 */ /* 0x002fe20000010803 */
[----:B--2---:R-:W-:-:S03]  /*58b0*/  F2FP.PACK_AB R9, R144, R227 ;  /* 0x000000e39009723e */ /* 0x004fc600000000ff */
[----:B------:R1:W2:Y:S02]  /*58c0*/  MUFU.EX2 R156, R0 ;  /* 0x00000000009c7308 */ /* 0x0002a40000000800 */
[----:B-1----:R-:W-:Y:S01]  /*58d0*/  FFMA.FTZ R0, R28, c[0x0][0x2d0], -R2 ;  /* 0x0000b4001c007a23 */ /* 0x002fe20000010802 */
[----:B--2---:R-:W-:-:S05]  /*58e0*/  F2FP.PACK_AB R11, R156, R147 ;  /* 0x000000939c0b723e */ /* 0x004fca00000000ff */
[----:B------:R1:W-:Y:S03]  /*58f0*/  MUFU.EX2 R207, R0 ;  /* 0x0000000000cf7308 */ /* 0x0003e60000000800 */
[C---:B------:R-:W-:Y:S08]  /*5900*/  HMMA.16816.F32 R164, R8.reuse, R56, R76 ;  /* 0x0000003808a4723c */ /* 0x040ff0000000184c */
[----:B------:R-:W-:Y:S01]  /*5910*/  HMMA.16816.F32 R168, R8, R60, R84 ;  /* 0x0000003c08a8723c */ /* 0x000fe20000001854 */
        /* <DEDUP_REMOVED lines=10> */
[----:B-1----:R-:W-:Y:S02]  /*59c0*/  FFMA.FTZ R0, R37, c[0x0][0x2d0], -R2 ;  /* 0x0000b40025007a23 */ /* 0x002fe40000010802 */
[----:B------:R-:W1:Y:S04]  /*59d0*/  LDSM.16.MT88.4 R36, [R181] ;  /* 0x00000000b524783b */ /* 0x000e680000004200 */
[----:B------:R2:W-:Y:S02]  /*59e0*/  MUFU.EX2 R145, R0 ;  /* 0x0000000000917308 */ /* 0x0005e40000000800 */
[----:B--2---:R-:W-:-:S05]  /*59f0*/  FMUL.FTZ R0, R101, c[0x0][0x2d0] ;  /* 0x0000b40065007a20 */ /* 0x004fca0000410000 */
[----:B------:R-:W-:-:S05]  /*5a00*/  FSEL R0, R0, RZ, P0 ;  /* 0x000000ff00007208 */ /* 0x000fca0000000000 */
[----:B------:R-:W-:-:S04]  /*5a10*/  FFMA.FTZ R4, R22, c[0x0][0x2d0], -R0 ;  /* 0x0000b40016047a23 */ /* 0x000fc80000010800 */
[----:B------:R2:W-:Y:S02]  /*5a20*/  MUFU.EX2 R201, R4 ;  /* 0x0000000400c97308 */ /* 0x0005e40000000800 */
[----:B--2---:R-:W-:-:S06]  /*5a30*/  FFMA.FTZ R4, R27, c[0x0][0x2d0], -R0 ;  /* 0x0000b4001b047a23 */ /* 0x004fcc0000010800 */
[----:B------:R2:W3:Y:S02]  /*5a40*/  MUFU.EX2 R195, R4 ;  /* 0x0000000400c37308 */ /* 0x0004e40000000800 */
[--C-:B--2---:R-:W-:Y:S01]  /*5a50*/  FFMA.FTZ R4, R31, c[0x0][0x2d0], -R0.reuse ;  /* 0x0000b4001f047a23 */ /* 0x104fe20000010800 */
[----:B---3--:R-:W-:Y:S01]  /*5a60*/  F2FP.PACK_AB R13, R195, R201 ;  /* 0x000000c9c30d723e */ /* 0x008fe200000000ff */
[----:B------:R-:W2:Y:S04]  /*5a70*/  LDSM.16.MT88.4 R28, [R181+0x400] ;  /* 0x00040000b51c783b */ /* 0x000ea80000004200 */
[----:B------:R3:W-:Y:S02]  /*5a80*/  MUFU.EX2 R202, R4 ;  /* 0x0000000400ca7308 */ /* 0x0007e40000000800 */
[----:B---3--:R-:W-:-:S06]  /*5a90*/  FFMA.FTZ R4, R32, c[0x0][0x2d0], -R0 ;  /* 0x0000b40020047a23 */ /* 0x008fcc0000010800 */
[----:B------:R3:W4:Y:S02]  /*5aa0*/  MUFU.EX2 R229, R4 ;  /* 0x0000000400e57308 */ /* 0x0007240000000800 */
[--C-:B---3--:R-:W-:Y:S01]  /*5ab0*/  FFMA.FTZ R4, R34, c[0x0][0x2d0], -R0.reuse ;  /* 0x0000b40022047a23 */ /* 0x108fe20000010800 */
[----:B----4-:R-:W-:Y:S01]  /*5ac0*/  F2FP.PACK_AB R15, R229, R202 ;  /* 0x000000cae50f723e */ /* 0x010fe200000000ff */
[-C--:B-1----:R-:W-:Y:S04]  /*5ad0*/  HMMA.16816.F32 R32, R16, R36.reuse, RZ ;  /* 0x000000241020723c */ /* 0x082fe800000018ff */
[----:B------:R1:W-:Y:S04]  /*5ae0*/  MUFU.EX2 R235, R4 ;  /* 0x0000000400eb7308 */ /* 0x0003e80000000800 */
[C---:B------:R-:W-:Y:S08]  /*5af0*/  HMMA.16816.F32 R24, R12.reuse, R36, RZ ;  /* 0x000000240c18723c */ /* 0x040ff000000018ff */
[----:B------:R-:W-:Y:S01]  /*5b00*/  HMMA.16816.F32 R88, R12, R68, RZ ;  /* 0x000000440c58723c */ /* 0x000fe200000018ff */
[----:B-1----:R-:W-:-:S04]  /*5b10*/  FFMA.FTZ R4, R40, c[0x0][0x2d0], -R0 ;  /* 0x0000b40028047a23 */ /* 0x002fc80000010800 */
[----:B------:R1:W3:Y:S03]  /*5b20*/  MUFU.EX2 R154, R4 ;  /* 0x00000004009a7308 */ /* 0x0002e60000000800 */
[----:B--2---:R-:W-:Y:S01]  /*5b30*/  HMMA.16816.F32 R132, R8, R28, R32 ;  /* 0x0000001c0884723c */ /* 0x004fe20000001820 */
[----:B------:R-:W-:Y:S07]  /*5b40*/  LDSM.16.MT88.4 R32, [R182+0x400] ;  /* 0x00040000b620783b */ /* 0x000fee0000004200 */
[C---:B------:R-:W-:Y:S01]  /*5b50*/  HMMA.16816.F32 R92, R12.reuse, R48, RZ ;  /* 0x000000300c5c723c */ /* 0x040fe200000018ff */
[--C-:B-1----:R-:W-:Y:S01]  /*5b60*/  FFMA.FTZ R4, R41, c[0x0][0x2d0], -R0.reuse ;  /* 0x0000b40029047a23 */ /* 0x102fe20000010800 */
[----:B---3--:R-:W-:Y:S01]  /*5b70*/  F2FP.PACK_AB R5, R154, R235 ;  /* 0x000000eb9a05723e */ /* 0x008fe200000000ff */
[----:B------:R-:W1:Y:S04]  /*5b80*/  LDSM.16.MT88.4 R40, [R182] ;  /* 0x00000000b628783b */ /* 0x000e680000004200 */
[----:B------:R-:W-:Y:S01]  /*5b90*/  MOV R48, R64 ;  /* 0x0000004000307202 */ /* 0x000fe20000000f00 */
[----:B------:R2:W3:Y:S01]  /*5ba0*/  MUFU.EX2 R65, R4 ;  /* 0x0000000400417308 */ /* 0x0004e20000000800 */
[C---:B------:R-:W-:Y:S08]  /*5bb0*/  HMMA.16816.F32 R80, R12.reuse, R52, RZ ;  /* 0x000000340c50723c */ /* 0x040ff000000018ff */
[-C--:B------:R-:W-:Y:S01]  /*5bc0*/  HMMA.16816.F32 R76, R12, R38.reuse, RZ ;  /* 0x000000260c4c723c */ /* 0x080fe200000018ff */
[----:B--2---:R-:W-:Y:S01]  /*5bd0*/  FFMA.FTZ R4, R44, c[0x0][0x2d0], -R0 ;  /* 0x0000b4002c047a23 */ /* 0x004fe20000010800 */
[----:B---3--:R-:W-:Y:S01]  /*5be0*/  MOV R49, R65 ;  /* 0x0000004100317202 */ /* 0x008fe20000000f00 */
[----:B------:R-:W2:Y:S05]  /*5bf0*/  LDSM.16.MT88.4 R44, [R182+0x1000] ;  /* 0x00100000b62c783b */ /* 0x000eaa0000004200 */
[----:B------:R-:W-:Y:S01]  /*5c00*/  HMMA.16816.F32 R36, R16, R38, RZ ;  /* 0x000000261024723c */ /* 0x000fe200000018ff */
[----:B------:R3:W4:Y:S02]  /*5c10*/  MUFU.EX2 R66, R4 ;  /* 0x0000000400427308 */ /* 0x0007240000000800 */
[----:B---3--:R-:W-:-:S05]  /*5c20*/  F2FP.PACK_AB R4, R145, R221 ;  /* 0x000000dd9104723e */ /* 0x008fca00000000ff */
[----:B-1----:R-:W-:Y:S01]  /*5c30*/  HMMA.16816.F32 R116, R16, R40, RZ ;  /* 0x000000281074723c */ /* 0x002fe200000018ff */
[----:B----4-:R-:W-:-:S07]  /*5c40*/  F2FP.PACK_AB R7, R66, R65 ;  /* 0x000000414207723e */ /* 0x010fce00000000ff */
[----:B------:R-:W-:Y:S07]  /*5c50*/  HMMA.16816.F32 R96, R12, R40, RZ ;  /* 0x000000280c60723c */ /* 0x000fee00000018ff */
[----:B------:R-:W-:Y:S01]  /*5c60*/  FFMA.FTZ R40, R123, c[0x0][0x2d0], -R20 ;  /* 0x0000b4007b287a23 */ /* 0x000fe20000010814 */
[----:B------:R-:W-:Y:S01]  /*5c70*/  HMMA.16816.F32 R136, R4, R28, R24 ;  /* 0x0000001c0488723c */ /* 0x000fe20000001818 */
[----:B------:R-:W1:Y:S01]  /*5c80*/  LDSM.16.MT88.4 R24, [R181+0x1000] ;  /* 0x00100000b518783b */ /* 0x000e620000004200 */
[----:B------:R-:W-:-:S03]  /*5c90*/  MOV R41, R66 ;  /* 0x0000004200297202 */ /* 0x000fc60000000f00 */
[----:B------:R-:W-:Y:S02]  /*5ca0*/  MUFU.EX2 R40, R40 ;  /* 0x0000002800287308 */ /* 0x000fe40000000800 */
[--C-:B------:R-:W-:Y:S01]  /*5cb0*/  FFMA.FTZ R29, R120, c[0x0][0x2d0], -R20.reuse ;  /* 0x0000b400781d7a23 */ /* 0x100fe20000010814 */
[-C--:B------:R-:W-:Y:S01]  /*5cc0*/  HMMA.16816.F32 R140, R8, R32.reuse, R116 ;  /* 0x00000020088c723c */ /* 0x080fe20000001874 */
[----:B------:R-:W-:Y:S01]  /*5cd0*/  FFMA.FTZ R28, R107, c[0x0][0x2d0], -R3 ;  /* 0x0000b4006b1c7a23 */ /* 0x000fe20000010803 */
[----:B------:R-:W-:Y:S01]  /*5ce0*/  MOV R107, R154 ;  /* 0x0000009a006b7202 */ /* 0x000fe20000000f00 */
[----:B------:R-:W3:Y:S02]  /*5cf0*/  LDSM.16.MT88.4 R116, [R182+0x800] ;  /* 0x00080000b674783b */ /* 0x000ee40000004200 */
[----:B------:R-:W-:Y:S03]  /*5d00*/  MUFU.EX2 R230, R29 ;  /* 0x0000001d00e67308 */ /* 0x000fe60000000800 */
[C---:B------:R-:W-:Y:S05]  /*5d10*/  HMMA.16816.F32 R148, R4.reuse, R32, R96 ;  /* 0x000000200494723c */ /* 0x040fea0000001860 */
[----:B------:R-:W-:Y:S02]  /*5d20*/  MUFU.EX2 R28, R28 ;  /* 0x0000001c001c7308 */ /* 0x000fe40000000800 */
[--C-:B------:R-:W-:Y:S01]  /*5d30*/  FFMA.FTZ R33, R122, c[0x0][0x2d0], -R20.reuse ;  /* 0x0000b4007a217a23 */ /* 0x100fe20000010814 */
[----:B--2---:R-:W-:Y:S01]  /*5d40*/  HMMA.16816.F32 R212, R4, R44, R88 ;  /* 0x0000002c04d4723c */ /* 0x004fe20000001858 */
[----:B------:R-:W-:-:S04]  /*5d50*/  FFMA.FTZ R32, R121, c[0x0][0x2d0], -R20 ;  /* 0x0000b40079207a23 */ /* 0x000fc80000010814 */
[----:B------:R-:W2:Y:S03]  /*5d60*/  MUFU.EX2 R33, R33 ;  /* 0x0000002100217308 */ /* 0x000ea60000000800 */
[C---:B------:R-:W-:Y:S05]  /*5d70*/  HMMA.16816.F32 R20, R12.reuse, R50, RZ ;  /* 0x000000320c14723c */ /* 0x040fea00000018ff */
[----:B------:R-:W4:Y:S03]  /*5d80*/  MUFU.EX2 R32, R32 ;  /* 0x0000002000207308 */ /* 0x000f260000000800 */
[----:B------:R-:W-:Y:S01]  /*5d90*/  HMMA.16816.F32 R64, R12, R72, RZ ;  /* 0x000000480c40723c */ /* 0x000fe200000018ff */
[----:B--2---:R-:W-:-:S07]  /*5da0*/  F2FP.PACK_AB R96, R33, R40 ;  /* 0x000000282160723e */ /* 0x004fce00000000ff */
[----:B------:R-:W-:Y:S01]  /*5db0*/  HMMA.16816.F32 R172, R8, R44, R108 ;  /* 0x0000002c08ac723c */ /* 0x000fe2000000186c */
[----:B------:R-:W2:Y:S01]  /*5dc0*/  LDSM.16.MT88.4 R108, [R181+0x1400] ;  /* 0x00140000b56c783b */ /* 0x000ea20000004200 */
[----:B----4-:R-:W-:-:S05]  /*5dd0*/  F2FP.PACK_AB R98, R230, R32 ;  /* 0x00000020e662723e */ /* 0x010fca00000000ff */
[----:B------:R-:W-:Y:S01]  /*5de0*/  MOV R45, R156 ;  /* 0x0000009c002d7202 */ /* 0x000fe20000000f00 */
[----:B-1----:R-:W-:Y:S01]  /*5df0*/  HMMA.16816.F32 R88, R4, R26, R20 ;  /* 0x0000001a0458723c */ /* 0x002fe20000001814 */
[----:B------:R-:W-:-:S07]  /*5e00*/  MOV R44, R155 ;  /* 0x0000009b002c7202 */ /* 0x000fce0000000f00 */
[----:B------:R-:W-:Y:S08]  /*5e10*/  HMMA.16816.F32 R20, R12, R70, RZ ;  /* 0x000000460c14723c */ /* 0x000ff000000018ff */
[----:B------:R-:W-:Y:S08]  /*5e20*/  HMMA.16816.F32 R176, R4, R56, R64 ;  /* 0x0000003804b0723c */ /* 0x000ff00000001840 */
[----:B------:R-:W-:Y:S08]  /*5e30*/  HMMA.16816.F32 R64, R12, R42, RZ ;  /* 0x0000002a0c40723c */ /* 0x000ff000000018ff */
[----:B------:R-:W-:Y:S08]  /*5e40*/  HMMA.16816.F32 R156, R4, R46, R20 ;  /* 0x0000002e049c723c */ /* 0x000ff00000001814 */
[C---:B------:R-:W-:Y:S08]  /*5e50*/  HMMA.16816.F32 R20, R12.reuse, R54, RZ ;  /* 0x000000360c14723c */ /* 0x040ff000000018ff */
[----:B------:R-:W-:Y:S08]  /*5e60*/  HMMA.16816.F32 R12, R12, R74, RZ ;  /* 0x0000004a0c0c723c */ /* 0x000ff000000018ff */
[-C--:B------:R-:W-:Y:S08]  /*5e70*/  HMMA.16816.F32 R160, R8, R24.reuse, R112 ;  /* 0x0000001808a0723c */ /* 0x080ff00000001870 */
[C---:B------:R-:W-:Y:S07]  /*5e80*/  HMMA.16816.F32 R112, R4.reuse, R24, R92 ;  /* 0x000000180470723c */ /* 0x040fee000000185c */
[--C-:B------:R-:W-:Y:S01]  /*5e90*/  FFMA.FTZ R25, R106, c[0x0][0x2d0], -R3.reuse ;  /* 0x0000b4006a197a23 */ /* 0x100fe20000010803 */
[----:B------:R-:W-:Y:S01]  /*5ea0*/  HMMA.16816.F32 R196, R4, R60, R80 ;  /* 0x0000003c04c4723c */ /* 0x000fe20000001850 */
[--C-:B------:R-:W-:Y:S01]  /*5eb0*/  FFMA.FTZ R24, R102, c[0x0][0x2d0], -R3.reuse ;  /* 0x0000b40066187a23 */ /* 0x100fe20000010803 */
[----:B------:R-:W-:Y:S01]  /*5ec0*/  MOV R102, R147 ;  /* 0x0000009300667202 */ /* 0x000fe20000000f00 */
[----:B------:R-:W-:Y:S01]  /*5ed0*/  FFMA.FTZ R3, R100, c[0x0][0x2d0], -R3 ;  /* 0x0000b40064037a23 */ /* 0x000fe20000010803 */
[----:B------:R-:W-:-:S02]  /*5ee0*/  MOV R100, R146 ;  /* 0x0000009200647202 */ /* 0x000fc40000000f00 */
[----:B------:R-:W-:Y:S01]  /*5ef0*/  MOV R106, R153 ;  /* 0x00000099006a7202 */ /* 0x000fe20000000f00 */
[----:B------:R1:W-:Y:S01]  /*5f00*/  MUFU.EX2 R223, R3 ;  /* 0x0000000300df7308 */ /* 0x0003e20000000800 */
[C---:B------:R-:W-:Y:S08]  /*5f10*/  HMMA.16816.F32 R76, R4.reuse, R30, R76 ;  /* 0x0000001e044c723c */ /* 0x040ff0000000184c */
[----:B------:R-:W-:Y:S01]  /*5f20*/  HMMA.16816.F32 R84, R4, R34, R64 ;  /* 0x000000220454723c */ /* 0x000fe20000001840 */
[----:B-1----:R-:W-:-:S07]  /*5f30*/  FFMA.FTZ R3, R131, c[0x0][0x2d0], -R2 ;  /* 0x0000b40083037a23 */ /* 0x002fce0000010802 */
[C---:B------:R-:W-:Y:S08]  /*5f40*/  HMMA.16816.F32 R20, R4.reuse, R62, R20 ;  /* 0x0000003e0414723c */ /* 0x040ff00000001814 */
[----:B------:R-:W-:Y:S08]  /*5f50*/  HMMA.16816.F32 R12, R4, R58, R12 ;  /* 0x0000003a040c723c */ /* 0x000ff0000000180c */
[----:B------:R-:W-:Y:S07]  /*5f60*/  HMMA.16816.F32 R4, R16, R42, RZ ;  /* 0x0000002a1004723c */ /* 0x000fee00000018ff */
[----:B------:R-:W-:Y:S01]  /*5f70*/  MOV R43, R145 ;  /* 0x00000091002b7202 */ /* 0x000fe20000000f00 */
[C---:B------:R-:W-:Y:S01]  /*5f80*/  HMMA.16816.F32 R36, R8.reuse, R30, R36 ;  /* 0x0000001e0824723c */ /* 0x040fe20000001824 */
[----:B------:R-:W-:Y:S01]  /*5f90*/  MOV R42, R144 ;  /* 0x00000090002a7202 */ /* 0x000fe20000000f00 */
[----:B------:R-:W1:Y:S08]  /*5fa0*/  MUFU.EX2 R30, R25 ;  /* 0x00000019001e7308 */ /* 0x000e700000000800 */
[----:B------:R-:W4:Y:S06]  /*5fb0*/  MUFU.EX2 R31, R24 ;  /* 0x00000018001f7308 */ /* 0x000f2c0000000800 */
[----:B------:R-:W-:Y:S01]  /*5fc0*/  HMMA.16816.F32 R144, R8, R34, R4 ;  /* 0x000000220890723c */ /* 0x000fe20000001804 */
[----:B-1----:R-:W-:-:S06]  /*5fd0*/  F2FP.PACK_AB R97, R30, R28 ;  /* 0x0000001c1e61723e */ /* 0x002fcc00000000ff */
[----:B------:R-:W-:Y:S01]  /*5fe0*/  MOV R35, R152 ;  /* 0x0000009800237202 */ /* 0x000fe20000000f00 */
[----:B------:R-:W-:Y:S01]  /*5ff0*/  HMMA.16816.F32 R4, R16, R50, RZ ;  /* 0x000000321004723c */ /* 0x000fe200000018ff */
[----:B----4-:R-:W-:-:S07]  /*6000*/  F2FP.PACK_AB R99, R223, R31 ;  /* 0x0000001fdf63723e */ /* 0x010fce00000000ff */
[C---:B---3--:R-:W-:Y:S08]  /*6010*/  HMMA.16816.F32 R140, R96.reuse, R116, R140 ;  /* 0x00000074608c723c */ /* 0x048ff0000000188c */
[----:B------:R-:W-:Y:S08]  /*6020*/  HMMA.16816.F32 R144, R96, R118, R144 ;  /* 0x000000766090723c */ /* 0x000ff00000001890 */
[----:B------:R-:W-:Y:S01]  /*6030*/  HMMA.16816.F32 R152, R8, R26, R4 ;  /* 0x0000001a0898723c */ /* 0x000fe20000001804 */
[----:B------:R1:W-:Y:S07]  /*6040*/  MUFU.EX2 R26, R3 ;  /* 0x00000003001a7308 */ /* 0x0003ee0000000800 */
[----:B------:R-:W-:Y:S01]  /*6050*/  HMMA.16816.F32 R4, R16, R70, RZ ;  /* 0x000000461004723c */ /* 0x000fe200000018ff */
[----:B-1----:R-:W-:-:S04]  /*6060*/  FFMA.FTZ R3, R130, c[0x0][0x2d0], -R2 ;  /* 0x0000b40082037a23 */ /* 0x002fc80000010802 */
[----:B------:R1:W3:Y:S11]  /*6070*/  MUFU.EX2 R27, R3 ;  /* 0x00000003001b7308 */ /* 0x0002f60000000800 */
[----:B--2---:R-:W-:Y:S08]  /*6080*/  HMMA.16816.F32 R152, R96, R110, R152 ;  /* 0x0000006e6098723c */ /* 0x004ff00000001898 */
[----:B------:R-:W-:Y:S01]  /*6090*/  HMMA.16816.F32 R64, R8, R46, R4 ;  /* 0x0000002e0840723c */ /* 0x000fe20000001804 */
[--C-:B-1----:R-:W-:Y:S01]  /*60a0*/  FFMA.FTZ R3, R129, c[0x0][0x2d0], -R2.reuse ;  /* 0x0000b40081037a23 */ /* 0x102fe20000010802 */
[----:B---3--:R-:W-:Y:S01]  /*60b0*/  F2FP.PACK_AB R92, R27, R26 ;  /* 0x0000001a1b5c723e */ /* 0x008fe200000000ff */
[----:B------:R-:W-:-:S05]  /*60c0*/  FFMA.FTZ R2, R128, c[0x0][0x2d0], -R2 ;  /* 0x0000b40080027a23 */ /* 0x000fca0000010802 */
[C---:B------:R-:W-:Y:S01]  /*60d0*/  HMMA.16816.F32 R4, R16.reuse, R54, RZ ;  /* 0x000000361004723c */ /* 0x040fe200000018ff */
[----:B------:R1:W-:Y:S07]  /*60e0*/  MUFU.EX2 R29, R3 ;  /* 0x00000003001d7308 */ /* 0x0003ee0000000800 */
[----:B------:R-:W-:Y:S01]  /*60f0*/  HMMA.16816.F32 R16, R16, R74, RZ ;  /* 0x0000004a1010723c */ /* 0x000fe200000018ff */
[----:B-1----:R-:W-:-:S04]  /*6100*/  FFMA.FTZ R3, R127, c[0x0][0x2d0], -R0 ;  /* 0x0000b4007f037a23 */ /* 0x002fc80000010800 */
[----:B------:R1:W-:Y:S11]  /*6110*/  MUFU.EX2 R25, R3 ;  /* 0x0000000300197308 */ /* 0x0003f60000000800 */
[C---:B------:R-:W-:Y:S01]  /*6120*/  HMMA.16816.F32 R80, R8.reuse, R62, R4 ;  /* 0x0000003e0850723c */ /* 0x040fe20000001804 */
[----:B------:R-:W2:Y:S06]  /*6130*/  LDSM.16.MT88.4 R60, [R182+0x1400] ;  /* 0x00140000b63c783b */ /* 0x000eac0000004200 */
[----:B------:R-:W-:Y:S01]  /*6140*/  FADD.FTZ R5, R224, R222 ;  /* 0x000000dee0057221 */ /* 0x000fe20000010000 */
[----:B------:R-:W-:Y:S01]  /*6150*/  HMMA.16816.F32 R16, R8, R58, R16 ;  /* 0x0000003a0810723c */ /* 0x000fe20000001810 */
[----:B------:R-:W3:Y:S01]  /*6160*/  MUFU.EX2 R224, R2 ;  /* 0x0000000200e07308 */ /* 0x000ee20000000800 */
[----:B------:R-:W-:-:S02]  /*6170*/  FFMA.FTZ R4, R125, c[0x0][0x2d0], -R0 ;  /* 0x0000b4007d047a23 */ /* 0x000fc40000010800 */
[----:B------:R-:W-:Y:S02]  /*6180*/  FADD.FTZ R5, R225, R5 ;  /* 0x00000005e1057221 */ /* 0x000fe40000010000 */
[----:B------:R-:W-:Y:S02]  /*6190*/  FADD.FTZ R6, R216, R209 ;  /* 0x000000d1d8067221 */ /* 0x000fe40000010000 */
[----:B------:R-:W-:Y:S01]  /*61a0*/  FADD.FTZ R7, R207, R205 ;  /* 0x000000cdcf077221 */ /* 0x000fe20000010000 */
[----:B------:R-:W-:Y:S01]  /*61b0*/  MUFU.EX2 R11, R4 ;  /* 0x00000004000b7308 */ /* 0x000fe20000000800 */
[----:B-1----:R-:W-:Y:S02]  /*61c0*/  FADD.FTZ R3, R211, R6 ;  /* 0x00000006d3037221 */ /* 0x002fe40000010000 */
[----:B------:R-:W-:Y:S02]  /*61d0*/  FADD.FTZ R6, R206, R7 ;  /* 0x00000007ce067221 */ /* 0x000fe40000010000 */
[----:B------:R-:W-:-:S02]  /*61e0*/  FADD.FTZ R7, R201, R195 ;  /* 0x000000c3c9077221 */ /* 0x000fc40000010000 */
[----:B------:R-:W-:Y:S01]  /*61f0*/  FADD.FTZ R5, R226, R5 ;  /* 0x00000005e2057221 */ /* 0x000fe20000010000 */
[----:B---3--:R-:W-:Y:S01]  /*6200*/  F2FP.PACK_AB R94, R224, R29 ;  /* 0x0000001de05e723e */ /* 0x008fe200000000ff */
[--C-:B------:R-:W-:Y:S02]  /*6210*/  FFMA.FTZ R2, R126, c[0x0][0x2d0], -R0.reuse ;  /* 0x0000b4007e027a23 */ /* 0x100fe40000010800 */
[----:B------:R-:W-:Y:S02]  /*6220*/  FFMA.FTZ R0, R124, c[0x0][0x2d0], -R0 ;  /* 0x0000b4007c007a23 */ /* 0x000fe40000010800 */
[----:B------:R-:W1:Y:S01]  /*6230*/  LDSM.16.MT88.4 R124, [R181+0x800] ;  /* 0x00080000b57c783b */ /* 0x000e620000004200 */
[----:B------:R-:W3:Y:S01]  /*6240*/  MUFU.EX2 R24, R2 ;  /* 0x0000000200187308 */ /* 0x000ee20000000800 */
[----:B------:R-:W-:Y:S02]  /*6250*/  FADD.FTZ R10, R202, R7 ;  /* 0x00000007ca0a7221 */ /* 0x000fe40000010000 */
[----:B------:R-:W-:-:S02]  /*6260*/  FADD.FTZ R9, R228, R5 ;  /* 0x00000005e4097221 */ /* 0x000fc40000010000 */
[----:B------:R-:W-:-:S03]  /*6270*/  FADD.FTZ R3, R220, R3 ;  /* 0x00000003dc037221 */ /* 0x000fc60000010000 */
[----:B------:R-:W4:Y:S01]  /*6280*/  MUFU.EX2 R225, R0 ;  /* 0x0000000000e17308 */ /* 0x000f220000000800 */
[----:B------:R-:W-:Y:S01]  /*6290*/  FADD.FTZ R3, R227, R3 ;  /* 0x00000003e3037221 */ /* 0x000fe20000010000 */
[----:B--2---:R-:W-:Y:S03]  /*62a0*/  HMMA.16816.F32 R52, R96, R60, R172 ;  /* 0x0000003c6034723c */ /* 0x004fe600000018ac */
[----:B------:R-:W-:Y:S01]  /*62b0*/  FADD.FTZ R3, R42, R3 ;  /* 0x000000032a037221 */ /* 0x000fe20000010000 */
[----:B---3--:R-:W-:Y:S01]  /*62c0*/  F2FP.PACK_AB R93, R24, R25 ;  /* 0x00000019185d723e */ /* 0x008fe200000000ff */
[----:B------:R-:W-:-:S03]  /*62d0*/  FADD.FTZ R2, R208, R6 ;  /* 0x00000006d0027221 */ /* 0x000fc60000010000 */
[----:B------:R-:W-:Y:S01]  /*62e0*/  HMMA.16816.F32 R64, R96, R62, R64 ;  /* 0x0000003e6040723c */ /* 0x000fe20000001840 */
[----:B------:R-:W-:Y:S01]  /*62f0*/  LDSM.16.MT88.4 R4, [R182+0x2000] ;  /* 0x00200000b604783b */ /* 0x000fe20000004200 */
[----:B------:R-:W-:Y:S02]  /*6300*/  FADD.FTZ R8, R221, R2 ;  /* 0x00000002dd087221 */ /* 0x000fe40000010000 */
[----:B------:R-:W-:Y:S01]  /*6310*/  @P3 IMAD.HI.U32 R2, R249, c[0x0][0x2c8], RZ ;  /* 0x0000b200f9023a27 */ /* 0x000fe200078e00ff */
[----:B----4-:R-:W-:Y:S02]  /*6320*/  F2FP.PACK_AB R95, R225, R11 ;  /* 0x0000000be15f723e */ /* 0x010fe400000000ff */
[----:B------:R-:W-:Y:S02]  /*6330*/  MOV R0, R249 ;  /* 0x000000f900007202 */ /* 0x000fe40000000f00 */
[----:B------:R-:W-:-:S03]  /*6340*/  @P3 SHF.R.U32.HI R0, RZ, c[0x0][0x2cc], R2 ;  /* 0x0000b300ff003a19 */ /* 0x000fc60000011602 */
[----:B------:R-:W-:Y:S01]  /*6350*/  HMMA.16816.F32 R120, R92, R116, R148 ;  /* 0x000000745c78723c */ /* 0x000fe20000001894 */
[----:B------:R-:W-:-:S05]  /*6360*/  IADD3 R0, R0, R248, -R247 ;  /* 0x000000f800007210 */ /* 0x000fca0007ffe8f7 */
[----:B------:R-:W-:Y:S02]  /*6370*/  IMAD.HI R0, R0, 0x2aaaaaab, RZ ;  /* 0x2aaaaaab00007827 */ /* 0x000fe400078e02ff */
[----:B-1----:R-:W-:Y:S03]  /*6380*/  HMMA.16816.F32 R128, R92, R124, R136 ;  /* 0x0000007c5c80723c */ /* 0x002fe60000001888 */
[----:B------:R-:W-:-:S05]  /*6390*/  SHF.R.U32.HI R2, RZ, 0x1f, R0 ;  /* 0x0000001fff027819 */ /* 0x000fca0000011600 */
[C---:B------:R-:W-:Y:S08]  /*63a0*/  HMMA.16816.F32 R132, R96.reuse, R124, R132 ;  /* 0x0000007c6084723c */ /* 0x040ff00000001884 */
[-C--:B------:R-:W-:Y:S08]  /*63b0*/  HMMA.16816.F32 R136, R96, R126.reuse, R36 ;  /* 0x0000007e6088723c */ /* 0x080ff00000001824 */
[----:B------:R-:W-:Y:S01]  /*63c0*/  HMMA.16816.F32 R124, R92, R126, R76 ;  /* 0x0000007e5c7c723c */ /* 0x000fe2000000184c */
[----:B------:R-:W1:Y:S07]  /*63d0*/  LDSM.16.MT88.4 R76, [R181+0x2000] ;  /* 0x00200000b54c783b */ /* 0x000e6e0000004200 */
[-C--:B------:R-:W-:Y:S08]  /*63e0*/  HMMA.16816.F32 R148, R96, R108.reuse, R160 ;  /* 0x0000006c6094723c */ /* 0x080ff000000018a0 */
[C---:B------:R-:W-:Y:S08]  /*63f0*/  HMMA.16816.F32 R112, R92.reuse, R108, R112 ;  /* 0x0000006c5c70723c */ /* 0x040ff00000001870 */
[C---:B------:R-:W-:Y:S08]  /*6400*/  HMMA.16816.F32 R116, R92.reuse, R118, R84 ;  /* 0x000000765c74723c */ /* 0x040ff00000001854 */
[C---:B------:R-:W-:Y:S08]  /*6410*/  HMMA.16816.F32 R108, R92.reuse, R110, R88 ;  /* 0x0000006e5c6c723c */ /* 0x040ff00000001858 */
[----:B------:R-:W-:Y:S08]  /*6420*/  HMMA.16816.F32 R56, R92, R60, R212 ;  /* 0x0000003c5c38723c */ /* 0x000ff000000018d4 */
[C---:B-1----:R-:W-:Y:S08]  /*6430*/  HMMA.16816.F32 R68, R96.reuse, R76, R168 ;  /* 0x0000004c6044723c */ /* 0x042ff000000018a8 */
[----:B------:R-:W-:Y:S08]  /*6440*/  HMMA.16816.F32 R80, R96, R78, R80 ;  /* 0x0000004e6050723c */ /* 0x000ff00000001850 */
[----:B------:R-:W-:Y:S08]  /*6450*/  HMMA.16816.F32 R72, R92, R76, R196 ;  /* 0x0000004c5c48723c */ /* 0x000ff000000018c4 */
[----:B------:R-:W-:Y:S08]  /*6460*/  HMMA.16816.F32 R84, R96, R4, R164 ;  /* 0x000000046054723c */ /* 0x000ff000000018a4 */
[C---:B------:R-:W-:Y:S08]  /*6470*/  HMMA.16816.F32 R60, R92.reuse, R62, R156 ;  /* 0x0000003e5c3c723c */ /* 0x040ff0000000189c */
[C---:B------:R-:W-:Y:S08]  /*6480*/  HMMA.16816.F32 R76, R92.reuse, R78, R20 ;  /* 0x0000004e5c4c723c */ /* 0x040ff00000001814 */
[----:B------:R-:W-:Y:S07]  /*6490*/  HMMA.16816.F32 R88, R92, R4, R176 ;  /* 0x000000045c58723c */ /* 0x000fee00000018b0 */
[----:B------:R-:W-:Y:S01]  /*64a0*/  FADD.FTZ R4, R43, R8 ;  /* 0x000000082b047221 */ /* 0x000fe20000010000 */
[----:B------:R-:W-:Y:S03]  /*64b0*/  HMMA.16816.F32 R96, R96, R6, R16 ;  /* 0x000000066060723c */ /* 0x000fe60000001810 */
[----:B------:R-:W-:-:S05]  /*64c0*/  FADD.FTZ R4, R106, R4 ;  /* 0x000000046a047221 */ /* 0x000fca0000010000 */
[----:B------:R-:W-:Y:S07]  /*64d0*/  HMMA.16816.F32 R92, R92, R6, R12 ;  /* 0x000000065c5c723c */ /* 0x000fee000000180c */
[----:B------:R-:W-:Y:S01]  /*64e0*/  LEA.HI.SX32 R7, R0, R2, 0x1d ;  /* 0x0000000200077211 */ /* 0x000fe200078feaff */
[----:B------:R-:W-:Y:S02]  /*64f0*/  FADD.FTZ R2, R229, R10 ;  /* 0x0000000ae5027221 */ /* 0x000fe40000010000 */
[----:B------:R-:W-:-:S02]  /*6500*/  FADD.FTZ R0, R35, R9 ;  /* 0x0000000923007221 */ /* 0x000fc40000010000 */
[----:B------:R-:W-:Y:S01]  /*6510*/  FADD.FTZ R5, R235, R2 ;  /* 0x00000002eb057221 */ /* 0x000fe20000010000 */
[----:B------:R-:W-:Y:S01]  /*6520*/  IMNMX R235, R234, R7, !PT ;  /* 0x00000007eaeb7217 */ /* 0x000fe20007800200 */
[----:B------:R-:W-:Y:S02]  /*6530*/  FADD.FTZ R2, R100, R0 ;  /* 0x0000000064027221 */ /* 0x000fe40000010000 */
[----:B------:R-:W-:Y:S01]  /*6540*/  FADD.FTZ R0, R102, R3 ;  /* 0x0000000366007221 */ /* 0x000fe20000010000 */
[----:B------:R-:W-:Y:S01]  /*6550*/  ISETP.GE.AND P0, PT, R203, R235, PT ;  /* 0x000000ebcb00720c */ /* 0x000fe20003f06270 */
        /* <DEDUP_REMOVED lines=21> */
[----:B------:R-:W-:Y:S01]  /*66b0*/  FADD.FTZ R225, R225, R0 ;  /* 0x00000000e1e17221 */ /* 0x000fe20000010000 */
[----:B------:R-:W-:Y:S05]  /*66c0*/  @!P0 BRA `(.L_x_1381) ;  /* 0x0000392000008947 */ /* 0x000fea0003800000 */
[----:B------:R-:W-:Y:S01]  /*66d0*/  IMAD.MOV.U32 R102, RZ, RZ, R104 ;  /* 0x000000ffff667224 */ /* 0x000fe200078e0068 */
[----:B------:R-:W-:Y:S01]  /*66e0*/  MOV R107, R101 ;  /* 0x00000065006b7202 */ /* 0x000fe20000000f00 */
[----:B------:R-:W-:Y:S01]  /*66f0*/  IMAD.MOV.U32 R100, RZ, RZ, R105 ;  /* 0x000000ffff647224 */ /* 0x000fe200078e0069 */
[----:B------:R-:W-:Y:S02]  /*6700*/  MOV R106, R103 ;  /* 0x00000067006a7202 */ /* 0x000fe40000000f00 */
.L_x_1394:
        /* <DEDUP_REMOVED lines=16> */
[----:B------:R-:W-:Y:S01]  /*6810*/  IMAD.WIDE.U32 R2, R204, c[0x0][0x208], RZ ;  /* 0x00008200cc027a25 */ /* 0x000fe200078e00ff */
[----:B------:R-:W-:Y:S05]  /*6820*/  SHF.R.S32.HI R0, RZ, 0x1f, R204 ;  /* 0x0000001fff007819 */ /* 0x000fea00000114cc */
[----:B------:R-:W-:Y:S04]  /*6830*/  IMAD R0, R0, c[0x0][0x208], RZ ;  /* 0x0000820000007a24 */ /* 0x000fe800078e02ff */
[----:B------:R-:W-:Y:S05]  /*6840*/  IMAD R0, R204, c[0x0][0x20c], R0 ;  /* 0x00008300cc007a24 */ /* 0x000fea00078e0200 */
[----:B------:R-:W-:Y:S02]  /*6850*/  IADD3 R3, R3, R0, RZ ;  /* 0x0000000003037210 */ /* 0x000fe40007ffe0ff */
[----:B------:R-:W-:Y:S03]  /*6860*/  SHF.R.S32.HI R0, RZ, 0x1f, R200 ;  /* 0x0000001fff007819 */ /* 0x000fe600000114c8 */
[----:B------:R-:W-:Y:S04]  /*6870*/  IMAD.WIDE.U32 R2, R200, c[0x0][0x218], R2 ;  /* 0x00008600c8027a25 */ /* 0x000fe800078e0002 */
[----:B------:R-:W-:Y:S01]  /*6880*/  IMAD R4, R0, c[0x0][0x218], RZ ;  /* 0x0000860000047a24 */ /* 0x000fe200078e02ff */
[----:B------:R-:W-:Y:S03]  /*6890*/  IADD3 R0, P4, R242, R2, RZ ;  /* 0x00000002f2007210 */ /* 0x000fe60007f9e0ff */
[----:B------:R-:W-:Y:S01]  /*68a0*/  IMAD R4, R200, c[0x0][0x21c], R4 ;  /* 0x00008700c8047a24 */ /* 0x000fe200078e0204 */
[----:B------:R-:W-:Y:S04]  /*68b0*/  LEA R10, P0, R0, c[0x0][0x1f8], 0x1 ;  /* 0x00007e00000a7a11 */ /* 0x000fe800078008ff */
[----:B------:R-:W-:Y:S04]  /*68c0*/  IADD3.X R2, R246, R3, R4, P4, !PT ;  /* 0x00000003f6027210 */ /* 0x000fe800027fe404 */
[----:B------:R-:W-:Y:S01]  /*68d0*/  LEA.HI.X R5, R0, c[0x0][0x1fc], R2, 0x1, P0 ;  /* 0x00007f0000057a11 */ /* 0x000fe200000f0c02 */
[----:B------:R-:W-:-:S05]  /*68e0*/  BRA.DIV ~URZ, `(.L_x_1384) ;  /* 0x0000d3327f007947 */ /* 0x000fca000b800000 */
[----:B------:R4:W3:Y:S02]  /*68f0*/  SHFL.IDX PT, R4, R5, RZ, 0x1c1f ;  /* 0x001c1fff05047589 */ /* 0x0008e400000e0000 */
.L_x_1494:
[----:B------:R-:W-:-:S05]  /*6900*/  BRA.DIV ~URZ, `(.L_x_1385) ;  /* 0x0000d3827f007947 */ /* 0x000fca000b800000 */
[----:B------:R4:W3:Y:S02]  /*6910*/  SHFL.IDX PT, R0, R10, RZ, 0x1c1f ;  /* 0x001c1fff0a007589 */ /* 0x0008e400000e0000 */
.L_x_1495:
[----:B------:R-:W5:Y:S01]  /*6920*/  S2R R11, SR_TID.X ;  /* 0x00000000000b7919 */ /* 0x000f620000002100 */
[C---:B------:R-:W-:Y:S01]  /*6930*/  ISETP.GE.AND P6, PT, R210.reuse, c[0x0][0x1d4], PT ;  /* 0x00007500d2007a0c */ /* 0x040fe20003fc6270 */
[----:B------:R-:W-:Y:S01]  /*6940*/  IMAD.SHL.U32 R3, R210, 0x2, RZ ;  /* 0x00000002d2037824 */ /* 0x000fe200078e00ff */
[C---:B------:R-:W-:Y:S01]  /*6950*/  ISETP.GE.AND P5, PT, R232.reuse, c[0x0][0x1d4], PT ;  /* 0x00007500e8007a0c */ /* 0x040fe20003fa6270 */
[----:B------:R-:W-:Y:S03]  /*6960*/  IMAD.SHL.U32 R2, R232, 0x2, RZ ;  /* 0x00000002e8027824 */ /* 0x000fe600078e00ff */
[C---:B---3--:R-:W-:Y:S02]  /*6970*/  IADD3 R8, P4, R0.reuse, R3, RZ ;  /* 0x0000000300087210 */ /* 0x048fe40007f9e0ff */
[----:B------:R-:W-:Y:S01]  /*6980*/  IADD3 R6, P0, R0, R2, RZ ;  /* 0x0000000200067210 */ /* 0x000fe20007f1e0ff */
[C---:B------:R-:W-:Y:S02]  /*6990*/  IMAD.SHL.U32 R2, R233.reuse, 0x2, RZ ;  /* 0x00000002e9027824 */ /* 0x040fe400078e00ff */
[C---:B------:R-:W-:Y:S01]  /*69a0*/  IMAD.X R9, R4.reuse, 0x1, R219, P4 ;  /* 0x0000000104097824 */ /* 0x040fe200020e06db */
        /* <DEDUP_REMOVED lines=8> */
[----:B------:R3:W-:Y:S01]  /*6a30*/  LDGSTS.E.BYPASS.LTC128B.128 [R194+0x2480], [R6.64], !P5 ;  /* 0x0248000006c27fae */ /* 0x0007e2000e901d46 */
[----:B-----5:R-:W-:Y:S04]  /*6a40*/  ISETP.GT.AND P0, PT, R11, 0x3f, PT ;  /* 0x0000003f0b00780c */ /* 0x020fe80003f04270 */
[----:B------:R3:W-:Y:S09]  /*6a50*/  LDGSTS.E.BYPASS.LTC128B.128 [R194+0x3080], [R2.64], !P4 ;  /* 0x0308000002c27fae */ /* 0x0007f2000e101d46 */
[----:B------:R-:W-:-:S05]  /*6a60*/  @P0 BRA `(.L_x_1383) ;  /* 0x0000012000000947 */ /* 0x000fca0003800000 */
[----:B------:R-:W-:-:S05]  /*6a70*/  BRA.DIV ~URZ, `(.L_x_1386) ;  /* 0x0000d2727f007947 */ /* 0x000fca000b800000 */
[----:B------:R3:W4:Y:S04]  /*6a80*/  SHFL.IDX PT, R4, R5, 0x1, 0x1c1f ;  /* 0x003c1f0005047f89 */ /* 0x00072800000e0000 */
[----:B------:R3:W2:Y:S02]  /*6a90*/  SHFL.IDX PT, R0, R10, 0x1, 0x1c1f ;  /* 0x003c1f000a007f89 */ /* 0x0006a400000e0000 */
.L_x_1496:
        /* <DEDUP_REMOVED lines=15> */
.L_x_1383:
[----:B------:R-:W-:Y:S05]  /*6b90*/  BSYNC B0 ;  /* 0x0000000000007941 */ /* 0x000fea0003800000 */
.L_x_1382:
        /* <DEDUP_REMOVED lines=197> */
[----:B--234-:R-:W-:Y:S01]  /*77f0*/  IMAD R2, R203, 0x30, R237 ;  /* 0x00000030cb027824 */ /* 0x01cfe200078e02ed */
[----:B------:R-:W-:Y:S01]  /*7800*/  IADD3 R5, -R236, 0x30, RZ ;  /* 0x00000030ec057810 */ /* 0x000fe20007ffe1ff */
[----:B------:R-:W-:Y:S03]  /*7810*/  IMAD.MOV.U32 R200, RZ, RZ, RZ ;  /* 0x000000ffffc87224 */ /* 0x000fe600078e00ff */
[----:B------:R-:W-:Y:S02]  /*7820*/  IADD3 R2, R2, -0x30, R231 ;  /* 0xffffffd002027810 */ /* 0x000fe40007ffe0e7 */
[----:B------:R-:W-:Y:S03]  /*7830*/  ISETP.GE.AND P5, PT, R5, 0x1, PT ;  /* 0x000000010500780c */ /* 0x000fe60003fa6270 */
[----:B------:R-:W-:Y:S04]  /*7840*/  @P2 IMAD.HI.U32 R3, R2, c[0x0][0x2bc], RZ ;  /* 0x0000af0002032a27 */ /* 0x000fe800078e00ff */
[----:B-1----:R-:W-:Y:S01]  /*7850*/  IMAD.MOV.U32 R0, RZ, RZ, R2 ;  /* 0x000000ffff007224 */ /* 0x002fe200078e0002 */
        /* <DEDUP_REMOVED lines=23> */
.L_x_1497:
[----:B------:R-:W-:-:S05]  /*79d0*/  BRA.DIV ~URZ, `(.L_x_1390) ;  /* 0x0000c4427f007947 */ /* 0x000fca000b800000 */
[----:B------:R3:W4:Y:S02]  /*79e0*/  SHFL.IDX PT, R0, R9, RZ, 0x1c1f ;  /* 0x001c1fff09007589 */ /* 0x00072400000e0000 */
.L_x_1498:
[C---:B------:R-:W-:Y:S01]  /*79f0*/  @P5 ISETP.GE.AND P0, PT, R210.reuse, c[0x0][0x1d4], PT ;  /* 0x00007500d2005a0c */ /* 0x040fe20003f06270 */
[----:B------:R-:W-:Y:S02]  /*7a00*/  IMAD.SHL.U32 R2, R210, 0x2, RZ ;  /* 0x00000002d2027824 */ /* 0x000fe400078e00ff */
[----:B------:R-:W-:Y:S02]  /*7a10*/  IMAD.SHL.U32 R6, R232, 0x2, RZ ;  /* 0x00000002e8067824 */ /* 0x000fe400078e00ff */
[C---:B------:R-:W-:Y:S01]  /*7a20*/  IMAD.SHL.U32 R14, R233.reuse, 0x2, RZ ;  /* 0x00000002e90e7824 */ /* 0x040fe200078e00ff */
[C---:B----4-:R-:W-:Y:S02]  /*7a30*/  @P5 IADD3 R2, P4, R0.reuse, R2, RZ ;  /* 0x0000000200025210 */ /* 0x050fe40007f9e0ff */
[----:B------:R-:W-:Y:S03]  /*7a40*/  @P5 IADD3 R6, P6, R0, R6, RZ ;  /* 0x0000000600065210 */ /* 0x000fe60007fde0ff */
[----:B--2---:R-:W-:Y:S01]  /*7a50*/  @P5 IMAD.X R3, R4, 0x1, R219, P4 ;  /* 0x0000000104035824 */ /* 0x004fe200020e06db */
[----:B------:R-:W-:Y:S01]  /*7a60*/  @P5 ISETP.GE.AND P4, PT, R232, c[0x0][0x1d4], PT ;  /* 0x00007500e8005a0c */ /* 0x000fe20003f86270 */
[----:B------:R-:W-:Y:S03]  /*7a70*/  @P5 IMAD.X R7, R4, 0x1, R217, P6 ;  /* 0x0000000104075824 */ /* 0x000fe600030e06d9 */
[----:B------:R-:W-:Y:S01]  /*7a80*/  @!PT LDS RZ, [RZ] ;  /* 0x00000000fffff984 */ /* 0x000fe20000000800 */
[----:B------:R-:W-:Y:S01]  /*7a90*/  @!PT LDS RZ, [RZ] ;  /* 0x00000000fffff984 */ /* 0x000fe20000000800 */
[----:B------:R-:W-:Y:S01]  /*7aa0*/  @!PT LDS RZ, [RZ] ;  /* 0x00000000fffff984 */ /* 0x000fe20000000800 */
[----:B------:R2:W-:Y:S01]  /*7ab0*/  @P5 LDGSTS.E.BYPASS.LTC128B.128 [R194+0x3c80], [R2.64], !P0 ;  /* 0x03c8000002c25fae */ /* 0x0005e2000c101d46 */
[----:B------:R-:W-:Y:S08]  /*7ac0*/  @P5 ISETP.GE.AND P0, PT, R233, c[0x0][0x1d4], PT ;  /* 0x00007500e9005a0c */ /* 0x000ff00003f06270 */
[----:B------:R4:W-:Y:S01]  /*7ad0*/  @P5 LDGSTS.E.BYPASS.LTC128B.128 [R194+0x4880], [R6.64], !P4 ;  /* 0x0488000006c25fae */ /* 0x0009e2000e101d46 */
[----:B--2---:R-:W-:Y:S05]  /*7ae0*/  @P5 IADD3 R2, P6, R0, R14, RZ ;  /* 0x0000000e00025210 */ /* 0x004fea0007fde0ff */
[----:B------:R-:W-:Y:S05]  /*7af0*/  @P5 IMAD.X R3, R4, 0x1, R218, P6 ;  /* 0x0000000104035824 */ /* 0x000fea00030e06da */
[----:B------:R4:W-:Y:S01]  /*7b00*/  @P5 LDGSTS.E.BYPASS.LTC128B.128 [R194+0x5480], [R2.64], !P0 ;  /* 0x0548000002c25fae */ /* 0x0009e2000c101d46 */
[----:B------:R-:W-:Y:S01]  /*7b10*/  ISETP.GE.AND P5, PT, R5, 0x21, PT ;  /* 0x000000210500780c */ /* 0x000fe20003fa6270 */
[----:B------:R-:W-:-:S06]  /*7b20*/  BRA.DIV ~URZ, `(.L_x_1391) ;  /* 0x0000c3527f007947 */ /* 0x000fcc000b800000 */
[----:B------:R2:W1:Y:S04]  /*7b30*/  SHFL.IDX PT, R4, R8, 0x1, 0x1c1f ;  /* 0x003c1f0008047f89 */ /* 0x00046800000e0000 */
[----:B------:R2:W3:Y:S02]  /*7b40*/  SHFL.IDX PT, R0, R9, 0x1, 0x1c1f ;  /* 0x003c1f0009007f89 */ /* 0x0004e400000e0000 */
.L_x_1499:
[C---:B----4-:R-:W-:Y:S01]  /*7b50*/  IMAD.SHL.U32 R2, R210.reuse, 0x2, RZ ;  /* 0x00000002d2027824 */ /* 0x050fe200078e00ff */
[----:B------:R-:W-:Y:S01]  /*7b60*/  @P5 ISETP.GE.AND P0, PT, R210, c[0x0][0x1d4], PT ;  /* 0x00007500d2005a0c */ /* 0x000fe20003f06270 */
[----:B------:R-:W-:Y:S02]  /*7b70*/  IMAD.SHL.U32 R6, R232, 0x2, RZ ;  /* 0x00000002e8067824 */ /* 0x000fe400078e00ff */
[C---:B------:R-:W-:Y:S01]  /*7b80*/  IMAD.SHL.U32 R5, R233.reuse, 0x2, RZ ;  /* 0x00000002e9057824 */ /* 0x040fe200078e00ff */
[C---:B---3--:R-:W-:Y:S02]  /*7b90*/  @P5 IADD3 R2, P4, R0.reuse, R2, RZ ;  /* 0x0000000200025210 */ /* 0x048fe40007f9e0ff */
[----:B------:R-:W-:Y:S03]  /*7ba0*/  @P5 IADD3 R6, P6, R0, R6, RZ ;  /* 0x0000000600065210 */ /* 0x000fe60007fde0ff */
[----:B-1----:R-:W-:Y:S01]  /*7bb0*/  @P5 IMAD.X R3, R4, 0x1, R219, P4 ;  /* 0x0000000104035824 */ /* 0x002fe200020e06db */
        /* <DEDUP_REMOVED lines=8> */
[----:B-1----:R-:W-:Y:S05]  /*7c40*/  @P5 IADD3 R2, P6, R0, R5, RZ ;  /* 0x0000000500025210 */ /* 0x002fea0007fde0ff */
[----:B------:R-:W-:Y:S05]  /*7c50*/  @P5 IMAD.X R3, R4, 0x1, R218, P6 ;  /* 0x0000000104035824 */ /* 0x000fea00030e06da */
[----:B------:R3:W-:Y:S03]  /*7c60*/  @P5 LDGSTS.E.BYPASS.LTC128B.128 [R194+0x5c80], [R2.64], !P0 ;  /* 0x05c8000002c25fae */ /* 0x0007e6000c101d46 */
.L_x_1388:
[----:B--234-:R-:W-:Y:S05]  /*7c70*/  BSYNC B0 ;  /* 0x0000000000007941 */ /* 0x01cfea0003800000 */
.L_x_1387:
[----:B------:R-:W-:Y:S01]  /*7c80*/  IADD3 R4, R251, R249, RZ ;  /* 0x000000f9fb047210 */ /* 0x000fe20007ffe0ff */
[----:B------:R-:W0:Y:S04]  /*7c90*/  LDGDEPBAR ;  /* 0x00000000000079af */ /* 0x000e280000000000 */
[----:B-1----:R-:W-:Y:S05]  /*7ca0*/  @P3 IMAD.HI.U32 R0, R4, c[0x0][0x2c8], RZ ;  /* 0x0000b20004003a27 */ /* 0x002fea00078e00ff */
[----:B------:R-:W-:Y:S01]  /*7cb0*/  @P3 SHF.R.U32.HI R4, RZ, c[0x0][0x2cc], R0 ;  /* 0x0000b300ff043a19 */ /* 0x000fe20000011600 */
[----:B------:R-:W-:Y:S05]  /*7cc0*/  IMAD R0, R203, -0x30, RZ ;  /* 0xffffffd0cb007824 */ /* 0x000fea00078e02ff */
[----:B------:R-:W-:Y:S04]  /*7cd0*/  IADD3 R0, -R250, 0x1, R0 ;  /* 0x00000001fa007810 */ /* 0x000fe80007ffe100 */
[----:B------:R-:W-:Y:S01]  /*7ce0*/  IADD3 R5, -R247, R0, R248 ;  /* 0x00000000f7057210 */ /* 0x000fe20007ffe1f8 */
[----:B------:R-:W-:-:S05]  /*7cf0*/  BRA.DIV ~URZ, `(.L_x_1392) ;  /* 0x0000c2427f007947 */ /* 0x000fca000b800000 */
[----:B------:R1:W2:Y:S02]  /*7d00*/  SHFL.IDX PT, R0, R4, RZ, 0x1c1f ;  /* 0x001c1fff04007589 */ /* 0x0002a400000e0000 */
.L_x_1500:
[----:B--2---:R-:W-:Y:S05]  /*7d10*/  IMAD.IADD R0, R5, 0x1, R0 ;  /* 0x0000000105007824 */ /* 0x004fea00078e0200 */
[C---:B------:R-:W-:Y:S02]  /*7d20*/  ISETP.GT.AND P6, PT, R0.reuse, RZ, PT ;  /* 0x000000ff0000720c */ /* 0x040fe40003fc4270 */
[C---:B------:R-:W-:Y:S02]  /*7d30*/  ISETP.GT.AND P5, PT, R0.reuse, 0x1, PT ;  /* 0x000000010000780c */ /* 0x040fe40003fa4270 */
[C---:B------:R-:W-:Y:S02]  /*7d40*/  ISETP.GT.AND P4, PT, R0.reuse, 0x8, PT ;  /* 0x000000080000780c */ /* 0x040fe40003f84270 */
        /* <DEDUP_REMOVED lines=18> */
[----:B------:R-:W-:Y:S02]  /*7e70*/  FSEL R12, R12, -INF , P5 ;  /* 0xff8000000c0c7808 */ /* 0x000fe40002800000 */
[----:B------:R-:W-:Y:S02]  /*7e80*/  FSEL R11, R11, -INF , P4 ;  /* 0xff8000000b0b7808 */ /* 0x000fe40002000000 */
[----:B------:R-:W-:Y:S01]  /*7e90*/  FSEL R10, R10, -INF , P0 ;  /* 0xff8000000a0a7808 */ /* 0x000fe20000000000 */
[----:B------:R-:W-:-:S05]  /*7ea0*/  BRA.DIV ~URZ, `(.L_x_1393) ;  /* 0x0000c0f27f007947 */ /* 0x000fca000b800000 */
[----:B------:R-:W-:Y:S08]  /*7eb0*/  SHFL.IDX PT, R3, R4, 0x1, 0x1c1f ;  /* 0x003c1f0004037f89 */ /* 0x000ff000000e0000 */
[----:B------:R-:W-:Y:S08]  /*7ec0*/  SHFL.IDX PT, R2, R4, 0x2, 0x1c1f ;  /* 0x005c1f0004027f89 */ /* 0x000ff000000e0000 */
[----:B------:R-:W2:Y:S02]  /*7ed0*/  SHFL.IDX PT, R0, R4, 0x3, 0x1c1f ;  /* 0x007c1f0004007f89 */ /* 0x000ea400000e0000 */
[C---:B--2---:R-:W-:Y:S02]  /*7ee0*/  IMAD.IADD R0, R5.reuse, 0x1, R0 ;  /* 0x0000000105007824 */ /* 0x044fe400078e0200 */
[C---:B------:R-:W-:Y:S02]  /*7ef0*/  IMAD.IADD R3, R5.reuse, 0x1, R3 ;  /* 0x0000000105037824 */ /* 0x040fe400078e0203 */
[----:B------:R-:W-:Y:S03]  /*7f00*/  IMAD.IADD R2, R5, 0x1, R2 ;  /* 0x0000000105027824 */ /* 0x000fe600078e0202 */
[C---:B------:R-:W-:Y:S02]  /*7f10*/  ISETP.GT.AND P6, PT, R3.reuse, RZ, PT ;  /* 0x000000ff0300720c */ /* 0x040fe40003fc4270 */
[C---:B------:R-:W-:Y:S02]  /*7f20*/  ISETP.GT.AND P5, PT, R3.reuse, 0x1, PT ;  /* 0x000000010300780c */ /* 0x040fe40003fa4270 */
[C---:B------:R-:W-:Y:S02]  /*7f30*/  ISETP.GT.AND P4, PT, R3.reuse, 0x8, PT ;  /* 0x000000080300780c */ /* 0x040fe40003f84270 */
        /* <DEDUP_REMOVED lines=18> */
[C---:B------:R-:W-:Y:S02]  /*8060*/  ISETP.GT.AND P6, PT, R2.reuse, RZ, PT ;  /* 0x000000ff0200720c */ /* 0x040fe40003fc4270 */
        /* <DEDUP_REMOVED lines=22> */
[----:B------:R-:W-:Y:S02]  /*81d0*/  FMNMX.FTZ R2, R9, R100, !PT ;  /* 0x0000006409027209 */ /* 0x000fe40007810000 */
[----:B------:R-:W-:Y:S02]  /*81e0*/  FSEL R45, R33, -INF , P6 ;  /* 0xff800000212d7808 */ /* 0x000fe40003000000 */
[----:B------:R-:W-:Y:S02]  /*81f0*/  FMNMX.FTZ R2, R14, R2, !PT ;  /* 0x000000020e027209 */ /* 0x000fe40007810000 */
[----:B------:R-:W-:Y:S02]  /*8200*/  ISETP.GT.AND P6, PT, R0, RZ, PT ;  /* 0x000000ff0000720c */ /* 0x000fe40003fc4270 */
[----:B------:R-:W-:Y:S02]  /*8210*/  FMNMX.FTZ R2, R21, R2, !PT ;  /* 0x0000000215027209 */ /* 0x000fe40007810000 */
[----:B------:R-:W-:Y:S02]  /*8220*/  FSEL R43, R32, -INF , P5 ;  /* 0xff800000202b7808 */ /* 0x000fe40002800000 */
[----:B------:R-:W-:Y:S02]  /*8230*/  FMNMX.FTZ R2, R20, R2, !PT ;  /* 0x0000000214027209 */ /* 0x000fe40007810000 */
[----:B------:R-:W-:Y:S02]  /*8240*/  ISETP.GT.AND P5, PT, R0, 0x1, PT ;  /* 0x000000010000780c */ /* 0x000fe40003fa4270 */
        /* <DEDUP_REMOVED lines=11> */
[C---:B------:R-:W-:Y:S02]  /*8300*/  ISETP.GT.AND P6, PT, R0.reuse, 0x10, PT ;  /* 0x000000100000780c */ /* 0x040fe40003fc4270 */
[----:B------:R-:W-:Y:S02]  /*8310*/  FMNMX.FTZ R2, R11, R2, !PT ;  /* 0x000000020b027209 */ /* 0x000fe40007810000 */
        /* <DEDUP_REMOVED lines=15> */
[----:B------:R-:W-:Y:S01]  /*8410*/  FSEL R7, R169, -INF , P6 ;  /* 0xff800000a9077808 */ /* 0x000fe20003000000 */
[----:B------:R-:W2:Y:S01]  /*8420*/  SHFL.BFLY PT, R0, R2, 0x2, 0x1f ;  /* 0x0c401f0002007f89 */ /* 0x000ea200000e0000 */
[----:B------:R-:W-:Y:S02]  /*8430*/  FSEL R6, R168, -INF , P5 ;  /* 0xff800000a8067808 */ /* 0x000fe40002800000 */
[----:B------:R-:W-:Y:S02]  /*8440*/  FSEL R5, R157, -INF , P4 ;  /* 0xff8000009d057808 */ /* 0x000fe40002000000 */
[----:B------:R-:W-:Y:S02]  /*8450*/  FSEL R8, R156, -INF , P0 ;  /* 0xff8000009c087808 */ /* 0x000fe40000000000 */
[----:B--2---:R-:W-:Y:S05]  /*8460*/  FMNMX.FTZ R0, R0, R2, !PT ;  /* 0x0000000200007209 */ /* 0x004fea0007810000 */
[----:B------:R-:W2:Y:S02]  /*8470*/  SHFL.BFLY PT, R2, R0, 0x1, 0x1f ;  /* 0x0c201f0000027f89 */ /* 0x000ea400000e0000 */
[----:B--2---:R-:W-:Y:S02]  /*8480*/  FMNMX.FTZ R105, R0, R2, !PT ;  /* 0x0000000200697209 */ /* 0x004fe40007810000 */
        /* <DEDUP_REMOVED lines=12> */
[----:B------:R-:W2:Y:S02]  /*8550*/  SHFL.BFLY PT, R2, R0, 0x2, 0x1f ;  /* 0x0c401f0000027f89 */ /* 0x000ea400000e0000 */
[----:B--2---:R-:W-:Y:S06]  /*8560*/  FMNMX.FTZ R0, R0, R2, !PT ;  /* 0x0000000200007209 */ /* 0x004fec0007810000 */
        /* <DEDUP_REMOVED lines=31> */
[----:B-12---:R-:W-:Y:S06]  /*8760*/  FMNMX.FTZ R4, R0, R2, !PT ;  /* 0x0000000200047209 */ /* 0x006fec0007810000 */
[----:B------:R1:W2:Y:S02]  /*8770*/  SHFL.BFLY PT, R0, R4, 0x1, 0x1f ;  /* 0x0c201f0004007f89 */ /* 0x0002a400000e0000 */
.L_x_1501:
        /* <DEDUP_REMOVED lines=22> */
[----:B------:R-:W-:Y:S01]  /*88e0*/  FFMA.FTZ R207, R10, c[0x0][0x2d0], -R2 ;  /* 0x0000b4000acf7a23 */ /* 0x000fe20000010802 */
[----:B------:R-:W-:Y:S10]  /*88f0*/  MUFU.EX2 R13, R9 ;  /* 0x00000009000d7308 */ /* 0x000ff40000000800 */
[----:B------:R-:W2:Y:S10]  /*8900*/  MUFU.EX2 R2, R4 ;  /* 0x0000000400027308 */ /* 0x000eb40000000800 */
[----:B------:R-:W-:Y:S01]  /*8910*/  MUFU.EX2 R14, R14 ;  /* 0x0000000e000e7308 */ /* 0x000fe20000000800 */
[C---:B-1----:R-:W-:Y:S02]  /*8920*/  FFMA.FTZ R0, R100.reuse, R230, R3 ;  /* 0x000000e664007223 */ /* 0x042fe40000010003 */
[C---:B------:R-:W-:Y:S02]  /*8930*/  FMUL.FTZ R52, R100.reuse, R52 ;  /* 0x0000003464347220 */ /* 0x040fe40000410000 */
[C---:B------:R-:W-:Y:S02]  /*8940*/  FMUL.FTZ R53, R100.reuse, R53 ;  /* 0x0000003564357220 */ /* 0x040fe40000410000 */
[C---:B------:R-:W-:Y:S02]  /*8950*/  FMUL.FTZ R64, R100.reuse, R64 ;  /* 0x0000004064407220 */ /* 0x040fe40000410000 */
[C---:B------:R-:W-:Y:S02]  /*8960*/  FMUL.FTZ R65, R100.reuse, R65 ;  /* 0x0000004164417220 */ /* 0x040fe40000410000 */
[C---:B------:R-:W-:Y:S02]  /*8970*/  FMUL.FTZ R68, R100.reuse, R68 ;  /* 0x0000004464447220 */ /* 0x040fe40000410000 */
[----:B------:R-:W-:Y:S01]  /*8980*/  FMUL.FTZ R69, R100, R69 ;  /* 0x0000004564457220 */ /* 0x000fe20000410000 */
[C---:B--2---:R-:W-:Y:S01]  /*8990*/  F2FP.PACK_AB R156, R2.reuse, R3 ;  /* 0x00000003029c723e */ /* 0x044fe200000000ff */
        /* <DEDUP_REMOVED lines=28> */
[----:B------:R-:W-:Y:S09]  /*8b60*/  FMUL.FTZ R85, R100, R85 ;  /* 0x0000005564557220 */ /* 0x000ff20000410000 */
[----:B------:R3:W-:Y:S01]  /*8b70*/  MUFU.EX2 R215, R38 ;  /* 0x0000002600d77308 */ /* 0x0007e20000000800 */
[C---:B-1----:R-:W-:Y:S02]  /*8b80*/  FFMA.FTZ R0, R3.reuse, R223, R11 ;  /* 0x000000df03007223 */ /* 0x042fe4000001000b */
[C---:B------:R-:W-:Y:S02]  /*8b90*/  FMUL.FTZ R54, R3.reuse, R54 ;  /* 0x0000003603367220 */ /* 0x040fe40000410000 */
[C---:B------:R-:W-:Y:S02]  /*8ba0*/  FMUL.FTZ R55, R3.reuse, R55 ;  /* 0x0000003703377220 */ /* 0x040fe40000410000 */
[C---:B------:R-:W-:Y:S03]  /*8bb0*/  FMUL.FTZ R66, R3.reuse, R66 ;  /* 0x0000004203427220 */ /* 0x040fe60000410000 */
[----:B------:R-:W-:Y:S01]  /*8bc0*/  MUFU.EX2 R222, R171 ;  /* 0x000000ab00de7308 */ /* 0x000fe20000000800 */
[----:B------:R-:W-:Y:S02]  /*8bd0*/  FMUL.FTZ R67, R3, R67 ;  /* 0x0000004303437220 */ /* 0x000fe40000410000 */
[C---:B--2---:R-:W-:Y:S01]  /*8be0*/  FADD.FTZ R35, R2.reuse, R0 ;  /* 0x0000000002237221 */ /* 0x044fe20000010000 */
[----:B------:R-:W-:Y:S01]  /*8bf0*/  F2FP.PACK_AB R157, R2, R11 ;  /* 0x0000000b029d723e */ /* 0x000fe200000000ff */
[C---:B------:R-:W-:Y:S01]  /*8c00*/  FMUL.FTZ R2, R103.reuse, c[0x0][0x2d0] ;  /* 0x0000b40067027a20 */ /* 0x040fe20000410000 */
[----:B------:R-:W-:Y:S01]  /*8c10*/  FSEL R0, R103, RZ, P0 ;  /* 0x000000ff67007208 */ /* 0x000fe20000000000 */
[C---:B------:R-:W-:Y:S02]  /*8c20*/  FMUL.FTZ R70, R3.reuse, R70 ;  /* 0x0000004603467220 */ /* 0x040fe40000410000 */
[----:B------:R-:W-:Y:S01]  /*8c30*/  FMUL.FTZ R71, R3, R71 ;  /* 0x0000004703477220 */ /* 0x000fe20000410000 */
[----:B------:R-:W-:Y:S01]  /*8c40*/  FSEL R2, R2, RZ, P0 ;  /* 0x000000ff02027208 */ /* 0x000fe20000000000 */
[----:B------:R-:W-:Y:S01]  /*8c50*/  FADD.FTZ R0, -R0, R106 ;  /* 0x0000006a00007221 */ /* 0x000fe20000010100 */
[----:B------:R-:W-:Y:S01]  /*8c60*/  FSETP.NEU.FTZ.AND P0, PT, R101, -INF , PT ;  /* 0xff8000006500780b */ /* 0x000fe20003f1d000 */
[----:B------:R-:W-:Y:S01]  /*8c70*/  FMUL.FTZ R82, R3, R82 ;  /* 0x0000005203527220 */ /* 0x000fe20000410000 */
[----:B------:R-:W-:Y:S01]  /*8c80*/  MUFU.EX2 R106, R173 ;  /* 0x000000ad006a7308 */ /* 0x000fe20000000800 */
[--C-:B------:R-:W-:Y:S02]  /*8c90*/  FFMA.FTZ R4, R40, c[0x0][0x2d0], -R2.reuse ;  /* 0x0000b40028047a23 */ /* 0x100fe40000010802 */
[--C-:B------:R-:W-:Y:S02]  /*8ca0*/  FFMA.FTZ R197, R39, c[0x0][0x2d0], -R2.reuse ;  /* 0x0000b40027c57a23 */ /* 0x100fe40000010802 */
[--C-:B------:R-:W-:Y:S01]  /*8cb0*/  FFMA.FTZ R9, R46, c[0x0][0x2d0], -R2.reuse ;  /* 0x0000b4002e097a23 */ /* 0x100fe20000010802 */
[----:B---3--:R-:W-:Y:S01]  /*8cc0*/  LDSM.16.MT88.4 R36, [R182] ;  /* 0x00000000b624783b */ /* 0x008fe20000004200 */
[--C-:B------:R-:W-:Y:S01]  /*8cd0*/  FFMA.FTZ R34, R158, c[0x0][0x2d0], -R2.reuse ;  /* 0x0000b4009e227a23 */ /* 0x100fe20000010802 */
[----:B------:R-:W-:Y:S01]  /*8ce0*/  F2FP.PACK_AB R158, R14, R13 ;  /* 0x0000000d0e9e723e */ /* 0x000fe200000000ff */
        /* <DEDUP_REMOVED lines=9> */
[----:B------:R-:W-:Y:S01]  /*8d80*/  FFMA.FTZ R195, R45, c[0x0][0x2d0], -R2 ;  /* 0x0000b4002dc37a23 */ /* 0x000fe20000010802 */
[C---:B------:R-:W-:Y:S01]  /*8d90*/  FSEL R2, R101.reuse, RZ, P0 ;  /* 0x000000ff65027208 */ /* 0x040fe20000000000 */
[----:B------:R-:W-:Y:S02]  /*8da0*/  FMUL.FTZ R0, R0, c[0x0][0x2d0] ;  /* 0x0000b40000007a20 */ /* 0x000fe40000410000 */
[----:B------:R-:W-:Y:S02]  /*8db0*/  FMUL.FTZ R48, R100, R152 ;  /* 0x0000009864307220 */ /* 0x000fe40000410000 */
[----:B------:R-:W-:Y:S01]  /*8dc0*/  FADD.FTZ R2, -R2, R107 ;  /* 0x0000006b02027221 */ /* 0x000fe20000010100 */
[----:B------:R-:W-:Y:S01]  /*8dd0*/  MUFU.EX2 R214, R34 ;  /* 0x0000002200d67308 */ /* 0x000fe20000000800 */
[----:B------:R-:W-:Y:S02]  /*8de0*/  FMUL.FTZ R49, R100, R153 ;  /* 0x0000009964317220 */ /* 0x000fe40000410000 */
[----:B------:R-:W-:Y:S02]  /*8df0*/  FMUL.FTZ R2, R2, c[0x0][0x2d0] ;  /* 0x0000b40002027a20 */ /* 0x000fe40000410000 */
[----:B-1----:R-:W-:Y:S02]  /*8e00*/  FMUL.FTZ R4, R101, c[0x0][0x2d0] ;  /* 0x0000b40065047a20 */ /* 0x002fe40000410000 */
[C---:B------:R-:W-:Y:S02]  /*8e10*/  FMUL.FTZ R50, R3.reuse, R154 ;  /* 0x0000009a03327220 */ /* 0x040fe40000410000 */
[C---:B------:R-:W-:Y:S01]  /*8e20*/  FMUL.FTZ R51, R3.reuse, R155 ;  /* 0x0000009b03337220 */ /* 0x040fe20000410000 */
[----:B------:R-:W-:Y:S01]  /*8e30*/  FSEL R4, R4, RZ, P0 ;  /* 0x000000ff04047208 */ /* 0x000fe20000000000 */
[----:B------:R-:W1:Y:S01]  /*8e40*/  MUFU.EX2 R0, R0 ;  /* 0x0000000000007308 */ /* 0x000e620000000800 */
[----:B------:R-:W-:Y:S01]  /*8e50*/  LDSM.16.MT88.4 R152, [R181+0x1400] ;  /* 0x00140000b598783b */ /* 0x000fe20000004200 */
[----:B------:R-:W-:Y:S01]  /*8e60*/  FMUL.FTZ R83, R3, R83 ;  /* 0x0000005303537220 */ /* 0x000fe20000410000 */
[----:B------:R-:W-:Y:S01]  /*8e70*/  ISETP.GT.AND P0, PT, R203, R235, PT ;  /* 0x000000ebcb00720c */ /* 0x000fe20003f04270 */
[--C-:B------:R-:W-:Y:S01]  /*8e80*/  FFMA.FTZ R16, R33, c[0x0][0x2d0], -R4.reuse ;  /* 0x0000b40021107a23 */ /* 0x100fe20000010804 */
[----:B------:R-:W-:Y:S01]  /*8e90*/  IADD3 R203, R203, -0x1, RZ ;  /* 0xffffffffcbcb7810 */ /* 0x000fe20007ffe0ff */
[--C-:B------:R-:W-:Y:S02]  /*8ea0*/  FFMA.FTZ R11, R22, c[0x0][0x2d0], -R4.reuse ;  /* 0x0000b400160b7a23 */ /* 0x100fe40000010804 */
[--C-:B------:R-:W-:Y:S02]  /*8eb0*/  FFMA.FTZ R168, R23, c[0x0][0x2d0], -R4.reuse ;  /* 0x0000b40017a87a23 */ /* 0x100fe40000010804 */
[----:B------:R-:W2:Y:S01]  /*8ec0*/  MUFU.EX2 R33, R10 ;  /* 0x0000000a00217308 */ /* 0x000ea20000000800 */
[--C-:B------:R-:W-:Y:S02]  /*8ed0*/  FFMA.FTZ R18, R44, c[0x0][0x2d0], -R4.reuse ;  /* 0x0000b4002c127a23 */ /* 0x100fe40000010804 */
[--C-:B------:R-:W-:Y:S02]  /*8ee0*/  FFMA.FTZ R17, R41, c[0x0][0x2d0], -R4.reuse ;  /* 0x0000b40029117a23 */ /* 0x100fe40000010804 */
[--C-:B------:R-:W-:Y:S02]  /*8ef0*/  FFMA.FTZ R160, R32, c[0x0][0x2d0], -R4.reuse ;  /* 0x0000b40020a07a23 */ /* 0x100fe40000010804 */
[--C-:B------:R-:W-:Y:S02]  /*8f00*/  FFMA.FTZ R162, R26, c[0x0][0x2d0], -R4.reuse ;  /* 0x0000b4001aa27a23 */ /* 0x100fe40000010804 */
[--C-:B------:R-:W-:Y:S01]  /*8f10*/  FFMA.FTZ R167, R24, c[0x0][0x2d0], -R4.reuse ;  /* 0x0000b40018a77a23 */ /* 0x100fe20000010804 */
[----:B------:R-:W3:Y:S01]  /*8f20*/  MUFU.EX2 R2, R2 ;  /* 0x0000000200027308 */ /* 0x000ee20000000800 */
[--C-:B------:R-:W-:Y:S02]  /*8f30*/  FFMA.FTZ R178, R7, c[0x0][0x2d0], -R4.reuse ;  /* 0x0000b40007b27a23 */ /* 0x100fe40000010804 */
[--C-:B------:R-:W-:Y:S02]  /*8f40*/  FFMA.FTZ R196, R6, c[0x0][0x2d0], -R4.reuse ;  /* 0x0000b40006c47a23 */ /* 0x100fe40000010804 */
[--C-:B------:R-:W-:Y:S02]  /*8f50*/  FFMA.FTZ R198, R5, c[0x0][0x2d0], -R4.reuse ;  /* 0x0000b40005c67a23 */ /* 0x100fe40000010804 */
[----:B------:R-:W-:Y:S02]  /*8f60*/  FFMA.FTZ R199, R8, c[0x0][0x2d0], -R4 ;  /* 0x0000b40008c77a23 */ /* 0x000fe40000010804 */
[C---:B-1----:R-:W-:Y:S01]  /*8f70*/  FFMA.FTZ R4, R0.reuse, R224, R21 ;  /* 0x000000e000047223 */ /* 0x042fe20000010015 */
[----:B------:R-:W1:Y:S01]  /*8f80*/  MUFU.EX2 R228, R19 ;  /* 0x0000001300e47308 */ /* 0x000e620000000800 */
[----:B------:R-:W-:Y:S01]  /*8f90*/  FMUL.FTZ R44, R0, R108 ;  /* 0x0000006c002c7220 */ /* 0x000fe20000410000 */
[----:B------:R-:W-:Y:S01]  /*8fa0*/  F2FP.PACK_AB R108, R20, R21 ;  /* 0x00000015146c723e */ /* 0x000fe200000000ff */
[C---:B------:R-:W-:Y:S01]  /*8fb0*/  FMUL.FTZ R24, R0.reuse, R120 ;  /* 0x0000007800187220 */ /* 0x040fe20000410000 */
[----:B--2---:R-:W-:Y:S01]  /*8fc0*/  F2FP.PACK_AB R159, R215, R33 ;  /* 0x00000021d79f723e */ /* 0x004fe200000000ff */
[C---:B------:R-:W-:Y:S02]  /*8fd0*/  FMUL.FTZ R25, R0.reuse, R121 ;  /* 0x0000007900197220 */ /* 0x040fe40000410000 */
[C---:B------:R-:W-:Y:S02]  /*8fe0*/  FMUL.FTZ R28, R0.reuse, R116 ;  /* 0x00000074001c7220 */ /* 0x040fe40000410000 */
[C---:B------:R-:W-:Y:S01]  /*8ff0*/  FMUL.FTZ R29, R0.reuse, R117 ;  /* 0x00000075001d7220 */ /* 0x040fe20000410000 */
[----:B------:R-:W-:Y:S01]  /*9000*/  MUFU.EX2 R212, R18 ;  /* 0x0000001200d47308 */ /* 0x000fe20000000800 */
[C---:B------:R-:W-:Y:S02]  /*9010*/  FMUL.FTZ R40, R0.reuse, R112 ;  /* 0x0000007000287220 */ /* 0x040fe40000410000 */
[----:B------:R-:W-:Y:S02]  /*9020*/  FMUL.FTZ R41, R0, R113 ;  /* 0x0000007100297220 */ /* 0x000fe40000410000 */
[----:B---3--:R-:W-:Y:S02]  /*9030*/  FMUL.FTZ R10, R2, R130 ;  /* 0x00000082020a7220 */ /* 0x008fe40000410000 */
[----:B------:R-:W-:Y:S02]  /*9040*/  FADD.FTZ R130, R20, R4 ;  /* 0x0000000414827221 */ /* 0x000fe40000010000 */
[----:B------:R-:W2:Y:S01]  /*9050*/  LDSM.16.MT88.4 R20, [R181] ;  /* 0x00000000b514783b */ /* 0x000ea20000004200 */
[----:B------:R-:W-:Y:S01]  /*9060*/  FADD.FTZ R6, R13, R12 ;  /* 0x0000000c0d067221 */ /* 0x000fe20000010000 */
[----:B------:R-:W-:Y:S01]  /*9070*/  MUFU.EX2 R213, R17 ;  /* 0x0000001100d57308 */ /* 0x000fe20000000800 */
[C---:B------:R-:W-:Y:S02]  /*9080*/  FMUL.FTZ R12, R0.reuse, R124 ;  /* 0x0000007c000c7220 */ /* 0x040fe40000410000 */
[C---:B------:R-:W-:Y:S02]  /*9090*/  FMUL.FTZ R13, R0.reuse, R125 ;  /* 0x0000007d000d7220 */ /* 0x040fe40000410000 */
[C---:B------:R-:W-:Y:S02]  /*90a0*/  FMUL.FTZ R45, R0.reuse, R109 ;  /* 0x0000006d002d7220 */ /* 0x040fe40000410000 */
[C---:B------:R-:W-:Y:S02]  /*90b0*/  FMUL.FTZ R56, R0.reuse, R56 ;  /* 0x0000003800387220 */ /* 0x040fe40000410000 */
[C---:B------:R-:W-:Y:S01]  /*90c0*/  FMUL.FTZ R57, R0.reuse, R57 ;  /* 0x0000003900397220 */ /* 0x040fe20000410000 */
[----:B------:R-:W3:Y:S01]  /*90d0*/  MUFU.EX2 R229, R16 ;  /* 0x0000001000e57308 */ /* 0x000ee20000000800 */
        /* <DEDUP_REMOVED lines=14> */
[----:B------:R-:W-:Y:S02]  /*91c0*/  FADD.FTZ R165, R14, R6 ;  /* 0x000000060ea57221 */ /* 0x000fe40000010000 */
[C---:B------:R-:W-:Y:S02]  /*91d0*/  FMUL.FTZ R5, R100.reuse, R133 ;  /* 0x0000008564057220 */ /* 0x040fe40000410000 */
[C---:B------:R-:W-:Y:S01]  /*91e0*/  FMUL.FTZ R6, R3.reuse, R134 ;  /* 0x0000008603067220 */ /* 0x040fe20000410000 */
[----:B------:R-:W4:Y:S01]  /*91f0*/  MUFU.EX2 R0, R11 ;  /* 0x0000000b00007308 */ /* 0x000f220000000800 */
[----:B------:R-:W-:Y:S02]  /*9200*/  FMUL.FTZ R7, R3, R135 ;  /* 0x0000008703077220 */ /* 0x000fe40000410000 */
[----:B------:R-:W-:Y:S02]  /*9210*/  FMUL.FTZ R4, R100, R132 ;  /* 0x0000008464047220 */ /* 0x000fe40000410000 */
[C---:B------:R-:W-:Y:S02]  /*9220*/  FMUL.FTZ R14, R2.reuse, R126 ;  /* 0x0000007e020e7220 */ /* 0x040fe40000410000 */
[C---:B------:R-:W-:Y:S02]  /*9230*/  FMUL.FTZ R15, R2.reuse, R127 ;  /* 0x0000007f020f7220 */ /* 0x040fe40000410000 */
[----:B------:R-:W-:Y:S01]  /*9240*/  LDSM.16.MT88.4 R124, [R181+0x1000] ;  /* 0x00100000b57c783b */ /* 0x000fe20000004200 */
[-C--:B--2---:R-:W-:Y:S01]  /*9250*/  HMMA.16816.F32 R4, R156, R20.reuse, R4 ;  /* 0x000000149c04723c */ /* 0x084fe20000001804 */
[----:B------:R-:W-:Y:S04]  /*9260*/  MUFU.EX2 R132, R172 ;  /* 0x000000ac00847308 */ /* 0x000fe80000000800 */
[----:B------:R-:W-:Y:S01]  /*9270*/  FMUL.FTZ R46, R2, R110 ;  /* 0x0000006e022e7220 */ /* 0x000fe20000410000 */
[----:B-1----:R-:W-:Y:S01]  /*9280*/  F2FP.PACK_AB R110, R228, R214 ;  /* 0x000000d6e46e723e */ /* 0x002fe200000000ff */
[----:B------:R-:W-:Y:S01]  /*9290*/  FMUL.FTZ R47, R2, R111 ;  /* 0x0000006f022f7220 */ /* 0x000fe20000410000 */
[----:B---3--:R-:W-:Y:S01]  /*92a0*/  F2FP.PACK_AB R111, R229, R213 ;  /* 0x000000d5e56f723e */ /* 0x008fe200000000ff */
[C---:B------:R-:W-:Y:S02]  /*92b0*/  FMUL.FTZ R16, R100.reuse, R136 ;  /* 0x0000008864107220 */ /* 0x040fe40000410000 */
[----:B------:R-:W-:Y:S01]  /*92c0*/  MUFU.EX2 R223, R164 ;  /* 0x000000a400df7308 */ /* 0x000fe20000000800 */
[----:B------:R-:W-:Y:S01]  /*92d0*/  FMUL.FTZ R17, R100, R137 ;  /* 0x0000008964117220 */ /* 0x000fe20000410000 */
[----:B----4-:R-:W-:Y:S01]  /*92e0*/  F2FP.PACK_AB R109, R212, R0 ;  /* 0x00000000d46d723e */ /* 0x010fe200000000ff */
[C---:B------:R-:W-:Y:S02]  /*92f0*/  FMUL.FTZ R11, R2.reuse, R131 ;  /* 0x00000083020b7220 */ /* 0x040fe40000410000 */
[C---:B------:R-:W-:Y:S02]  /*9300*/  FMUL.FTZ R18, R3.reuse, R138 ;  /* 0x0000008a03127220 */ /* 0x040fe40000410000 */
[C---:B------:R-:W-:Y:S02]  /*9310*/  FMUL.FTZ R19, R3.reuse, R139 ;  /* 0x0000008b03137220 */ /* 0x040fe40000410000 */
[----:B------:R-:W-:Y:S01]  /*9320*/  LDSM.16.MT88.4 R136, [R181+0x800] ;  /* 0x00080000b588783b */ /* 0x000fe20000004200 */
[C---:B------:R-:W-:Y:S01]  /*9330*/  HMMA.16816.F32 R8, R108.reuse, R20, R8 ;  /* 0x000000146c08723c */ /* 0x040fe20000001808 */
[----:B------:R-:W-:Y:S03]  /*9340*/  MUFU.EX2 R131, R166 ;  /* 0x000000a600837308 */ /* 0x000fe60000000800 */
[C---:B------:R-:W-:Y:S02]  /*9350*/  FMUL.FTZ R42, R2.reuse, R114 ;  /* 0x00000072022a7220 */ /* 0x040fe40000410000 */
[C---:B------:R-:W-:Y:S02]  /*9360*/  FMUL.FTZ R43, R2.reuse, R115 ;  /* 0x00000073022b7220 */ /* 0x040fe40000410000 */
[-C--:B------:R-:W-:Y:S01]  /*9370*/  HMMA.16816.F32 R12, R108, R22.reuse, R12 ;  /* 0x000000166c0c723c */ /* 0x080fe2000000180c */
[----:B------:R-:W1:Y:S02]  /*9380*/  LDSM.16.MT88.4 R112, [R181+0xc00] ;  /* 0x000c0000b570783b */ /* 0x000e640000004200 */
[----:B------:R-:W-:Y:S01]  /*9390*/  MUFU.EX2 R224, R163 ;  /* 0x000000a300e07308 */ /* 0x000fe20000000800 */
[C---:B------:R-:W-:Y:S02]  /*93a0*/  FMUL.FTZ R26, R2.reuse, R122 ;  /* 0x0000007a021a7220 */ /* 0x040fe40000410000 */
[----:B------:R-:W-:Y:S02]  /*93b0*/  FMUL.FTZ R27, R2, R123 ;  /* 0x0000007b021b7220 */ /* 0x000fe40000410000 */
[C---:B------:R-:W-:Y:S01]  /*93c0*/  HMMA.16816.F32 R16, R156.reuse, R22, R16 ;  /* 0x000000169c10723c */ /* 0x040fe20000001810 */
[----:B------:R-:W-:Y:S03]  /*93d0*/  LDSM.16.MT88.4 R120, [R182+0x400] ;  /* 0x00040000b678783b */ /* 0x000fe60000004200 */
[C---:B------:R-:W-:Y:S01]  /*93e0*/  FMUL.FTZ R20, R100.reuse, R140 ;  /* 0x0000008c64147220 */ /* 0x040fe20000410000 */
[----:B------:R-:W-:Y:S01]  /*93f0*/  MUFU.EX2 R227, R161 ;  /* 0x000000a100e37308 */ /* 0x000fe20000000800 */
[----:B------:R-:W-:Y:S02]  /*9400*/  FMUL.FTZ R21, R100, R141 ;  /* 0x0000008d64157220 */ /* 0x000fe40000410000 */
[C---:B------:R-:W-:Y:S04]  /*9410*/  FMUL.FTZ R22, R3.reuse, R142 ;  /* 0x0000008e03167220 */ /* 0x040fe80000410000 */
[C---:B------:R-:W-:Y:S02]  /*9420*/  FMUL.FTZ R23, R3.reuse, R143 ;  /* 0x0000008f03177220 */ /* 0x040fe40000410000 */
[C---:B------:R-:W-:Y:S01]  /*9430*/  FMUL.FTZ R30, R2.reuse, R118 ;  /* 0x00000076021e7220 */ /* 0x040fe20000410000 */
[----:B------:R-:W-:Y:S01]  /*9440*/  MUFU.EX2 R221, R160 ;  /* 0x000000a000dd7308 */ /* 0x000fe20000000800 */
[----:B------:R-:W-:Y:S02]  /*9450*/  FMUL.FTZ R31, R2, R119 ;  /* 0x00000077021f7220 */ /* 0x000fe40000410000 */
[----:B------:R-:W-:Y:S01]  /*9460*/  LDSM.16.MT88.4 R116, [R181+0x400] ;  /* 0x00040000b574783b */ /* 0x000fe20000004200 */
[-C--:B------:R-:W-:Y:S03]  /*9470*/  HMMA.16816.F32 R20, R156, R36.reuse, R20 ;  /* 0x000000249c14723c */ /* 0x080fe60000001814 */
[C---:B------:R-:W-:Y:S02]  /*9480*/  FMUL.FTZ R32, R100.reuse, R144 ;  /* 0x0000009064207220 */ /* 0x040fe40000410000 */
[----:B------:R-:W-:Y:S01]  /*9490*/  FMUL.FTZ R34, R3, R146 ;  /* 0x0000009203227220 */ /* 0x000fe20000410000 */
[----:B------:R-:W-:Y:S01]  /*94a0*/  MUFU.EX2 R220, R162 ;  /* 0x000000a200dc7308 */ /* 0x000fe20000000800 */
[----:B------:R-:W-:Y:S01]  /*94b0*/  FADD.FTZ R128, R33, R35 ;  /* 0x0000002321807221 */ /* 0x000fe20000010000 */
[C---:B------:R-:W-:Y:S04]  /*94c0*/  HMMA.16816.F32 R24, R108.reuse, R36, R24 ;  /* 0x000000246c18723c */ /* 0x040fe80000001818 */
[C---:B------:R-:W-:Y:S02]  /*94d0*/  FMUL.FTZ R33, R100.reuse, R145 ;  /* 0x0000009164217220 */ /* 0x040fe40000410000 */
[C---:B------:R-:W-:Y:S02]  /*94e0*/  FMUL.FTZ R35, R3.reuse, R147 ;  /* 0x0000009303237220 */ /* 0x040fe40000410000 */
[-C--:B------:R-:W-:Y:S01]  /*94f0*/  HMMA.16816.F32 R28, R108, R38.reuse, R28 ;  /* 0x000000266c1c723c */ /* 0x080fe2000000181c */
[----:B------:R-:W-:Y:S01]  /*9500*/  LDSM.16.MT88.4 R144, [R182+0x800] ;  /* 0x00080000b690783b */ /* 0x000fe20000004200 */
[----:B------:R-:W-:Y:S02]  /*9510*/  MUFU.EX2 R216, R167 ;  /* 0x000000a700d87308 */ /* 0x000fe40000000800 */
[C---:B------:R-:W-:Y:S02]  /*9520*/  FMUL.FTZ R36, R100.reuse, R148 ;  /* 0x0000009464247220 */ /* 0x040fe40000410000 */
[----:B------:R-:W-:Y:S02]  /*9530*/  FMUL.FTZ R37, R100, R149 ;  /* 0x0000009564257220 */ /* 0x000fe40000410000 */
[C---:B------:R-:W-:Y:S04]  /*9540*/  HMMA.16816.F32 R32, R156.reuse, R38, R32 ;  /* 0x000000269c20723c */ /* 0x040fe80000001820 */
[C---:B------:R-:W-:Y:S01]  /*9550*/  FMUL.FTZ R58, R2.reuse, R58 ;  /* 0x0000003a023a7220 */ /* 0x040fe20000410000 */
[----:B------:R-:W-:Y:S01]  /*9560*/  MUFU.EX2 R176, R168 ;  /* 0x000000a800b07308 */ /* 0x000fe20000000800 */
[C---:B------:R-:W-:Y:S02]  /*9570*/  FMUL.FTZ R59, R2.reuse, R59 ;  /* 0x0000003b023b7220 */ /* 0x040fe40000410000 */
[C---:B------:R-:W-:Y:S04]  /*9580*/  FMUL.FTZ R38, R3.reuse, R150 ;  /* 0x0000009603267220 */ /* 0x040fe80000410000 */
[C---:B------:R-:W-:Y:S02]  /*9590*/  FMUL.FTZ R39, R3.reuse, R151 ;  /* 0x0000009703277220 */ /* 0x040fe40000410000 */
[C---:B------:R-:W-:Y:S01]  /*95a0*/  FMUL.FTZ R62, R2.reuse, R62 ;  /* 0x0000003e023e7220 */ /* 0x040fe20000410000 */
[----:B------:R-:W-:Y:S01]  /*95b0*/  MUFU.EX2 R171, R205 ;  /* 0x000000cd00ab7308 */ /* 0x000fe20000000800 */
[C---:B------:R-:W-:Y:S02]  /*95c0*/  FMUL.FTZ R63, R2.reuse, R63 ;  /* 0x0000003f023f7220 */ /* 0x040fe40000410000 */
[C---:B------:R-:W-:Y:S01]  /*95d0*/  FMUL.FTZ R74, R2.reuse, R74 ;  /* 0x0000004a024a7220 */ /* 0x040fe20000410000 */
[-C--:B-1----:R-:W-:Y:S03]  /*95e0*/  HMMA.16816.F32 R36, R156, R112.reuse, R36 ;  /* 0x000000709c24723c */ /* 0x082fe60000001824 */
[C---:B------:R-:W-:Y:S02]  /*95f0*/  FMUL.FTZ R75, R2.reuse, R75 ;  /* 0x0000004b024b7220 */ /* 0x040fe40000410000 */
[C---:B------:R-:W-:Y:S01]  /*9600*/  FMUL.FTZ R78, R2.reuse, R78 ;  /* 0x0000004e024e7220 */ /* 0x040fe20000410000 */
[----:B------:R-:W-:Y:S01]  /*9610*/  MUFU.EX2 R174, R202 ;  /* 0x000000ca00ae7308 */ /* 0x000fe20000000800 */
[C---:B------:R-:W-:Y:S01]  /*9620*/  FMUL.FTZ R79, R2.reuse, R79 ;  /* 0x0000004f024f7220 */ /* 0x040fe20000410000 */
[C---:B------:R-:W-:Y:S04]  /*9630*/  HMMA.16816.F32 R40, R108.reuse, R112, R40 ;  /* 0x000000706c28723c */ /* 0x040fe80000001828 */
[C---:B------:R-:W-:Y:S02]  /*9640*/  FMUL.FTZ R86, R3.reuse, R86 ;  /* 0x0000005603567220 */ /* 0x040fe40000410000 */
[C---:B------:R-:W-:Y:S02]  /*9650*/  FMUL.FTZ R87, R3.reuse, R87 ;  /* 0x0000005703577220 */ /* 0x040fe40000410000 */
[-C--:B------:R-:W-:Y:S01]  /*9660*/  HMMA.16816.F32 R44, R108, R114.reuse, R44 ;  /* 0x000000726c2c723c */ /* 0x080fe2000000182c */
[----:B------:R-:W-:Y:S03]  /*9670*/  MUFU.EX2 R169, R195 ;  /* 0x000000c300a97308 */ /* 0x000fe60000000800 */
[----:B------:R-:W-:Y:S02]  /*9680*/  FFMA.FTZ R129, R2, R225, R0 ;  /* 0x000000e102817223 */ /* 0x000fe40000010000 */
[C---:B------:R-:W-:Y:S02]  /*9690*/  FMUL.FTZ R98, R3.reuse, R98 ;  /* 0x0000006203627220 */ /* 0x040fe40000410000 */
[C---:B------:R-:W-:Y:S01]  /*96a0*/  HMMA.16816.F32 R48, R156.reuse, R114, R48 ;  /* 0x000000729c30723c */ /* 0x040fe20000001830 */
[----:B------:R-:W1:Y:S02]  /*96b0*/  LDSM.16.MT88.4 R112, [R182+0xc00] ;  /* 0x000c0000b670783b */ /* 0x000e640000004200 */
[----:B------:R-:W-:Y:S01]  /*96c0*/  MUFU.EX2 R225, R170 ;  /* 0x000000aa00e17308 */ /* 0x000fe20000000800 */
[----:B------:R-:W-:Y:S02]  /*96d0*/  FMUL.FTZ R99, R3, R99 ;  /* 0x0000006303637220 */ /* 0x000fe40000410000 */
[----:B------:R-:W-:Y:S02]  /*96e0*/  FADD.FTZ R3, R214, R130 ;  /* 0x00000082d6037221 */ /* 0x000fe40000010000 */
[----:B------:R-:W-:Y:S04]  /*96f0*/  FADD.FTZ R100, R215, R128 ;  /* 0x00000080d7647221 */ /* 0x000fe80000010000 */
        /* <DEDUP_REMOVED lines=9> */
[----:B------:R-:W-:Y:S03]  /*9790*/  MUFU.EX2 R175, R201 ;  /* 0x000000c900af7308 */ /* 0x000fe60000000800 */
[----:B--2---:R-:W-:Y:S01]  /*97a0*/  FADD.FTZ R0, R2, R0 ;  /* 0x0000000002007221 */ /* 0x004fe20000010000 */
[C---:B------:R-:W-:Y:S06]  /*97b0*/  HMMA.16816.F32 R56, R108.reuse, R112, R56 ;  /* 0x000000706c38723c */ /* 0x040fec0000001838 */
[----:B------:R-:W1:Y:S01]  /*97c0*/  MUFU.EX2 R172, R179 ;  /* 0x000000b300ac7308 */ /* 0x000e620000000800 */
[----:B------:R-:W-:Y:S01]  /*97d0*/  FADD.FTZ R0, R107, R0 ;  /* 0x000000006b007221 */ /* 0x000fe20000010000 */
[-C--:B------:R-:W-:Y:S08]  /*97e0*/  HMMA.16816.F32 R60, R108, R114.reuse, R60 ;  /* 0x000000726c3c723c */ /* 0x080ff0000000183c */
[----:B------:R-:W-:Y:S01]  /*97f0*/  MUFU.EX2 R173, R177 ;  /* 0x000000b100ad7308 */ /* 0x000fe20000000800 */
[C---:B------:R-:W-:Y:S01]  /*9800*/  HMMA.16816.F32 R64, R156.reuse, R114, R64 ;  /* 0x000000729c40723c */ /* 0x040fe20000001840 */
[----:B------:R-:W2:Y:S08]  /*9810*/  LDSM.16.MT88.4 R112, [R181+0x1800] ;  /* 0x00180000b570783b */ /* 0x000eb00000004200 */
[----:B------:R-:W3:Y:S03]  /*9820*/  MUFU.EX2 R168, R197 ;  /* 0x000000c500a87308 */ /* 0x000ee60000000800 */
[----:B-1----:R-:W-:Y:S07]  /*9830*/  F2FP.PACK_AB R160, R172, R169 ;  /* 0x000000a9aca0723e */ /* 0x002fee00000000ff */
[----:B------:R-:W-:Y:S10]  /*9840*/  MUFU.EX2 R167, R178 ;  /* 0x000000b200a77308 */ /* 0x000ff40000000800 */
[----:B------:R-:W1:Y:S01]  /*9850*/  MUFU.EX2 R166, R196 ;  /* 0x000000c400a67308 */ /* 0x000e620000000800 */
[----:B---3--:R-:W-:Y:S09]  /*9860*/  F2FP.PACK_AB R162, R168, R173 ;  /* 0x000000ada8a2723e */ /* 0x008ff200000000ff */
[----:B------:R-:W-:Y:S01]  /*9870*/  MUFU.EX2 R165, R198 ;  /* 0x000000c600a57308 */ /* 0x000fe20000000800 */
[-C--:B--2---:R-:W-:Y:S09]  /*9880*/  HMMA.16816.F32 R68, R156, R112.reuse, R68 ;  /* 0x000000709c44723c */ /* 0x084ff20000001844 */
[----:B------:R-:W2:Y:S01]  /*9890*/  MUFU.EX2 R164, R199 ;  /* 0x000000c700a47308 */ /* 0x000ea20000000800 */
[C---:B------:R-:W-:Y:S04]  /*98a0*/  HMMA.16816.F32 R72, R108.reuse, R112, R72 ;  /* 0x000000706c48723c */ /* 0x040fe80000001848 */
[----:B-1----:R-:W-:Y:S04]  /*98b0*/  F2FP.PACK_AB R161, R166, R167 ;  /* 0x000000a7a6a1723e */ /* 0x002fe800000000ff */
[-C--:B------:R-:W-:Y:S08]  /*98c0*/  HMMA.16816.F32 R76, R108, R114.reuse, R76 ;  /* 0x000000726c4c723c */ /* 0x080ff0000000184c */
[C---:B------:R-:W-:Y:S01]  /*98d0*/  HMMA.16816.F32 R80, R156.reuse, R114, R80 ;  /* 0x000000729c50723c */ /* 0x040fe20000001850 */
[----:B------:R-:W1:Y:S03]  /*98e0*/  LDSM.16.MT88.4 R112, [R182+0x1800] ;  /* 0x00180000b670783b */ /* 0x000e660000004200 */
[----:B--2---:R-:W-:Y:S04]  /*98f0*/  F2FP.PACK_AB R163, R164, R165 ;  /* 0x000000a5a4a3723e */ /* 0x004fe800000000ff */
        /* <DEDUP_REMOVED lines=18> */
[----:B------:R-:W-:Y:S02]  /*9a20*/  F2FP.PACK_AB R157, R171, R170 ;  /* 0x000000aaab9d723e */ /* 0x000fe400000000ff */
[----:B------:R-:W-:Y:S01]  /*9a30*/  F2FP.PACK_AB R159, R175, R174 ;  /* 0x000000aeaf9f723e */ /* 0x000fe200000000ff */
[C---:B------:R-:W-:Y:S04]  /*9a40*/  HMMA.16816.F32 R8, R112.reuse, R116, R8 ;  /* 0x000000747008723c */ /* 0x040fe80000001808 */
[----:B------:R-:W3:Y:S04]  /*9a50*/  MUFU.EX2 R106, R209 ;  /* 0x000000d1006a7308 */ /* 0x000ee80000000800 */
[-C--:B------:R-:W-:Y:S04]  /*9a60*/  HMMA.16816.F32 R12, R112, R118.reuse, R12 ;  /* 0x00000076700c723c */ /* 0x080fe8000000180c */
[----:B-1----:R-:W-:Y:S02]  /*9a70*/  FADD.FTZ R0, R107, R2 ;  /* 0x000000026b007221 */ /* 0x002fe40000010000 */
[----:B------:R-:W-:Y:S01]  /*9a80*/  FADD.FTZ R2, R229, R102 ;  /* 0x00000066e5027221 */ /* 0x000fe20000010000 */
[----:B------:R-:W-:Y:S01]  /*9a90*/  MOV R102, R104 ;  /* 0x0000006800667202 */ /* 0x000fe20000000f00 */
[C---:B------:R-:W-:Y:S01]  /*9aa0*/  HMMA.16816.F32 R16, R108.reuse, R118, R16 ;  /* 0x000000766c10723c */ /* 0x040fe20000001810 */
[----:B------:R-:W1:Y:S03]  /*9ab0*/  LDSM.16.MT88.4 R116, [R182+0x1000] ;  /* 0x00100000b674783b */ /* 0x000e660000004200 */
[----:B--2---:R-:W-:Y:S01]  /*9ac0*/  F2FP.PACK_AB R158, R128, R129 ;  /* 0x00000081809e723e */ /* 0x004fe200000000ff */
[----:B------:R-:W-:Y:S03]  /*9ad0*/  FADD.FTZ R2, R221, R2 ;  /* 0x00000002dd027221 */ /* 0x000fe60000010000 */
[-C--:B------:R-:W-:Y:S04]  /*9ae0*/  HMMA.16816.F32 R20, R108, R120.reuse, R20 ;  /* 0x000000786c14723c */ /* 0x080fe80000001814 */
[C---:B---3--:R-:W-:Y:S01]  /*9af0*/  F2FP.PACK_AB R156, R106.reuse, R107 ;  /* 0x0000006b6a9c723e */ /* 0x048fe200000000ff */
[----:B------:R-:W-:Y:S01]  /*9b00*/  FADD.FTZ R0, R106, R0 ;  /* 0x000000006a007221 */ /* 0x000fe20000010000 */
[----:B------:R-:W-:Y:S01]  /*9b10*/  MOV R106, R103 ;  /* 0x00000067006a7202 */ /* 0x000fe20000000f00 */
[----:B------:R-:W-:Y:S01]  /*9b20*/  FADD.FTZ R2, R220, R2 ;  /* 0x00000002dc027221 */ /* 0x000fe20000010000 */
[C---:B------:R-:W-:Y:S04]  /*9b30*/  HMMA.16816.F32 R24, R112.reuse, R120, R24 ;  /* 0x000000787018723c */ /* 0x040fe80000001818 */
[----:B------:R-:W-:Y:S01]  /*9b40*/  FADD.FTZ R0, R129, R0 ;  /* 0x0000000081007221 */ /* 0x000fe20000010000 */
[----:B------:R-:W-:Y:S01]  /*9b50*/  MOV R107, R101 ;  /* 0x00000065006b7202 */ /* 0x000fe20000000f00 */
        /* <DEDUP_REMOVED lines=10> */
[----:B------:R-:W-:Y:S01]  /*9c00*/  FADD.FTZ R3, R223, R100 ;  /* 0x00000064df037221 */ /* 0x000fe20000010000 */
[----:B------:R-:W-:Y:S01]  /*9c10*/  MOV R100, R105 ;  /* 0x0000006900647202 */ /* 0x000fe20000000f00 */
        /* <DEDUP_REMOVED lines=56> */
[-C--:B---3--:R-:W-:Y:S08]  /*9fa0*/  HMMA.16816.F32 R84, R156, R12.reuse, R84 ;  /* 0x0000000c9c54723c */ /* 0x088ff00000001854 */
[C---:B------:R-:W-:Y:S08]  /*9fb0*/  HMMA.16816.F32 R88, R160.reuse, R12, R88 ;  /* 0x0000000ca058723c */ /* 0x040ff00000001858 */
[-C--:B------:R-:W-:Y:S08]  /*9fc0*/  HMMA.16816.F32 R92, R160, R14.reuse, R92 ;  /* 0x0000000ea05c723c */ /* 0x080ff0000000185c */
[----:B------:R-:W-:Y:S01]  /*9fd0*/  HMMA.16816.F32 R96, R156, R14, R96 ;  /* 0x0000000e9c60723c */ /* 0x000fe20000001860 */
[----:B------:R-:W-:-:S07]  /*9fe0*/  @P0 BRA `(.L_x_1394) ;  /* 0xffffc72000000947 */ /* 0x000fce000383ffff */
.L_x_1381:
[----:B------:R-:W-:-:S13]  /*9ff0*/  ISETP.GE.AND P0, PT, R203, R234, PT ;  /* 0x000000eacb00720c */ /* 0x000fda0003f06270 */
[----:B------:R-:W-:Y:S05]  /*a000*/  @!P0 BRA `(.L_x_1395) ;  /* 0x000030c000008947 */ /* 0x000fea0003800000 */
.L_x_1407:
[----:B------:R-:W-:Y:S04]  /*a010*/  DEPBAR.LE SB0, 0x0 ;  /* 0x000080000000791a */ /* 0x000fe80000000000 */
[----:B------:R-:W-:Y:S01]  /*a020*/  WARPSYNC 0xffffffff ;  /* 0xffffffff00007948 */ /* 0x000fe20003800000 */
[----:B------:R-:W-:Y:S01]  /*a030*/  BAR.SYNC.DEFER_BLOCKING 0x0 ;  /* 0x0000000000007b1d */ /* 0x000fe20000010000 */
[----:B------:R-:W-:Y:S01]  /*a040*/  SHF.R.S32.HI R0, RZ, 0x1f, R204 ;  /* 0x0000001fff007819 */ /* 0x000fe200000114cc */
[----:B------:R-:W-:Y:S01]  /*a050*/  IMAD.WIDE.U32 R2, R204, c[0x0][0x208], RZ ;  /* 0x00008200cc027a25 */ /* 0x000fe200078e00ff */
[----:B------:R-:W-:Y:S02]  /*a060*/  MOV R107, R104 ;  /* 0x00000068006b7202 */ /* 0x000fe40000000f00 */
[----:B------:R-:W-:Y:S01]  /*a070*/  MOV R106, R103 ;  /* 0x00000067006a7202 */ /* 0x000fe20000000f00 */
[----:B------:R-:W-:Y:S02]  /*a080*/  IMAD R0, R0, c[0x0][0x208], RZ ;  /* 0x0000820000007a24 */ /* 0x000fe400078e02ff */
[----:B------:R-:W-:Y:S02]  /*a090*/  IMAD.MOV.U32 R100, RZ, RZ, R105 ;  /* 0x000000ffff647224 */ /* 0x000fe400078e0069 */
        /* <DEDUP_REMOVED lines=13> */
[----:B------:R-:W-:Y:S03]  /*a170*/  LEA.HI.X R8, R0, c[0x0][0x1fc], R2, 0x1, P0 ;  /* 0x00007f0000087a11 */ /* 0x000fe600000f0c02 */
        /* <DEDUP_REMOVED lines=8> */
.L_x_1502:
[----:B------:R-:W5:Y:S01]  /*a200*/  SHFL.IDX PT, R2, R9, RZ, 0x1c1f ;  /* 0x001c1fff09027589 */ /* 0x000f6200000e0000 */
[C---:B------:R-:W-:Y:S01]  /*a210*/  IMAD.SHL.U32 R3, R210.reuse, 0x2, RZ ;  /* 0x00000002d2037824 */ /* 0x040fe200078e00ff */
[----:B------:R-:W-:Y:S01]  /*a220*/  ISETP.GE.AND P5, PT, R210, c[0x0][0x1d4], PT ;  /* 0x00007500d2007a0c */ /* 0x000fe20003fa6270 */
[C---:B------:R-:W-:Y:S01]  /*a230*/  IMAD.SHL.U32 R4, R232.reuse, 0x2, RZ ;  /* 0x00000002e8047824 */ /* 0x040fe200078e00ff */
[----:B------:R-:W4:Y:S01]  /*a240*/  S2R R10, SR_TID.X ;  /* 0x00000000000a7919 */ /* 0x000f220000002100 */
[----:B------:R-:W-:Y:S01]  /*a250*/  ISETP.GE.AND P4, PT, R232, c[0x0][0x1d4], PT ;  /* 0x00007500e8007a0c */ /* 0x000fe20003f86270 */
[----:B------:R-:W-:Y:S01]  /*a260*/  BSSY B0, `(.L_x_1397) ;  /* 0x0000022000007945 */ /* 0x000fe20003800000 */
[C---:B------:R-:W-:Y:S02]  /*a270*/  ISETP.GE.AND P3, PT, R233.reuse, c[0x0][0x1d4], PT ;  /* 0x00007500e9007a0c */ /* 0x040fe40003f66270 */
[C---:B-----5:R-:W-:Y:S01]  /*a280*/  IADD3 R6, P0, R2.reuse, R3, RZ ;  /* 0x0000000302067210 */ /* 0x060fe20007f1e0ff */
[----:B------:R-:W-:Y:S01]  /*a290*/  IMAD.SHL.U32 R3, R233, 0x2, RZ ;  /* 0x00000002e9037824 */ /* 0x000fe200078e00ff */
[----:B------:R-:W-:Y:S03]  /*a2a0*/  IADD3 R4, P6, R2, R4, RZ ;  /* 0x0000000402047210 */ /* 0x000fe60007fde0ff */
[----:B---3--:R-:W-:Y:S01]  /*a2b0*/  IMAD.X R7, R0, 0x1, R219, P0 ;  /* 0x0000000100077824 */ /* 0x008fe200000e06db */
[----:B------:R-:W-:Y:S01]  /*a2c0*/  IADD3 R2, P0, R2, R3, RZ ;  /* 0x0000000302027210 */ /* 0x000fe20007f1e0ff */
[C---:B------:R-:W-:Y:S03]  /*a2d0*/  IMAD.X R5, R0.reuse, 0x1, R217, P6 ;  /* 0x0000000100057824 */ /* 0x040fe600030e06d9 */
[----:B------:R-:W-:Y:S01]  /*a2e0*/  @!PT LDS RZ, [RZ] ;  /* 0x00000000fffff984 */ /* 0x000fe20000000800 */
[----:B------:R-:W-:Y:S01]  /*a2f0*/  @!PT LDS RZ, [RZ] ;  /* 0x00000000fffff984 */ /* 0x000fe20000000800 */
[----:B------:R3:W-:Y:S01]  /*a300*/  LDGSTS.E.BYPASS.LTC128B.128 [R194+0x1880], [R6.64], !P5 ;  /* 0x0188000006c27fae */ /* 0x0007e2000e901d46 */
[----:B------:R-:W-:Y:S01]  /*a310*/  IMAD.X R3, R0, 0x1, R218, P0 ;  /* 0x0000000100037824 */ /* 0x000fe200000e06da */
[----:B----4-:R-:W-:Y:S02]  /*a320*/  ISETP.GT.AND P0, PT, R10, 0x3f, PT ;  /* 0x0000003f0a00780c */ /* 0x010fe40003f04270 */
[----:B------:R3:W-:Y:S04]  /*a330*/  LDGSTS.E.BYPASS.LTC128B.128 [R194+0x2480], [R4.64], !P4 ;  /* 0x0248000004c27fae */ /* 0x0007e8000e101d46 */
[----:B------:R3:W-:Y:S07]  /*a340*/  LDGSTS.E.BYPASS.LTC128B.128 [R194+0x3080], [R2.64], !P3 ;  /* 0x0308000002c27fae */ /* 0x0007ee000d901d46 */
[----:B------:R-:W-:-:S05]  /*a350*/  @P0 BRA `(.L_x_1398) ;  /* 0x0000012000000947 */ /* 0x000fca0003800000 */
[----:B------:R-:W-:-:S05]  /*a360*/  BRA.DIV ~URZ, `(.L_x_1399) ;  /* 0x0000a7627f007947 */ /* 0x000fca000b800000 */
[----:B---3--:R3:W4:Y:S04]  /*a370*/  SHFL.IDX PT, R4, R8, 0x1, 0x1c1f ;  /* 0x003c1f0008047f89 */ /* 0x00872800000e0000 */
[----:B------:R3:W2:Y:S02]  /*a380*/  SHFL.IDX PT, R0, R9, 0x1, 0x1c1f ;  /* 0x003c1f0009007f89 */ /* 0x0006a400000e0000 */
.L_x_1503:
[----:B------:R-:W-:Y:S01]  /*a390*/  IMAD.SHL.U32 R5, R210, 0x2, RZ ;  /* 0x00000002d2057824 */ /* 0x000fe200078e00ff */
[----:B------:R-:W-:Y:S01]  /*a3a0*/  SHF.L.U32 R2, R233, 0x1, RZ ;  /* 0x00000001e9027819 */ /* 0x000fe200000006ff */
[----:B------:R-:W-:Y:S03]  /*a3b0*/  IMAD.SHL.U32 R3, R232, 0x2, RZ ;  /* 0x00000002e8037824 */ /* 0x000fe600078e00ff */
[C---:B--23--:R-:W-:Y:S02]  /*a3c0*/  IADD3 R8, P0, R0.reuse, R5, RZ ;  /* 0x0000000500087210 */ /* 0x04cfe40007f1e0ff */
[----:B------:R-:W-:Y:S03]  /*a3d0*/  IADD3 R6, P6, R0, R3, RZ ;  /* 0x0000000300067210 */ /* 0x000fe60007fde0ff */
[----:B----4-:R-:W-:Y:S01]  /*a3e0*/  IMAD.X R9, R4, 0x1, R219, P0 ;  /* 0x0000000104097824 */ /* 0x010fe200000e06db */
[----:B------:R-:W-:Y:S02]  /*a3f0*/  IADD3 R2, P0, R0, R2, RZ ;  /* 0x0000000200027210 */ /* 0x000fe40007f1e0ff */
[C---:B------:R-:W-:Y:S02]  /*a400*/  IADD3.X R7, R4.reuse, R217, RZ, P6, !PT ;  /* 0x000000d904077210 */ /* 0x040fe400037fe4ff */
[----:B------:R-:W-:Y:S01]  /*a410*/  @!PT LDS RZ, [RZ] ;  /* 0x00000000fffff984 */ /* 0x000fe20000000800 */
[----:B------:R-:W-:Y:S01]  /*a420*/  @!PT LDS RZ, [RZ] ;  /* 0x00000000fffff984 */ /* 0x000fe20000000800 */
[----:B------:R-:W-:Y:S01]  /*a430*/  @!PT LDS RZ, [RZ] ;  /* 0x00000000fffff984 */ /* 0x000fe20000000800 */
[----:B------:R2:W-:Y:S01]  /*a440*/  LDGSTS.E.BYPASS.LTC128B.128 [R194+0x2080], [R8.64], !P5 ;  /* 0x0208000008c27fae */ /* 0x0005e2000e901d46 */
[----:B------:R-:W-:Y:S03]  /*a450*/  IMAD.X R3, R4, 0x1, R218, P0 ;  /* 0x0000000104037824 */ /* 0x000fe600000e06da */
[----:B------:R2:W-:Y:S04]  /*a460*/  LDGSTS.E.BYPASS.LTC128B.128 [R194+0x2c80], [R6.64], !P4 ;  /* 0x02c8000006c27fae */ /* 0x0005e8000e101d46 */
[----:B------:R2:W-:Y:S02]  /*a470*/  LDGSTS.E.BYPASS.LTC128B.128 [R194+0x3880], [R2.64], !P3 ;  /* 0x0388000002c27fae */ /* 0x0005e4000d901d46 */
.L_x_1398:
[----:B------:R-:W-:Y:S05]  /*a480*/  BSYNC B0 ;  /* 0x0000000000007941 */ /* 0x000fea0003800000 */
.L_x_1397:
[----:B------:R-:W0:Y:S01]  /*a490*/  LDGDEPBAR ;  /* 0x00000000000079af */ /* 0x000e220000000000 */
[----:B------:R-:W-:Y:S01]  /*a4a0*/  WARPSYNC 0xffffffff ;  /* 0xffffffff00007948 */ /* 0x000fe20003800000 */
[-C--:B--23--:R-:W-:Y:S01]  /*a4b0*/  HMMA.16816.F32 R4, R48, R16.reuse, RZ ;  /* 0x000000103004723c */ /* 0x08cfe200000018ff */
        /* <DEDUP_REMOVED lines=90> */
[----:B------:R-:W-:Y:S02]  /*aa60*/  FMUL.FTZ R11, R11, c[0x0][0x320] ;  /* 0x0000c8000b0b7a20 */ /* 0x000fe40000410000 */
[----:B------:R-:W-:Y:S02]  /*aa70*/  FMUL.FTZ R2, R13, c[0x0][0x320] ;  /* 0x0000c8000d027a20 */ /* 0x000fe40000410000 */
[----:B------:R-:W-:Y:S03]  /*aa80*/  FMUL.FTZ R3, R12, c[0x0][0x320] ;  /* 0x0000c8000c037a20 */ /* 0x000fe60000410000 */
[----:B------:R1:W4:Y:S10]  /*aa90*/  MUFU.TANH R177, R0 ;  /* 0x0000000000b17308 */ /* 0x0003340000002400 */
[----:B------:R-:W2:Y:S10]  /*aaa0*/  MUFU.TANH R199, R11 ;  /* 0x0000000b00c77308 */ /* 0x000eb40000002400 */
[----:B------:R-:W2:Y:S01]  /*aab0*/  MUFU.TANH R176, R2 ;  /* 0x0000000200b07308 */ /* 0x000ea20000002400 */
[----:B-1----:R-:W-:Y:S09]  /*aac0*/  FMUL.FTZ R0, R6, c[0x0][0x320] ;  /* 0x0000c80006007a20 */ /* 0x002ff20000410000 */
[----:B------:R1:W1:Y:S10]  /*aad0*/  MUFU.TANH R195, R0 ;  /* 0x0000000000c37308 */ /* 0x0002740000002400 */
        /* <DEDUP_REMOVED lines=99> */
[----:B------:R-:W-:Y:S05]  /*b110*/  IADD3 R2, R2, -0x30, R231 ;  /* 0xffffffd002027810 */ /* 0x000fea0007ffe0e7 */
        /* <DEDUP_REMOVED lines=26> */
.L_x_1504:
[----:B------:R-:W-:-:S05]  /*b2c0*/  BRA.DIV ~URZ, `(.L_x_1403) ;  /* 0x000099327f007947 */ /* 0x000fca000b800000 */
[----:B------:R3:W4:Y:S02]  /*b2d0*/  SHFL.IDX PT, R0, R9, RZ, 0x1c1f ;  /* 0x001c1fff09007589 */ /* 0x00072400000e0000 */
.L_x_1505:
[----:B------:R-:W-:Y:S01]  /*b2e0*/  IMAD.SHL.U32 R2, R210, 0x2, RZ ;  /* 0x00000002d2027824 */ /* 0x000fe200078e00ff */
[----:B------:R-:W-:Y:S01]  /*b2f0*/  SHF.L.U32 R10, R233, 0x1, RZ ;  /* 0x00000001e90a7819 */ /* 0x000fe200000006ff */
[----:B------:R-:W-:Y:S03]  /*b300*/  IMAD.SHL.U32 R6, R232, 0x2, RZ ;  /* 0x00000002e8067824 */ /* 0x000fe600078e00ff */
[----:B----4-:R-:W-:Y:S05]  /*b310*/  @P0 IADD3 R2, P6, R0, R2, RZ ;  /* 0x0000000200020210 */ /* 0x010fea0007fde0ff */
[----:B--2---:R-:W-:Y:S01]  /*b320*/  @P0 IMAD.X R3, R4, 0x1, R219, P6 ;  /* 0x0000000104030824 */ /* 0x004fe200030e06db */
[----:B------:R-:W-:Y:S04]  /*b330*/  @P0 IADD3 R6, P6, R0, R6, RZ ;  /* 0x0000000600060210 */ /* 0x000fe80007fde0ff */
[----:B------:R-:W-:Y:S01]  /*b340*/  @!PT LDS RZ, [RZ] ;  /* 0x00000000fffff984 */ /* 0x000fe20000000800 */
[----:B------:R-:W-:Y:S01]  /*b350*/  @!PT LDS RZ, [RZ] ;  /* 0x00000000fffff984 */ /* 0x000fe20000000800 */
[----:B------:R-:W-:Y:S01]  /*b360*/  @!PT LDS RZ, [RZ] ;  /* 0x00000000fffff984 */ /* 0x000fe20000000800 */
[----:B------:R2:W-:Y:S01]  /*b370*/  @P0 LDGSTS.E.BYPASS.LTC128B.128 [R194+0x3c80], [R2.64], !P5 ;  /* 0x03c8000002c20fae */ /* 0x0005e2000e901d46 */
[----:B------:R-:W-:Y:S05]  /*b380*/  @P0 IMAD.X R7, R4, 0x1, R217, P6 ;  /* 0x0000000104070824 */ /* 0x000fea00030e06d9 */
[----:B------:R4:W-:Y:S01]  /*b390*/  @P0 LDGSTS.E.BYPASS.LTC128B.128 [R194+0x4880], [R6.64], !P4 ;  /* 0x0488000006c20fae */ /* 0x0009e2000e101d46 */
[----:B--2---:R-:W-:Y:S04]  /*b3a0*/  @P0 IADD3 R2, P6, R0, R10, RZ ;  /* 0x0000000a00020210 */ /* 0x004fe80007fde0ff */
[----:B------:R-:W-:Y:S05]  /*b3b0*/  @P0 IADD3.X R3, R4, R218, RZ, P6, !PT ;  /* 0x000000da04030210 */ /* 0x000fea00037fe4ff */
[----:B------:R4:W-:Y:S01]  /*b3c0*/  @P0 LDGSTS.E.BYPASS.LTC128B.128 [R194+0x5480], [R2.64], !P3 ;  /* 0x0548000002c20fae */ /* 0x0009e2000d901d46 */
[----:B------:R-:W-:Y:S01]  /*b3d0*/  ISETP.GE.AND P0, PT, R5, 0x21, PT ;  /* 0x000000210500780c */ /* 0x000fe20003f06270 */
[----:B------:R-:W-:-:S06]  /*b3e0*/  BRA.DIV ~URZ, `(.L_x_1404) ;  /* 0x000098727f007947 */ /* 0x000fcc000b800000 */
[----:B------:R2:W1:Y:S04]  /*b3f0*/  SHFL.IDX PT, R4, R8, 0x1, 0x1c1f ;  /* 0x003c1f0008047f89 */ /* 0x00046800000e0000 */
[----:B------:R2:W3:Y:S02]  /*b400*/  SHFL.IDX PT, R0, R9, 0x1, 0x1c1f ;  /* 0x003c1f0009007f89 */ /* 0x0004e400000e0000 */
.L_x_1506:
[----:B----4-:R-:W-:Y:S02]  /*b410*/  IMAD.SHL.U32 R2, R210, 0x2, RZ ;  /* 0x00000002d2027824 */ /* 0x010fe400078e00ff */
[----:B------:R-:W-:Y:S02]  /*b420*/  IMAD.SHL.U32 R6, R232, 0x2, RZ ;  /* 0x00000002e8067824 */ /* 0x000fe400078e00ff */
[----:B------:R-:W-:Y:S01]  /*b430*/  IMAD.SHL.U32 R5, R233, 0x2, RZ ;  /* 0x00000002e9057824 */ /* 0x000fe200078e00ff */
[----:B---3--:R-:W-:Y:S04]  /*b440*/  @P0 IADD3 R2, P6, R0, R2, RZ ;  /* 0x0000000200020210 */ /* 0x008fe80007fde0ff */
[----:B-1----:R-:W-:Y:S05]  /*b450*/  @P0 IADD3.X R3, R4, R219, RZ, P6, !PT ;  /* 0x000000db04030210 */ /* 0x002fea00037fe4ff */
[----:B------:R-:W-:Y:S01]  /*b460*/  @!PT LDS RZ, [RZ] ;  /* 0x00000000fffff984 */ /* 0x000fe20000000800 */
[----:B------:R-:W-:Y:S01]  /*b470*/  @!PT LDS RZ, [RZ] ;  /* 0x00000000fffff984 */ /* 0x000fe20000000800 */
[----:B------:R-:W-:Y:S01]  /*b480*/  @!PT LDS RZ, [RZ] ;  /* 0x00000000fffff984 */ /* 0x000fe20000000800 */
[----:B------:R1:W-:Y:S01]  /*b490*/  @P0 LDGSTS.E.BYPASS.LTC128B.128 [R194+0x4480], [R2.64], !P5 ;  /* 0x0448000002c20fae */ /* 0x0003e2000e901d46 */
[----:B------:R-:W-:Y:S04]  /*b4a0*/  @P0 IADD3 R6, P5, R0, R6, RZ ;  /* 0x0000000600060210 */ /* 0x000fe80007fbe0ff */
[----:B------:R-:W-:Y:S05]  /*b4b0*/  @P0 IADD3.X R7, R4, R217, RZ, P5, !PT ;  /* 0x000000d904070210 */ /* 0x000fea0002ffe4ff */
[----:B------:R3:W-:Y:S01]  /*b4c0*/  @P0 LDGSTS.E.BYPASS.LTC128B.128 [R194+0x5080], [R6.64], !P4 ;  /* 0x0508000006c20fae */ /* 0x0007e2000e101d46 */
[----:B-1----:R-:W-:Y:S05]  /*b4d0*/  @P0 IADD3 R2, P5, R0, R5, RZ ;  /* 0x0000000500020210 */ /* 0x002fea0007fbe0ff */
[----:B------:R-:W-:Y:S05]  /*b4e0*/  @P0 IMAD.X R3, R4, 0x1, R218, P5 ;  /* 0x0000000104030824 */ /* 0x000fea00028e06da */
[----:B------:R3:W-:Y:S03]  /*b4f0*/  @P0 LDGSTS.E.BYPASS.LTC128B.128 [R194+0x5c80], [R2.64], !P3 ;  /* 0x05c8000002c20fae */ /* 0x0007e6000d901d46 */
.L_x_1401:
[----:B--234-:R-:W-:Y:S05]  /*b500*/  BSYNC B0 ;  /* 0x0000000000007941 */ /* 0x01cfea0003800000 */
.L_x_1400:
        /* <DEDUP_REMOVED lines=51> */
.L_x_1507:
        /* <DEDUP_REMOVED lines=15> */
.L_x_1508:
[----:B--2---:R-:W-:Y:S01]  /*b930*/  FMNMX.FTZ R102, R0, R4, !PT ;  /* 0x0000000400667209 */ /* 0x004fe20007810000 */
[C---:B------:R-:W-:Y:S01]  /*b940*/  FADD.FTZ R0, -R105.reuse, R100 ;  /* 0x0000006469007221 */ /* 0x040fe20000010100 */
[----:B------:R-:W-:Y:S01]  /*b950*/  WARPSYNC 0xffffffff ;  /* 0xffffffff00007948 */ /* 0x000fe20003800000 */
[----:B------:R-:W-:Y:S01]  /*b960*/  FMUL.FTZ R2, R105, c[0x0][0x2d0] ;  /* 0x0000b40069027a20 */ /* 0x000fe20000410000 */
[----:B------:R-:W-:Y:S01]  /*b970*/  LDSM.16.MT88.4 R36, [R182] ;  /* 0x00000000b624783b */ /* 0x000fe20000004200 */
[----:B------:R-:W-:Y:S01]  /*b980*/  FMUL.FTZ R0, R0, c[0x0][0x2d0] ;  /* 0x0000b40000007a20 */ /* 0x000fe20000410000 */
[----:B------:R-:W-:Y:S01]  /*b990*/  ISETP.GT.AND P0, PT, R203, R234, PT ;  /* 0x000000eacb00720c */ /* 0x000fe20003f04270 */
[--C-:B------:R-:W-:Y:S02]  /*b9a0*/  FFMA.FTZ R3, R177, c[0x0][0x2d0], -R2.reuse ;  /* 0x0000b400b1037a23 */ /* 0x100fe40000010802 */
[----:B------:R2:W-:Y:S01]  /*b9b0*/  MUFU.EX2 R100, R0 ;  /* 0x0000000000647308 */ /* 0x0005e20000000800 */
[--C-:B------:R-:W-:Y:S02]  /*b9c0*/  FFMA.FTZ R213, R12, c[0x0][0x2d0], -R2.reuse ;  /* 0x0000b4000cd57a23 */ /* 0x100fe40000010802 */
[--C-:B-1----:R-:W-:Y:S02]  /*b9d0*/  FFMA.FTZ R4, R178, c[0x0][0x2d0], -R2.reuse ;  /* 0x0000b400b2047a23 */ /* 0x102fe40000010802 */
        /* <DEDUP_REMOVED lines=9> */
[----:B------:R3:W4:Y:S01]  /*ba70*/  MUFU.EX2 R13, R4 ;  /* 0x00000004000d7308 */ /* 0x0007220000000800 */
[----:B------:R-:W-:Y:S02]  /*ba80*/  FFMA.FTZ R215, R19, c[0x0][0x2d0], -R2 ;  /* 0x0000b40013d77a23 */ /* 0x000fe40000010802 */
[----:B--2---:R-:W-:Y:S04]  /*ba90*/  FMUL.FTZ R0, R104, c[0x0][0x2d0] ;  /* 0x0000b40068007a20 */ /* 0x004fe80000410000 */
        /* <DEDUP_REMOVED lines=15> */
[C---:B------:R-:W-:Y:S02]  /*bb90*/  FADD.FTZ R0, -R103.reuse, R106 ;  /* 0x0000006a67007221 */ /* 0x040fe40000010100 */
[----:B-1----:R-:W-:Y:S02]  /*bba0*/  FMUL.FTZ R3, R103, c[0x0][0x2d0] ;  /* 0x0000b40067037a20 */ /* 0x002fe40000410000 */
[----:B------:R-:W-:Y:S02]  /*bbb0*/  FMUL.FTZ R0, R0, c[0x0][0x2d0] ;  /* 0x0000b40000007a20 */ /* 0x000fe40000410000 */
[--C-:B---3--:R-:W-:Y:S02]  /*bbc0*/  FFMA.FTZ R4, R198, c[0x0][0x2d0], -R3.reuse ;  /* 0x0000b400c6047a23 */ /* 0x108fe40000010803 */
        /* <DEDUP_REMOVED lines=14> */
[----:B-1----:R-:W-:Y:S02]  /*bcb0*/  FADD.FTZ R0, -R104, R107 ;  /* 0x0000006b68007221 */ /* 0x002fe40000010100 */
[----:B------:R-:W-:Y:S02]  /*bcc0*/  FMUL.FTZ R107, R102, c[0x0][0x2d0] ;  /* 0x0000b400666b7a20 */ /* 0x000fe40000410000 */
[----:B------:R-:W-:Y:S05]  /*bcd0*/  FMUL.FTZ R0, R0, c[0x0][0x2d0] ;  /* 0x0000b40000007a20 */ /* 0x000fea0000410000 */
[----:B------:R-:W-:Y:S10]  /*bce0*/  MUFU.EX2 R20, R5 ;  /* 0x0000000500147308 */ /* 0x000ff40000000800 */
[----:B------:R1:W-:Y:S10]  /*bcf0*/  MUFU.EX2 R3, R0 ;  /* 0x0000000000037308 */ /* 0x0003f40000000800 */
[----:B------:R-:W-:Y:S10]  /*bd00*/  MUFU.EX2 R18, R9 ;  /* 0x0000000900127308 */ /* 0x000ff40000000800 */
[----:B------:R-:W-:Y:S01]  /*bd10*/  MUFU.EX2 R17, R8 ;  /* 0x0000000800117308 */ /* 0x000fe20000000800 */
[----:B-1----:R-:W-:Y:S02]  /*bd20*/  FADD.FTZ R0, -R102, R101 ;  /* 0x0000006566007221 */ /* 0x002fe40000010100 */
[----:B------:R-:W-:Y:S02]  /*bd30*/  FFMA.FTZ R101, R169, c[0x0][0x2d0], -R107 ;  /* 0x0000b400a9657a23 */ /* 0x000fe4000001086b */
[----:B------:R-:W-:Y:S05]  /*bd40*/  FMUL.FTZ R0, R0, c[0x0][0x2d0] ;  /* 0x0000b40000007a20 */ /* 0x000fea0000410000 */
[----:B------:R-:W-:Y:S10]  /*bd50*/  MUFU.EX2 R198, R19 ;  /* 0x0000001300c67308 */ /* 0x000ff40000000800 */
[----:B------:R-:W1:Y:S10]  /*bd60*/  MUFU.EX2 R0, R0 ;  /* 0x0000000000007308 */ /* 0x000e740000000800 */
[----:B------:R-:W-:Y:S10]  /*bd70*/  MUFU.EX2 R227, R174 ;  /* 0x000000ae00e37308 */ /* 0x000ff40000000800 */
[----:B------:R-:W-:Y:S10]  /*bd80*/  MUFU.EX2 R226, R164 ;  /* 0x000000a400e27308 */ /* 0x000ff40000000800 */
[----:B------:R-:W-:Y:S10]  /*bd90*/  MUFU.EX2 R169, R212 ;  /* 0x000000d400a97308 */ /* 0x000ff40000000800 */
[----:B------:R-:W-:Y:S10]  /*bda0*/  MUFU.EX2 R174, R211 ;  /* 0x000000d300ae7308 */ /* 0x000ff40000000800 */
[----:B------:R-:W-:Y:S01]  /*bdb0*/  MUFU.EX2 R179, R179 ;  /* 0x000000b300b37308 */ /* 0x000fe20000000800 */
[----:B----4-:R-:W-:Y:S01]  /*bdc0*/  FFMA.FTZ R4, R100, R230, R13 ;  /* 0x000000e664047223 */ /* 0x010fe2000001000d */
[----:B------:R-:W-:Y:S01]  /*bdd0*/  F2FP.PACK_AB R156, R12, R13 ;  /* 0x0000000d0c9c723e */ /* 0x000fe200000000ff */
[----:B-1----:R-:W-:Y:S01]  /*bde0*/  FMUL.FTZ R15, R0, R127 ;  /* 0x0000007f000f7220 */ /* 0x002fe20000410000 */
[----:B------:R-:W-:Y:S01]  /*bdf0*/  F2FP.PACK_AB R157, R17, R18 ;  /* 0x00000012119d723e */ /* 0x000fe200000000ff */
[----:B------:R-:W-:Y:S01]  /*be00*/  FADD.FTZ R16, R12, R4 ;  /* 0x000000040c107221 */ /* 0x000fe20000010000 */
[----:B------:R-:W-:Y:S01]  /*be10*/  F2FP.PACK_AB R158, R221, R32 ;  /* 0x00000020dd9e723e */ /* 0x000fe200000000ff */
[--C-:B------:R-:W-:Y:S01]  /*be20*/  FFMA.FTZ R4, R197, c[0x0][0x2d0], -R107.reuse ;  /* 0x0000b400c5047a23 */ /* 0x100fe2000001086b */
[----:B------:R-:W-:Y:S01]  /*be30*/  F2FP.PACK_AB R159, R222, R220 ;  /* 0x000000dcde9f723e */ /* 0x000fe200000000ff */
[C---:B------:R-:W-:Y:S02]  /*be40*/  FMUL.FTZ R26, R0.reuse, R122 ;  /* 0x0000007a001a7220 */ /* 0x040fe40000410000 */
[----:B------:R1:W2:Y:S01]  /*be50*/  MUFU.EX2 R7, R4 ;  /* 0x0000000400077308 */ /* 0x0002a20000000800 */
        /* <DEDUP_REMOVED lines=12> */
[----:B-1----:R-:W-:Y:S02]  /*bf20*/  FFMA.FTZ R4, R199, c[0x0][0x2d0], -R107 ;  /* 0x0000b400c7047a23 */ /* 0x002fe4000001086b */
[----:B------:R1:W3:Y:S01]  /*bf30*/  MUFU.EX2 R199, R14 ;  /* 0x0000000e00c77308 */ /* 0x0002e20000000800 */
[C---:B------:R-:W-:Y:S02]  /*bf40*/  FMUL.FTZ R74, R0.reuse, R74 ;  /* 0x0000004a004a7220 */ /* 0x040fe40000410000 */
[C---:B------:R-:W-:Y:S02]  /*bf50*/  FMUL.FTZ R75, R0.reuse, R75 ;  /* 0x0000004b004b7220 */ /* 0x040fe40000410000 */
[C---:B------:R-:W-:Y:S02]  /*bf60*/  FMUL.FTZ R78, R0.reuse, R78 ;  /* 0x0000004e004e7220 */ /* 0x040fe40000410000 */
[C---:B------:R-:W-:Y:S02]  /*bf70*/  FMUL.FTZ R79, R0.reuse, R79 ;  /* 0x0000004f004f7220 */ /* 0x040fe40000410000 */
[C---:B------:R-:W-:Y:S02]  /*bf80*/  FMUL.FTZ R11, R0.reuse, R131 ;  /* 0x00000083000b7220 */ /* 0x040fe40000410000 */
[C---:B--2---:R-:W-:Y:S02]  /*bf90*/  FFMA.FTZ R5, R0.reuse, R225, R7 ;  /* 0x000000e100057223 */ /* 0x044fe40000010007 */
[C---:B------:R-:W-:Y:S01]  /*bfa0*/  FMUL.FTZ R90, R0.reuse, R90 ;  /* 0x0000005a005a7220 */ /* 0x040fe20000410000 */
[----:B------:R-:W-:Y:S01]  /*bfb0*/  MUFU.EX2 R225, R162 ;  /* 0x000000a200e17308 */ /* 0x000fe20000000800 */
[C---:B------:R-:W-:Y:S02]  /*bfc0*/  FMUL.FTZ R91, R0.reuse, R91 ;  /* 0x0000005b005b7220 */ /* 0x040fe40000410000 */
[C---:B------:R-:W-:Y:S02]  /*bfd0*/  FMUL.FTZ R94, R0.reuse, R94 ;  /* 0x0000005e005e7220 */ /* 0x040fe40000410000 */
[----:B------:R-:W-:Y:S02]  /*bfe0*/  FMUL.FTZ R95, R0, R95 ;  /* 0x0000005f005f7220 */ /* 0x000fe40000410000 */
[C---:B------:R-:W-:Y:S02]  /*bff0*/  FFMA.FTZ R6, R2.reuse, R224, R21 ;  /* 0x000000e002067223 */ /* 0x040fe40000010015 */
[----:B------:R-:W-:Y:S01]  /*c000*/  FMUL.FTZ R44, R2, R108 ;  /* 0x0000006c022c7220 */ /* 0x000fe20000410000 */
[----:B------:R-:W-:Y:S01]  /*c010*/  F2FP.PACK_AB R108, R20, R21 ;  /* 0x00000015146c723e */ /* 0x000fe200000000ff */
[----:B-1----:R-:W-:Y:S01]  /*c020*/  FMUL.FTZ R14, R0, R126 ;  /* 0x0000007e000e7220 */ /* 0x002fe20000410000 */
[----:B---3--:R-:W-:Y:S01]  /*c030*/  F2FP.PACK_AB R110, R198, R199 ;  /* 0x000000c7c66e723e */ /* 0x008fe200000000ff */
[--C-:B------:R-:W-:Y:S01]  /*c040*/  FFMA.FTZ R0, R202, c[0x0][0x2d0], -R107.reuse ;  /* 0x0000b400ca007a23 */ /* 0x100fe2000001086b */
[----:B------:R-:W-:Y:S01]  /*c050*/  MUFU.EX2 R224, R177 ;  /* 0x000000b100e07308 */ /* 0x000fe20000000800 */
[----:B------:R-:W-:Y:S02]  /*c060*/  FADD.FTZ R130, R20, R6 ;  /* 0x0000000614827221 */ /* 0x000fe40000010000 */
[----:B------:R-:W1:Y:S01]  /*c070*/  LDSM.16.MT88.4 R20, [R181] ;  /* 0x00000000b514783b */ /* 0x000e620000004200 */
[C---:B------:R-:W-:Y:S02]  /*c080*/  FMUL.FTZ R12, R2.reuse, R124 ;  /* 0x0000007c020c7220 */ /* 0x040fe40000410000 */
[C---:B------:R-:W-:Y:S02]  /*c090*/  FMUL.FTZ R13, R2.reuse, R125 ;  /* 0x0000007d020d7220 */ /* 0x040fe40000410000 */
[C---:B------:R-:W-:Y:S02]  /*c0a0*/  FMUL.FTZ R24, R2.reuse, R120 ;  /* 0x0000007802187220 */ /* 0x040fe40000410000 */
[----:B------:R2:W-:Y:S01]  /*c0b0*/  MUFU.EX2 R196, R0 ;  /* 0x0000000000c47308 */ /* 0x0005e20000000800 */
[C---:B------:R-:W-:Y:S01]  /*c0c0*/  FMUL.FTZ R25, R2.reuse, R121 ;  /* 0x0000007902197220 */ /* 0x040fe20000410000 */
[----:B------:R-:W-:Y:S01]  /*c0d0*/  LDSM.16.MT88.4 R124, [R181+0x1000] ;  /* 0x00100000b57c783b */ /* 0x000fe20000004200 */
[C---:B------:R-:W-:Y:S02]  /*c0e0*/  FMUL.FTZ R28, R2.reuse, R116 ;  /* 0x00000074021c7220 */ /* 0x040fe40000410000 */
[C---:B------:R-:W-:Y:S02]  /*c0f0*/  FMUL.FTZ R29, R2.reuse, R117 ;  /* 0x00000075021d7220 */ /* 0x040fe40000410000 */
[C---:B------:R-:W-:Y:S02]  /*c100*/  FMUL.FTZ R40, R2.reuse, R112 ;  /* 0x0000007002287220 */ /* 0x040fe40000410000 */
[C---:B------:R-:W-:Y:S01]  /*c110*/  FMUL.FTZ R41, R2.reuse, R113 ;  /* 0x0000007102297220 */ /* 0x040fe20000410000 */
[----:B------:R-:W-:Y:S01]  /*c120*/  LDSM.16.MT88.4 R116, [R181+0x400] ;  /* 0x00040000b574783b */ /* 0x000fe20000004200 */
[C---:B------:R-:W-:Y:S01]  /*c130*/  FMUL.FTZ R45, R2.reuse, R109 ;  /* 0x0000006d022d7220 */ /* 0x040fe20000410000 */
[----:B------:R-:W-:Y:S01]  /*c140*/  MUFU.EX2 R177, R195 ;  /* 0x000000c300b17308 */ /* 0x000fe20000000800 */
[C---:B------:R-:W-:Y:S02]  /*c150*/  FMUL.FTZ R56, R2.reuse, R56 ;  /* 0x0000003802387220 */ /* 0x040fe40000410000 */
[C---:B------:R-:W-:Y:S02]  /*c160*/  FMUL.FTZ R57, R2.reuse, R57 ;  /* 0x0000003902397220 */ /* 0x040fe40000410000 */
[C---:B------:R-:W-:Y:S01]  /*c170*/  FMUL.FTZ R60, R2.reuse, R60 ;  /* 0x0000003c023c7220 */ /* 0x040fe20000410000 */
[----:B------:R-:W3:Y:S01]  /*c180*/  LDSM.16.MT88.4 R112, [R181+0xc00] ;  /* 0x000c0000b570783b */ /* 0x000ee20000004200 */
[C---:B------:R-:W-:Y:S02]  /*c190*/  FMUL.FTZ R61, R2.reuse, R61 ;  /* 0x0000003d023d7220 */ /* 0x040fe40000410000 */
[C---:B------:R-:W-:Y:S02]  /*c1a0*/  FMUL.FTZ R72, R2.reuse, R72 ;  /* 0x0000004802487220 */ /* 0x040fe40000410000 */
[C---:B------:R-:W-:Y:S02]  /*c1b0*/  FMUL.FTZ R73, R2.reuse, R73 ;  /* 0x0000004902497220 */ /* 0x040fe40000410000 */
[C---:B------:R-:W-:Y:S01]  /*c1c0*/  FMUL.FTZ R76, R2.reuse, R76 ;  /* 0x0000004c024c7220 */ /* 0x040fe20000410000 */
[----:B------:R-:W-:Y:S01]  /*c1d0*/  LDSM.16.MT88.4 R120, [R182+0x400] ;  /* 0x00040000b678783b */ /* 0x000fe20000004200 */
[C---:B------:R-:W-:Y:S02]  /*c1e0*/  FMUL.FTZ R77, R2.reuse, R77 ;  /* 0x0000004d024d7220 */ /* 0x040fe40000410000 */
[C---:B------:R-:W-:Y:S02]  /*c1f0*/  FMUL.FTZ R8, R2.reuse, R128 ;  /* 0x0000008002087220 */ /* 0x040fe40000410000 */
[C---:B------:R-:W-:Y:S02]  /*c200*/  FMUL.FTZ R9, R2.reuse, R129 ;  /* 0x0000008102097220 */ /* 0x040fe40000410000 */
[C---:B------:R-:W-:Y:S02]  /*c210*/  FMUL.FTZ R88, R2.reuse, R88 ;  /* 0x0000005802587220 */ /* 0x040fe40000410000 */
[C---:B------:R-:W-:Y:S02]  /*c220*/  FMUL.FTZ R89, R2.reuse, R89 ;  /* 0x0000005902597220 */ /* 0x040fe40000410000 */
[C---:B------:R-:W-:Y:S02]  /*c230*/  FMUL.FTZ R92, R2.reuse, R92 ;  /* 0x0000005c025c7220 */ /* 0x040fe40000410000 */
[----:B------:R-:W-:Y:S02]  /*c240*/  FMUL.FTZ R93, R2, R93 ;  /* 0x0000005d025d7220 */ /* 0x000fe40000410000 */
[----:B------:R-:W-:Y:S02]  /*c250*/  FFMA.FTZ R2, R3, R223, R18 ;  /* 0x000000df03027223 */ /* 0x000fe40000010012 */
[----:B--2---:R-:W-:Y:S01]  /*c260*/  FFMA.FTZ R0, R201, c[0x0][0x2d0], -R107 ;  /* 0x0000b400c9007a23 */ /* 0x004fe2000001086b */
[----:B------:R-:W-:Y:S01]  /*c270*/  MUFU.EX2 R223, R166 ;  /* 0x000000a600df7308 */ /* 0x000fe20000000800 */
[----:B------:R-:W-:Y:S02]  /*c280*/  FADD.FTZ R165, R17, R2 ;  /* 0x0000000211a57221 */ /* 0x000fe40000010000 */
[C---:B------:R-:W-:Y:S02]  /*c290*/  FMUL.FTZ R6, R3.reuse, R134 ;  /* 0x0000008603067220 */ /* 0x040fe40000410000 */
[----:B------:R-:W-:Y:S02]  /*c2a0*/  FMUL.FTZ R17, R100, R137 ;  /* 0x0000008964117220 */ /* 0x000fe40000410000 */
[C---:B------:R-:W-:Y:S02]  /*c2b0*/  FMUL.FTZ R18, R3.reuse, R138 ;  /* 0x0000008a03127220 */ /* 0x040fe40000410000 */
[C---:B------:R-:W-:Y:S01]  /*c2c0*/  FMUL.FTZ R19, R3.reuse, R139 ;  /* 0x0000008b03137220 */ /* 0x040fe20000410000 */
[----:B------:R-:W2:Y:S01]  /*c2d0*/  MUFU.EX2 R2, R4 ;  /* 0x0000000400027308 */ /* 0x000ea20000000800 */
[----:B------:R-:W-:Y:S02]  /*c2e0*/  FADD.FTZ R129, R32, R16 ;  /* 0x0000001020817221 */ /* 0x000fe40000010000 */
[C---:B------:R-:W-:Y:S02]  /*c2f0*/  FMUL.FTZ R16, R100.reuse, R136 ;  /* 0x0000008864107220 */ /* 0x040fe40000410000 */
[C---:B------:R-:W-:Y:S01]  /*c300*/  FMUL.FTZ R32, R100.reuse, R144 ;  /* 0x0000009064207220 */ /* 0x040fe20000410000 */
[----:B------:R-:W-:Y:S01]  /*c310*/  LDSM.16.MT88.4 R136, [R181+0x800] ;  /* 0x00080000b588783b */ /* 0x000fe20000004200 */
[C---:B------:R-:W-:Y:S02]  /*c320*/  FMUL.FTZ R33, R100.reuse, R145 ;  /* 0x0000009164217220 */ /* 0x040fe40000410000 */
[C---:B------:R-:W-:Y:S01]  /*c330*/  FMUL.FTZ R34, R3.reuse, R146 ;  /* 0x0000009203227220 */ /* 0x040fe20000410000 */
[----:B------:R-:W4:Y:S01]  /*c340*/  MUFU.EX2 R197, R0 ;  /* 0x0000000000c57308 */ /* 0x000f220000000800 */
[C---:B------:R-:W-:Y:S02]  /*c350*/  FMUL.FTZ R35, R3.reuse, R147 ;  /* 0x0000009303237220 */ /* 0x040fe40000410000 */
[C---:B------:R-:W-:Y:S01]  /*c360*/  FMUL.FTZ R48, R100.reuse, R152 ;  /* 0x0000009864307220 */ /* 0x040fe20000410000 */
[----:B------:R-:W-:Y:S01]  /*c370*/  LDSM.16.MT88.4 R144, [R182+0x800] ;  /* 0x00080000b690783b */ /* 0x000fe20000004200 */
[C---:B------:R-:W-:Y:S02]  /*c380*/  FMUL.FTZ R49, R100.reuse, R153 ;  /* 0x0000009964317220 */ /* 0x040fe40000410000 */
[C---:B------:R-:W-:Y:S02]  /*c390*/  FMUL.FTZ R50, R3.reuse, R154 ;  /* 0x0000009a03327220 */ /* 0x040fe40000410000 */
[C---:B------:R-:W-:Y:S01]  /*c3a0*/  FMUL.FTZ R51, R3.reuse, R155 ;  /* 0x0000009b03337220 */ /* 0x040fe20000410000 */
[----:B------:R-:W-:Y:S01]  /*c3b0*/  MUFU.EX2 R134, R172 ;  /* 0x000000ac00867308 */ /* 0x000fe20000000800 */
[C---:B------:R-:W-:Y:S01]  /*c3c0*/  FMUL.FTZ R52, R100.reuse, R52 ;  /* 0x0000003464347220 */ /* 0x040fe20000410000 */
[----:B------:R-:W-:Y:S01]  /*c3d0*/  LDSM.16.MT88.4 R152, [R181+0x1400] ;  /* 0x00140000b598783b */ /* 0x000fe20000004200 */
[----:B------:R-:W-:Y:S01]  /*c3e0*/  FMUL.FTZ R53, R100, R53 ;  /* 0x0000003564357220 */ /* 0x000fe20000410000 */
[C---:B--2---:R-:W-:Y:S01]  /*c3f0*/  F2FP.PACK_AB R109, R2.reuse, R7 ;  /* 0x00000007026d723e */ /* 0x044fe200000000ff */
[----:B------:R-:W-:Y:S02]  /*c400*/  FADD.FTZ R128, R2, R5 ;  /* 0x0000000502807221 */ /* 0x000fe40000010000 */
[C---:B------:R-:W-:Y:S02]  /*c410*/  FMUL.FTZ R4, R100.reuse, R132 ;  /* 0x0000008464047220 */ /* 0x040fe40000410000 */
[C---:B------:R-:W-:Y:S01]  /*c420*/  FMUL.FTZ R5, R100.reuse, R133 ;  /* 0x0000008564057220 */ /* 0x040fe20000410000 */
[----:B------:R-:W-:Y:S01]  /*c430*/  MUFU.EX2 R172, R167 ;  /* 0x000000a700ac7308 */ /* 0x000fe20000000800 */
[C---:B------:R-:W-:Y:S02]  /*c440*/  FMUL.FTZ R7, R3.reuse, R135 ;  /* 0x0000008703077220 */ /* 0x040fe40000410000 */
[----:B------:R-:W-:Y:S01]  /*c450*/  FMUL.FTZ R54, R3, R54 ;  /* 0x0000003603367220 */ /* 0x000fe20000410000 */
[----:B----4-:R-:W-:Y:S01]  /*c460*/  F2FP.PACK_AB R111, R197, R196 ;  /* 0x000000c4c56f723e */ /* 0x010fe200000000ff */
[C---:B------:R-:W-:Y:S02]  /*c470*/  FMUL.FTZ R55, R3.reuse, R55 ;  /* 0x0000003703377220 */ /* 0x040fe40000410000 */
[C---:B------:R-:W-:Y:S01]  /*c480*/  FMUL.FTZ R64, R100.reuse, R64 ;  /* 0x0000004064407220 */ /* 0x040fe20000410000 */
[-C--:B-1----:R-:W-:Y:S02]  /*c490*/  HMMA.16816.F32 R4, R156, R20.reuse, R4 ;  /* 0x000000149c04723c */ /* 0x082fe40000001804 */
[----:B------:R-:W-:Y:S03]  /*c4a0*/  MUFU.EX2 R135, R209 ;  /* 0x000000d100877308 */ /* 0x000fe60000000800 */
[C---:B------:R-:W-:Y:S02]  /*c4b0*/  FMUL.FTZ R65, R100.reuse, R65 ;  /* 0x0000004164417220 */ /* 0x040fe40000410000 */
[C---:B------:R-:W-:Y:S01]  /*c4c0*/  FMUL.FTZ R66, R3.reuse, R66 ;  /* 0x0000004203427220 */ /* 0x040fe20000410000 */
[C---:B------:R-:W-:Y:S04]  /*c4d0*/  HMMA.16816.F32 R8, R108.reuse, R20, R8 ;  /* 0x000000146c08723c */ /* 0x040fe80000001808 */
[C---:B------:R-:W-:Y:S01]  /*c4e0*/  FMUL.FTZ R67, R3.reuse, R67 ;  /* 0x0000004303437220 */ /* 0x040fe20000410000 */
[----:B------:R-:W-:Y:S01]  /*c4f0*/  MUFU.EX2 R133, R161 ;  /* 0x000000a100857308 */ /* 0x000fe20000000800 */
[C---:B------:R-:W-:Y:S02]  /*c500*/  FMUL.FTZ R68, R100.reuse, R68 ;  /* 0x0000004464447220 */ /* 0x040fe40000410000 */
[-C--:B------:R-:W-:Y:S04]  /*c510*/  HMMA.16816.F32 R12, R108, R22.reuse, R12 ;  /* 0x000000166c0c723c */ /* 0x080fe8000000180c */
[C---:B------:R-:W-:Y:S02]  /*c520*/  FMUL.FTZ R69, R100.reuse, R69 ;  /* 0x0000004564457220 */ /* 0x040fe40000410000 */
[C---:B------:R-:W-:Y:S01]  /*c530*/  FMUL.FTZ R70, R3.reuse, R70 ;  /* 0x0000004603467220 */ /* 0x040fe20000410000 */
        /* <DEDUP_REMOVED lines=9> */
[----:B------:R-:W-:Y:S01]  /*c5d0*/  FMUL.FTZ R81, R100, R81 ;  /* 0x0000005164517220 */ /* 0x000fe20000410000 */
[-C--:B------:R-:W-:Y:S01]  /*c5e0*/  HMMA.16816.F32 R20, R156, R36.reuse, R20 ;  /* 0x000000249c14723c */ /* 0x080fe20000001814 */
[----:B------:R-:W-:Y:S02]  /*c5f0*/  MUFU.EX2 R142, R170 ;  /* 0x000000aa008e7308 */ /* 0x000fe40000000800 */
[C---:B------:R-:W-:Y:S02]  /*c600*/  FMUL.FTZ R82, R3.reuse, R82 ;  /* 0x0000005203527220 */ /* 0x040fe40000410000 */
[----:B------:R-:W-:Y:S02]  /*c610*/  FMUL.FTZ R83, R3, R83 ;  /* 0x0000005303537220 */ /* 0x000fe40000410000 */
[----:B------:R-:W-:Y:S01]  /*c620*/  FADD.FTZ R2, R199, R130 ;  /* 0x00000082c7027221 */ /* 0x000fe20000010000 */
[C---:B------:R-:W-:Y:S03]  /*c630*/  HMMA.16816.F32 R24, R108.reuse, R36, R24 ;  /* 0x000000246c18723c */ /* 0x040fe60000001818 */
[----:B------:R-:W-:Y:S01]  /*c640*/  MUFU.EX2 R141, R160 ;  /* 0x000000a0008d7308 */ /* 0x000fe20000000800 */
[----:B------:R-:W-:Y:S02]  /*c650*/  FADD.FTZ R129, R221, R129 ;  /* 0x00000081dd817221 */ /* 0x000fe40000010000 */
[--C-:B------:R-:W-:Y:S02]  /*c660*/  FFMA.FTZ R0, R206, c[0x0][0x2d0], -R107.reuse ;  /* 0x0000b400ce007a23 */ /* 0x100fe4000001086b */
[-C--:B------:R-:W-:Y:S04]  /*c670*/  HMMA.16816.F32 R28, R108, R38.reuse, R28 ;  /* 0x000000266c1c723c */ /* 0x080fe8000000181c */
[C---:B------:R-:W-:Y:S01]  /*c680*/  FMUL.FTZ R36, R100.reuse, R148 ;  /* 0x0000009464247220 */ /* 0x040fe20000410000 */
[----:B------:R1:W-:Y:S01]  /*c690*/  MUFU.EX2 R131, R0 ;  /* 0x0000000000837308 */ /* 0x0003e20000000800 */
[C---:B------:R-:W-:Y:S02]  /*c6a0*/  FMUL.FTZ R37, R100.reuse, R149 ;  /* 0x0000009564257220 */ /* 0x040fe40000410000 */
[C---:B------:R-:W-:Y:S04]  /*c6b0*/  HMMA.16816.F32 R32, R156.reuse, R38, R32 ;  /* 0x000000269c20723c */ /* 0x040fe80000001820 */
[C---:B------:R-:W-:Y:S02]  /*c6c0*/  FMUL.FTZ R96, R100.reuse, R96 ;  /* 0x0000006064607220 */ /* 0x040fe40000410000 */
[C---:B------:R-:W-:Y:S01]  /*c6d0*/  FMUL.FTZ R97, R100.reuse, R97 ;  /* 0x0000006164617220 */ /* 0x040fe20000410000 */
[----:B------:R-:W-:Y:S01]  /*c6e0*/  MUFU.EX2 R170, R216 ;  /* 0x000000d800aa7308 */ /* 0x000fe20000000800 */
[C---:B------:R-:W-:Y:S04]  /*c6f0*/  FMUL.FTZ R38, R3.reuse, R150 ;  /* 0x0000009603267220 */ /* 0x040fe80000410000 */
[C---:B------:R-:W-:Y:S02]  /*c700*/  FMUL.FTZ R39, R3.reuse, R151 ;  /* 0x0000009703277220 */ /* 0x040fe40000410000 */
[C---:B------:R-:W-:Y:S02]  /*c710*/  FMUL.FTZ R98, R3.reuse, R98 ;  /* 0x0000006203627220 */ /* 0x040fe40000410000 */
[----:B------:R-:W-:Y:S01]  /*c720*/  FMUL.FTZ R99, R3, R99 ;  /* 0x0000006303637220 */ /* 0x000fe20000410000 */
[----:B------:R-:W-:Y:S01]  /*c730*/  MUFU.EX2 R178, R215 ;  /* 0x000000d700b27308 */ /* 0x000fe20000000800 */
[----:B------:R-:W-:Y:S01]  /*c740*/  FMUL.FTZ R84, R100, R84 ;  /* 0x0000005464547220 */ /* 0x000fe20000410000 */
[-C--:B---3--:R-:W-:Y:S03]  /*c750*/  HMMA.16816.F32 R36, R156, R112.reuse, R36 ;  /* 0x000000709c24723c */ /* 0x088fe60000001824 */
[--C-:B-1----:R-:W-:Y:S02]  /*c760*/  FFMA.FTZ R0, R208, c[0x0][0x2d0], -R107.reuse ;  /* 0x0000b400d0007a23 */ /* 0x102fe4000001086b */
[----:B------:R-:W-:Y:S02]  /*c770*/  FMUL.FTZ R85, R100, R85 ;  /* 0x0000005564557220 */ /* 0x000fe40000410000 */
[----:B------:R-:W-:Y:S01]  /*c780*/  FFMA.FTZ R100, R171, c[0x0][0x2d0], -R107 ;  /* 0x0000b400ab647a23 */ /* 0x000fe2000001086b */
[C---:B------:R-:W-:Y:S01]  /*c790*/  HMMA.16816.F32 R40, R108.reuse, R112, R40 ;  /* 0x000000706c28723c */ /* 0x040fe20000001828 */
[----:B------:R1:W-:Y:S03]  /*c7a0*/  MUFU.EX2 R132, R0 ;  /* 0x0000000000847308 */ /* 0x0003e60000000800 */
[C---:B------:R-:W-:Y:S02]  /*c7b0*/  FMUL.FTZ R86, R3.reuse, R86 ;  /* 0x0000005603567220 */ /* 0x040fe40000410000 */
[----:B------:R-:W-:Y:S02]  /*c7c0*/  FMUL.FTZ R87, R3, R87 ;  /* 0x0000005703577220 */ /* 0x000fe40000410000 */
[-C--:B------:R-:W-:Y:S03]  /*c7d0*/  HMMA.16816.F32 R44, R108, R114.reuse, R44 ;  /* 0x000000726c2c723c */ /* 0x080fe6000000182c */
[----:B------:R-:W-:Y:S01]  /*c7e0*/  MUFU.EX2 R166, R100 ;  /* 0x0000006400a67308 */ /* 0x000fe20000000800 */
[----:B------:R-:W-:Y:S02]  /*c7f0*/  FADD.FTZ R3, R220, R165 ;  /* 0x000000a5dc037221 */ /* 0x000fe40000010000 */
[--C-:B------:R-:W-:Y:S02]  /*c800*/  FFMA.FTZ R106, R168, c[0x0][0x2d0], -R107.reuse ;  /* 0x0000b400a86a7a23 */ /* 0x100fe4000001086b */
[C---:B------:R-:W-:Y:S01]  /*c810*/  HMMA.16816.F32 R48, R156.reuse, R114, R48 ;  /* 0x000000729c30723c */ /* 0x040fe20000001830 */
[----:B------:R-:W2:Y:S04]  /*c820*/  LDSM.16.MT88.4 R112, [R182+0xc00] ;  /* 0x000c0000b670783b */ /* 0x000ea80000004200 */
[----:B------:R-:W3:Y:S01]  /*c830*/  MUFU.EX2 R165, R101 ;  /* 0x0000006500a57308 */ /* 0x000ee20000000800 */
[--C-:B-1----:R-:W-:Y:S09]  /*c840*/  FFMA.FTZ R0, R205, c[0x0][0x2d0], -R107.reuse ;  /* 0x0000b400cd007a23 */ /* 0x102ff2000001086b */
[----:B------:R1:W-:Y:S10]  /*c850*/  MUFU.EX2 R202, R0 ;  /* 0x0000000000ca7308 */ /* 0x0003f40000000800 */
[----:B------:R-:W-:Y:S01]  /*c860*/  MUFU.EX2 R168, R175 ;  /* 0x000000af00a87308 */ /* 0x000fe20000000800 */
[----:B---3--:R-:W-:Y:S09]  /*c870*/  F2FP.PACK_AB R161, R165, R166 ;  /* 0x000000a6a5a1723e */ /* 0x008ff200000000ff */
[----:B------:R-:W3:Y:S01]  /*c880*/  MUFU.EX2 R171, R173 ;  /* 0x000000ad00ab7308 */ /* 0x000ee20000000800 */
[--C-:B-1----:R-:W-:Y:S01]  /*c890*/  FFMA.FTZ R0, R207, c[0x0][0x2d0], -R107.reuse ;  /* 0x0000b400cf007a23 */ /* 0x102fe2000001086b */
[-C--:B--2---:R-:W-:Y:S03]  /*c8a0*/  HMMA.16816.F32 R52, R156, R112.reuse, R52 ;  /* 0x000000709c34723c */ /* 0x084fe60000001834 */
[----:B------:R-:W-:Y:S05]  /*c8b0*/  FFMA.FTZ R107, R163, c[0x0][0x2d0], -R107 ;  /* 0x0000b400a36b7a23 */ /* 0x000fea000001086b */
[----:B------:R1:W-:Y:S01]  /*c8c0*/  MUFU.EX2 R201, R0 ;  /* 0x0000000000c97308 */ /* 0x0003e20000000800 */
[C---:B------:R-:W-:Y:S09]  /*c8d0*/  HMMA.16816.F32 R56, R108.reuse, R112, R56 ;  /* 0x000000706c38723c */ /* 0x040ff20000001838 */
[----:B------:R-:W2:Y:S01]  /*c8e0*/  MUFU.EX2 R167, R176 ;  /* 0x000000b000a77308 */ /* 0x000ea20000000800 */
[-C--:B------:R-:W-:Y:S03]  /*c8f0*/  HMMA.16816.F32 R60, R108, R114.reuse, R60 ;  /* 0x000000726c3c723c */ /* 0x080fe6000000183c */
[----:B---3--:R-:W-:Y:S05]  /*c900*/  F2FP.PACK_AB R160, R171, R168 ;  /* 0x000000a8aba0723e */ /* 0x008fea00000000ff */
[C---:B------:R-:W-:Y:S01]  /*c910*/  HMMA.16816.F32 R64, R156.reuse, R114, R64 ;  /* 0x000000729c40723c */ /* 0x040fe20000001840 */
[----:B------:R-:W3:Y:S01]  /*c920*/  LDSM.16.MT88.4 R112, [R181+0x1800] ;  /* 0x00180000b570783b */ /* 0x000ee20000004200 */
[----:B------:R4:W-:Y:S02]  /*c930*/  MUFU.EX2 R164, R106 ;  /* 0x0000006a00a47308 */ /* 0x0009e40000000800 */
[----:B-1----:R-:W-:Y:S02]  /*c940*/  FADD.FTZ R0, R196, R128 ;  /* 0x00000080c4007221 */ /* 0x002fe40000010000 */
[----:B------:R-:W-:Y:S02]  /*c950*/  FADD.FTZ R128, R222, R3 ;  /* 0x00000003de807221 */ /* 0x000fe40000010000 */
[----:B------:R-:W-:Y:S04]  /*c960*/  FADD.FTZ R3, R198, R2 ;  /* 0x00000002c6037221 */ /* 0x000fe80000010000 */
[----:B------:R-:W-:Y:S01]  /*c970*/  FADD.FTZ R100, R134, R128 ;  /* 0x0000008086647221 */ /* 0x000fe20000010000 */
[----:B------:R-:W-:Y:S01]  /*c980*/  MUFU.EX2 R196, R214 ;  /* 0x000000d600c47308 */ /* 0x000fe20000000800 */
[----:B------:R-:W-:Y:S01]  /*c990*/  FADD.FTZ R3, R133, R3 ;  /* 0x0000000385037221 */ /* 0x000fe20000010000 */
[----:B--2---:R-:W-:Y:S01]  /*c9a0*/  F2FP.PACK_AB R162, R167, R172 ;  /* 0x000000aca7a2723e */ /* 0x004fe200000000ff */
[----:B------:R-:W-:Y:S02]  /*c9b0*/  FADD.FTZ R2, R197, R0 ;  /* 0x00000000c5027221 */ /* 0x000fe40000010000 */
[----:B------:R-:W-:Y:S02]  /*c9c0*/  FADD.FTZ R0, R135, R129 ;  /* 0x0000008187007221 */ /* 0x000fe40000010000 */
[----:B------:R-:W-:Y:S02]  /*c9d0*/  FADD.FTZ R2, R131, R2 ;  /* 0x0000000283027221 */ /* 0x000fe40000010000 */
[----:B------:R-:W-:Y:S01]  /*c9e0*/  FADD.FTZ R101, R142, R100 ;  /* 0x000000648e657221 */ /* 0x000fe20000010000 */
[----:B------:R-:W-:Y:S01]  /*c9f0*/  MUFU.EX2 R197, R213 ;  /* 0x000000d500c57308 */ /* 0x000fe20000000800 */
[----:B------:R-:W-:Y:S02]  /*ca00*/  FADD.FTZ R100, R132, R2 ;  /* 0x0000000284647221 */ /* 0x000fe40000010000 */
[----:B----4-:R-:W-:Y:S02]  /*ca10*/  FADD.FTZ R106, R140, R0 ;  /* 0x000000008c6a7221 */ /* 0x010fe40000010000 */
[----:B------:R-:W-:Y:S02]  /*ca20*/  FADD.FTZ R0, R141, R3 ;  /* 0x000000038d007221 */ /* 0x000fe40000010000 */
[----:B------:R-:W-:Y:S02]  /*ca30*/  FADD.FTZ R3, R224, R106 ;  /* 0x0000006ae0037221 */ /* 0x000fe40000010000 */
[----:B------:R-:W-:Y:S01]  /*ca40*/  FADD.FTZ R2, R223, R101 ;  /* 0x00000065df027221 */ /* 0x000fe20000010000 */
[----:B------:R-:W1:Y:S01]  /*ca50*/  MUFU.EX2 R107, R107 ;  /* 0x0000006b006b7308 */ /* 0x000e620000000800 */
[----:B------:R-:W-:Y:S01]  /*ca60*/  MOV R101, R102 ;  /* 0x0000006600657202 */ /* 0x000fe20000000f00 */
[----:B------:R-:W-:Y:S02]  /*ca70*/  FADD.FTZ R0, R209, R0 ;  /* 0x00000000d1007221 */ /* 0x000fe40000010000 */
[----:B------:R-:W-:Y:S02]  /*ca80*/  FADD.FTZ R3, R227, R3 ;  /* 0x00000003e3037221 */ /* 0x000fe40000010000 */
[----:B------:R-:W-:Y:S01]  /*ca90*/  FADD.FTZ R2, R226, R2 ;  /* 0x00000002e2027221 */ /* 0x000fe20000010000 */
[-C--:B---3--:R-:W-:Y:S03]  /*caa0*/  HMMA.16816.F32 R68, R156, R112.reuse, R68 ;  /* 0x000000709c44723c */ /* 0x088fe60000001844 */
[----:B------:R-:W-:Y:S05]  /*cab0*/  FADD.FTZ R0, R225, R0 ;  /* 0x00000000e1007221 */ /* 0x000fea0000010000 */
[C---:B------:R-:W-:Y:S08]  /*cac0*/  HMMA.16816.F32 R72, R108.reuse, R112, R72 ;  /* 0x000000706c48723c */ /* 0x040ff00000001848 */
[-C--:B------:R-:W-:Y:S04]  /*cad0*/  HMMA.16816.F32 R76, R108, R114.reuse, R76 ;  /* 0x000000726c4c723c */ /* 0x080fe8000000184c */
[----:B-1----:R-:W-:Y:S04]  /*cae0*/  F2FP.PACK_AB R163, R107, R164 ;  /* 0x000000a46ba3723e */ /* 0x002fe800000000ff */
        /* <DEDUP_REMOVED lines=9> */
[----:B------:R-:W-:Y:S02]  /*cb80*/  F2FP.PACK_AB R109, R142, R134 ;  /* 0x000000868e6d723e */ /* 0x000fe400000000ff */
[----:B------:R-:W-:Y:S02]  /*cb90*/  F2FP.PACK_AB R110, R227, R224 ;  /* 0x000000e0e36e723e */ /* 0x000fe400000000ff */
[----:B------:R-:W-:Y:S04]  /*cba0*/  F2FP.PACK_AB R111, R226, R223 ;  /* 0x000000dfe26f723e */ /* 0x000fe800000000ff */
[----:B------:R-:W-:Y:S02]  /*cbb0*/  F2FP.PACK_AB R114, R225, R209 ;  /* 0x000000d1e172723e */ /* 0x000fe400000000ff */
[----:B------:R-:W-:Y:S01]  /*cbc0*/  F2FP.PACK_AB R115, R201, R202 ;  /* 0x000000cac973723e */ /* 0x000fe200000000ff */
[-C--:B------:R-:W-:Y:S05]  /*cbd0*/  HMMA.16816.F32 R4, R108, R116.reuse, R4 ;  /* 0x000000746c04723c */ /* 0x080fea0000001804 */
[----:B------:R-:W-:Y:S02]  /*cbe0*/  F2FP.PACK_AB R156, R178, R170 ;  /* 0x000000aab29c723e */ /* 0x000fe400000000ff */
[----:B------:R-:W-:Y:S01]  /*cbf0*/  F2FP.PACK_AB R157, R174, R169 ;  /* 0x000000a9ae9d723e */ /* 0x000fe200000000ff */
[C---:B------:R-:W-:Y:S04]  /*cc00*/  HMMA.16816.F32 R8, R112.reuse, R116, R8 ;  /* 0x000000747008723c */ /* 0x040fe80000001808 */
[----:B------:R-:W-:Y:S02]  /*cc10*/  F2FP.PACK_AB R158, R197, R196 ;  /* 0x000000c4c59e723e */ /* 0x000fe400000000ff */
[----:B------:R-:W-:Y:S02]  /*cc20*/  F2FP.PACK_AB R159, R179, R177 ;  /* 0x000000b1b39f723e */ /* 0x000fe400000000ff */
        /* <DEDUP_REMOVED lines=62> */
[-C--:B---3--:R-:W-:Y:S04]  /*d010*/  HMMA.16816.F32 R84, R156, R12.reuse, R84 ;  /* 0x0000000c9c54723c */ /* 0x088fe80000001854 */
[----:B------:R-:W-:Y:S01]  /*d020*/  FADD.FTZ R2, R164, R6 ;  /* 0x00000006a4027221 */ /* 0x000fe20000010000 */
[----:B------:R-:W-:Y:S01]  /*d030*/  MOV R203, R0 ;  /* 0x0000000000cb7202 */ /* 0x000fe20000000f00 */
[----:B------:R-:W-:Y:S02]  /*d040*/  FADD.FTZ R230, R197, R5 ;  /* 0x00000005c5e67221 */ /* 0x000fe40000010000 */
[C---:B------:R-:W-:Y:S04]  /*d050*/  HMMA.16816.F32 R88, R160.reuse, R12, R88 ;  /* 0x0000000ca058723c */ /* 0x040fe80000001858 */
[----:B------:R-:W-:Y:S02]  /*d060*/  FADD.FTZ R223, R179, R4 ;  /* 0x00000004b3df7221 */ /* 0x000fe40000010000 */
[----:B------:R-:W-:Y:S02]  /*d070*/  FADD.FTZ R224, R167, R3 ;  /* 0x00000003a7e07221 */ /* 0x000fe40000010000 */
[-C--:B------:R-:W-:Y:S04]  /*d080*/  HMMA.16816.F32 R92, R160, R14.reuse, R92 ;  /* 0x0000000ea05c723c */ /* 0x080fe8000000185c */
[----:B------:R-:W-:Y:S04]  /*d090*/  FADD.FTZ R225, R107, R2 ;  /* 0x000000026be17221 */ /* 0x000fe80000010000 */
[----:B------:R-:W-:Y:S01]  /*d0a0*/  HMMA.16816.F32 R96, R156, R14, R96 ;  /* 0x0000000e9c60723c */ /* 0x000fe20000001860 */
[----:B------:R-:W-:Y:S07]  /*d0b0*/  @!UPT UIADD3 URZ, URZ, URZ, URZ ;  /* 0x0000003f3f3ff290 */ /* 0x000fee000fffe03f */
[----:B------:R-:W-:-:S11]  /*d0c0*/  @P0 BRA `(.L_x_1407) ;  /* 0xffffcf4000000947 */ /* 0x000fd6000383ffff */
.L_x_1395:
[----:B------:R-:W-:Y:S05]  /*d0d0*/  BRA.DIV ~URZ, `(.L_x_1408) ;  /* 0x00007e727f007947 */ /* 0x000fea000b800000 */
[----:B------:R1:W2:Y:S02]  /*d0e0*/  SHFL.BFLY PT, R0, R230, 0x2, 0x1f ;  /* 0x0c401f00e6007f89 */ /* 0x0002a400000e0000 */
.L_x_1509:
        /* <DEDUP_REMOVED lines=15> */
.L_x_1510:
        /* <DEDUP_REMOVED lines=61> */
[----:B------:R-:W-:Y:S02]  /*d5b0*/  FMUL.FTZ R49, R2, R57 ;  /* 0x0000003902317220 */ /* 0x000fe40000410000 */
        /* <DEDUP_REMOVED lines=72> */
.L_x_1356:
        /* <DEDUP_REMOVED lines=19> */
.L_x_1411:
[----:B--2---:R-:W-:Y:S05]  /*db70*/  BSYNC B0 ;  /* 0x0000000000007941 */ /* 0x004fea0003800000 */
.L_x_1410:
[----:B------:R-:W-:Y:S01]  /*db80*/  PRMT R0, R0, 0x9910, RZ ;  /* 0x0000991000007816 */ /* 0x000fe200000000ff */
[----:B------:R-:W-:Y:S01]  /*db90*/  BSSY B1, `(.L_x_1412) ;  /* 0x00003ad000017945 */ /* 0x000fe20003800000 */
[----:B-----5:R-:W-:Y:S02]  /*dba0*/  IMAD.MOV.U32 R74, RZ, RZ, R6 ;  /* 0x000000ffff4a7224 */ /* 0x020fe400078e0006 */
[----:B------:R-:W-:-:S13]  /*dbb0*/  ISETP.NE.AND P0, PT, R0, RZ, PT ;  /* 0x000000ff0000720c */ /* 0x000fda0003f05270 */
[----:B------:R-:W-:Y:S05]  /*dbc0*/  @!P0 BRA `(.L_x_1413) ;  /* 0x00002db000008947 */ /* 0x000fea0003800000 */
[----:B-1----:R-:W2:Y:S04]  /*dbd0*/  LDL R6, [R1+0x10] ;  /* 0x0000100001067983 */ /* 0x002ea80000100800 */
[----:B------:R-:W3:Y:S04]  /*dbe0*/  LDL R11, [R1+0x14] ;  /* 0x00001400010b7983 */ /* 0x000ee80000100800 */
[----:B------:R-:W4:Y:S04]  /*dbf0*/  LDL R10, [R1+0x1c] ;  /* 0x00001c00010a7983 */ /* 0x000f280000100800 */
[----:B------:R-:W4:Y:S04]  /*dc00*/  LDL.LU R9, [R1+0x20] ;  /* 0x0000200001097983 */ /* 0x000f280000300800 */
[----:B------:R-:W4:Y:S04]  /*dc10*/  LDL R8, [R1+0x18] ;  /* 0x0000180001087983 */ /* 0x000f280000100800 */
[----:B------:R-:W4:Y:S01]  /*dc20*/  LDL.LU R7, [R1+0x24] ;  /* 0x0000240001077983 */ /* 0x000f220000300800 */
        /* <DEDUP_REMOVED lines=8> */
[----:B------:R-:W-:Y:S01]  /*dcb0*/  ISETP.NE.AND.EX P2, PT, RZ, c[0x0][0x504], PT, P2 ;  /* 0x00014100ff007a0c */ /* 0x000fe20003f45320 */
        /* <DEDUP_REMOVED lines=78> */
[----:B------:R-:W-:Y:S02]  /*e1a0*/  ISETP.NE.U32.AND P3, PT, RZ, c[0x0][0x508], PT ;  /* 0x00014200ff007a0c */ /* 0x000fe40003f65070 */
[----:B---3--:R-:W-:-:S02]  /*e1b0*/  F2FP.PACK_AB R2, R81, R80 ;  /* 0x000000505102723e */ /* 0x008fc400000000ff */
[----:B------:R-:W-:Y:S02]  /*e1c0*/  ISETP.NE.AND.EX P3, PT, RZ, c[0x0][0x50c], PT, P3 ;  /* 0x00014300ff007a0c */ /* 0x000fe40003f65330 */
[----:B----4-:R-:W-:Y:S01]  /*e1d0*/  F2FP.PACK_AB R0, R169, R168 ;  /* 0x000000a8a900723e */ /* 0x010fe200000000ff */
[----:B------:R-:W-:-:S04]  /*e1e0*/  IMAD.MOV.U32 R11, RZ, RZ, c[0x0][0x388] ;  /* 0x0000e200ff0b7624 */ /* 0x000fc800078e00ff */
[----:B------:R1:W-:Y:S04]  /*e1f0*/  STS [R10+0x4080], R0 ;  /* 0x004080000a007388 */ /* 0x0003e80000000800 */
[----:B------:R3:W-:Y:S04]  /*e200*/  STS [R10+0x4280], R4 ;  /* 0x004280040a007388 */ /* 0x0007e80000000800 */
[----:B------:R4:W-:Y:S04]  /*e210*/  STS [R8+0x4000], R3 ;  /* 0x0040000308007388 */ /* 0x0009e80000000800 */
[----:B------:R4:W-:Y:S01]  /*e220*/  STS [R8+0x4200], R2 ;  /* 0x0042000208007388 */ /* 0x0009e20000000800 */
[----:B-1----:R-:W-:-:S02]  /*e230*/  F2FP.PACK_AB R0, R57, R56 ;  /* 0x000000383900723e */ /* 0x002fc400000000ff */
[----:B---3--:R-:W-:-:S03]  /*e240*/  @P3 IADD3 R4, P0, R9, c[0x0][0x508], RZ ;  /* 0x0001420009043a10 */ /* 0x008fc60007f1e0ff */
[----:B------:R1:W-:Y:S01]  /*e250*/  STS [R10+0x5080], R0 ;  /* 0x005080000a007388 */ /* 0x0003e20000000800 */
[----:B----4-:R-:W-:Y:S02]  /*e260*/  F2FP.PACK_AB R3, R27, R26 ;  /* 0x0000001a1b03723e */ /* 0x010fe400000000ff */
[----:B------:R-:W-:Y:S02]  /*e270*/  @P3 IADD3.X R5, R7, c[0x0][0x50c], RZ, P0, !PT ;  /* 0x0001430007053a10 */ /* 0x000fe400007fe4ff */
[----:B------:R-:W-:-:S05]  /*e280*/  F2FP.PACK_AB R2, R33, R32 ;  /* 0x000000202102723e */ /* 0x000fca00000000ff */
[----:B------:R3:W-:Y:S01]  /*e290*/  STS [R10+0x5280], R2 ;  /* 0x005280020a007388 */ /* 0x0007e20000000800 */
[----:B-1----:R-:W-:-:S05]  /*e2a0*/  F2FP.PACK_AB R0, R29, R28 ;  /* 0x0000001c1d00723e */ /* 0x002fca00000000ff */
[----:B------:R1:W-:Y:S04]  /*e2b0*/  STS [R8+0x5000], R0 ;  /* 0x0050000008007388 */ /* 0x0003e80000000800 */
[----:B------:R4:W-:Y:S04]  /*e2c0*/  STS [R8+0x5200], R3 ;  /* 0x0052000308007388 */ /* 0x0009e80000000800 */
[----:B------:R-:W-:Y:S01]  /*e2d0*/  BAR.SYNC.DEFER_BLOCKING 0x1, 0x80 ;  /* 0x0042000000007b1d */ /* 0x000fe20000010000 */
[----:B---3--:R-:W-:Y:S01]  /*e2e0*/  IADD3 R2, P1, R9, c[0x0][0x500], RZ ;  /* 0x0001400009027a10 */ /* 0x008fe20007f3e0ff */
[----:B-1----:R-:W-:-:S03]  /*e2f0*/  IMAD.MOV.U32 R0, RZ, RZ, RZ ;  /* 0x000000ffff007224 */ /* 0x002fc600078e00ff */
[----:B----4-:R-:W-:Y:S01]  /*e300*/  IADD3.X R3, R7, c[0x0][0x504], RZ, P1, !PT ;  /* 0x0001410007037a10 */ /* 0x010fe20000ffe4ff */
[----:B------:R1:W5:Y:S04]  /*e310*/  @P3 LDG.E R11, [R4.64] ;  /* 0x00000006040b3981 */ /* 0x000368000c1e1900 */
[----:B------:R3:W5:Y:S01]  /*e320*/  @P2 LDG.E R0, [R2.64] ;  /* 0x0000000602002981 */ /* 0x000762000c1e1900 */
[----:B--2---:R-:W-:-:S04]  /*e330*/  ISETP.NE.AND P0, PT, R6, RZ, PT ;  /* 0x000000ff0600720c */ /* 0x004fc80003f05270 */
[----:B-1----:R-:W-:Y:S01]  /*e340*/  SEL R5, R6, c[0x0][0x3d4], P0 ;  /* 0x0000f50006057a07 */ /* 0x002fe20000000000 */
[----:B------:R-:W-:Y:S05]  /*e350*/  @P3 BRA `(.L_x_1414) ;  /* 0x0000004000003947 */ /* 0x000fea0003800000 */
[----:B---3--:R-:W-:Y:S05]  /*e360*/  @!P2 BRA `(.L_x_1414) ;  /* 0x000000300000a947 */ /* 0x008fea0003800000 */
[----:B------:R1:W2:Y:S04]  /*e370*/  LDG.E R4, [R2.64] ;  /* 0x0000000602047981 */ /* 0x0002a8000c1e1900 */
[----:B-1----:R-:W2:Y:S02]  /*e380*/  LDG.E R2, [R2.64+0x4] ;  /* 0x0000040602027981 */ /* 0x002ea4000c1e1900 */
[----:B--2--5:R-:W-:Y:S02]  /*e390*/  IADD3 R11, -R4, R2, RZ ;  /* 0x00000002040b7210 */ /* 0x024fe40007ffe1ff */
.L_x_1414:
[----:B---3--:R-:W2:Y:S04]  /*e3a0*/  LDL.LU R4, [R1+0x34] ;  /* 0x0000340001047983 */ /* 0x008ea80000300800 */
[----:B------:R-:W3:Y:S04]  /*e3b0*/  LDL.LU R3, [R1+0x8] ;  /* 0x0000080001037983 */ /* 0x000ee80000300800 */
[----:B------:R-:W4:Y:S01]  /*e3c0*/  LDL R18, [R1+0x30] ;  /* 0x0000300001127983 */ /* 0x000f220000100800 */
[----:B------:R-:W-:Y:S01]  /*e3d0*/  IMAD.MOV.U32 R2, RZ, RZ, 0x368 ;  /* 0x00000368ff027424 */ /* 0x000fe200078e00ff */
[----:B------:R-:W-:Y:S01]  /*e3e0*/  ISETP.GT.AND P3, PT, R5, 0x1, PT ;  /* 0x000000010500780c */ /* 0x000fe20003f64270 */
[----:B------:R-:W-:Y:S01]  /*e3f0*/  IMAD.IADD R10, R251, 0x1, R249 ;  /* 0x00000001fb0a7824 */ /* 0x000fe200078e02f9 */
[----:B------:R-:W4:Y:S01]  /*e400*/  LDL R75, [R1+0x3c] ;  /* 0x00003c00014b7983 */ /* 0x000f220000100800 */
[----:B------:R-:W-:-:S02]  /*e410*/  ISETP.NE.U32.AND P0, PT, RZ, c[0x0][0x500], PT ;  /* 0x00014000ff007a0c */ /* 0x000fc40003f05070 */
[----:B------:R-:W-:Y:S02]  /*e420*/  SEL R2, R2, 0x328, P3 ;  /* 0x0000032802027807 */ /* 0x000fe40001800000 */
[----:B------:R-:W-:Y:S02]  /*e430*/  ISETP.NE.AND.EX P0, PT, RZ, c[0x0][0x504], PT, P0 ;  /* 0x00014100ff007a0c */ /* 0x000fe40003f05300 */
[----:B------:R1:W2:Y:S08]  /*e440*/  LDC.64 R6, c[0x0][R2+0x170] ;  /* 0x00005c0002067b82 */ /* 0x0002b00000000a00 */
[----:B------:R1:W2:Y:S08]  /*e450*/  LDC.64 R14, c[0x0][R2+0x168] ;  /* 0x00005a00020e7b82 */ /* 0x0002b00000000a00 */
[----:B------:R1:W2:Y:S08]  /*e460*/  LDC.64 R16, c[0x0][R2+0x178] ;  /* 0x00005e0002107b82 */ /* 0x0002b00000000a00 */
[----:B------:R1:W2:Y:S02]  /*e470*/  LDC.64 R20, c[0x0][R2+0x160] ;  /* 0x0000580002147b82 */ /* 0x0002a40000000a00 */
        /* <DEDUP_REMOVED lines=8> */
[----:B--2---:R-:W-:Y:S01]  /*e500*/  SEL R5, R4, RZ, !P0 ;  /* 0x000000ff04057207 */ /* 0x004fe20004000000 */
[----:B------:R-:W-:Y:S01]  /*e510*/  IMAD R4, R7, R2, RZ ;  /* 0x0000000207047224 */ /* 0x000fe200078e02ff */
[----:B---3--:R-:W-:-:S03]  /*e520*/  LOP3.LUT R3, R3, 0xffff, RZ, 0xc0, !PT ;  /* 0x0000ffff03037812 */ /* 0x008fc600078ec0ff */
[----:B------:R-:W-:Y:S02]  /*e530*/  IMAD R13, R6, R5, R4 ;  /* 0x00000005060d7224 */ /* 0x000fe400078e0204 */
[----:B------:R-:W-:-:S04]  /*e540*/  @P2 IMAD.HI.U32 R5, R10, c[0x0][0x4ec], RZ ;  /* 0x00013b000a052a27 */ /* 0x000fc800078e00ff */
[----:B------:R-:W-:-:S04]  /*e550*/  IMAD.WIDE.U32 R6, R6, R2, RZ ;  /* 0x0000000206067225 */ /* 0x000fc800078e00ff */
[----:B------:R-:W-:-:S04]  /*e560*/  IMAD.WIDE.U32 R8, R14, R3, RZ ;  /* 0x000000030e087225 */ /* 0x000fc800078e00ff */
[----:B------:R-:W-:Y:S01]  /*e570*/  IMAD.MOV.U32 R4, RZ, RZ, R10 ;  /* 0x000000ffff047224 */ /* 0x000fe200078e000a */
[----:B------:R-:W-:Y:S01]  /*e580*/  @P2 SHF.R.U32.HI R4, RZ, c[0x0][0x4f0], R5 ;  /* 0x00013c00ff042a19 */ /* 0x000fe20000011605 */
[----:B------:R-:W-:Y:S01]  /*e590*/  IMAD R12, R15, R3, RZ ;  /* 0x000000030f0c7224 */ /* 0x000fe200078e02ff */
[----:B----4-:R-:W-:Y:S02]  /*e5a0*/  SEL R5, R18, RZ, P3 ;  /* 0x000000ff12057207 */ /* 0x010fe40001800000 */
        /* <DEDUP_REMOVED lines=34> */
[----:B----4-:R-:W-:-:S05]  /*e7d0*/  IMAD.IADD R5, R75, 0x1, R249 ;  /* 0x000000014b057824 */ /* 0x010fca00078e02f9 */
        /* <DEDUP_REMOVED lines=18> */
[----:B-1----:R-:W-:Y:S01]  /*e900*/  IADD3 R8, R231, R249, RZ ;  /* 0x000000f9e7087210 */ /* 0x002fe20007ffe0ff */
[----:B------:R-:W-:-:S04]  /*e910*/  IMAD.WIDE.U32 R6, R0, c[0x0][0x3a0], RZ ;  /* 0x0000e80000067a25 */ /* 0x000fc800078e00ff */
[----:B------:R-:W-:Y:S01]  /*e920*/  IMAD R0, R0, c[0x0][0x3a4], R5 ;  /* 0x0000e90000007a24 */ /* 0x000fe200078e0205 */
[----:B------:R-:W-:Y:S01]  /*e930*/  MOV R5, R8 ;  /* 0x0000000800057202 */ /* 0x000fe20000000f00 */
        /* <DEDUP_REMOVED lines=39> */
.L_x_1511:
[----:B------:R-:W-:Y:S05]  /*ebb0*/  BRA.DIV ~URZ, `(.L_x_1417) ;  /* 0x000066827f007947 */ /* 0x000fea000b800000 */
[----:B------:R3:W4:Y:S02]  /*ebc0*/  SHFL.IDX PT, R0, R12, RZ, 0x1c1f ;  /* 0x001c1fff0c007589 */ /* 0x00072400000e0000 */
.L_x_1512:
        /* <DEDUP_REMOVED lines=19> */
.L_x_1419:
[----:B------:R-:W-:Y:S05]  /*ed00*/  BSYNC B0 ;  /* 0x0000000000007941 */ /* 0x000fea0003800000 */
.L_x_1418:
[----:B------:R-:W-:Y:S05]  /*ed10*/  BRA.DIV ~URZ, `(.L_x_1420) ;  /* 0x000065827f007947 */ /* 0x000fea000b800000 */
[----:B--2---:R2:W1:Y:S04]  /*ed20*/  SHFL.IDX PT, R5, R10, 0x1, 0x1c1f ;  /* 0x003c1f000a057f89 */ /* 0x00446800000e0000 */
[----:B----4-:R2:W4:Y:S02]  /*ed30*/  SHFL.IDX PT, R0, R12, 0x1, 0x1c1f ;  /* 0x003c1f000c007f89 */ /* 0x01052400000e0000 */
.L_x_1513:
        /* <DEDUP_REMOVED lines=19> */
.L_x_1422:
[----:B------:R-:W-:Y:S05]  /*ee70*/  BSYNC B0 ;  /* 0x0000000000007941 */ /* 0x000fea0003800000 */
.L_x_1421:
[----:B------:R-:W-:Y:S05]  /*ee80*/  BRA.DIV ~URZ, `(.L_x_1423) ;  /* 0x000064d27f007947 */ /* 0x000fea000b800000 */
[----:B-1----:R1:W2:Y:S02]  /*ee90*/  SHFL.IDX PT, R5, R10, 0x2, 0x1c1f ;  /* 0x005c1f000a057f89 */ /* 0x0022a400000e0000 */
.L_x_1514:
[----:B------:R-:W-:Y:S05]  /*eea0*/  BRA.DIV ~URZ, `(.L_x_1424) ;  /* 0x000065227f007947 */ /* 0x000fea000b800000 */
[----:B----4-:R4:W1:Y:S02]  /*eeb0*/  SHFL.IDX PT, R0, R12, 0x2, 0x1c1f ;  /* 0x005c1f000c007f89 */ /* 0x01086400000e0000 */
.L_x_1515:
        /* <DEDUP_REMOVED lines=19> */
.L_x_1426:
[----:B------:R-:W-:Y:S05]  /*eff0*/  BSYNC B0 ;  /* 0x0000000000007941 */ /* 0x000fea0003800000 */
.L_x_1425:
[----:B------:R-:W-:Y:S05]  /*f000*/  BRA.DIV ~URZ, `(.L_x_1427) ;  /* 0x000064227f007947 */ /* 0x000fea000b800000 */
[----:B-1----:R1:W3:Y:S04]  /*f010*/  SHFL.IDX PT, R6, R10, 0x3, 0x1c1f ;  /* 0x007c1f000a067f89 */ /* 0x0022e800000e0000 */
[----:B------:R1:W4:Y:S02]  /*f020*/  SHFL.IDX PT, R0, R12, 0x3, 0x1c1f ;  /* 0x007c1f000c007f89 */ /* 0x00032400000e0000 */
.L_x_1516:
        /* <DEDUP_REMOVED lines=20> */
.L_x_1415:
        /* <DEDUP_REMOVED lines=33> */
.L_x_1517:
[----:B------:R-:W-:Y:S05]  /*f380*/  BRA.DIV ~URZ, `(.L_x_1430) ;  /* 0x000061d27f007947 */ /* 0x000fea000b800000 */
[----:B------:R3:W4:Y:S02]  /*f390*/  SHFL.IDX PT, R0, R12, RZ, 0x1c1f ;  /* 0x001c1fff0c007589 */ /* 0x00072400000e0000 */
.L_x_1518:
        /* <DEDUP_REMOVED lines=34> */
[C---:B------:R-:W-:Y:S01]  /*f5c0*/  IADD3 R11, R250.reuse, 0x30, RZ ;  /* 0x00000030fa0b7810 */ /* 0x040fe20007ffe0ff */
        /* <DEDUP_REMOVED lines=25> */
[----:B----4-:R-:W-:-:S04]  /*f760*/  @!P3 LEA R6, P2, R9, R0, 0x2 ;  /* 0x000000000906b211 */ /* 0x010fc800078410ff */
        /* <DEDUP_REMOVED lines=8> */
[----:B------:R-:W-:-:S03]  /*f7f0*/  ISETP.GE.AND P2, PT, R10, c[0x0][0x3c8], PT ;  /* 0x0000f2000a007a0c */ /* 0x000fc60003f46270 */
[----:B------:R2:W-:Y:S01]  /*f800*/  @!P1 ST.E.64 [R2.64], R106 ;  /* 0x0000006a02009985 */ /* 0x0005e2000c101b06 */
[----:B------:R-:W-:-:S04]  /*f810*/  @!P6 LEA R8, P1, R11, R0, 0x2 ;  /* 0x000000000b08e211 */ /* 0x000fc800078210ff */
        /* <DEDUP_REMOVED lines=12> */
.L_x_1432:
[----:B------:R-:W-:Y:S05]  /*f8e0*/  BSYNC B0 ;  /* 0x0000000000007941 */ /* 0x000fea0003800000 */
.L_x_1431:
[----:B------:R-:W-:Y:S05]  /*f8f0*/  BRA.DIV ~URZ, `(.L_x_1433) ;  /* 0x00005cc27f007947 */ /* 0x000fea000b800000 */
[----:B--2---:R2:W1:Y:S04]  /*f900*/  SHFL.IDX PT, R4, R5, 0x1, 0x1c1f ;  /* 0x003c1f0005047f89 */ /* 0x00446800000e0000 */
[----:B----4-:R2:W4:Y:S02]  /*f910*/  SHFL.IDX PT, R0, R12, 0x1, 0x1c1f ;  /* 0x003c1f000c007f89 */ /* 0x01052400000e0000 */
.L_x_1519:
[----:B------:R-:W-:Y:S01]  /*f920*/  BSSY B0, `(.L_x_1434) ;  /* 0x0000054000007945 */ /* 0x000fe20003800000 */
[----:B------:R-:W-:Y:S05]  /*f930*/  @P0 BRA `(.L_x_1435) ;  /* 0x0000052000000947 */ /* 0x000fea0003800000 */
[C---:B------:R-:W-:Y:S02]  /*f940*/  ISETP.GE.AND P2, PT, R250.reuse, c[0x0][0x3c8], PT ;  /* 0x0000f200fa007a0c */ /* 0x040fe40003f46270 */
[C---:B------:R-:W-:Y:S02]  /*f950*/  IADD3 R10, R250.reuse, 0x8, RZ ;  /* 0x00000008fa0a7810 */ /* 0x040fe40007ffe0ff */
[----:B------:R-:W-:Y:S02]  /*f960*/  IADD3 R13, R250, 0x10, RZ ;  /* 0x00000010fa0d7810 */ /* 0x000fe40007ffe0ff */
[----:B------:R-:W-:-:S02]  /*f970*/  ISETP.GE.AND P6, PT, R10, c[0x0][0x3c8], PT ;  /* 0x0000f2000a007a0c */ /* 0x000fc40003fc6270 */
[----:B------:R-:W-:Y:S02]  /*f980*/  ISETP.GE.AND P1, PT, R13, c[0x0][0x3c8], PT ;  /* 0x0000f2000d007a0c */ /* 0x000fe40003f26270 */
[C---:B------:R-:W-:Y:S02]  /*f990*/  IADD3 R9, R250.reuse, 0x18, RZ ;  /* 0x00000018fa097810 */ /* 0x040fe40007ffe0ff */
[----:B------:R-:W-:Y:S02]  /*f9a0*/  SHF.R.S32.HI R6, RZ, 0x1f, R250 ;  /* 0x0000001fff067819 */ /* 0x000fe400000114fa */
[C---:B----4-:R-:W-:Y:S02]  /*f9b0*/  @!P2 LEA R2, P3, R250.reuse, R0, 0x2 ;  /* 0x00000000fa02a211 */ /* 0x050fe400078610ff */
[----:B------:R-:W-:Y:S02]  /*f9c0*/  IADD3 R11, R250, 0x8, RZ ;  /* 0x00000008fa0b7810 */ /* 0x000fe40007ffe0ff */
[----:B------:R-:W-:-:S02]  /*f9d0*/  ISETP.GE.AND P0, PT, R9, c[0x0][0x3c8], PT ;  /* 0x0000f20009007a0c */ /* 0x000fc40003f06270 */
[----:B-1----:R-:W-:Y:S02]  /*f9e0*/  @!P2 LEA.HI.X R3, R250, R4, R6, 0x2, P3 ;  /* 0x00000004fa03a211 */ /* 0x002fe400018f1406 */
[----:B------:R-:W-:Y:S02]  /*f9f0*/  SHF.R.S32.HI R11, RZ, 0x1f, R11 ;  /* 0x0000001fff0b7819 */ /* 0x000fe4000001140b */
[----:B------:R-:W-:Y:S01]  /*fa00*/  @!P6 LEA R6, P3, R10, R0, 0x2 ;  /* 0x000000000a06e211 */ /* 0x000fe200078610ff */
[----:B------:R1:W-:Y:S01]  /*fa10*/  @!P2 ST.E.64 [R2.64], R140 ;  /* 0x0000008c0200a985 */ /* 0x0003e2000c101b06 */
[C---:B------:R-:W-:Y:S02]  /*fa20*/  IADD3 R14, R250.reuse, 0x10, RZ ;  /* 0x00000010fa0e7810 */ /* 0x040fe40007ffe0ff */
[----:B------:R-:W-:Y:S02]  /*fa30*/  IADD3 R8, R250, 0x20, RZ ;  /* 0x00000020fa087810 */ /* 0x000fe40007ffe0ff */
[----:B------:R-:W-:-:S02]  /*fa40*/  @!P6 LEA.HI.X R7, R10, R4, R11, 0x2, P3 ;  /* 0x000000040a07e211 */ /* 0x000fc400018f140b */
[----:B------:R-:W-:Y:S02]  /*fa50*/  SHF.R.S32.HI R14, RZ, 0x1f, R14 ;  /* 0x0000001fff0e7819 */ /* 0x000fe4000001140e */
[----:B------:R-:W-:Y:S01]  /*fa60*/  ISETP.GE.AND P2, PT, R8, c[0x0][0x3c8], PT ;  /* 0x0000f20008007a0c */ /* 0x000fe20003f46270 */
[----:B------:R4:W-:Y:S01]  /*fa70*/  @!P6 ST.E.64 [R6.64], R144 ;  /* 0x000000900600e985 */ /* 0x0009e2000c101b06 */
[C---:B------:R-:W-:Y:S02]  /*fa80*/  IADD3 R10, R250.reuse, 0x18, RZ ;  /* 0x00000018fa0a7810 */ /* 0x040fe40007ffe0ff */
[----:B------:R-:W-:Y:S02]  /*fa90*/  IADD3 R11, R250, 0x28, RZ ;  /* 0x00000028fa0b7810 */ /* 0x000fe40007ffe0ff */
        /* <DEDUP_REMOVED lines=11> */
[----:B------:R-:W-:Y:S01]  /*fb50*/  IADD3 R14, R250, 0x28, RZ ;  /* 0x00000028fa0e7810 */ /* 0x000fe20007ffe0ff */
[----:B------:R1:W-:Y:S01]  /*fb60*/  @!P1 ST.E.64 [R2.64], R142 ;  /* 0x0000008e02009985 */ /* 0x0003e2000c101b06 */
        /* <DEDUP_REMOVED lines=9> */
[----:B------:R-:W-:Y:S02]  /*fc00*/  SHF.R.S32.HI R16, RZ, 0x1f, R16 ;  /* 0x0000001fff107819 */ /* 0x000fe40000011410 */
[----:B-1----:R-:W-:-:S04]  /*fc10*/  @!P2 LEA R2, P3, R8, R0, 0x2 ;  /* 0x000000000802a211 */ /* 0x002fc800078610ff */
[----:B------:R-:W-:Y:S02]  /*fc20*/  @!P2 LEA.HI.X R3, R8, R4, R9, 0x2, P3 ;  /* 0x000000040803a211 */ /* 0x000fe400018f1409 */
[----:B------:R-:W-:-:S03]  /*fc30*/  @!P6 LEA R8, P3, R11, R0, 0x2 ;  /* 0x000000000b08e211 */ /* 0x000fc600078610ff */
[----:B------:R1:W-:Y:S01]  /*fc40*/  @!P2 ST.E.64 [R2.64], R132 ;  /* 0x000000840200a985 */ /* 0x0003e2000c101b06 */
[----:B------:R-:W-:Y:S02]  /*fc50*/  @!P6 LEA.HI.X R9, R11, R4, R14, 0x2, P3 ;  /* 0x000000040b09e211 */ /* 0x000fe400018f140e */
[----:B------:R-:W-:Y:S02]  /*fc60*/  ISETP.GE.AND P3, PT, R17, c[0x0][0x3c8], PT ;  /* 0x0000f20011007a0c */ /* 0x000fe40003f66270 */
[C---:B----4-:R-:W-:Y:S01]  /*fc70*/  @!P1 LEA R6, P2, R13.reuse, R0, 0x2 ;  /* 0x000000000d069211 */ /* 0x050fe200078410ff */
[----:B------:R4:W-:Y:S01]  /*fc80*/  @!P6 ST.E.64 [R8.64], R134 ;  /* 0x000000860800e985 */ /* 0x0009e2000c101b06 */
[C---:B------:R-:W-:Y:S02]  /*fc90*/  IADD3 R14, R250.reuse, 0x48, RZ ;  /* 0x00000048fa0e7810 */ /* 0x040fe40007ffe0ff */
[----:B------:R-:W-:Y:S02]  /*fca0*/  IADD3 R11, R250, 0x38, RZ ;  /* 0x00000038fa0b7810 */ /* 0x000fe40007ffe0ff */
[----:B------:R-:W-:-:S02]  /*fcb0*/  @!P1 LEA.HI.X R7, R13, R4, R15, 0x2, P2 ;  /* 0x000000040d079211 */ /* 0x000fc400010f140f */
[----:B------:R-:W-:Y:S02]  /*fcc0*/  ISETP.GE.AND P2, PT, R14, c[0x0][0x3c8], PT ;  /* 0x0000f2000e007a0c */ /* 0x000fe40003f46270 */
[----:B------:R-:W-:Y:S01]  /*fcd0*/  SHF.R.S32.HI R11, RZ, 0x1f, R11 ;  /* 0x0000001fff0b7819 */ /* 0x000fe2000001140b */
[----:B------:R5:W-:Y:S01]  /*fce0*/  @!P1 ST.E.64 [R6.64], R136 ;  /* 0x0000008806009985 */ /* 0x000be2000c101b06 */
[C---:B------:R-:W-:Y:S02]  /*fcf0*/  IADD3 R15, R250.reuse, 0x50, RZ ;  /* 0x00000050fa0f7810 */ /* 0x040fe40007ffe0ff */
[----:B------:R-:W-:Y:S02]  /*fd00*/  IADD3 R13, R250, 0x58, RZ ;  /* 0x00000058fa0d7810 */ /* 0x000fe40007ffe0ff */
[----:B------:R-:W-:Y:S02]  /*fd10*/  ISETP.GE.AND P1, PT, R15, c[0x0][0x3c8], PT ;  /* 0x0000f2000f007a0c */ /* 0x000fe40003f26270 */
[----:B-1----:R-:W-:-:S04]  /*fd20*/  @!P0 LEA R2, P6, R10, R0, 0x2 ;  /* 0x000000000a028211 */ /* 0x002fc800078c10ff */
[----:B------:R-:W-:Y:S02]  /*fd30*/  @!P0 LEA.HI.X R3, R10, R4, R11, 0x2, P6 ;  /* 0x000000040a038211 */ /* 0x000fe400030f140b */
[----:B------:R-:W-:-:S03]  /*fd40*/  @!P3 LEA R10, P6, R17, R0, 0x2 ;  /* 0x00000000110ab211 */ /* 0x000fc600078c10ff */
[----:B------:R1:W-:Y:S01]  /*fd50*/  @!P0 ST.E.64 [R2.64], R138 ;  /* 0x0000008a02008985 */ /* 0x0003e2000c101b06 */
[----:B------:R-:W-:Y:S02]  /*fd60*/  @!P3 LEA.HI.X R11, R17, R4, R18, 0x2, P6 ;  /* 0x00000004110bb211 */ /* 0x000fe400030f1412 */
[C---:B----4-:R-:W-:Y:S02]  /*fd70*/  @!P2 LEA R8, P6, R14.reuse, R0, 0x2 ;  /* 0x000000000e08a211 */ /* 0x050fe400078c10ff */
[----:B------:R-:W-:Y:S01]  /*fd80*/  ISETP.GE.AND P0, PT, R13, c[0x0][0x3c8], PT ;  /* 0x0000f2000d007a0c */ /* 0x000fe20003f06270 */
[----:B------:R4:W-:Y:S01]  /*fd90*/  @!P3 ST.E.64 [R10.64], R150 ;  /* 0x000000960a00b985 */ /* 0x0009e2000c101b06 */
[----:B------:R-:W-:Y:S02]  /*fda0*/  @!P2 LEA.HI.X R9, R14, R4, R16, 0x2, P6 ;  /* 0x000000040e09a211 */ /* 0x000fe400030f1410 */
[----:B------:R-:W-:Y:S02]  /*fdb0*/  IADD3 R16, R250, 0x50, RZ ;  /* 0x00000050fa107810 */ /* 0x000fe40007ffe0ff */
[----:B-----5:R-:W-:Y:S01]  /*fdc0*/  @!P1 LEA R6, P6, R15, R0, 0x2 ;  /* 0x000000000f069211 */ /* 0x020fe200078c10ff */
[----:B------:R4:W-:Y:S01]  /*fdd0*/  @!P2 ST.E.64 [R8.64], R146 ;  /* 0x000000920800a985 */ /* 0x0009e2000c101b06 */
[----:B------:R-:W-:-:S02]  /*fde0*/  SHF.R.S32.HI R16, RZ, 0x1f, R16 ;  /* 0x0000001fff107819 */ /* 0x000fc40000011410 */
[----:B------:R-:W-:Y:S02]  /*fdf0*/  IADD3 R14, R250, 0x58, RZ ;  /* 0x00000058fa0e7810 */ /* 0x000fe40007ffe0ff */
[----:B------:R-:W-:Y:S02]  /*fe00*/  @!P1 LEA.HI.X R7, R15, R4, R16, 0x2, P6 ;  /* 0x000000040f079211 */ /* 0x000fe400030f1410 */
[----:B------:R-:W-:-:S03]  /*fe10*/  SHF.R.S32.HI R14, RZ, 0x1f, R14 ;  /* 0x0000001fff0e7819 */ /* 0x000fc6000001140e */
[----:B------:R4:W-:Y:S01]  /*fe20*/  @!P1 ST.E.64 [R6.64], R82 ;  /* 0x0000005206009985 */ /* 0x0009e2000c101b06 */
[----:B-1----:R-:W-:-:S04]  /*fe30*/  @!P0 LEA R2, P6, R13, R0, 0x2 ;  /* 0x000000000d028211 */ /* 0x002fc800078c10ff */
[----:B------:R-:W-:-:S05]  /*fe40*/  @!P0 LEA.HI.X R3, R13, R4, R14, 0x2, P6 ;  /* 0x000000040d038211 */ /* 0x000fca00030f140e */
[----:B------:R4:W-:Y:S04]  /*fe50*/  @!P0 ST.E.64 [R2.64], R80 ;  /* 0x0000005002008985 */ /* 0x0009e8000c101b06 */
.L_x_1435:
[----:B------:R-:W-:Y:S05]  /*fe60*/  BSYNC B0 ;  /* 0x0000000000007941 */ /* 0x000fea0003800000 */
.L_x_1434:
[----:B------:R-:W-:Y:S05]  /*fe70*/  BRA.DIV ~URZ, `(.L_x_1436) ;  /* 0x000058027f007947 */ /* 0x000fea000b800000 */
[----:B-1----:R1:W2:Y:S02]  /*fe80*/  SHFL.IDX PT, R4, R5, 0x2, 0x1c1f ;  /* 0x005c1f0005047f89 */ /* 0x0022a400000e0000 */
.L_x_1520:
[----:B------:R-:W-:Y:S05]  /*fe90*/  BRA.DIV ~URZ, `(.L_x_1437) ;  /* 0x000058527f007947 */ /* 0x000fea000b800000 */
[----:B----4-:R4:W1:Y:S02]  /*fea0*/  SHFL.IDX PT, R0, R12, 0x2, 0x1c1f ;  /* 0x005c1f000c007f89 */ /* 0x01086400000e0000 */
.L_x_1521:
[----:B------:R-:W-:Y:S01]  /*feb0*/  BSSY B0, `(.L_x_1438) ;  /* 0x0000054000007945 */ /* 0x000fe20003800000 */
[----:B------:R-:W-:Y:S05]  /*fec0*/  @P4 BRA `(.L_x_1439) ;  /* 0x0000052000004947 */ /* 0x000fea0003800000 */
[C---:B------:R-:W-:Y:S02]  /*fed0*/  IADD3 R6, R250.reuse, 0x8, RZ ;  /* 0x00000008fa067810 */ /* 0x040fe40007ffe0ff */
[----:B------:R-:W-:Y:S02]  /*fee0*/  ISETP.GE.AND P0, PT, R250, c[0x0][0x3c8], PT ;  /* 0x0000f200fa007a0c */ /* 0x000fe40003f06270 */
[----:B------:R-:W-:Y:S02]  /*fef0*/  ISETP.GE.AND P1, PT, R6, c[0x0][0x3c8], PT ;  /* 0x0000f20006007a0c */ /* 0x000fe40003f26270 */
[C---:B------:R-:W-:Y:S02]  /*ff00*/  IADD3 R16, R250.reuse, 0x10, RZ ;  /* 0x00000010fa107810 */ /* 0x040fe40007ffe0ff */
[C---:B------:R-:W-:Y:S02]  /*ff10*/  IADD3 R10, R250.reuse, 0x18, RZ ;  /* 0x00000018fa0a7810 */ /* 0x040fe40007ffe0ff */
[----:B------:R-:W-:-:S02]  /*ff20*/  IADD3 R7, R250, 0x8, RZ ;  /* 0x00000008fa077810 */ /* 0x000fc40007ffe0ff */
[----:B------:R-:W-:Y:S02]  /*ff30*/  ISETP.GE.AND P2, PT, R16, c[0x0][0x3c8], PT ;  /* 0x0000f20010007a0c */ /* 0x000fe40003f46270 */
[----:B------:R-:W-:Y:S02]  /*ff40*/  SHF.R.S32.HI R11, RZ, 0x1f, R250 ;  /* 0x0000001fff0b7819 */ /* 0x000fe400000114fa */
[-C--:B-1----:R-:W-:Y:S02]  /*ff50*/  @!P0 LEA R2, P6, R250, R0.reuse, 0x2 ;  /* 0x00000000fa028211 */ /* 0x082fe400078c10ff */
[----:B------:R-:W-:Y:S02]  /*ff60*/  ISETP.GE.AND P4, PT, R10, c[0x0][0x3c8], PT ;  /* 0x0000f2000a007a0c */ /* 0x000fe40003f86270 */
[----:B------:R-:W-:Y:S02]  /*ff70*/  SHF.R.S32.HI R7, RZ, 0x1f, R7 ;  /* 0x0000001fff077819 */ /* 0x000fe40000011407 */
[----:B------:R-:W-:-:S02]  /*ff80*/  @!P1 LEA R8, P3, R6, R0, 0x2 ;  /* 0x0000000006089211 */ /* 0x000fc400078610ff */
[-C--:B--2---:R-:W-:Y:S02]  /*ff90*/  @!P0 LEA.HI.X R3, R250, R4.reuse, R11, 0x2, P6 ;  /* 0x00000004fa038211 */ /* 0x084fe400030f140b */
[----:B------:R-:W-:Y:S02]  /*ffa0*/  @!P1 LEA.HI.X R9, R6, R4, R7, 0x2, P3 ;  /* 0x0000000406099211 */ /* 0x000fe400018f1407 */
[C---:B------:R-:W-:Y:S01]  /*ffb0*/  IADD3 R14, R250.reuse, 0x20, RZ ;  /* 0x00000020fa0e7810 */ /* 0x040fe20007ffe0ff */
[----:B------:R1:W-:Y:S01]  /*ffc0*/  @!P0 ST.E.64 [R2.64], R36 ;  /* 0x0000002402008985 */ /* 0x0003e2000c101b06 */
[C---:B------:R-:W-:Y:S02]  /*ffd0*/  IADD3 R13, R250.reuse, 0x28, RZ ;  /* 0x00000028fa0d7810 */ /* 0x040fe40007ffe0ff */
[C---:B------:R-:W-:Y:S01]  /*ffe0*/  IADD3 R17, R250.reuse, 0x10, RZ ;  /* 0x00000010fa117810 */ /* 0x040fe20007ffe0ff */
[----:B------:R2:W-:Y:S01]  /*fff0*/  @!P1 ST.E.64 [R8.64], R38 ;  /* 0x0000002608009985 */ /* 0x0005e2000c101b06 */
[----:B------:R-:W-:-:S02]  /*10000*/  IADD3 R15, R250, 0x18, RZ ;  /* 0x00000018fa0f7810 */ /* 0x000fc40007ffe0ff */
[----:B------:R-:W-:Y:S02]  /*10010*/  ISETP.GE.AND P3, PT, R14, c[0x0][0x3c8], PT ;  /* 0x0000f2000e007a0c */ /* 0x000fe40003f66270 */
[----:B------:R-:W-:Y:S02]  /*10020*/  ISETP.GE.AND P1, PT, R13, c[0x0][0x3c8], PT ;  /* 0x0000f2000d007a0c */ /* 0x000fe40003f26270 */
[----:B------:R-:W-:Y:S02]  /*10030*/  @!P2 LEA R6, P0, R16, R0, 0x2 ;  /* 0x000000001006a211 */ /* 0x000fe400078010ff */
[----:B------:R-:W-:Y:S02]  /*10040*/  SHF.R.S32.HI R17, RZ, 0x1f, R17 ;  /* 0x0000001fff117819 */ /* 0x000fe40000011411 */
[----:B------:R-:W-:Y:S02]  /*10050*/  SHF.R.S32.HI R15, RZ, 0x1f, R15 ;  /* 0x0000001fff0f7819 */ /* 0x000fe4000001140f */
[----:B------:R-:W-:-:S02]  /*10060*/  IADD3 R11, R250, 0x30, RZ ;  /* 0x00000030fa0b7810 */ /* 0x000fc40007ffe0ff */
[----:B------:R-:W-:Y:S02]  /*10070*/  @!P2 LEA.HI.X R7, R16, R4, R17, 0x2, P0 ;  /* 0x000000041007a211 */ /* 0x000fe400000f1411 */
[----:B------:R-:W-:Y:S02]  /*10080*/  ISETP.GE.AND P0, PT, R11, c[0x0][0x3c8], PT ;  /* 0x0000f2000b007a0c */ /* 0x000fe40003f06270 */
[C---:B------:R-:W-:Y:S01]  /*10090*/  IADD3 R16, R250.reuse, 0x20, RZ ;  /* 0x00000020fa107810 */ /* 0x040fe20007ffe0ff */
[----:B------:R5:W-:Y:S01]  /*100a0*/  @!P2 ST.E.64 [R6.64], R40 ;  /* 0x000000280600a985 */ /* 0x000be2000c101b06 */
[----:B------:R-:W-:Y:S02]  /*100b0*/  IADD3 R17, R250, 0x48, RZ ;  /* 0x00000048fa117810 */ /* 0x000fe40007ffe0ff */
[----:B------:R-:W-:Y:S02]  /*100c0*/  SHF.R.S32.HI R16, RZ, 0x1f, R16 ;  /* 0x0000001fff107819 */ /* 0x000fe40000011410 */
[----:B-1----:R-:W-:-:S02]  /*100d0*/  @!P4 LEA R2, P6, R10, R0, 0x2 ;  /* 0x000000000a02c211 */ /* 0x002fc400078c10ff */
[----:B------:R-:W-:Y:S02]  /*100e0*/  IADD3 R18, R250, 0x48, RZ ;  /* 0x00000048fa127810 */ /* 0x000fe40007ffe0ff */
[----:B------:R-:W-:Y:S02]  /*100f0*/  @!P4 LEA.HI.X R3, R10, R4, R15, 0x2, P6 ;  /* 0x000000040a03c211 */ /* 0x000fe400030f140f */
[----:B------:R-:W-:Y:S02]  /*10100*/  IADD3 R15, R250, 0x28, RZ ;  /* 0x00000028fa0f7810 */ /* 0x000fe40007ffe0ff */
[----:B--2---:R-:W-:Y:S01]  /*10110*/  @!P3 LEA R8, P2, R14, R0, 0x2 ;  /* 0x000000000e08b211 */ /* 0x004fe200078410ff */
[----:B------:R1:W-:Y:S01]  /*10120*/  @!P4 ST.E.64 [R2.64], R42 ;  /* 0x0000002a0200c985 */ /* 0x0003e2000c101b06 */
[----:B------:R-:W-:Y:S02]  /*10130*/  SHF.R.S32.HI R15, RZ, 0x1f, R15 ;  /* 0x0000001fff0f7819 */ /* 0x000fe4000001140f */
[----:B------:R-:W-:-:S02]  /*10140*/  IADD3 R10, R250, 0x38, RZ ;  /* 0x00000038fa0a7810 */ /* 0x000fc40007ffe0ff */
[----:B------:R-:W-:Y:S02]  /*10150*/  @!P3 LEA.HI.X R9, R14, R4, R16, 0x2, P2 ;  /* 0x000000040e09b211 */ /* 0x000fe400010f1410 */
[----:B------:R-:W-:Y:S02]  /*10160*/  ISETP.GE.AND P4, PT, R10, c[0x0][0x3c8], PT ;  /* 0x0000f2000a007a0c */ /* 0x000fe40003f86270 */
[C---:B------:R-:W-:Y:S01]  /*10170*/  IADD3 R14, R250.reuse, 0x40, RZ ;  /* 0x00000040fa0e7810 */ /* 0x040fe20007ffe0ff */
[----:B------:R-:W-:Y:S01]  /*10180*/  @!P3 ST.E.64 [R8.64], R66 ;  /* 0x000000420800b985 */ /* 0x000fe2000c101b06 */
[----:B------:R-:W-:Y:S02]  /*10190*/  IADD3 R16, R250, 0x40, RZ ;  /* 0x00000040fa107810 */ /* 0x000fe40007ffe0ff */
[----:B------:R-:W-:Y:S02]  /*101a0*/  ISETP.GE.AND P3, PT, R14, c[0x0][0x3c8], PT ;  /* 0x0000f2000e007a0c */ /* 0x000fe40003f66270 */
[----:B-----5:R-:W-:-:S02]  /*101b0*/  @!P0 LEA R6, P2, R11, R0, 0x2 ;  /* 0x000000000b068211 */ /* 0x020fc400078410ff */
[----:B------:R-:W-:Y:S02]  /*101c0*/  SHF.R.S32.HI R16, RZ, 0x1f, R16 ;  /* 0x0000001fff107819 */ /* 0x000fe40000011410 */
        /* <DEDUP_REMOVED lines=10> */
[----:B------:R-:W-:Y:S01]  /*10270*/  ISETP.GE.AND P2, PT, R17, c[0x0][0x3c8], PT ;  /* 0x0000f20011007a0c */ /* 0x000fe20003f46270 */
[----:B------:R2:W-:Y:S01]  /*10280*/  @!P0 ST.E.64 [R6.64], R48 ;  /* 0x0000003006008985 */ /* 0x0005e2000c101b06 */
[----:B------:R-:W-:Y:S02]  /*10290*/  IADD3 R13, R250, 0x58, RZ ;  /* 0x00000058fa0d7810 */ /* 0x000fe40007ffe0ff */
[----:B------:R-:W-:Y:S02]  /*102a0*/  SHF.R.S32.HI R11, RZ, 0x1f, R11 ;  /* 0x0000001fff0b7819 */ /* 0x000fe4000001140b */
        /* <DEDUP_REMOVED lines=20> */
.L_x_1439:
[----:B------:R-:W-:Y:S05]  /*103f0*/  BSYNC B0 ;  /* 0x0000000000007941 */ /* 0x000fea0003800000 */
.L_x_1438:
[----:B------:R-:W-:Y:S05]  /*10400*/  BRA.DIV ~URZ, `(.L_x_1440) ;  /* 0x000053427f007947 */ /* 0x000fea000b800000 */
[----:B--2---:R2:W3:Y:S04]  /*10410*/  SHFL.IDX PT, R4, R5, 0x3, 0x1c1f ;  /* 0x007c1f0005047f89 */ /* 0x0044e800000e0000 */
[----:B-1----:R2:W1:Y:S02]  /*10420*/  SHFL.IDX PT, R0, R12, 0x3, 0x1c1f ;  /* 0x007c1f000c007f89 */ /* 0x00246400000e0000 */
.L_x_1522:
[----:B------:R-:W-:Y:S05]  /*10430*/  @P5 BRA `(.L_x_1428) ;  /* 0x0000122000005947 */ /* 0x000fea0003800000 */
[C---:B---3--:R-:W-:Y:S02]  /*10440*/  IADD3 R8, R250.reuse, 0x8, RZ ;  /* 0x00000008fa087810 */ /* 0x048fe40007ffe0ff */
[----:B------:R-:W-:Y:S02]  /*10450*/  ISETP.GE.AND P4, PT, R250, c[0x0][0x3c8], PT ;  /* 0x0000f200fa007a0c */ /* 0x000fe40003f86270 */
[----:B------:R-:W-:Y:S02]  /*10460*/  ISETP.GE.AND P3, PT, R8, c[0x0][0x3c8], PT ;  /* 0x0000f20008007a0c */ /* 0x000fe40003f66270 */
[----:B------:R-:W-:-:S02]  /*10470*/  IADD3 R15, R250, 0x10, RZ ;  /* 0x00000010fa0f7810 */ /* 0x000fc40007ffe0ff */
[C---:B--2-4-:R-:W-:Y:S02]  /*10480*/  IADD3 R12, R250.reuse, 0x18, RZ ;  /* 0x00000018fa0c7810 */ /* 0x054fe40007ffe0ff */
[----:B------:R-:W-:Y:S02]  /*10490*/  IADD3 R5, R250, 0x20, RZ ;  /* 0x00000020fa057810 */ /* 0x000fe40007ffe0ff */
[----:B------:R-:W-:Y:S02]  /*104a0*/  ISETP.GE.AND P2, PT, R15, c[0x0][0x3c8], PT ;  /* 0x0000f2000f007a0c */ /* 0x000fe40003f46270 */
[----:B------:R-:W-:Y:S02]  /*104b0*/  ISETP.GE.AND P1, PT, R12, c[0x0][0x3c8], PT ;  /* 0x0000f2000c007a0c */ /* 0x000fe40003f26270 */
[C---:B------:R-:W-:Y:S02]  /*104c0*/  IADD3 R9, R250.reuse, 0x8, RZ ;  /* 0x00000008fa097810 */ /* 0x040fe40007ffe0ff */
[----:B-1----:R-:W-:-:S02]  /*104d0*/  @!P4 LEA R6, P6, R250, R0, 0x2 ;  /* 0x00000000fa06c211 */ /* 0x002fc400078c10ff */
[----:B------:R-:W-:Y:S02]  /*104e0*/  SHF.R.S32.HI R10, RZ, 0x1f, R250 ;  /* 0x0000001fff0a7819 */ /* 0x000fe400000114fa */
[----:B------:R-:W-:Y:S02]  /*104f0*/  ISETP.GE.AND P0, PT, R5, c[0x0][0x3c8], PT ;  /* 0x0000f20005007a0c */ /* 0x000fe40003f06270 */
[----:B------:R-:W-:Y:S02]  /*10500*/  SHF.R.S32.HI R9, RZ, 0x1f, R9 ;  /* 0x0000001fff097819 */ /* 0x000fe40000011409 */
[----:B------:R-:W-:Y:S02]  /*10510*/  @!P3 LEA R2, P5, R8, R0, 0x2 ;  /* 0x000000000802b211 */ /* 0x000fe400078a10ff */
[C---:B------:R-:W-:Y:S02]  /*10520*/  @!P4 LEA.HI.X R7, R250.reuse, R4, R10, 0x2, P6 ;  /* 0x00000004fa07c211 */ /* 0x040fe400030f140a */
[----:B------:R-:W-:-:S02]  /*10530*/  IADD3 R14, R250, 0x28, RZ ;  /* 0x00000028fa0e7810 */ /* 0x000fc40007ffe0ff */
[----:B------:R-:W-:Y:S01]  /*10540*/  IADD3 R16, R250, 0x10, RZ ;  /* 0x00000010fa107810 */ /* 0x000fe20007ffe0ff */
[----:B------:R1:W-:Y:S01]  /*10550*/  @!P4 ST.E.64 [R6.64], R60 ;  /* 0x0000003c0600c985 */ /* 0x0003e2000c101b06 */
[----:B------:R-:W-:Y:S02]  /*10560*/  @!P3 LEA.HI.X R3, R8, R4, R9, 0x2, P5 ;  /* 0x000000040803b211 */ /* 0x000fe400028f1409 */
[C---:B------:R-:W-:Y:S02]  /*10570*/  IADD3 R13, R250.reuse, 0x18, RZ ;  /* 0x00000018fa0d7810 */ /* 0x040fe40007ffe0ff */
[----:B------:R-:W-:Y:S01]  /*10580*/  IADD3 R11, R250, 0x20, RZ ;  /* 0x00000020fa0b7810 */ /* 0x000fe20007ffe0ff */
[----:B------:R2:W-:Y:S01]  /*10590*/  @!P3 ST.E.64 [R2.64], R34 ;  /* 0x000000220200b985 */ /* 0x0005e2000c101b06 */
[----:B------:R-:W-:Y:S02]  /*105a0*/  @!P2 LEA R8, P5, R15, R0, 0x2 ;  /* 0x000000000f08a211 */ /* 0x000fe400078a10ff */
[----:B------:R-:W-:-:S02]  /*105b0*/  ISETP.GE.AND P4, PT, R14, c[0x0][0x3c8], PT ;  /* 0x0000f2000e007a0c */ /* 0x000fc40003f86270 */
[----:B------:R-:W-:Y:S02]  /*105c0*/  SHF.R.S32.HI R16, RZ, 0x1f, R16 ;  /* 0x0000001fff107819 */ /* 0x000fe40000011410 */
[----:B------:R-:W-:Y:S02]  /*105d0*/  IADD3 R10, R250, 0x30, RZ ;  /* 0x00000030fa0a7810 */ /* 0x000fe40007ffe0ff */
[----:B------:R-:W-:Y:S02]  /*105e0*/  SHF.R.S32.HI R13, RZ, 0x1f, R13 ;  /* 0x0000001fff0d7819 */ /* 0x000fe4000001140d */
[----:B------:R-:W-:Y:S02]  /*105f0*/  SHF.R.S32.HI R11, RZ, 0x1f, R11 ;  /* 0x0000001fff0b7819 */ /* 0x000fe4000001140b */
[----:B------:R-:W-:Y:S02]  /*10600*/  @!P2 LEA.HI.X R9, R15, R4, R16, 0x2, P5 ;  /* 0x000000040f09a211 */ /* 0x000fe400028f1410 */
[----:B------:R-:W-:-:S02]  /*10610*/  ISETP.GE.AND P5, PT, R10, c[0x0][0x3c8], PT ;  /* 0x0000f2000a007a0c */ /* 0x000fc40003fa6270 */
[C---:B------:R-:W-:Y:S01]  /*10620*/  IADD3 R16, R250.reuse, 0x28, RZ ;  /* 0x00000028fa107810 */ /* 0x040fe20007ffe0ff */
[----:B------:R-:W-:Y:S01]  /*10630*/  @!P2 ST.E.64 [R8.64], R70 ;  /* 0x000000460800a985 */ /* 0x000fe2000c101b06 */
[----:B------:R-:W-:Y:S02]  /*10640*/  IADD3 R15, R250, 0x40, RZ ;  /* 0x00000040fa0f7810 */ /* 0x000fe40007ffe0ff */
[----:B------:R-:W-:Y:S02]  /*10650*/  SHF.R.S32.HI R16, RZ, 0x1f, R16 ;  /* 0x0000001fff107819 */ /* 0x000fe40000011410 */
[C---:B-1----:R-:W-:Y:S02]  /*10660*/  @!P1 LEA R6, P6, R12.reuse, R0, 0x2 ;  /* 0x000000000c069211 */ /* 0x042fe400078c10ff */
[----:B------:R-:W-:Y:S02]  /*10670*/  ISETP.GE.AND P2, PT, R15, c[0x0][0x3c8], PT ;  /* 0x0000f2000f007a0c */ /* 0x000fe40003f46270 */
[----:B------:R-:W-:-:S02]  /*10680*/  @!P1 LEA.HI.X R7, R12, R4, R13, 0x2, P6 ;  /* 0x000000040c079211 */ /* 0x000fc400030f140d */
[C---:B--2---:R-:W-:Y:S02]  /*10690*/  @!P0 LEA R2, P3, R5.reuse, R0, 0x2 ;  /* 0x0000000005028211 */ /* 0x044fe400078610ff */
[----:B------:R-:W-:Y:S01]  /*106a0*/  IADD3 R12, R250, 0x38, RZ ;  /* 0x00000038fa0c7810 */ /* 0x000fe20007ffe0ff */
[----:B------:R1:W-:Y:S01]  /*106b0*/  @!P1 ST.E.64 [R6.64], R64 ;  /* 0x0000004006009985 */ /* 0x0003e2000c101b06 */
[----:B------:R-:W-:Y:S02]  /*106c0*/  @!P0 LEA.HI.X R3, R5, R4, R11, 0x2, P3 ;  /* 0x0000000405038211 */ /* 0x000fe400018f140b */
[----:B------:R-:W-:Y:S02]  /*106d0*/  ISETP.GE.AND P3, PT, R12, c[0x0][0x3c8], PT ;  /* 0x0000f2000c007a0c */ /* 0x000fe40003f66270 */
[C---:B------:R-:W-:Y:S01]  /*106e0*/  IADD3 R11, R250.reuse, 0x30, RZ ;  /* 0x00000030fa0b7810 */ /* 0x040fe20007ffe0ff */
[----:B------:R2:W-:Y:S01]  /*106f0*/  @!P0 ST.E.64 [R2.64], R30 ;  /* 0x0000001e02008985 */ /* 0x0005e2000c101b06 */
[----:B------:R-:W-:-:S02]  /*10700*/  IADD3 R13, R250, 0x48, RZ ;  /* 0x00000048fa0d7810 */ /* 0x000fc40007ffe0ff */
[----:B------:R-:W-:Y:S02]  /*10710*/  IADD3 R5, R250, 0x50, RZ ;  /* 0x00000050fa057810 */ /* 0x000fe40007ffe0ff */
[----:B------:R-:W-:Y:S02]  /*10720*/  SHF.R.S32.HI R11, RZ, 0x1f, R11 ;  /* 0x0000001fff0b7819 */ /* 0x000fe4000001140b */
[----:B------:R-:W-:Y:S02]  /*10730*/  ISETP.GE.AND P1, PT, R13, c[0x0][0x3c8], PT ;  /* 0x0000f2000d007a0c */ /* 0x000fe40003f26270 */
[----:B-1----:R-:W-:-:S04]  /*10740*/  @!P4 LEA R6, P0, R14, R0, 0x2 ;  /* 0x000000000e06c211 */ /* 0x002fc800078010ff */
[----:B------:R-:W-:Y:S02]  /*10750*/  @!P4 LEA.HI.X R7, R14, R4, R16, 0x2, P0 ;  /* 0x000000040e07c211 */ /* 0x000fe400000f1410 */
[----:B--2---:R-:W-:Y:S02]  /*10760*/  @!P5 LEA R2, P6, R10, R0, 0x2 ;  /* 0x000000000a02d211 */ /* 0x004fe400078c10ff */
[----:B------:R-:W-:Y:S01]  /*10770*/  IADD3 R14, R250, 0x38, RZ ;  /* 0x00000038fa0e7810 */ /* 0x000fe20007ffe0ff */
[----:B------:R1:W-:Y:S01]  /*10780*/  @!P4 ST.E.64 [R6.64], R46 ;  /* 0x0000002e0600c985 */ /* 0x0003e2000c101b06 */
[----:B------:R-:W-:Y:S02]  /*10790*/  ISETP.GE.AND P0, PT, R5, c[0x0][0x3c8], PT ;  /* 0x0000f20005007a0c */ /* 0x000fe40003f06270 */
[----:B------:R-:W-:Y:S02]  /*107a0*/  @!P5 LEA.HI.X R3, R10, R4, R11, 0x2, P6 ;  /* 0x000000040a03d211 */ /* 0x000fe400030f140b */
[----:B------:R-:W-:-:S02]  /*107b0*/  @!P3 LEA R10, P4, R12, R0, 0x2 ;  /* 0x000000000c0ab211 */ /* 0x000fc400078810ff */
[----:B------:R-:W-:Y:S01]  /*107c0*/  SHF.R.S32.HI R14, RZ, 0x1f, R14 ;  /* 0x0000001fff0e7819 */ /* 0x000fe2000001140e */
[----:B------:R2:W-:Y:S01]  /*107d0*/  @!P5 ST.E.64 [R2.64], R50 ;  /* 0x000000320200d985 */ /* 0x0005e2000c101b06 */
[----:B------:R-:W-:Y:S02]  /*107e0*/  IADD3 R16, R250, 0x40, RZ ;  /* 0x00000040fa107810 */ /* 0x000fe40007ffe0ff */
[----:B------:R-:W-:Y:S02]  /*107f0*/  @!P3 LEA.HI.X R11, R12, R4, R14, 0x2, P4 ;  /* 0x000000040c0bb211 */ /* 0x000fe400020f140e */
[C---:B------:R-:W-:Y:S02]  /*10800*/  IADD3 R14, R250.reuse, 0x48, RZ ;  /* 0x00000048fa0e7810 */ /* 0x040fe40007ffe0ff */
[----:B------:R-:W-:Y:S01]  /*10810*/  IADD3 R12, R250, 0x50, RZ ;  /* 0x00000050fa0c7810 */ /* 0x000fe20007ffe0ff */
[----:B------:R3:W-:Y:S01]  /*10820*/  @!P3 ST.E.64 [R10.64], R62 ;  /* 0x0000003e0a00b985 */ /* 0x0007e2000c101b06 */
[----:B------:R-:W-:-:S02]  /*10830*/  @!P2 LEA R8, P6, R15, R0, 0x2 ;  /* 0x000000000f08a211 */ /* 0x000fc400078c10ff */
[----:B------:R-:W-:Y:S02]  /*10840*/  SHF.R.S32.HI R16, RZ, 0x1f, R16 ;  /* 0x0000001fff107819 */ /* 0x000fe40000011410 */
[----:B------:R-:W-:Y:S02]  /*10850*/  SHF.R.S32.HI R14, RZ, 0x1f, R14 ;  /* 0x0000001fff0e7819 */ /* 0x000fe4000001140e */
[----:B------:R-:W-:Y:S02]  /*10860*/  SHF.R.S32.HI R12, RZ, 0x1f, R12 ;  /* 0x0000001fff0c7819 */ /* 0x000fe4000001140c */
[----:B------:R-:W-:Y:S02]  /*10870*/  @!P2 LEA.HI.X R9, R15, R4, R16, 0x2, P6 ;  /* 0x000000040f09a211 */ /* 0x000fe400030f1410 */
[----:B-1----:R-:W-:-:S03]  /*10880*/  @!P1 LEA R6, P5, R13, R0, 0x2 ;  /* 0x000000000d069211 */ /* 0x002fc600078a10ff */
[----:B------:R3:W-:Y:S01]  /*10890*/  @!P2 ST.E.64 [R8.64], R58 ;  /* 0x0000003a0800a985 */ /* 0x0007e2000c101b06 */
[----:B------:R-:W-:Y:S02]  /*108a0*/  @!P1 LEA.HI.X R7, R13, R4, R14, 0x2, P5 ;  /* 0x000000040d079211 */ /* 0x000fe400028f140e */
[----:B--2---:R-:W-:-:S03]  /*108b0*/  @!P0 LEA R2, P4, R5, R0, 0x2 ;  /* 0x0000000005028211 */ /* 0x004fc600078810ff */
[----:B------:R3:W-:Y:S01]  /*108c0*/  @!P1 ST.E.64 [R6.64], R54 ;  /* 0x0000003606009985 */ /* 0x0007e2000c101b06 */
[----:B------:R-:W-:Y:S02]  /*108d0*/  @!P0 LEA.HI.X R3, R5, R4, R12, 0x2, P4 ;  /* 0x0000000405038211 */ /* 0x000fe400020f140c */
[----:B------:R-:W-:-:S03]  /*108e0*/  IADD3 R5, R250, 0x58, RZ ;  /* 0x00000058fa057810 */ /* 0x000fc60007ffe0ff */
[----:B------:R3:W-:Y:S01]  /*108f0*/  @!P0 ST.E.64 [R2.64], R32 ;  /* 0x0000002002008985 */ /* 0x0007e2000c101b06 */
[----:B------:R-:W-:-:S13]  /*10900*/  ISETP.GE.AND P0, PT, R5, c[0x0][0x3c8], PT ;  /* 0x0000f20005007a0c */ /* 0x000fda0003f06270 */
[----:B------:R-:W-:Y:S05]  /*10910*/  @P0 BRA `(.L_x_1428) ;  /* 0x00000d4000000947 */ /* 0x000fea0003800000 */
[----:B------:R-:W-:Y:S02]  /*10920*/  IADD3 R12, R250, 0x58, RZ ;  /* 0x00000058fa0c7810 */ /* 0x000fe40007ffe0ff */
[----:B---3--:R-:W-:Y:S02]  /*10930*/  LEA R2, P0, R5, R0, 0x2 ;  /* 0x0000000005027211 */ /* 0x008fe400078010ff */
[----:B------:R-:W-:-:S04]  /*10940*/  SHF.R.S32.HI R12, RZ, 0x1f, R12 ;  /* 0x0000001fff0c7819 */ /* 0x000fc8000001140c */
[----:B------:R-:W-:-:S05]  /*10950*/  LEA.HI.X R3, R5, R4, R12, 0x2, P0 ;  /* 0x0000000405037211 */ /* 0x000fca00000f140c */
[----:B------:R1:W-:Y:S01]  /*10960*/  ST.E.64 [R2.64], R26 ;  /* 0x0000001a02007985 */ /* 0x0003e2000c101b06 */
[----:B------:R-:W-:Y:S05]  /*10970*/  BRA `(.L_x_1428) ;  /* 0x00000ce000007947 */ /* 0x000fea0003800000 */
.L_x_1413:
        /* <DEDUP_REMOVED lines=22> */
.L_x_1441:
        /* <DEDUP_REMOVED lines=58> */
.L_x_1443:
[----:B------:R-:W-:Y:S05]  /*10e80*/  BSYNC B0 ;  /* 0x0000000000007941 */ /* 0x000fea0003800000 */
.L_x_1442:
[----:B------:R-:W-:-:S13]  /*10e90*/  ISETP.GT.AND P0, PT, R19, 0x1, PT ;  /* 0x000000011300780c */ /* 0x000fda0003f04270 */
[----:B------:R-:W-:Y:S05]  /*10ea0*/  @P0 BRA `(.L_x_1428) ;  /* 0x000007b000000947 */ /* 0x000fea0003800000 */
[----:B------:R-:W-:Y:S01]  /*10eb0*/  MOV R2, c[0x0][0x4e8] ;  /* 0x00013a0000027a02 */ /* 0x000fe20000000f00 */
[----:B-1----:R-:W-:Y:S01]  /*10ec0*/  IMAD R0, R18, c[0x0][0x3a0], RZ ;  /* 0x0000e80012007a24 */ /* 0x002fe200078e02ff */
[----:B------:R-:W-:Y:S01]  /*10ed0*/  IADD3 R4, R231, R249, RZ ;  /* 0x000000f9e7047210 */ /* 0x000fe20007ffe0ff */
[----:B------:R-:W-:Y:S01]  /*10ee0*/  IMAD R5, R21, c[0x0][0x3f0], RZ ;  /* 0x0000fc0015057a24 */ /* 0x000fe200078e02ff */
[----:B------:R-:W-:Y:S01]  /*10ef0*/  ISETP.NE.AND P0, PT, R2, 0x1, PT ;  /* 0x000000010200780c */ /* 0x000fe20003f05270 */
[----:B------:R-:W-:-:S04]  /*10f00*/  IMAD.WIDE.U32 R2, R6, c[0x0][0x3a0], RZ ;  /* 0x0000e80006027a25 */ /* 0x000fc800078e00ff */
[----:B------:R-:W-:Y:S01]  /*10f10*/  IMAD R6, R6, c[0x0][0x3a4], R0 ;  /* 0x0000e90006067a24 */ /* 0x000fe200078e0200 */
[----:B------:R-:W-:Y:S01]  /*10f20*/  MOV R0, R4 ;  /* 0x0000000400007202 */ /* 0x000fe20000000f00 */
[----:B------:R-:W-:-:S03]  /*10f30*/  IMAD R7, R13, c[0x0][0x3f4], R5 ;  /* 0x0000fd000d077a24 */ /* 0x000fc600078e0205 */
[----:B------:R-:W-:-:S03]  /*10f40*/  IADD3 R3, R3, R6, RZ ;  /* 0x0000000603037210 */ /* 0x000fc60007ffe0ff */
        /* <DEDUP_REMOVED lines=22> */
.L_x_1523:
[----:B------:R-:W-:Y:S05]  /*110b0*/  BRA.DIV ~URZ, `(.L_x_1445) ;  /* 0x000047c27f007947 */ /* 0x000fea000b800000 */
[----:B------:R3:W4:Y:S02]  /*110c0*/  SHFL.IDX PT, R0, R12, RZ, 0x1c1f ;  /* 0x001c1fff0c007589 */ /* 0x00072400000e0000 */
.L_x_1524:
        /* <DEDUP_REMOVED lines=20> */
.L_x_1447:
[----:B------:R-:W-:Y:S05]  /*11210*/  BSYNC B0 ;  /* 0x0000000000007941 */ /* 0x000fea0003800000 */
.L_x_1446:
[----:B------:R-:W-:Y:S05]  /*11220*/  BRA.DIV ~URZ, `(.L_x_1448) ;  /* 0x000046b27f007947 */ /* 0x000fea000b800000 */
[----:B--2---:R2:W1:Y:S04]  /*11230*/  SHFL.IDX PT, R4, R5, 0x1, 0x1c1f ;  /* 0x003c1f0005047f89 */ /* 0x00446800000e0000 */
[----:B----4-:R2:W4:Y:S02]  /*11240*/  SHFL.IDX PT, R0, R12, 0x1, 0x1c1f ;  /* 0x003c1f000c007f89 */ /* 0x01052400000e0000 */
.L_x_1525:
        /* <DEDUP_REMOVED lines=19> */
.L_x_1450:
[----:B------:R-:W-:Y:S05]  /*11380*/  BSYNC B0 ;  /* 0x0000000000007941 */ /* 0x000fea0003800000 */
.L_x_1449:
[----:B------:R-:W-:Y:S05]  /*11390*/  BRA.DIV ~URZ, `(.L_x_1451) ;  /* 0x000046027f007947 */ /* 0x000fea000b800000 */
[----:B-1----:R1:W2:Y:S02]  /*113a0*/  SHFL.IDX PT, R4, R5, 0x2, 0x1c1f ;  /* 0x005c1f0005047f89 */ /* 0x0022a400000e0000 */
.L_x_1526:
[----:B------:R-:W-:Y:S05]  /*113b0*/  BRA.DIV ~URZ, `(.L_x_1452) ;  /* 0x000046527f007947 */ /* 0x000fea000b800000 */
[----:B----4-:R4:W1:Y:S02]  /*113c0*/  SHFL.IDX PT, R0, R12, 0x2, 0x1c1f ;  /* 0x005c1f000c007f89 */ /* 0x01086400000e0000 */
.L_x_1527:
        /* <DEDUP_REMOVED lines=19> */
.L_x_1454:
[----:B------:R-:W-:Y:S05]  /*11500*/  BSYNC B0 ;  /* 0x0000000000007941 */ /* 0x000fea0003800000 */
.L_x_1453:
[----:B------:R-:W-:Y:S05]  /*11510*/  BRA.DIV ~URZ, `(.L_x_1455) ;  /* 0x000045527f007947 */ /* 0x000fea000b800000 */
[----:B--2---:R2:W3:Y:S04]  /*11520*/  SHFL.IDX PT, R4, R5, 0x3, 0x1c1f ;  /* 0x007c1f0005047f89 */ /* 0x0044e800000e0000 */
[----:B-1----:R2:W1:Y:S02]  /*11530*/  SHFL.IDX PT, R0, R12, 0x3, 0x1c1f ;  /* 0x007c1f000c007f89 */ /* 0x00246400000e0000 */
.L_x_1528:
        /* <DEDUP_REMOVED lines=18> */
.L_x_1428:
[----:B------:R-:W-:Y:S05]  /*11660*/  BSYNC B1 ;  /* 0x0000000000017941 */ /* 0x000fea0003800000 */
.L_x_1412:
[----:B-1--4-:R-:W4:Y:S02]  /*11670*/  LDL R0, [R1+0x38] ;  /* 0x0000380001007983 */ /* 0x012f240000100800 */
        /* <DEDUP_REMOVED lines=14> */
.L_x_1529:
[----:B------:R-:W-:Y:S05]  /*11760*/  BRA.DIV ~URZ, `(.L_x_1458) ;  /* 0x000044327f007947 */ /* 0x000fea000b800000 */
[----:B------:R3:W4:Y:S02]  /*11770*/  SHFL.IDX PT, R8, R74, 0x1, 0x1f ;  /* 0x00201f004a087f89 */ /* 0x00072400000e0000 */
.L_x_1530:
        /* <DEDUP_REMOVED lines=19> */
.L_x_1531:
        /* <DEDUP_REMOVED lines=16> */
.L_x_1532:
[----:B---3--:R-:W-:Y:S01]  /*119b0*/  IMAD R0, R0, c[0x0][0x538], RZ ;  /* 0x00014e0000007a24 */ /* 0x008fe200078e02ff */
[----:B------:R-:W-:Y:S04]  /*119c0*/  BSSY B1, `(.L_x_1461) ;  /* 0x00000ce000017945 */ /* 0x000fe80003800000 */
[----:B----4-:R-:W-:-:S04]  /*119d0*/  IADD3 R8, R0, R8, RZ ;  /* 0x0000000800087210 */ /* 0x010fc80007ffe0ff */
[----:B--2---:R-:W-:-:S13]  /*119e0*/  ISETP.GT.AND P6, PT, R8, R9, PT ;  /* 0x000000090800720c */ /* 0x004fda0003fc4270 */
[----:B------:R-:W-:Y:S05]  /*119f0*/  @P6 BRA `(.L_x_1462) ;  /* 0x0000025000006947 */ /* 0x000fea0003800000 */
.L_x_1466:
        /* <DEDUP_REMOVED lines=17> */
.L_x_1533:
        /* <DEDUP_REMOVED lines=16> */
.L_x_1534:
[----:B--2---:R-:W-:-:S05]  /*11c10*/  IMAD R0, R0, c[0x0][0x538], RZ ;  /* 0x00014e0000007a24 */ /* 0x004fca00078e02ff */
[----:B------:R-:W-:-:S04]  /*11c20*/  IADD3 R8, R0, R8, RZ ;  /* 0x0000000800087210 */ /* 0x000fc80007ffe0ff */
[----:B------:R-:W-:-:S13]  /*11c30*/  ISETP.GT.AND P6, PT, R8, R9, PT ;  /* 0x000000090800720c */ /* 0x000fda0003fc4270 */
[----:B-1----:R-:W-:Y:S05]  /*11c40*/  @!P6 BRA `(.L_x_1466) ;  /* 0xfffffdb00000e947 */ /* 0x002fea000383ffff */
.L_x_1462:
[----:B------:R-:W-:-:S05]  /*11c50*/  IADD3 R10, -R0, R8, RZ ;  /* 0x00000008000a7210 */ /* 0x000fca0007ffe1ff */
[----:B------:R-:W-:-:S05]  /*11c60*/  IMAD R0, R4, c[0x0][0x538], R10 ;  /* 0x00014e0004007a24 */ /* 0x000fca00078e020a */
[----:B------:R-:W-:Y:S01]  /*11c70*/  ISETP.GT.AND P0, PT, R0, R9, PT ;  /* 0x000000090000720c */ /* 0x000fe20003f04270 */
[----:B------:R-:W-:-:S12]  /*11c80*/  BRA.DIV ~URZ, `(.L_x_1467) ;  /* 0x000043527f007947 */ /* 0x000fd8000b800000 */
[----:B------:R-:W-:-:S03]  /*11c90*/  VOTE.ANY R11, PT, !P0 ;  /* 0x00000000000b7806 */ /* 0x000fc600040e0100 */
.L_x_1535:
[----:B------:R-:W2:Y:S01]  /*11ca0*/  LDL.LU R0, [R1+0xc] ;  /* 0x00000c0001007983 */ /* 0x000ea20000300800 */
[----:B------:R-:W2:Y:S02]  /*11cb0*/  POPC R5, R11 ;  /* 0x0000000b00057309 */ /* 0x000ea40000000000 */
[----:B--2---:R-:W-:-:S05]  /*11cc0*/  IADD3 R0, R5, R0, RZ ;  /* 0x0000000005007210 */ /* 0x004fca0007ffe0ff */
[----:B------:R2:W-:Y:S01]  /*11cd0*/  STL [R1+0xc], R0 ;  /* 0x00000c0001007387 */ /* 0x0005e20000100800 */
[----:B------:R-:W-:Y:S05]  /*11ce0*/  BRA.DIV ~URZ, `(.L_x_1468) ;  /* 0x000043427f007947 */ /* 0x000fea000b800000 */
[----:B------:R3:W4:Y:S04]  /*11cf0*/  SHFL.IDX PT, R8, R6, R5, 0x1f ;  /* 0x00001f0506087589 */ /* 0x00072800000e0000 */
[----:B------:R3:W1:Y:S02]  /*11d00*/  SHFL.IDX PT, R7, R7, R5, 0x1f ;  /* 0x00001f0507077589 */ /* 0x00066400000e0000 */
.L_x_1536:
[----:B------:R-:W-:Y:S01]  /*11d10*/  ISETP.NE.AND P0, PT, R11, RZ, PT ;  /* 0x000000ff0b00720c */ /* 0x000fe20003f05270 */
[----:B------:R-:W-:-:S12]  /*11d20*/  BSSY B0, `(.L_x_1469) ;  /* 0x0000005000007945 */ /* 0x000fd80003800000 */
[----:B------:R-:W-:Y:S05]  /*11d30*/  @!P0 BRA `(.L_x_1470) ;  /* 0x0000003000008947 */ /* 0x000fea0003800000 */
[----:B---3--:R-:W-:Y:S01]  /*11d40*/  IADD3 R5, R5, -0x1, RZ ;  /* 0xffffffff05057810 */ /* 0x008fe20007ffe0ff */
[----:B------:R-:W-:Y:S05]  /*11d50*/  BRA.DIV ~URZ, `(.L_x_1471) ;  /* 0x000043a27f007947 */ /* 0x000fea000b800000 */
[----:B------:R3:W2:Y:S02]  /*11d60*/  SHFL.IDX PT, R12, R4, R5, 0x1f ;  /* 0x00001f05040c7589 */ /* 0x0006a400000e0000 */
.L_x_1470:
[----:B------:R-:W-:Y:S05]  /*11d70*/  BSYNC B0 ;  /* 0x0000000000007941 */ /* 0x000fea0003800000 */
.L_x_1469:
[----:B--2---:R-:W-:Y:S01]  /*11d80*/  IMAD R0, R12, c[0x0][0x538], R10 ;  /* 0x00014e000c007a24 */ /* 0x004fe200078e020a */
        /* <DEDUP_REMOVED lines=10> */
[----:B---3--:R-:W1:Y:S02]  /*11e30*/  F2I.FTZ.U32.TRUNC.NTZ R5, R0 ;  /* 0x0000000000057305 */ /* 0x008e64000021f000 */
        /* <DEDUP_REMOVED lines=56> */
.L_x_1473:
[----:B-1----:R-:W2:Y:S01]  /*121c0*/  LDL R0, [R1+0xc] ;  /* 0x00000c0001007983 */ /* 0x002ea20000100800 */
[----:B------:R-:W-:-:S04]  /*121d0*/  IMAD.MOV.U32 R2, RZ, RZ, 0x4 ;  /* 0x00000004ff027424 */ /* 0x000fc800078e00ff */
        /* <DEDUP_REMOVED lines=66> */
.L_x_1474:
[----:B------:R-:W-:Y:S05]  /*12600*/  BSYNC B0 ;  /* 0x0000000000007941 */ /* 0x000fea0003800000 */
.L_x_1472:
[----:B------:R-:W-:-:S04]  /*12610*/  LOP3.LUT R2, RZ, R2, RZ, 0x33, !PT ;  /* 0x00000002ff027212 */ /* 0x000fc800078e33ff */
[----:B-1----:R-:W-:-:S05]  /*12620*/  IADD3 R0, R2, R8, RZ ;  /* 0x0000000802007210 */ /* 0x002fca0007ffe0ff */
[----:B------:R1:W-:Y:S01]  /*12630*/  STL [R1+0x4], R0 ;  /* 0x0000040001007387 */ /* 0x0003e20000100800 */
[----:B------:R-:W-:Y:S05]  /*12640*/  BRA `(.L_x_1475) ;  /* 0x0000005000007947 */ /* 0x000fea0003800000 */
.L_x_1463:
[----:B------:R-:W-:Y:S01]  /*12650*/  MOV R0, c[0x0][0x53c] ;  /* 0x00014f0000007a02 */ /* 0x000fe20000000f00 */
[----:B------:R2:W-:Y:S04]  /*12660*/  STL [R1], R9 ;  /* 0x0000000901007387 */ /* 0x0005e80000100800 */
[----:B------:R2:W-:Y:S04]  /*12670*/  STL [R1+0x4], RZ ;  /* 0x000004ff01007387 */ /* 0x0005e80000100800 */
[----:B------:R2:W-:Y:S04]  /*12680*/  STL [R1+0x8], RZ ;  /* 0x000008ff01007387 */ /* 0x0005e80000100800 */
[----:B------:R2:W-:Y:S02]  /*12690*/  STL [R1+0xc], R0 ;  /* 0x00000c0001007387 */ /* 0x0005e40000100800 */
.L_x_1475:
[----:B------:R-:W-:Y:S05]  /*126a0*/  BSYNC B1 ;  /* 0x0000000000017941 */ /* 0x000fea0003800000 */
.L_x_1461:
        /* <DEDUP_REMOVED lines=9> */
.L_x_1456:
[----:B--2---:R-:W2:Y:S02]  /*12740*/  LDL R0, [R1+0xc] ;  /* 0x00000c0001007983 */ /* 0x004ea40000100800 */
[----:B--2---:R-:W-:-:S13]  /*12750*/  ISETP.GE.AND P0, PT, R0, c[0x0][0x53c], PT ;  /* 0x00014f0000007a0c */ /* 0x004fda0003f06270 */
[----:B-1----:R-:W-:Y:S01]  /*12760*/  @P0 CALL.REL.NOINC `(.L_x_1476) ;  /* 0x0000001000000944 */ /* 0x002fe20003c00000 */
[----:B------:R-:W-:Y:S05]  /*12770*/  BRA `(.L_x_1477) ;  /* 0xfffef3c000007947 */ /* 0x000fea000383ffff */
.L_x_1476:
[----:B------:R-:W-:Y:S05]  /*12780*/  EXIT ;  /* 0x000000000000794d */ /* 0x000fea0003800000 */
.L_x_1339:
[----:B------:R-:W-:Y:S01]  /*12790*/  IMAD.MOV.U32 R0, RZ, RZ, R5 ;  /* 0x000000ffff007224 */ /* 0x000fe200078e0005 */
[----:B------:R-:W-:Y:S02]  /*127a0*/  MOV R2, 0x1 ;  /* 0x0000000100027802 */ /* 0x000fe40000000f00 */
[----:B------:R-:W-:Y:S02]  /*127b0*/  MOV R3, 0x127d0 ;  /* 0x000127d000037802 */ /* 0x000fe40000000f00 */
[----:B------:R-:W-:Y:S05]  /*127c0*/  CALL.REL.NOINC `($__internal_21_$__cuda_sm70_shflsync_up_p) ;  /* 0x00003a5000007944 */ /* 0x000fea0003c00000 */
[----:B------:R-:W-:Y:S01]  /*127d0*/  MOV R0, R4 ;  /* 0x0000000400007202 */ /* 0x000fe20000000f00 */
[----:B------:R-:W-:Y:S05]  /*127e0*/  BRA `(.L_x_1478) ;  /* 0xfffedc7000007947 */ /* 0x000fea000383ffff */
.L_x_1340:
[----:B------:R-:W-:Y:S01]  /*127f0*/  IMAD.MOV.U32 R0, RZ, RZ, R5 ;  /* 0x000000ffff007224 */ /* 0x000fe200078e0005 */
[----:B------:R-:W-:Y:S02]  /*12800*/  MOV R2, 0x2 ;  /* 0x0000000200027802 */ /* 0x000fe40000000f00 */
[----:B------:R-:W-:Y:S02]  /*12810*/  MOV R3, 0x12830 ;  /* 0x0001283000037802 */ /* 0x000fe40000000f00 */
[----:B------:R-:W-:Y:S05]  /*12820*/  CALL.REL.NOINC `($__internal_21_$__cuda_sm70_shflsync_up_p) ;  /* 0x000039f000007944 */ /* 0x000fea0003c00000 */
[----:B------:R-:W-:Y:S01]  /*12830*/  SEL R0, R4, RZ, P4 ;  /* 0x000000ff04007207 */ /* 0x000fe20002000000 */
[----:B------:R-:W-:Y:S01]  /*12840*/  IMAD.MOV.U32 R2, RZ, RZ, 0x4 ;  /* 0x00000004ff027424 */ /* 0x000fe200078e00ff */
[----:B------:R-:W-:-:S03]  /*12850*/  MOV R3, 0x12880 ;  /* 0x0001288000037802 */ /* 0x000fc60000000f00 */
[----:B------:R-:W-:Y:S02]  /*12860*/  IMAD.IADD R0, R5, 0x1, R0 ;  /* 0x0000000105007824 */ /* 0x000fe400078e0200 */
        /* <DEDUP_REMOVED lines=11> */
[----:B------:R-:W-:Y:S02]  /*12920*/  SEL R4, R4, RZ, P1 ;  /* 0x000000ff04047207 */ /* 0x000fe40000800000 */
[----:B------:R-:W-:Y:S02]  /*12930*/  MOV R3, 0x1f ;  /* 0x0000001f00037802 */ /* 0x000fe40000000f00 */
[----:B------:R-:W-:Y:S01]  /*12940*/  MOV R2, 0x12990 ;  /* 0x0001299000027802 */ /* 0x000fe20000000f00 */
[----:B------:R-:W-:Y:S02]  /*12950*/  IMAD.IADD R4, R0, 0x1, R4 ;  /* 0x0000000100047824 */ /* 0x000fe400078e0204 */
[----:B------:R-:W-:Y:S02]  /*12960*/  IMAD.MOV.U32 R0, RZ, RZ, 0x1f ;  /* 0x0000001fff007424 */ /* 0x000fe400078e00ff */
[----:B------:R-:W-:Y:S02]  /*12970*/  IMAD.MOV.U32 R209, RZ, RZ, R4 ;  /* 0x000000ffffd17224 */ /* 0x000fe400078e0004 */
[----:B------:R-:W-:Y:S05]  /*12980*/  CALL.REL.NOINC `($__internal_20_$__cuda_sm70_shflsync_idx_p) ;  /* 0x0000384000007944 */ /* 0x000fea0003c00000 */
[----:B------:R-:W-:Y:S05]  /*12990*/  BRA `(.L_x_1479) ;  /* 0xfffedbc000007947 */ /* 0x000fea000383ffff */
.L_x_1342:
[----:B------:R-:W-:Y:S02]  /*129a0*/  SEL R0, RZ, 0x1, P0 ;  /* 0x00000001ff007807 */ /* 0x000fe40000000000 */
[----:B------:R-:W-:-:S02]  /*129b0*/  MOV R2, 0x129d0 ;  /* 0x000129d000027802 */ /* 0x000fc40000000f00 */
[----:B------:R-:W-:Y:S05]  /*129c0*/  CALL.REL.NOINC `($__internal_22_$__cuda_sm70_votesync_ballot) ;  /* 0x000038c000007944 */ /* 0x000fea0003c00000 */
[----:B------:R-:W-:Y:S01]  /*129d0*/  MOV R10, R0 ;  /* 0x00000000000a7202 */ /* 0x000fe20000000f00 */
[----:B------:R-:W-:Y:S05]  /*129e0*/  BRA `(.L_x_1480) ;  /* 0xfffedc0000007947 */ /* 0x000fea000383ffff */
.L_x_1343:
[----:B------:R-:W-:Y:S01]  /*129f0*/  IMAD.MOV.U32 R209, RZ, RZ, R9 ;  /* 0x000000ffffd17224 */ /* 0x000fe200078e0009 */
[----:B-1----:R-:W-:Y:S01]  /*12a00*/  MOV R0, R5 ;  /* 0x0000000500007202 */ /* 0x002fe20000000f00 */
[----:B------:R-:W-:Y:S01]  /*12a10*/  IMAD.MOV.U32 R3, RZ, RZ, 0x1f ;  /* 0x0000001fff037424 */ /* 0x000fe200078e00ff */
[----:B------:R-:W-:-:S02]  /*12a20*/  MOV R2, 0x12a40 ;  /* 0x00012a4000027802 */ /* 0x000fc40000000f00 */
[----:B------:R-:W-:Y:S05]  /*12a30*/  CALL.REL.NOINC `($__internal_20_$__cuda_sm70_shflsync_idx_p) ;  /* 0x0000379000007944 */ /* 0x000fea0003c00000 */
[----:B------:R-:W-:Y:S01]  /*12a40*/  IMAD.MOV.U32 R12, RZ, RZ, R0 ;  /* 0x000000ffff0c7224 */ /* 0x000fe200078e0000 */
[----:B------:R-:W-:Y:S01]  /*12a50*/  MOV R209, R8 ;  /* 0x0000000800d17202 */ /* 0x000fe20000000f00 */
[----:B------:R-:W-:Y:S01]  /*12a60*/  IMAD.MOV.U32 R6, RZ, RZ, RZ ;  /* 0x000000ffff067224 */ /* 0x000fe200078e00ff */
[----:B------:R-:W-:Y:S01]  /*12a70*/  MOV R0, R5 ;  /* 0x0000000500007202 */ /* 0x000fe20000000f00 */
[----:B------:R-:W-:Y:S01]  /*12a80*/  IMAD.MOV.U32 R3, RZ, RZ, 0x1f ;  /* 0x0000001fff037424 */ /* 0x000fe200078e00ff */
[----:B------:R-:W-:-:S02]  /*12a90*/  MOV R2, 0x12ab0 ;  /* 0x00012ab000027802 */ /* 0x000fc40000000f00 */
[----:B------:R-:W-:Y:S05]  /*12aa0*/  CALL.REL.NOINC `($__internal_20_$__cuda_sm70_shflsync_idx_p) ;  /* 0x0000372000007944 */ /* 0x000fea0003c00000 */
[----:B------:R-:W-:Y:S01]  /*12ab0*/  MOV R9, R0 ;  /* 0x0000000000097202 */ /* 0x000fe20000000f00 */
[----:B------:R-:W-:Y:S05]  /*12ac0*/  BRA `(.L_x_1481) ;  /* 0xfffedb9000007947 */ /* 0x000fea000383ffff */
.L_x_1346:
[----:B------:R-:W-:Y:S01]  /*12ad0*/  IMAD.MOV.U32 R209, RZ, RZ, R4 ;  /* 0x000000ffffd17224 */ /* 0x000fe200078e0004 */
[----:B------:R-:W-:-:S02]  /*12ae0*/  MOV R3, 0x1f ;  /* 0x0000001f00037802 */ /* 0x000fc40000000f00 */
[----:B------:R-:W-:Y:S02]  /*12af0*/  MOV R2, 0x12b10 ;  /* 0x00012b1000027802 */ /* 0x000fe40000000f00 */
[----:B--234-:R-:W-:Y:S05]  /*12b00*/  CALL.REL.NOINC `($__internal_20_$__cuda_sm70_shflsync_idx_p) ;  /* 0x000036c000007944 */ /* 0x01cfea0003c00000 */
[----:B------:R-:W-:Y:S01]  /*12b10*/  MOV R6, R0 ;  /* 0x0000000000067202 */ /* 0x000fe20000000f00 */
[----:B------:R-:W-:Y:S05]  /*12b20*/  BRA `(.L_x_1345) ;  /* 0xfffedb9000007947 */ /* 0x000fea000383ffff */
.L_x_1357:
[----:B------:R-:W-:Y:S01]  /*12b30*/  IMAD.MOV.U32 R209, RZ, RZ, R5 ;  /* 0x000000ffffd17224 */ /* 0x000fe200078e0005 */
[----:B------:R-:W-:Y:S01]  /*12b40*/  MOV R0, RZ ;  /* 0x000000ff00007202 */ /* 0x000fe20000000f00 */
[----:B------:R-:W-:Y:S01]  /*12b50*/  IMAD.MOV.U32 R3, RZ, RZ, 0x1c1f ;  /* 0x00001c1fff037424 */ /* 0x000fe200078e00ff */
[----:B------:R-:W-:Y:S02]  /*12b60*/  MOV R2, 0x12b80 ;  /* 0x00012b8000027802 */ /* 0x000fe40000000f00 */
[----:B-----5:R-:W-:Y:S05]  /*12b70*/  CALL.REL.NOINC `($__internal_20_$__cuda_sm70_shflsync_idx_p) ;  /* 0x0000365000007944 */ /* 0x020fea0003c00000 */
[----:B------:R-:W-:Y:S01]  /*12b80*/  MOV R4, R0 ;  /* 0x0000000000047202 */ /* 0x000fe20000000f00 */
[----:B------:R-:W-:Y:S05]  /*12b90*/  BRA `(.L_x_1482) ;  /* 0xfffefcf000007947 */ /* 0x000fea000383ffff */
.L_x_1358:
[----:B------:R-:W-:Y:S01]  /*12ba0*/  IMAD.MOV.U32 R209, RZ, RZ, R12 ;  /* 0x000000ffffd17224 */ /* 0x000fe200078e000c */
[----:B------:R-:W-:Y:S01]  /*12bb0*/  MOV R0, RZ ;  /* 0x000000ff00007202 */ /* 0x000fe20000000f00 */
[----:B------:R-:W-:Y:S01]  /*12bc0*/  IMAD.MOV.U32 R3, RZ, RZ, 0x1c1f ;  /* 0x00001c1fff037424 */ /* 0x000fe200078e00ff */
[----:B------:R-:W-:Y:S02]  /*12bd0*/  MOV R2, 0x12bf0 ;  /* 0x00012bf000027802 */ /* 0x000fe40000000f00 */
[----:B-12--5:R-:W-:Y:S05]  /*12be0*/  CALL.REL.NOINC `($__internal_20_$__cuda_sm70_shflsync_idx_p) ;  /* 0x000035e000007944 */ /* 0x026fea0003c00000 */
[----:B------:R-:W-:Y:S05]  /*12bf0*/  BRA `(.L_x_1483) ;  /* 0xfffefcb000007947 */ /* 0x000fea000383ffff */
.L_x_1361:
[----:B------:R-:W-:Y:S01]  /*12c00*/  IMAD.MOV.U32 R209, RZ, RZ, R5 ;  /* 0x000000ffffd17224 */ /* 0x000fe200078e0005 */
[----:B--2-4-:R-:W-:Y:S01]  /*12c10*/  MOV R0, 0x1 ;  /* 0x0000000100007802 */ /* 0x014fe20000000f00 */
[----:B------:R-:W-:Y:S01]  /*12c20*/  IMAD.MOV.U32 R3, RZ, RZ, 0x1c1f ;  /* 0x00001c1fff037424 */ /* 0x000fe200078e00ff */
[----:B------:R-:W-:-:S02]  /*12c30*/  MOV R2, 0x12c50 ;  /* 0x00012c5000027802 */ /* 0x000fc40000000f00 */
[----:B-1-3-5:R-:W-:Y:S05]  /*12c40*/  CALL.REL.NOINC `($__internal_20_$__cuda_sm70_shflsync_idx_p) ;  /* 0x0000358000007944 */ /* 0x02afea0003c00000 */
[----:B------:R-:W-:Y:S01]  /*12c50*/  IMAD.MOV.U32 R4, RZ, RZ, R0 ;  /* 0x000000ffff047224 */ /* 0x000fe200078e0000 */
[----:B------:R-:W-:Y:S01]  /*12c60*/  MOV R0, 0x1 ;  /* 0x0000000100007802 */ /* 0x000fe20000000f00 */
[----:B------:R-:W-:Y:S01]  /*12c70*/  IMAD.MOV.U32 R209, RZ, RZ, R12 ;  /* 0x000000ffffd17224 */ /* 0x000fe200078e000c */
[----:B------:R-:W-:-:S02]  /*12c80*/  MOV R3, 0x1c1f ;  /* 0x00001c1f00037802 */ /* 0x000fc40000000f00 */
[----:B------:R-:W-:Y:S02]  /*12c90*/  MOV R2, 0x12cb0 ;  /* 0x00012cb000027802 */ /* 0x000fe40000000f00 */
[----:B------:R-:W-:Y:S05]  /*12ca0*/  CALL.REL.NOINC `($__internal_20_$__cuda_sm70_shflsync_idx_p) ;  /* 0x0000352000007944 */ /* 0x000fea0003c00000 */
[----:B------:R-:W-:Y:S05]  /*12cb0*/  BRA `(.L_x_1484) ;  /* 0xfffefd9000007947 */ /* 0x000fea000383ffff */
.L_x_1364:
[----:B------:R-:W-:Y:S01]  /*12cc0*/  IMAD.MOV.U32 R209, RZ, RZ, R5 ;  /* 0x000000ffffd17224 */ /* 0x000fe200078e0005 */
[----:B-1--4-:R-:W-:Y:S01]  /*12cd0*/  MOV R0, 0x2 ;  /* 0x0000000200007802 */ /* 0x012fe20000000f00 */
[----:B------:R-:W-:Y:S01]  /*12ce0*/  IMAD.MOV.U32 R3, RZ, RZ, 0x1c1f ;  /* 0x00001c1fff037424 */ /* 0x000fe200078e00ff */
[----:B------:R-:W-:Y:S02]  /*12cf0*/  MOV R2, 0x12d10 ;  /* 0x00012d1000027802 */ /* 0x000fe40000000f00 */
[----:B--23-5:R-:W-:Y:S05]  /*12d00*/  CALL.REL.NOINC `($__internal_20_$__cuda_sm70_shflsync_idx_p) ;  /* 0x000034c000007944 */ /* 0x02cfea0003c00000 */
[----:B------:R-:W-:Y:S01]  /*12d10*/  MOV R4, R0 ;  /* 0x0000000000047202 */ /* 0x000fe20000000f00 */
[----:B------:R-:W-:Y:S05]  /*12d20*/  BRA `(.L_x_1485) ;  /* 0xfffefea000007947 */ /* 0x000fea000383ffff */
.L_x_1365:
[----:B------:R-:W-:Y:S01]  /*12d30*/  IMAD.MOV.U32 R209, RZ, RZ, R12 ;  /* 0x000000ffffd17224 */ /* 0x000fe200078e000c */
[----:B----4-:R-:W-:Y:S01]  /*12d40*/  MOV R0, 0x2 ;  /* 0x0000000200007802 */ /* 0x010fe20000000f00 */
[----:B------:R-:W-:Y:S01]  /*12d50*/  IMAD.MOV.U32 R3, RZ, RZ, 0x1c1f ;  /* 0x00001c1fff037424 */ /* 0x000fe200078e00ff */
[----:B------:R-:W-:Y:S02]  /*12d60*/  MOV R2, 0x12d80 ;  /* 0x00012d8000027802 */ /* 0x000fe40000000f00 */
[----:B-123-5:R-:W-:Y:S05]  /*12d70*/  CALL.REL.NOINC `($__internal_20_$__cuda_sm70_shflsync_idx_p) ;  /* 0x0000345000007944 */ /* 0x02efea0003c00000 */
[----:B------:R-:W-:Y:S05]  /*12d80*/  BRA `(.L_x_1486) ;  /* 0xfffefe6000007947 */ /* 0x000fea000383ffff */
.L_x_1368:
[----:B------:R-:W-:Y:S01]  /*12d90*/  IMAD.MOV.U32 R209, RZ, RZ, R5 ;  /* 0x000000ffffd17224 */ /* 0x000fe200078e0005 */
[----:B-1----:R-:W-:Y:S01]  /*12da0*/  MOV R0, 0x3 ;  /* 0x0000000300007802 */ /* 0x002fe20000000f00 */
[----:B------:R-:W-:Y:S01]  /*12db0*/  IMAD.MOV.U32 R3, RZ, RZ, 0x1c1f ;  /* 0x00001c1fff037424 */ /* 0x000fe200078e00ff */
[----:B------:R-:W-:-:S02]  /*12dc0*/  MOV R2, 0x12de0 ;  /* 0x00012de000027802 */ /* 0x000fc40000000f00 */
[----:B--2345:R-:W-:Y:S05]  /*12dd0*/  CALL.REL.NOINC `($__internal_20_$__cuda_sm70_shflsync_idx_p) ;  /* 0x000033f000007944 */ /* 0x03cfea0003c00000 */
[----:B------:R-:W-:Y:S01]  /*12de0*/  IMAD.MOV.U32 R4, RZ, RZ, R0 ;  /* 0x000000ffff047224 */ /* 0x000fe200078e0000 */
[----:B------:R-:W-:Y:S01]  /*12df0*/  MOV R0, 0x3 ;  /* 0x0000000300007802 */ /* 0x000fe20000000f00 */
[----:B------:R-:W-:Y:S01]  /*12e00*/  IMAD.MOV.U32 R209, RZ, RZ, R12 ;  /* 0x000000ffffd17224 */ /* 0x000fe200078e000c */
[----:B------:R-:W-:-:S02]  /*12e10*/  MOV R3, 0x1c1f ;  /* 0x00001c1f00037802 */ /* 0x000fc40000000f00 */
[----:B------:R-:W-:Y:S02]  /*12e20*/  MOV R2, 0x12e40 ;  /* 0x00012e4000027802 */ /* 0x000fe40000000f00 */
[----:B------:R-:W-:Y:S05]  /*12e30*/  CALL.REL.NOINC `($__internal_20_$__cuda_sm70_shflsync_idx_p) ;  /* 0x0000339000007944 */ /* 0x000fea0003c00000 */
[----:B------:R-:W-:Y:S05]  /*12e40*/  BRA `(.L_x_1487) ;  /* 0xfffeff3000007947 */ /* 0x000fea000383ffff */
.L_x_1371:
[----:B------:R-:W-:Y:S01]  /*12e50*/  IMAD.MOV.U32 R209, RZ, RZ, R18 ;  /* 0x000000ffffd17224 */ /* 0x000fe200078e0012 */
[----:B------:R-:W-:Y:S01]  /*12e60*/  MOV R0, 0x1 ;  /* 0x0000000100007802 */ /* 0x000fe20000000f00 */
[----:B-1----:R-:W-:Y:S01]  /*12e70*/  IMAD.MOV.U32 R3, RZ, RZ, 0x1c1f ;  /* 0x00001c1fff037424 */ /* 0x002fe200078e00ff */
[----:B------:R-:W-:Y:S02]  /*12e80*/  MOV R2, 0x12ea0 ;  /* 0x00012ea000027802 */ /* 0x000fe40000000f00 */
[----:B------:R-:W-:Y:S05]  /*12e90*/  CALL.REL.NOINC `($__internal_20_$__cuda_sm70_shflsync_idx_p) ;  /* 0x0000333000007944 */ /* 0x000fea0003c00000 */
[----:B------:R-:W-:Y:S01]  /*12ea0*/  IMAD.MOV.U32 R5, RZ, RZ, R0 ;  /* 0x000000ffff057224 */ /* 0x000fe200078e0000 */
[----:B------:R-:W-:Y:S01]  /*12eb0*/  MOV R0, 0x1 ;  /* 0x0000000100007802 */ /* 0x000fe20000000f00 */
[----:B------:R-:W-:Y:S01]  /*12ec0*/  IMAD.MOV.U32 R209, RZ, RZ, R19 ;  /* 0x000000ffffd17224 */ /* 0x000fe200078e0013 */
[----:B------:R-:W-:Y:S02]  /*12ed0*/  MOV R3, 0x1c1f ;  /* 0x00001c1f00037802 */ /* 0x000fe40000000f00 */
[----:B------:R-:W-:Y:S02]  /*12ee0*/  MOV R2, 0x12f00 ;  /* 0x00012f0000027802 */ /* 0x000fe40000000f00 */
[----:B------:R-:W-:Y:S05]  /*12ef0*/  CALL.REL.NOINC `($__internal_20_$__cuda_sm70_shflsync_idx_p) ;  /* 0x000032d000007944 */ /* 0x000fea0003c00000 */
[----:B------:R-:W-:Y:S05]  /*12f00*/  BRA `(.L_x_1488) ;  /* 0xffff085000007947 */ /* 0x000fea000383ffff */
.L_x_1374:
[----:B------:R-:W-:Y:S01]  /*12f10*/  IMAD.MOV.U32 R209, RZ, RZ, R5 ;  /* 0x000000ffffd17224 */ /* 0x000fe200078e0005 */
[----:B------:R-:W-:Y:S01]  /*12f20*/  MOV R0, RZ ;  /* 0x000000ff00007202 */ /* 0x000fe20000000f00 */
[----:B------:R-:W-:Y:S01]  /*12f30*/  IMAD.MOV.U32 R3, RZ, RZ, 0x1c1f ;  /* 0x00001c1fff037424 */ /* 0x000fe200078e00ff */
[----:B------:R-:W-:-:S02]  /*12f40*/  MOV R2, 0x12f60 ;  /* 0x00012f6000027802 */ /* 0x000fc40000000f00 */
[----:B------:R-:W-:Y:S05]  /*12f50*/  CALL.REL.NOINC `($__internal_20_$__cuda_sm70_shflsync_idx_p) ;  /* 0x0000327000007944 */ /* 0x000fea0003c00000 */
[----:B------:R-:W-:Y:S01]  /*12f60*/  MOV R4, R0 ;  /* 0x0000000000047202 */ /* 0x000fe20000000f00 */
[----:B------:R-:W-:Y:S05]  /*12f70*/  BRA `(.L_x_1489) ;  /* 0xffff172000007947 */ /* 0x000fea000383ffff */
.L_x_1375:
[----:B------:R-:W-:Y:S01]  /*12f80*/  IMAD.MOV.U32 R209, RZ, RZ, R10 ;  /* 0x000000ffffd17224 */ /* 0x000fe200078e000a */
[----:B------:R-:W-:Y:S01]  /*12f90*/  MOV R0, RZ ;  /* 0x000000ff00007202 */ /* 0x000fe20000000f00 */
[----:B------:R-:W-:Y:S01]  /*12fa0*/  IMAD.MOV.U32 R3, RZ, RZ, 0x1c1f ;  /* 0x00001c1fff037424 */ /* 0x000fe200078e00ff */
[----:B------:R-:W-:-:S02]  /*12fb0*/  MOV R2, 0x12fd0 ;  /* 0x00012fd000027802 */ /* 0x000fc40000000f00 */
[----:B-12---:R-:W-:Y:S05]  /*12fc0*/  CALL.REL.NOINC `($__internal_20_$__cuda_sm70_shflsync_idx_p) ;  /* 0x0000320000007944 */ /* 0x006fea0003c00000 */
[----:B------:R-:W-:Y:S05]  /*12fd0*/  BRA `(.L_x_1490) ;  /* 0xffff16e000007947 */ /* 0x000fea000383ffff */
.L_x_1378:
[----:B------:R-:W-:Y:S01]  /*12fe0*/  IMAD.MOV.U32 R209, RZ, RZ, R5 ;  /* 0x000000ffffd17224 */ /* 0x000fe200078e0005 */
[----:B----4-:R-:W-:Y:S01]  /*12ff0*/  MOV R0, 0x1 ;  /* 0x0000000100007802 */ /* 0x010fe20000000f00 */
[----:B--2---:R-:W-:Y:S01]  /*13000*/  IMAD.MOV.U32 R3, RZ, RZ, 0x1c1f ;  /* 0x00001c1fff037424 */ /* 0x004fe200078e00ff */
[----:B------:R-:W-:-:S03]  /*13010*/  MOV R2, 0x13030 ;  /* 0x0001303000027802 */ /* 0x000fc60000000f00 */
[----:B-1-3--:R-:W-:Y:S05]  /*13020*/  CALL.REL.NOINC `($__internal_20_$__cuda_sm70_shflsync_idx_p) ;  /* 0x000031a000007944 */ /* 0x00afea0003c00000 */
[----:B------:R-:W-:Y:S01]  /*13030*/  IMAD.MOV.U32 R4, RZ, RZ, R0 ;  /* 0x000000ffff047224 */ /* 0x000fe200078e0000 */
[----:B------:R-:W-:Y:S01]  /*13040*/  MOV R0, 0x1 ;  /* 0x0000000100007802 */ /* 0x000fe20000000f00 */
[----:B------:R-:W-:Y:S01]  /*13050*/  IMAD.MOV.U32 R209, RZ, RZ, R10 ;  /* 0x000000ffffd17224 */ /* 0x000fe200078e000a */
[----:B------:R-:W-:-:S02]  /*13060*/  MOV R3, 0x1c1f ;  /* 0x00001c1f00037802 */ /* 0x000fc40000000f00 */
[----:B------:R-:W-:Y:S02]  /*13070*/  MOV R2, 0x13090 ;  /* 0x0001309000027802 */ /* 0x000fe40000000f00 */
[----:B------:R-:W-:Y:S05]  /*13080*/  CALL.REL.NOINC `($__internal_20_$__cuda_sm70_shflsync_idx_p) ;  /* 0x0000314000007944 */ /* 0x000fea0003c00000 */
[----:B------:R-:W-:Y:S05]  /*13090*/  BRA `(.L_x_1491) ;  /* 0xffff17b000007947 */ /* 0x000fea000383ffff */
.L_x_1379:
[----:B------:R-:W-:Y:S01]  /*130a0*/  IMAD.MOV.U32 R209, RZ, RZ, R4 ;  /* 0x000000ffffd17224 */ /* 0x000fe200078e0004 */
[----:B------:R-:W-:Y:S01]  /*130b0*/  MOV R0, RZ ;  /* 0x000000ff00007202 */ /* 0x000fe20000000f00 */
[----:B------:R-:W-:Y:S01]  /*130c0*/  IMAD.MOV.U32 R3, RZ, RZ, 0x1c1f ;  /* 0x00001c1fff037424 */ /* 0x000fe200078e00ff */
[----:B------:R-:W-:Y:S02]  /*130d0*/  MOV R2, 0x130f0 ;  /* 0x000130f000027802 */ /* 0x000fe40000000f00 */
[----:B------:R-:W-:Y:S05]  /*130e0*/  CALL.REL.NOINC `($__internal_20_$__cuda_sm70_shflsync_idx_p) ;  /* 0x000030e000007944 */ /* 0x000fea0003c00000 */
[----:B------:R-:W-:Y:S05]  /*130f0*/  BRA `(.L_x_1492) ;  /* 0xffff193000007947 */ /* 0x000fea000383ffff */
.L_x_1380:
[----:B------:R-:W-:Y:S01]  /*13100*/  IMAD.MOV.U32 R209, RZ, RZ, R4 ;  /* 0x000000ffffd17224 */ /* 0x000fe200078e0004 */
[----:B------:R-:W-:Y:S01]  /*13110*/  MOV R0, 0x1 ;  /* 0x0000000100007802 */ /* 0x000fe20000000f00 */
[----:B------:R-:W-:Y:S01]  /*13120*/  IMAD.MOV.U32 R3, RZ, RZ, 0x1c1f ;  /* 0x00001c1fff037424 */ /* 0x000fe200078e00ff */
[----:B------:R-:W-:Y:S02]  /*13130*/  MOV R2, 0x13150 ;  /* 0x0001315000027802 */ /* 0x000fe40000000f00 */
[----:B-1----:R-:W-:Y:S05]  /*13140*/  CALL.REL.NOINC `($__internal_20_$__cuda_sm70_shflsync_idx_p) ;  /* 0x0000308000007944 */ /* 0x002fea0003c00000 */
        /* <DEDUP_REMOVED lines=24> */
[----:B------:R-:W-:Y:S01]  /*132d0*/  ISETP.GT.AND P0, PT, R0, 0x29, PT ;  /* 0x000000290000780c */ /* 0x000fe20003f04270 */
[----:B------:R-:W-:Y:S01]  /*132e0*/  IMAD.MOV.U32 R0, RZ, RZ, 0x2 ;  /* 0x00000002ff007424 */ /* 0x000fe200078e00ff */
[----:B------:R-:W-:Y:S02]  /*132f0*/  FSEL R107, R44, -INF , P6 ;  /* 0xff8000002c6b7808 */ /* 0x000fe40003000000 */
[----:B------:R-:W-:Y:S02]  /*13300*/  FSEL R106, R41, -INF , P5 ;  /* 0xff800000296a7808 */ /* 0x000fe40002800000 */
[----:B------:R-:W-:Y:S02]  /*13310*/  FSEL R102, R31, -INF , P4 ;  /* 0xff8000001f667808 */ /* 0x000fe40002000000 */
[----:B------:R-:W-:-:S02]  /*13320*/  FSEL R100, R27, -INF , P0 ;  /* 0xff8000001b647808 */ /* 0x000fc40000000000 */
[----:B------:R-:W-:Y:S05]  /*13330*/  CALL.REL.NOINC `($__internal_20_$__cuda_sm70_shflsync_idx_p) ;  /* 0x00002e9000007944 */ /* 0x000fea0003c00000 */
[----:B------:R-:W-:Y:S01]  /*13340*/  IMAD.IADD R0, R5, 0x1, R0 ;  /* 0x0000000105007824 */ /* 0x000fe200078e0200 */
[----:B------:R-:W-:Y:S01]  /*13350*/  MOV R2, 0x13530 ;  /* 0x0001353000027802 */ /* 0x000fe20000000f00 */
[----:B------:R-:W-:-:S02]  /*13360*/  IMAD.MOV.U32 R209, RZ, RZ, R4 ;  /* 0x000000ffffd17224 */ /* 0x000fc400078e0004 */
        /* <DEDUP_REMOVED lines=29> */
[----:B------:R-:W-:-:S02]  /*13540*/  FMNMX.FTZ R2, R28, R30, !PT ;  /* 0x0000001e1c027209 */ /* 0x000fc40007810000 */
[----:B------:R-:W-:Y:S02]  /*13550*/  FMNMX.FTZ R4, R10, R12, !PT ;  /* 0x0000000c0a047209 */ /* 0x000fe40007810000 */
[----:B------:R-:W-:Y:S02]  /*13560*/  IMNMX R6, R6, R0, PT ;  /* 0x0000000006067217 */ /* 0x000fe40003800200 */
[----:B------:R-:W-:Y:S02]  /*13570*/  FMNMX.FTZ R0, R11, R13, !PT ;  /* 0x0000000d0b007209 */ /* 0x000fe40007810000 */
[C---:B------:R-:W-:Y:S02]  /*13580*/  ISETP.GT.AND P6, PT, R6.reuse, RZ, PT ;  /* 0x000000ff0600720c */ /* 0x040fe40003fc4270 */
[C---:B------:R-:W-:Y:S02]  /*13590*/  ISETP.GT.AND P5, PT, R6.reuse, 0x1, PT ;  /* 0x000000010600780c */ /* 0x040fe40003fa4270 */
[----:B------:R-:W-:Y:S01]  /*135a0*/  FMNMX.FTZ R3, R15, R0, !PT ;  /* 0x000000000f037209 */ /* 0x000fe20007810000 */
[----:B------:R-:W-:Y:S01]  /*135b0*/  IMAD.MOV.U32 R0, RZ, RZ, 0x2 ;  /* 0x00000002ff007424 */ /* 0x000fe200078e00ff */
[----:B------:R-:W-:-:S02]  /*135c0*/  ISETP.GT.AND P4, PT, R6, 0x8, PT ;  /* 0x000000080600780c */ /* 0x000fc40003f84270 */
[----:B------:R-:W-:Y:S02]  /*135d0*/  FSEL R22, R103, -INF , P6 ;  /* 0xff80000067167808 */ /* 0x000fe40003000000 */
[----:B------:R-:W-:Y:S02]  /*135e0*/  FSEL R27, R99, -INF , P5 ;  /* 0xff800000631b7808 */ /* 0x000fe40002800000 */
[----:B------:R-:W-:Y:S02]  /*135f0*/  FMNMX.FTZ R2, R33, R2, !PT ;  /* 0x0000000221027209 */ /* 0x000fe40007810000 */
[----:B------:R-:W-:Y:S02]  /*13600*/  FMNMX.FTZ R104, R17, R3, !PT ;  /* 0x0000000311687209 */ /* 0x000fe40007810000 */
[----:B------:R-:W-:Y:S02]  /*13610*/  ISETP.GT.AND P0, PT, R6, 0x9, PT ;  /* 0x000000090600780c */ /* 0x000fe40003f04270 */
[----:B------:R-:W-:-:S02]  /*13620*/  FSEL R31, R94, -INF , P4 ;  /* 0xff8000005e1f7808 */ /* 0x000fc40002000000 */
[----:B------:R-:W-:Y:S02]  /*13630*/  FMNMX.FTZ R4, R14, R4, !PT ;  /* 0x000000040e047209 */ /* 0x000fe40007810000 */
[----:B------:R-:W-:Y:S02]  /*13640*/  FMNMX.FTZ R3, R22, R27, !PT ;  /* 0x0000001b16037209 */ /* 0x000fe40007810000 */
[----:B------:R-:W-:Y:S02]  /*13650*/  FMNMX.FTZ R103, R35, R2, !PT ;  /* 0x0000000223677209 */ /* 0x000fe40007810000 */
[----:B------:R-:W-:Y:S02]  /*13660*/  ISETP.GT.AND P6, PT, R6, 0x10, PT ;  /* 0x000000100600780c */ /* 0x000fe40003fc4270 */
[----:B------:R-:W-:Y:S02]  /*13670*/  FSEL R32, R91, -INF , P0 ;  /* 0xff8000005b207808 */ /* 0x000fe40000000000 */
[----:B------:R-:W-:-:S02]  /*13680*/  FMNMX.FTZ R4, R16, R4, !PT ;  /* 0x0000000410047209 */ /* 0x000fc40007810000 */
[----:B------:R-:W-:Y:S02]  /*13690*/  FMNMX.FTZ R2, R31, R3, !PT ;  /* 0x000000031f027209 */ /* 0x000fe40007810000 */
[----:B------:R-:W-:Y:S02]  /*136a0*/  ISETP.GT.AND P5, PT, R6, 0x11, PT ;  /* 0x000000110600780c */ /* 0x000fe40003fa4270 */
[----:B------:R-:W-:Y:S02]  /*136b0*/  FSEL R34, R73, -INF , P6 ;  /* 0xff80000049227808 */ /* 0x000fe40003000000 */
[----:B------:R-:W-:Y:S02]  /*136c0*/  FMNMX.FTZ R105, R18, R4, !PT ;  /* 0x0000000412697209 */ /* 0x000fe40007810000 */
[----:B------:R-:W-:Y:S02]  /*136d0*/  FMNMX.FTZ R2, R32, R2, !PT ;  /* 0x0000000220027209 */ /* 0x000fe40007810000 */
[----:B------:R-:W-:-:S02]  /*136e0*/  ISETP.GT.AND P4, PT, R6, 0x18, PT ;  /* 0x000000180600780c */ /* 0x000fc40003f84270 */
[----:B------:R-:W-:Y:S02]  /*136f0*/  FSEL R40, R72, -INF , P5 ;  /* 0xff80000048287808 */ /* 0x000fe40002800000 */
[----:B------:R-:W-:Y:S02]  /*13700*/  FMNMX.FTZ R105, R21, R105, !PT ;  /* 0x0000006915697209 */ /* 0x000fe40007810000 */
[----:B------:R-:W-:Y:S02]  /*13710*/  FMNMX.FTZ R2, R34, R2, !PT ;  /* 0x0000000222027209 */ /* 0x000fe40007810000 */
        /* <DEDUP_REMOVED lines=35> */
[----:B------:R-:W-:Y:S01]  /*13950*/  FMNMX.FTZ R104, R102, R104, !PT ;  /* 0x0000006866687209 */ /* 0x000fe20007810000 */
[----:B------:R-:W-:Y:S01]  /*13960*/  IMAD.MOV.U32 R4, RZ, RZ, R105 ;  /* 0x000000ffff047224 */ /* 0x000fe200078e0069 */
[----:B------:R-:W-:Y:S02]  /*13970*/  FMNMX.FTZ R103, R129, R103, !PT ;  /* 0x0000006781677209 */ /* 0x000fe40007810000 */
[----:B------:R-:W-:Y:S02]  /*13980*/  FMNMX.FTZ R8, R124, R2, !PT ;  /* 0x000000027c087209 */ /* 0x000fe40007810000 */
[----:B------:R-:W-:-:S02]  /*13990*/  FMNMX.FTZ R104, R100, R104, !PT ;  /* 0x0000006864687209 */ /* 0x000fc40007810000 */
[----:B------:R-:W-:Y:S02]  /*139a0*/  FMNMX.FTZ R103, R128, R103, !PT ;  /* 0x0000006780677209 */ /* 0x000fe40007810000 */
[----:B------:R-:W-:Y:S02]  /*139b0*/  MOV R2, 0x139d0 ;  /* 0x000139d000027802 */ /* 0x000fe40000000f00 */
[----:B------:R-:W-:Y:S05]  /*139c0*/  CALL.REL.NOINC `($__internal_19_$__cuda_sm70_shflsync_bfly_p) ;  /* 0x000027a000007944 */ /* 0x000fea0003c00000 */
[----:B------:R-:W-:Y:S01]  /*139d0*/  FMNMX.FTZ R105, R105, R0, !PT ;  /* 0x0000000069697209 */ /* 0x000fe20007810000 */
[----:B------:R-:W-:Y:S01]  /*139e0*/  IMAD.MOV.U32 R0, RZ, RZ, 0x1 ;  /* 0x00000001ff007424 */ /* 0x000fe200078e00ff */
[----:B------:R-:W-:-:S03]  /*139f0*/  MOV R2, 0x13a20 ;  /* 0x00013a2000027802 */ /* 0x000fc60000000f00 */
[----:B------:R-:W-:Y:S02]  /*13a00*/  IMAD.MOV.U32 R4, RZ, RZ, R105 ;  /* 0x000000ffff047224 */ /* 0x000fe400078e0069 */
[----:B------:R-:W-:Y:S05]  /*13a10*/  CALL.REL.NOINC `($__internal_19_$__cuda_sm70_shflsync_bfly_p) ;  /* 0x0000275000007944 */ /* 0x000fea0003c00000 */
[----:B------:R-:W-:Y:S01]  /*13a20*/  FMNMX.FTZ R105, R105, R0, !PT ;  /* 0x0000000069697209 */ /* 0x000fe20007810000 */
[----:B------:R-:W-:Y:S01]  /*13a30*/  IMAD.MOV.U32 R4, RZ, RZ, R104 ;  /* 0x000000ffff047224 */ /* 0x000fe200078e0068 */
[----:B------:R-:W-:Y:S01]  /*13a40*/  MOV R2, 0x13a70 ;  /* 0x00013a7000027802 */ /* 0x000fe20000000f00 */
[----:B------:R-:W-:Y:S02]  /*13a50*/  IMAD.MOV.U32 R0, RZ, RZ, 0x2 ;  /* 0x00000002ff007424 */ /* 0x000fe400078e00ff */
        /* <DEDUP_REMOVED lines=26> */
[----:B------:R-:W-:Y:S01]  /*13c00*/  MOV R9, R0 ;  /* 0x0000000000097202 */ /* 0x000fe20000000f00 */
[----:B------:R-:W-:Y:S05]  /*13c10*/  BRA `(.L_x_1493) ;  /* 0xffff188000007947 */ /* 0x000fea000383ffff */
.L_x_1384:
[----:B------:R-:W-:Y:S01]  /*13c20*/  MOV R0, RZ ;  /* 0x000000ff00007202 */ /* 0x000fe20000000f00 */
[----:B------:R-:W-:Y:S01]  /*13c30*/  IMAD.MOV.U32 R209, RZ, RZ, R5 ;  /* 0x000000ffffd17224 */ /* 0x000fe200078e0005 */
[----:B------:R-:W-:Y:S01]  /*13c40*/  MOV R2, 0x13c70 ;  /* 0x00013c7000027802 */ /* 0x000fe20000000f00 */
[----:B------:R-:W-:Y:S02]  /*13c50*/  IMAD.MOV.U32 R3, RZ, RZ, 0x1c1f ;  /* 0x00001c1fff037424 */ /* 0x000fe400078e00ff */
[----:B-1234-:R-:W-:Y:S05]  /*13c60*/  CALL.REL.NOINC `($__internal_20_$__cuda_sm70_shflsync_idx_p) ;  /* 0x0000256000007944 */ /* 0x01efea0003c00000 */
[----:B------:R-:W-:Y:S01]  /*13c70*/  MOV R4, R0 ;  /* 0x0000000000047202 */ /* 0x000fe20000000f00 */
[----:B------:R-:W-:-:S05]  /*13c80*/  BRA `(.L_x_1494) ;  /* 0xffff2c7000007947 */ /* 0x000fca000383ffff */
.L_x_1385:
[----:B------:R-:W-:Y:S01]  /*13c90*/  MOV R0, RZ ;  /* 0x000000ff00007202 */ /* 0x000fe20000000f00 */
[----:B------:R-:W-:Y:S01]  /*13ca0*/  IMAD.MOV.U32 R209, RZ, RZ, R10 ;  /* 0x000000ffffd17224 */ /* 0x000fe200078e000a */
[----:B------:R-:W-:Y:S01]  /*13cb0*/  MOV R2, 0x13ce0 ;  /* 0x00013ce000027802 */ /* 0x000fe20000000f00 */
[----:B------:R-:W-:Y:S02]  /*13cc0*/  IMAD.MOV.U32 R3, RZ, RZ, 0x1c1f ;  /* 0x00001c1fff037424 */ /* 0x000fe400078e00ff */
[----:B-1234-:R-:W-:Y:S05]  /*13cd0*/  CALL.REL.NOINC `($__internal_20_$__cuda_sm70_shflsync_idx_p) ;  /* 0x000024f000007944 */ /* 0x01efea0003c00000 */
[----:B------:R-:W-:-:S05]  /*13ce0*/  BRA `(.L_x_1495) ;  /* 0xffff2c3000007947 */ /* 0x000fca000383ffff */
.L_x_1386:
[----:B------:R-:W-:Y:S01]  /*13cf0*/  MOV R0, 0x1 ;  /* 0x0000000100007802 */ /* 0x000fe20000000f00 */
[----:B------:R-:W-:Y:S01]  /*13d00*/  IMAD.MOV.U32 R209, RZ, RZ, R5 ;  /* 0x000000ffffd17224 */ /* 0x000fe200078e0005 */
[----:B---3--:R-:W-:Y:S01]  /*13d10*/  MOV R2, 0x13d40 ;  /* 0x00013d4000027802 */ /* 0x008fe20000000f00 */
[----:B------:R-:W-:Y:S02]  /*13d20*/  IMAD.MOV.U32 R3, RZ, RZ, 0x1c1f ;  /* 0x00001c1fff037424 */ /* 0x000fe400078e00ff */
[----:B-12-4-:R-:W-:Y:S05]  /*13d30*/  CALL.REL.NOINC `($__internal_20_$__cuda_sm70_shflsync_idx_p) ;  /* 0x0000249000007944 */ /* 0x016fea0003c00000 */
[----:B------:R-:W-:Y:S01]  /*13d40*/  MOV R3, 0x1c1f ;  /* 0x00001c1f00037802 */ /* 0x000fe20000000f00 */
[----:B------:R-:W-:Y:S01]  /*13d50*/  IMAD.MOV.U32 R4, RZ, RZ, R0 ;  /* 0x000000ffff047224 */ /* 0x000fe200078e0000 */
[----:B------:R-:W-:Y:S01]  /*13d60*/  MOV R0, 0x1 ;  /* 0x0000000100007802 */ /* 0x000fe20000000f00 */
[----:B------:R-:W-:Y:S01]  /*13d70*/  IMAD.MOV.U32 R209, RZ, RZ, R10 ;  /* 0x000000ffffd17224 */ /* 0x000fe200078e000a */
[----:B------:R-:W-:Y:S02]  /*13d80*/  MOV R2, 0x13da0 ;  /* 0x00013da000027802 */ /* 0x000fe40000000f00 */
[----:B------:R-:W-:Y:S05]  /*13d90*/  CALL.REL.NOINC `($__internal_20_$__cuda_sm70_shflsync_idx_p) ;  /* 0x0000243000007944 */ /* 0x000fea0003c00000 */
[----:B------:R-:W-:-:S05]  /*13da0*/  BRA `(.L_x_1496) ;  /* 0xffff2cf000007947 */ /* 0x000fca000383ffff */
.L_x_1389:
[----:B------:R-:W-:Y:S01]  /*13db0*/  MOV R0, RZ ;  /* 0x000000ff00007202 */ /* 0x000fe20000000f00 */
[----:B------:R-:W-:Y:S01]  /*13dc0*/  IMAD.MOV.U32 R209, RZ, RZ, R8 ;  /* 0x000000ffffd17224 */ /* 0x000fe200078e0008 */
[----:B------:R-:W-:Y:S01]  /*13dd0*/  MOV R2, 0x13e00 ;  /* 0x00013e0000027802 */ /* 0x000fe20000000f00 */
[----:B------:R-:W-:Y:S02]  /*13de0*/  IMAD.MOV.U32 R3, RZ, RZ, 0x1c1f ;  /* 0x00001c1fff037424 */ /* 0x000fe400078e00ff */
[----:B------:R-:W-:Y:S05]  /*13df0*/  CALL.REL.NOINC `($__internal_20_$__cuda_sm70_shflsync_idx_p) ;  /* 0x000023d000007944 */ /* 0x000fea0003c00000 */
[----:B------:R-:W-:Y:S01]  /*13e00*/  MOV R4, R0 ;  /* 0x0000000000047202 */ /* 0x000fe20000000f00 */
[----:B------:R-:W-:-:S05]  /*13e10*/  BRA `(.L_x_1497) ;  /* 0xffff3bb000007947 */ /* 0x000fca000383ffff */
.L_x_1390:
[----:B------:R-:W-:Y:S01]  /*13e20*/  MOV R0, RZ ;  /* 0x000000ff00007202 */ /* 0x000fe20000000f00 */
[----:B------:R-:W-:Y:S01]  /*13e30*/  IMAD.MOV.U32 R209, RZ, RZ, R9 ;  /* 0x000000ffffd17224 */ /* 0x000fe200078e0009 */
[----:B------:R-:W-:Y:S01]  /*13e40*/  MOV R2, 0x13e70 ;  /* 0x00013e7000027802 */ /* 0x000fe20000000f00 */
[----:B------:R-:W-:Y:S02]  /*13e50*/  IMAD.MOV.U32 R3, RZ, RZ, 0x1c1f ;  /* 0x00001c1fff037424 */ /* 0x000fe400078e00ff */
[----:B-12---:R-:W-:Y:S05]  /*13e60*/  CALL.REL.NOINC `($__internal_20_$__cuda_sm70_shflsync_idx_p) ;  /* 0x0000236000007944 */ /* 0x006fea0003c00000 */
[----:B------:R-:W-:-:S05]  /*13e70*/  BRA `(.L_x_1498) ;  /* 0xffff3b7000007947 */ /* 0x000fca000383ffff */
.L_x_1391:
[----:B------:R-:W-:Y:S01]  /*13e80*/  MOV R0, 0x1 ;  /* 0x0000000100007802 */ /* 0x000fe20000000f00 */
[----:B------:R-:W-:Y:S01]  /*13e90*/  IMAD.MOV.U32 R209, RZ, RZ, R8 ;  /* 0x000000ffffd17224 */ /* 0x000fe200078e0008 */
[----:B----4-:R-:W-:Y:S01]  /*13ea0*/  MOV R2, 0x13ed0 ;  /* 0x00013ed000027802 */ /* 0x010fe20000000f00 */
[----:B------:R-:W-:Y:S03]  /*13eb0*/  IMAD.MOV.U32 R3, RZ, RZ, 0x1c1f ;  /* 0x00001c1fff037424 */ /* 0x000fe600078e00ff */
[----:B-1-3--:R-:W-:Y:S05]  /*13ec0*/  CALL.REL.NOINC `($__internal_20_$__cuda_sm70_shflsync_idx_p) ;  /* 0x0000230000007944 */ /* 0x00afea0003c00000 */
[----:B------:R-:W-:Y:S01]  /*13ed0*/  MOV R3, 0x1c1f ;  /* 0x00001c1f00037802 */ /* 0x000fe20000000f00 */
[----:B------:R-:W-:Y:S01]  /*13ee0*/  IMAD.MOV.U32 R4, RZ, RZ, R0 ;  /* 0x000000ffff047224 */ /* 0x000fe200078e0000 */
[----:B------:R-:W-:Y:S01]  /*13ef0*/  MOV R0, 0x1 ;  /* 0x0000000100007802 */ /* 0x000fe20000000f00 */
[----:B------:R-:W-:Y:S01]  /*13f00*/  IMAD.MOV.U32 R209, RZ, RZ, R9 ;  /* 0x000000ffffd17224 */ /* 0x000fe200078e0009 */
[----:B------:R-:W-:Y:S02]  /*13f10*/  MOV R2, 0x13f30 ;  /* 0x00013f3000027802 */ /* 0x000fe40000000f00 */
[----:B------:R-:W-:Y:S05]  /*13f20*/  CALL.REL.NOINC `($__internal_20_$__cuda_sm70_shflsync_idx_p) ;  /* 0x000022a000007944 */ /* 0x000fea0003c00000 */
[----:B------:R-:W-:-:S05]  /*13f30*/  BRA `(.L_x_1499) ;  /* 0xffff3c1000007947 */ /* 0x000fca000383ffff */
.L_x_1392:
[----:B------:R-:W-:Y:S01]  /*13f40*/  MOV R0, RZ ;  /* 0x000000ff00007202 */ /* 0x000fe20000000f00 */
[----:B------:R-:W-:Y:S01]  /*13f50*/  IMAD.MOV.U32 R209, RZ, RZ, R4 ;  /* 0x000000ffffd17224 */ /* 0x000fe200078e0004 */
[----:B------:R-:W-:Y:S01]  /*13f60*/  MOV R2, 0x13f90 ;  /* 0x00013f9000027802 */ /* 0x000fe20000000f00 */
[----:B------:R-:W-:Y:S02]  /*13f70*/  IMAD.MOV.U32 R3, RZ, RZ, 0x1c1f ;  /* 0x00001c1fff037424 */ /* 0x000fe400078e00ff */
[----:B------:R-:W-:Y:S05]  /*13f80*/  CALL.REL.NOINC `($__internal_20_$__cuda_sm70_shflsync_idx_p) ;  /* 0x0000224000007944 */ /* 0x000fea0003c00000 */
[----:B------:R-:W-:-:S05]  /*13f90*/  BRA `(.L_x_1500) ;  /* 0xffff3d7000007947 */ /* 0x000fca000383ffff */
.L_x_1393:
[----:B------:R-:W-:Y:S01]  /*13fa0*/  MOV R0, 0x1 ;  /* 0x0000000100007802 */ /* 0x000fe20000000f00 */
[----:B------:R-:W-:Y:S01]  /*13fb0*/  IMAD.MOV.U32 R209, RZ, RZ, R4 ;  /* 0x000000ffffd17224 */ /* 0x000fe200078e0004 */
[----:B------:R-:W-:Y:S01]  /*13fc0*/  MOV R2, 0x13ff0 ;  /* 0x00013ff000027802 */ /* 0x000fe20000000f00 */
[----:B------:R-:W-:Y:S02]  /*13fd0*/  IMAD.MOV.U32 R3, RZ, RZ, 0x1c1f ;  /* 0x00001c1fff037424 */ /* 0x000fe400078e00ff */
[----:B-1----:R-:W-:Y:S05]  /*13fe0*/  CALL.REL.NOINC `($__internal_20_$__cuda_sm70_shflsync_idx_p) ;  /* 0x000021e000007944 */ /* 0x002fea0003c00000 */
[----:B------:R-:W-:Y:S01]  /*13ff0*/  MOV R2, 0x141d0 ;  /* 0x000141d000027802 */ /* 0x000fe20000000f00 */
[----:B------:R-:W-:Y:S02]  /*14000*/  IMAD.IADD R0, R5, 0x1, R0 ;  /* 0x0000000105007824 */ /* 0x000fe400078e0200 */
[----:B------:R-:W-:Y:S02]  /*14010*/  IMAD.MOV.U32 R209, RZ, RZ, R4 ;  /* 0x000000ffffd17224 */ /* 0x000fe400078e0004 */
[----:B------:R-:W-:Y:S01]  /*14020*/  IMAD.MOV.U32 R3, RZ, RZ, 0x1c1f ;  /* 0x00001c1fff037424 */ /* 0x000fe200078e00ff */
[C---:B------:R-:W-:Y:S02]  /*14030*/  ISETP.GT.AND P6, PT, R0.reuse, RZ, PT ;  /* 0x000000ff0000720c */ /* 0x040fe40003fc4270 */
[C---:B------:R-:W-:Y:S02]  /*14040*/  ISETP.GT.AND P5, PT, R0.reuse, 0x1, PT ;  /* 0x000000010000780c */ /* 0x040fe40003fa4270 */
[C---:B------:R-:W-:Y:S02]  /*14050*/  ISETP.GT.AND P4, PT, R0.reuse, 0x8, PT ;  /* 0x000000080000780c */ /* 0x040fe40003f84270 */
        /* <DEDUP_REMOVED lines=22> */
[----:B------:R-:W-:Y:S05]  /*141c0*/  CALL.REL.NOINC `($__internal_20_$__cuda_sm70_shflsync_idx_p) ;  /* 0x0000200000007944 */ /* 0x000fea0003c00000 */
        /* <DEDUP_REMOVED lines=30> */
[----:B------:R-:W-:Y:S01]  /*143b0*/  FMNMX.FTZ R2, R9, R100, !PT ;  /* 0x0000006409027209 */ /* 0x000fe20007810000 */
[----:B------:R-:W-:Y:S01]  /*143c0*/  IMAD.IADD R0, R5, 0x1, R0 ;  /* 0x0000000105007824 */ /* 0x000fe200078e0200 */
[----:B------:R-:W-:Y:S02]  /*143d0*/  FMNMX.FTZ R5, R40, R106, !PT ;  /* 0x0000006a28057209 */ /* 0x000fe40007810000 */
[----:B------:R-:W-:Y:S02]  /*143e0*/  FMNMX.FTZ R4, R14, R2, !PT ;  /* 0x000000020e047209 */ /* 0x000fe40007810000 */
[C---:B------:R-:W-:Y:S02]  /*143f0*/  ISETP.GT.AND P6, PT, R0.reuse, RZ, PT ;  /* 0x000000ff0000720c */ /* 0x040fe40003fc4270 */
[C---:B------:R-:W-:Y:S02]  /*14400*/  ISETP.GT.AND P5, PT, R0.reuse, 0x1, PT ;  /* 0x000000010000780c */ /* 0x040fe40003fa4270 */
[C---:B------:R-:W-:Y:S02]  /*14410*/  ISETP.GT.AND P4, PT, R0.reuse, 0x8, PT ;  /* 0x000000080000780c */ /* 0x040fe40003f84270 */
        /* <DEDUP_REMOVED lines=68> */
[----:B------:R-:W-:Y:S05]  /*14860*/  CALL.REL.NOINC `($__internal_19_$__cuda_sm70_shflsync_bfly_p) ;  /* 0x0000190000007944 */ /* 0x000fea0003c00000 */
[----:B------:R-:W-:Y:S01]  /*14870*/  FMNMX.FTZ R4, R4, R0, !PT ;  /* 0x0000000004047209 */ /* 0x000fe20007810000 */
[----:B------:R-:W-:Y:S01]  /*14880*/  IMAD.MOV.U32 R0, RZ, RZ, 0x1 ;  /* 0x00000001ff007424 */ /* 0x000fe200078e00ff */
[----:B------:R-:W-:Y:S02]  /*14890*/  MOV R2, 0x148b0 ;  /* 0x000148b000027802 */ /* 0x000fe40000000f00 */
        /* <DEDUP_REMOVED lines=28> */
[----:B------:R-:W-:-:S05]  /*14a60*/  BRA `(.L_x_1501) ;  /* 0xffff3d1000007947 */ /* 0x000fca000383ffff */
.L_x_1396:
[----:B------:R-:W-:Y:S01]  /*14a70*/  MOV R0, RZ ;  /* 0x000000ff00007202 */ /* 0x000fe20000000f00 */
[----:B------:R-:W-:Y:S01]  /*14a80*/  IMAD.MOV.U32 R209, RZ, RZ, R8 ;  /* 0x000000ffffd17224 */ /* 0x000fe200078e0008 */
[----:B------:R-:W-:Y:S01]  /*14a90*/  MOV R2, 0x14ac0 ;  /* 0x00014ac000027802 */ /* 0x000fe20000000f00 */
[----:B------:R-:W-:Y:S02]  /*14aa0*/  IMAD.MOV.U32 R3, RZ, RZ, 0x1c1f ;  /* 0x00001c1fff037424 */ /* 0x000fe400078e00ff */
[----:B-1234-:R-:W-:Y:S05]  /*14ab0*/  CALL.REL.NOINC `($__internal_20_$__cuda_sm70_shflsync_idx_p) ;  /* 0x0000171000007944 */ /* 0x01efea0003c00000 */
[----:B------:R-:W-:-:S05]  /*14ac0*/  BRA `(.L_x_1502) ;  /* 0xffff573000007947 */ /* 0x000fca000383ffff */
.L_x_1399:
[----:B------:R-:W-:Y:S01]  /*14ad0*/  MOV R0, 0x1 ;  /* 0x0000000100007802 */ /* 0x000fe20000000f00 */
[----:B------:R-:W-:Y:S01]  /*14ae0*/  IMAD.MOV.U32 R209, RZ, RZ, R8 ;  /* 0x000000ffffd17224 */ /* 0x000fe200078e0008 */
[----:B---3--:R-:W-:Y:S01]  /*14af0*/  MOV R2, 0x14b20 ;  /* 0x00014b2000027802 */ /* 0x008fe20000000f00 */
[----:B------:R-:W-:Y:S02]  /*14b00*/  IMAD.MOV.U32 R3, RZ, RZ, 0x1c1f ;  /* 0x00001c1fff037424 */ /* 0x000fe400078e00ff */
[----:B-12---:R-:W-:Y:S05]  /*14b10*/  CALL.REL.NOINC `($__internal_20_$__cuda_sm70_shflsync_idx_p) ;  /* 0x000016b000007944 */ /* 0x006fea0003c00000 */
[----:B------:R-:W-:Y:S01]  /*14b20*/  MOV R3, 0x1c1f ;  /* 0x00001c1f00037802 */ /* 0x000fe20000000f00 */
[----:B------:R-:W-:Y:S01]  /*14b30*/  IMAD.MOV.U32 R4, RZ, RZ, R0 ;  /* 0x000000ffff047224 */ /* 0x000fe200078e0000 */
[----:B------:R-:W-:Y:S01]  /*14b40*/  MOV R0, 0x1 ;  /* 0x0000000100007802 */ /* 0x000fe20000000f00 */
[----:B------:R-:W-:Y:S01]  /*14b50*/  IMAD.MOV.U32 R209, RZ, RZ, R9 ;  /* 0x000000ffffd17224 */ /* 0x000fe200078e0009 */
[----:B------:R-:W-:Y:S02]  /*14b60*/  MOV R2, 0x14b80 ;  /* 0x00014b8000027802 */ /* 0x000fe40000000f00 */
[----:B------:R-:W-:Y:S05]  /*14b70*/  CALL.REL.NOINC `($__internal_20_$__cuda_sm70_shflsync_idx_p) ;  /* 0x0000165000007944 */ /* 0x000fea0003c00000 */
[----:B------:R-:W-:-:S05]  /*14b80*/  BRA `(.L_x_1503) ;  /* 0xffff580000007947 */ /* 0x000fca000383ffff */
.L_x_1402:
[----:B------:R-:W-:Y:S01]  /*14b90*/  MOV R0, RZ ;  /* 0x000000ff00007202 */ /* 0x000fe20000000f00 */
[----:B------:R-:W-:Y:S01]  /*14ba0*/  IMAD.MOV.U32 R209, RZ, RZ, R8 ;  /* 0x000000ffffd17224 */ /* 0x000fe200078e0008 */
[----:B------:R-:W-:Y:S01]  /*14bb0*/  MOV R2, 0x14be0 ;  /* 0x00014be000027802 */ /* 0x000fe20000000f00 */
[----:B------:R-:W-:Y:S02]  /*14bc0*/  IMAD.MOV.U32 R3, RZ, RZ, 0x1c1f ;  /* 0x00001c1fff037424 */ /* 0x000fe400078e00ff */
[----:B------:R-:W-:Y:S05]  /*14bd0*/  CALL.REL.NOINC `($__internal_20_$__cuda_sm70_shflsync_idx_p) ;  /* 0x000015f000007944 */ /* 0x000fea0003c00000 */
[----:B------:R-:W-:Y:S01]  /*14be0*/  MOV R4, R0 ;  /* 0x0000000000047202 */ /* 0x000fe20000000f00 */
[----:B------:R-:W-:-:S05]  /*14bf0*/  BRA `(.L_x_1504) ;  /* 0xffff66c000007947 */ /* 0x000fca000383ffff */
.L_x_1403:
[----:B------:R-:W-:Y:S01]  /*14c00*/  MOV R0, RZ ;  /* 0x000000ff00007202 */ /* 0x000fe20000000f00 */
[----:B------:R-:W-:Y:S01]  /*14c10*/  IMAD.MOV.U32 R209, RZ, RZ, R9 ;  /* 0x000000ffffd17224 */ /* 0x000fe200078e0009 */
[----:B------:R-:W-:Y:S01]  /*14c20*/  MOV R2, 0x14c50 ;  /* 0x00014c5000027802 */ /* 0x000fe20000000f00 */
[----:B------:R-:W-:Y:S02]  /*14c30*/  IMAD.MOV.U32 R3, RZ, RZ, 0x1c1f ;  /* 0x00001c1fff037424 */ /* 0x000fe400078e00ff */
[----:B-12---:R-:W-:Y:S05]  /*14c40*/  CALL.REL.NOINC `($__internal_20_$__cuda_sm70_shflsync_idx_p) ;  /* 0x0000158000007944 */ /* 0x006fea0003c00000 */
[----:B------:R-:W-:-:S05]  /*14c50*/  BRA `(.L_x_1505) ;  /* 0xffff668000007947 */ /* 0x000fca000383ffff */
.L_x_1404:
        /* <DEDUP_REMOVED lines=12> */
.L_x_1405:
[----:B------:R-:W-:Y:S02]  /*14d20*/  MOV R0, 0x2 ;  /* 0x0000000200007802 */ /* 0x000fe40000000f00 */
[----:B------:R-:W-:Y:S02]  /*14d30*/  MOV R2, 0x14d50 ;  /* 0x00014d5000027802 */ /* 0x000fe40000000f00 */
[----:B------:R-:W-:Y:S05]  /*14d40*/  CALL.REL.NOINC `($__internal_19_$__cuda_sm70_shflsync_bfly_p) ;  /* 0x0000142000007944 */ /* 0x000fea0003c00000 */
[----:B------:R-:W-:-:S05]  /*14d50*/  BRA `(.L_x_1507) ;  /* 0xffff6ae000007947 */ /* 0x000fca000383ffff */
.L_x_1406:
[----:B------:R-:W-:Y:S02]  /*14d60*/  MOV R0, 0x1 ;  /* 0x0000000100007802 */ /* 0x000fe40000000f00 */
        /* <DEDUP_REMOVED lines=30> */
.L_x_1408:
[----:B------:R-:W-:Y:S01]  /*14f50*/  IMAD.MOV.U32 R4, RZ, RZ, R230 ;  /* 0x000000ffff047224 */ /* 0x000fe200078e00e6 */
[----:B------:R-:W-:-:S02]  /*14f60*/  MOV R0, 0x2 ;  /* 0x0000000200007802 */ /* 0x000fc40000000f00 */
[----:B------:R-:W-:Y:S02]  /*14f70*/  MOV R2, 0x14f90 ;  /* 0x00014f9000027802 */ /* 0x000fe40000000f00 */
[----:B------:R-:W-:Y:S05]  /*14f80*/  CALL.REL.NOINC `($__internal_19_$__cuda_sm70_shflsync_bfly_p) ;  /* 0x000011e000007944 */ /* 0x000fea0003c00000 */
[----:B------:R-:W-:Y:S05]  /*14f90*/  BRA `(.L_x_1509) ;  /* 0xffff815000007947 */ /* 0x000fea000383ffff */
.L_x_1409:
[----:B------:R-:W-:Y:S01]  /*14fa0*/  IMAD.MOV.U32 R4, RZ, RZ, R7 ;  /* 0x000000ffff047224 */ /* 0x000fe200078e0007 */
[----:B------:R-:W-:Y:S02]  /*14fb0*/  MOV R0, 0x1 ;  /* 0x0000000100007802 */ /* 0x000fe40000000f00 */
[----:B------:R-:W-:Y:S02]  /*14fc0*/  MOV R2, 0x14fe0 ;  /* 0x00014fe000027802 */ /* 0x000fe40000000f00 */
[----:B-1----:R-:W-:Y:S05]  /*14fd0*/  CALL.REL.NOINC `($__internal_19_$__cuda_sm70_shflsync_bfly_p) ;  /* 0x0000119000007944 */ /* 0x002fea0003c00000 */
[----:B------:R-:W-:Y:S01]  /*14fe0*/  FADD.FTZ R7, R7, R0 ;  /* 0x0000000007077221 */ /* 0x000fe20000010000 */
[----:B------:R-:W-:Y:S02]  /*14ff0*/  MOV R4, R223 ;  /* 0x000000df00047202 */ /* 0x000fe40000000f00 */
[----:B------:R-:W-:Y:S02]  /*15000*/  MOV R0, 0x2 ;  /* 0x0000000200007802 */ /* 0x000fe40000000f00 */
[----:B------:R-:W-:Y:S02]  /*15010*/  MOV R2, 0x15030 ;  /* 0x0001503000027802 */ /* 0x000fe40000000f00 */
[----:B------:R-:W-:Y:S05]  /*15020*/  CALL.REL.NOINC `($__internal_19_$__cuda_sm70_shflsync_bfly_p) ;  /* 0x0000114000007944 */ /* 0x000fea0003c00000 */
[----:B------:R-:W-:Y:S01]  /*15030*/  FADD.FTZ R6, R223, R0 ;  /* 0x00000000df067221 */ /* 0x000fe20000010000 */
[----:B------:R-:W-:Y:S02]  /*15040*/  MOV R0, 0x1 ;  /* 0x0000000100007802 */ /* 0x000fe40000000f00 */
[----:B------:R-:W-:-:S02]  /*15050*/  MOV R2, 0x15080 ;  /* 0x0001508000027802 */ /* 0x000fc40000000f00 */
[----:B------:R-:W-:Y:S02]  /*15060*/  MOV R4, R6 ;  /* 0x0000000600047202 */ /* 0x000fe40000000f00 */
[----:B------:R-:W-:Y:S05]  /*15070*/  CALL.REL.NOINC `($__internal_19_$__cuda_sm70_shflsync_bfly_p) ;  /* 0x000010f000007944 */ /* 0x000fea0003c00000 */
[----:B------:R-:W-:Y:S01]  /*15080*/  FADD.FTZ R6, R6, R0 ;  /* 0x0000000006067221 */ /* 0x000fe20000010000 */
[----:B------:R-:W-:Y:S02]  /*15090*/  MOV R4, R224 ;  /* 0x000000e000047202 */ /* 0x000fe40000000f00 */
[----:B------:R-:W-:Y:S02]  /*150a0*/  MOV R0, 0x2 ;  /* 0x0000000200007802 */ /* 0x000fe40000000f00 */
[----:B------:R-:W-:Y:S02]  /*150b0*/  MOV R2, 0x150d0 ;  /* 0x000150d000027802 */ /* 0x000fe40000000f00 */
[----:B------:R-:W-:Y:S05]  /*150c0*/  CALL.REL.NOINC `($__internal_19_$__cuda_sm70_shflsync_bfly_p) ;  /* 0x000010a000007944 */ /* 0x000fea0003c00000 */
[----:B------:R-:W-:Y:S01]  /*150d0*/  FADD.FTZ R5, R224, R0 ;  /* 0x00000000e0057221 */ /* 0x000fe20000010000 */
[----:B------:R-:W-:Y:S02]  /*150e0*/  MOV R0, 0x1 ;  /* 0x0000000100007802 */ /* 0x000fe40000000f00 */
[----:B------:R-:W-:Y:S02]  /*150f0*/  MOV R2, 0x15120 ;  /* 0x0001512000027802 */ /* 0x000fe40000000f00 */
[----:B------:R-:W-:-:S02]  /*15100*/  MOV R4, R5 ;  /* 0x0000000500047202 */ /* 0x000fc40000000f00 */
[----:B------:R-:W-:Y:S05]  /*15110*/  CALL.REL.NOINC `($__internal_19_$__cuda_sm70_shflsync_bfly_p) ;  /* 0x0000105000007944 */ /* 0x000fea0003c00000 */
[----:B------:R-:W-:Y:S01]  /*15120*/  FADD.FTZ R5, R5, R0 ;  /* 0x0000000005057221 */ /* 0x000fe20000010000 */
[----:B------:R-:W-:-:S02]  /*15130*/  MOV R4, R225 ;  /* 0x000000e100047202 */ /* 0x000fc40000000f00 */
[----:B------:R-:W-:Y:S02]  /*15140*/  MOV R0, 0x2 ;  /* 0x0000000200007802 */ /* 0x000fe40000000f00 */
[----:B------:R-:W-:Y:S02]  /*15150*/  MOV R2, 0x15170 ;  /* 0x0001517000027802 */ /* 0x000fe40000000f00 */
[----:B------:R-:W-:Y:S05]  /*15160*/  CALL.REL.NOINC `($__internal_19_$__cuda_sm70_shflsync_bfly_p) ;  /* 0x0000100000007944 */ /* 0x000fea0003c00000 */
[----:B------:R-:W-:Y:S01]  /*15170*/  FADD.FTZ R4, R225, R0 ;  /* 0x00000000e1047221 */ /* 0x000fe20000010000 */
[----:B------:R-:W-:Y:S02]  /*15180*/  MOV R0, 0x1 ;  /* 0x0000000100007802 */ /* 0x000fe40000000f00 */
[----:B------:R-:W-:Y:S02]  /*15190*/  MOV R2, 0x151b0 ;  /* 0x000151b000027802 */ /* 0x000fe40000000f00 */
[----:B------:R-:W-:Y:S05]  /*151a0*/  CALL.REL.NOINC `($__internal_19_$__cuda_sm70_shflsync_bfly_p) ;  /* 0x00000fc000007944 */ /* 0x000fea0003c00000 */
[----:B------:R-:W-:Y:S01]  /*151b0*/  MOV R8, R0 ;  /* 0x0000000000087202 */ /* 0x000fe20000000f00 */
[----:B------:R-:W-:Y:S05]  /*151c0*/  BRA `(.L_x_1510) ;  /* 0xffff801000007947 */ /* 0x000fea000383ffff */
.L_x_1416:
[----:B-1234-:R-:W-:Y:S01]  /*151d0*/  IMAD.MOV.U32 R209, RZ, RZ, R10 ;  /* 0x000000ffffd17224 */ /* 0x01efe200078e000a */
[----:B------:R-:W-:Y:S01]  /*151e0*/  MOV R0, RZ ;  /* 0x000000ff00007202 */ /* 0x000fe20000000f00 */
[----:B------:R-:W-:Y:S01]  /*151f0*/  IMAD.MOV.U32 R3, RZ, RZ, 0x1c1f ;  /* 0x00001c1fff037424 */ /* 0x000fe200078e00ff */
[----:B------:R-:W-:Y:S02]  /*15200*/  MOV R2, 0x15220 ;  /* 0x0001522000027802 */ /* 0x000fe40000000f00 */
[----:B------:R-:W-:Y:S05]  /*15210*/  CALL.REL.NOINC `($__internal_20_$__cuda_sm70_shflsync_idx_p) ;  /* 0x00000fb000007944 */ /* 0x000fea0003c00000 */
[----:B------:R-:W-:Y:S01]  /*15220*/  MOV R5, R0 ;  /* 0x0000000000057202 */ /* 0x000fe20000000f00 */
[----:B------:R-:W-:Y:S05]  /*15230*/  BRA `(.L_x_1511) ;  /* 0xffff997000007947 */ /* 0x000fea000383ffff */
.L_x_1417:
[----:B------:R-:W-:Y:S01]  /*15240*/  IMAD.MOV.U32 R209, RZ, RZ, R12 ;  /* 0x000000ffffd17224 */ /* 0x000fe200078e000c */
[----:B------:R-:W-:Y:S01]  /*15250*/  MOV R0, RZ ;  /* 0x000000ff00007202 */ /* 0x000fe20000000f00 */
[----:B------:R-:W-:Y:S01]  /*15260*/  IMAD.MOV.U32 R3, RZ, RZ, 0x1c1f ;  /* 0x00001c1fff037424 */ /* 0x000fe200078e00ff */
[----:B------:R-:W-:-:S02]  /*15270*/  MOV R2, 0x15290 ;  /* 0x0001529000027802 */ /* 0x000fc40000000f00 */
[----:B-12---:R-:W-:Y:S05]  /*15280*/  CALL.REL.NOINC `($__internal_20_$__cuda_sm70_shflsync_idx_p) ;  /* 0x00000f4000007944 */ /* 0x006fea0003c00000 */
[----:B------:R-:W-:Y:S05]  /*15290*/  BRA `(.L_x_1512) ;  /* 0xffff993000007947 */ /* 0x000fea000383ffff */
.L_x_1420:
[----:B------:R-:W-:Y:S01]  /*152a0*/  IMAD.MOV.U32 R209, RZ, RZ, R10 ;  /* 0x000000ffffd17224 */ /* 0x000fe200078e000a */
[----:B----4-:R-:W-:Y:S01]  /*152b0*/  MOV R0, 0x1 ;  /* 0x0000000100007802 */ /* 0x010fe20000000f00 */
[----:B--2---:R-:W-:Y:S01]  /*152c0*/  IMAD.MOV.U32 R3, RZ, RZ, 0x1c1f ;  /* 0x00001c1fff037424 */ /* 0x004fe200078e00ff */
[----:B------:R-:W-:-:S02]  /*152d0*/  MOV R2, 0x152f0 ;  /* 0x000152f000027802 */ /* 0x000fc40000000f00 */
        /* <DEDUP_REMOVED lines=8> */
.L_x_1423:
[----:B------:R-:W-:Y:S01]  /*15360*/  IMAD.MOV.U32 R209, RZ, RZ, R10 ;  /* 0x000000ffffd17224 */ /* 0x000fe200078e000a */
[----:B----4-:R-:W-:Y:S01]  /*15370*/  MOV R0, 0x2 ;  /* 0x0000000200007802 */ /* 0x010fe20000000f00 */
[----:B-1----:R-:W-:Y:S01]  /*15380*/  IMAD.MOV.U32 R3, RZ, RZ, 0x1c1f ;  /* 0x00001c1fff037424 */ /* 0x002fe200078e00ff */
[----:B------:R-:W-:Y:S02]  /*15390*/  MOV R2, 0x153b0 ;  /* 0x000153b000027802 */ /* 0x000fe40000000f00 */
[----:B--23--:R-:W-:Y:S05]  /*153a0*/  CALL.REL.NOINC `($__internal_20_$__cuda_sm70_shflsync_idx_p) ;  /* 0x00000e2000007944 */ /* 0x00cfea0003c00000 */
[----:B------:R-:W-:Y:S01]  /*153b0*/  MOV R5, R0 ;  /* 0x0000000000057202 */ /* 0x000fe20000000f00 */
[----:B------:R-:W-:Y:S05]  /*153c0*/  BRA `(.L_x_1514) ;  /* 0xffff9ad000007947 */ /* 0x000fea000383ffff */
.L_x_1424:
[----:B------:R-:W-:Y:S01]  /*153d0*/  IMAD.MOV.U32 R209, RZ, RZ, R12 ;  /* 0x000000ffffd17224 */ /* 0x000fe200078e000c */
[----:B----4-:R-:W-:Y:S01]  /*153e0*/  MOV R0, 0x2 ;  /* 0x0000000200007802 */ /* 0x010fe20000000f00 */
[----:B------:R-:W-:Y:S01]  /*153f0*/  IMAD.MOV.U32 R3, RZ, RZ, 0x1c1f ;  /* 0x00001c1fff037424 */ /* 0x000fe200078e00ff */
[----:B------:R-:W-:Y:S02]  /*15400*/  MOV R2, 0x15420 ;  /* 0x0001542000027802 */ /* 0x000fe40000000f00 */
[----:B-123--:R-:W-:Y:S05]  /*15410*/  CALL.REL.NOINC `($__internal_20_$__cuda_sm70_shflsync_idx_p) ;  /* 0x00000db000007944 */ /* 0x00efea0003c00000 */
[----:B------:R-:W-:Y:S05]  /*15420*/  BRA `(.L_x_1515) ;  /* 0xffff9a9000007947 */ /* 0x000fea000383ffff */
.L_x_1427:
[----:B------:R-:W-:Y:S01]  /*15430*/  IMAD.MOV.U32 R209, RZ, RZ, R10 ;  /* 0x000000ffffd17224 */ /* 0x000fe200078e000a */
[----:B-1----:R-:W-:Y:S01]  /*15440*/  MOV R0, 0x3 ;  /* 0x0000000300007802 */ /* 0x002fe20000000f00 */
[----:B------:R-:W-:Y:S01]  /*15450*/  IMAD.MOV.U32 R3, RZ, RZ, 0x1c1f ;  /* 0x00001c1fff037424 */ /* 0x000fe200078e00ff */
[----:B------:R-:W-:-:S02]  /*15460*/  MOV R2, 0x15480 ;  /* 0x0001548000027802 */ /* 0x000fc40000000f00 */
[----:B--234-:R-:W-:Y:S05]  /*15470*/  CALL.REL.NOINC `($__internal_20_$__cuda_sm70_shflsync_idx_p) ;  /* 0x00000d5000007944 */ /* 0x01cfea0003c00000 */
[----:B------:R-:W-:Y:S01]  /*15480*/  IMAD.MOV.U32 R6, RZ, RZ, R0 ;  /* 0x000000ffff067224 */ /* 0x000fe200078e0000 */
[----:B------:R-:W-:Y:S01]  /*15490*/  MOV R0, 0x3 ;  /* 0x0000000300007802 */ /* 0x000fe20000000f00 */
[----:B------:R-:W-:Y:S01]  /*154a0*/  IMAD.MOV.U32 R209, RZ, RZ, R12 ;  /* 0x000000ffffd17224 */ /* 0x000fe200078e000c */
[----:B------:R-:W-:-:S02]  /*154b0*/  MOV R3, 0x1c1f ;  /* 0x00001c1f00037802 */ /* 0x000fc40000000f00 */
[----:B------:R-:W-:Y:S02]  /*154c0*/  MOV R2, 0x154e0 ;  /* 0x000154e000027802 */ /* 0x000fe40000000f00 */
[----:B------:R-:W-:Y:S05]  /*154d0*/  CALL.REL.NOINC `($__internal_20_$__cuda_sm70_shflsync_idx_p) ;  /* 0x00000cf000007944 */ /* 0x000fea0003c00000 */
[----:B------:R-:W-:Y:S05]  /*154e0*/  BRA `(.L_x_1516) ;  /* 0xffff9b4000007947 */ /* 0x000fea000383ffff */
.L_x_1429:
[----:B------:R-:W-:Y:S01]  /*154f0*/  IMAD.MOV.U32 R209, RZ, RZ, R5 ;  /* 0x000000ffffd17224 */ /* 0x000fe200078e0005 */
[----:B------:R-:W-:Y:S01]  /*15500*/  MOV R0, RZ ;  /* 0x000000ff00007202 */ /* 0x000fe20000000f00 */
[----:B------:R-:W-:Y:S01]  /*15510*/  IMAD.MOV.U32 R3, RZ, RZ, 0x1c1f ;  /* 0x00001c1fff037424 */ /* 0x000fe200078e00ff */
[----:B------:R-:W-:Y:S02]  /*15520*/  MOV R2, 0x15540 ;  /* 0x0001554000027802 */ /* 0x000fe40000000f00 */
[----:B------:R-:W-:Y:S05]  /*15530*/  CALL.REL.NOINC `($__internal_20_$__cuda_sm70_shflsync_idx_p) ;  /* 0x00000c9000007944 */ /* 0x000fea0003c00000 */
[----:B------:R-:W-:Y:S01]  /*15540*/  MOV R4, R0 ;  /* 0x0000000000047202 */ /* 0x000fe20000000f00 */
[----:B------:R-:W-:Y:S05]  /*15550*/  BRA `(.L_x_1517) ;  /* 0xffff9e2000007947 */ /* 0x000fea000383ffff */
.L_x_1430:
[----:B------:R-:W-:Y:S01]  /*15560*/  IMAD.MOV.U32 R209, RZ, RZ, R12 ;  /* 0x000000ffffd17224 */ /* 0x000fe200078e000c */
[----:B------:R-:W-:Y:S01]  /*15570*/  MOV R0, RZ ;  /* 0x000000ff00007202 */ /* 0x000fe20000000f00 */
[----:B------:R-:W-:Y:S01]  /*15580*/  IMAD.MOV.U32 R3, RZ, RZ, 0x1c1f ;  /* 0x00001c1fff037424 */ /* 0x000fe200078e00ff */
[----:B------:R-:W-:Y:S02]  /*15590*/  MOV R2, 0x155b0 ;  /* 0x000155b000027802 */ /* 0x000fe40000000f00 */
[----:B-12---:R-:W-:Y:S05]  /*155a0*/  CALL.REL.NOINC `($__internal_20_$__cuda_sm70_shflsync_idx_p) ;  /* 0x00000c2000007944 */ /* 0x006fea0003c00000 */
[----:B------:R-:W-:Y:S05]  /*155b0*/  BRA `(.L_x_1518) ;  /* 0xffff9de000007947 */ /* 0x000fea000383ffff */
.L_x_1433:
[----:B------:R-:W-:Y:S01]  /*155c0*/  IMAD.MOV.U32 R209, RZ, RZ, R5 ;  /* 0x000000ffffd17224 */ /* 0x000fe200078e0005 */
[----:B----4-:R-:W-:Y:S01]  /*155d0*/  MOV R0, 0x1 ;  /* 0x0000000100007802 */ /* 0x010fe20000000f00 */
[----:B------:R-:W-:Y:S01]  /*155e0*/  IMAD.MOV.U32 R3, RZ, RZ, 0x1c1f ;  /* 0x00001c1fff037424 */ /* 0x000fe200078e00ff */
[----:B------:R-:W-:-:S02]  /*155f0*/  MOV R2, 0x15610 ;  /* 0x0001561000027802 */ /* 0x000fc40000000f00 */
[----:B-123--:R-:W-:Y:S05]  /*15600*/  CALL.REL.NOINC `($__internal_20_$__cuda_sm70_shflsync_idx_p) ;  /* 0x00000bc000007944 */ /* 0x00efea0003c00000 */
[----:B------:R-:W-:Y:S01]  /*15610*/  IMAD.MOV.U32 R4, RZ, RZ, R0 ;  /* 0x000000ffff047224 */ /* 0x000fe200078e0000 */
[----:B------:R-:W-:Y:S01]  /*15620*/  MOV R0, 0x1 ;  /* 0x0000000100007802 */ /* 0x000fe20000000f00 */
[----:B------:R-:W-:Y:S01]  /*15630*/  IMAD.MOV.U32 R209, RZ, RZ, R12 ;  /* 0x000000ffffd17224 */ /* 0x000fe200078e000c */
[----:B------:R-:W-:-:S02]  /*15640*/  MOV R3, 0x1c1f ;  /* 0x00001c1f00037802 */ /* 0x000fc40000000f00 */
[----:B------:R-:W-:Y:S02]  /*15650*/  MOV R2, 0x15670 ;  /* 0x0001567000027802 */ /* 0x000fe40000000f00 */
[----:B------:R-:W-:Y:S05]  /*15660*/  CALL.REL.NOINC `($__internal_20_$__cuda_sm70_shflsync_idx_p) ;  /* 0x00000b6000007944 */ /* 0x000fea0003c00000 */
[----:B------:R-:W-:Y:S05]  /*15670*/  BRA `(.L_x_1519) ;  /* 0xffffa2a000007947 */ /* 0x000fea000383ffff */
.L_x_1436:
[----:B------:R-:W-:Y:S01]  /*15680*/  IMAD.MOV.U32 R209, RZ, RZ, R5 ;  /* 0x000000ffffd17224 */ /* 0x000fe200078e0005 */
[----:B----4-:R-:W-:Y:S01]  /*15690*/  MOV R0, 0x2 ;  /* 0x0000000200007802 */ /* 0x010fe20000000f00 */
[----:B------:R-:W-:Y:S01]  /*156a0*/  IMAD.MOV.U32 R3, RZ, RZ, 0x1c1f ;  /* 0x00001c1fff037424 */ /* 0x000fe200078e00ff */
[----:B------:R-:W-:Y:S02]  /*156b0*/  MOV R2, 0x156d0 ;  /* 0x000156d000027802 */ /* 0x000fe40000000f00 */
[----:B-123--:R-:W-:Y:S05]  /*156c0*/  CALL.REL.NOINC `($__internal_20_$__cuda_sm70_shflsync_idx_p) ;  /* 0x00000b0000007944 */ /* 0x00efea0003c00000 */
[----:B------:R-:W-:Y:S01]  /*156d0*/  MOV R4, R0 ;  /* 0x0000000000047202 */ /* 0x000fe20000000f00 */
[----:B------:R-:W-:Y:S05]  /*156e0*/  BRA `(.L_x_1520) ;  /* 0xffffa7a000007947 */ /* 0x000fea000383ffff */
.L_x_1437:
[----:B------:R-:W-:Y:S01]  /*156f0*/  IMAD.MOV.U32 R209, RZ, RZ, R12 ;  /* 0x000000ffffd17224 */ /* 0x000fe200078e000c */
[----:B----4-:R-:W-:Y:S01]  /*15700*/  MOV R0, 0x2 ;  /* 0x0000000200007802 */ /* 0x010fe20000000f00 */
[----:B------:R-:W-:Y:S01]  /*15710*/  IMAD.MOV.U32 R3, RZ, RZ, 0x1c1f ;  /* 0x00001c1fff037424 */ /* 0x000fe200078e00ff */
[----:B------:R-:W-:Y:S02]  /*15720*/  MOV R2, 0x15740 ;  /* 0x0001574000027802 */ /* 0x000fe40000000f00 */
[----:B-123--:R-:W-:Y:S05]  /*15730*/  CALL.REL.NOINC `($__internal_20_$__cuda_sm70_shflsync_idx_p) ;  /* 0x00000a9000007944 */ /* 0x00efea0003c00000 */
[----:B------:R-:W-:Y:S05]  /*15740*/  BRA `(.L_x_1521) ;  /* 0xffffa76000007947 */ /* 0x000fea000383ffff */
.L_x_1440:
[----:B------:R-:W-:Y:S01]  /*15750*/  IMAD.MOV.U32 R209, RZ, RZ, R5 ;  /* 0x000000ffffd17224 */ /* 0x000fe200078e0005 */
[----:B-1----:R-:W-:Y:S01]  /*15760*/  MOV R0, 0x3 ;  /* 0x0000000300007802 */ /* 0x002fe20000000f00 */
[----:B---3--:R-:W-:Y:S01]  /*15770*/  IMAD.MOV.U32 R3, RZ, RZ, 0x1c1f ;  /* 0x00001c1fff037424 */ /* 0x008fe200078e00ff */
[----:B------:R-:W-:-:S02]  /*15780*/  MOV R2, 0x157a0 ;  /* 0x000157a000027802 */ /* 0x000fc40000000f00 */
[----:B--2-4-:R-:W-:Y:S05]  /*15790*/  CALL.REL.NOINC `($__internal_20_$__cuda_sm70_shflsync_idx_p) ;  /* 0x00000a3000007944 */ /* 0x014fea0003c00000 */
[----:B------:R-:W-:Y:S01]  /*157a0*/  IMAD.MOV.U32 R4, RZ, RZ, R0 ;  /* 0x000000ffff047224 */ /* 0x000fe200078e0000 */
[----:B------:R-:W-:Y:S01]  /*157b0*/  MOV R0, 0x3 ;  /* 0x0000000300007802 */ /* 0x000fe20000000f00 */
[----:B------:R-:W-:Y:S01]  /*157c0*/  IMAD.MOV.U32 R209, RZ, RZ, R12 ;  /* 0x000000ffffd17224 */ /* 0x000fe200078e000c */
[----:B------:R-:W-:-:S02]  /*157d0*/  MOV R3, 0x1c1f ;  /* 0x00001c1f00037802 */ /* 0x000fc40000000f00 */
[----:B------:R-:W-:Y:S02]  /*157e0*/  MOV R2, 0x15800 ;  /* 0x0001580000027802 */ /* 0x000fe40000000f00 */
[----:B------:R-:W-:Y:S05]  /*157f0*/  CALL.REL.NOINC `($__internal_20_$__cuda_sm70_shflsync_idx_p) ;  /* 0x000009d000007944 */ /* 0x000fea0003c00000 */
[----:B------:R-:W-:Y:S05]  /*15800*/  BRA `(.L_x_1522) ;  /* 0xffffac2000007947 */ /* 0x000fea000383ffff */
.L_x_1444:
[----:B------:R-:W-:Y:S01]  /*15810*/  IMAD.MOV.U32 R209, RZ, RZ, R5 ;  /* 0x000000ffffd17224 */ /* 0x000fe200078e0005 */
[----:B------:R-:W-:Y:S01]  /*15820*/  MOV R0, RZ ;  /* 0x000000ff00007202 */ /* 0x000fe20000000f00 */
[----:B------:R-:W-:Y:S01]  /*15830*/  IMAD.MOV.U32 R3, RZ, RZ, 0x1c1f ;  /* 0x00001c1fff037424 */ /* 0x000fe200078e00ff */
[----:B------:R-:W-:Y:S02]  /*15840*/  MOV R2, 0x15860 ;  /* 0x0001586000027802 */ /* 0x000fe40000000f00 */
[----:B------:R-:W-:Y:S05]  /*15850*/  CALL.REL.NOINC `($__internal_20_$__cuda_sm70_shflsync_idx_p) ;  /* 0x0000097000007944 */ /* 0x000fea0003c00000 */
[----:B------:R-:W-:Y:S01]  /*15860*/  MOV R4, R0 ;  /* 0x0000000000047202 */ /* 0x000fe20000000f00 */
[----:B------:R-:W-:Y:S05]  /*15870*/  BRA `(.L_x_1523) ;  /* 0xffffb83000007947 */ /* 0x000fea000383ffff */
.L_x_1445:
[----:B------:R-:W-:Y:S01]  /*15880*/  IMAD.MOV.U32 R209, RZ, RZ, R12 ;  /* 0x000000ffffd17224 */ /* 0x000fe200078e000c */
[----:B------:R-:W-:Y:S01]  /*15890*/  MOV R0, RZ ;  /* 0x000000ff00007202 */ /* 0x000fe20000000f00 */
[----:B------:R-:W-:Y:S01]  /*158a0*/  IMAD.MOV.U32 R3, RZ, RZ, 0x1c1f ;  /* 0x00001c1fff037424 */ /* 0x000fe200078e00ff */
[----:B------:R-:W-:Y:S02]  /*158b0*/  MOV R2, 0x158d0 ;  /* 0x000158d000027802 */ /* 0x000fe40000000f00 */
[----:B-12---:R-:W-:Y:S05]  /*158c0*/  CALL.REL.NOINC `($__internal_20_$__cuda_sm70_shflsync_idx_p) ;  /* 0x0000090000007944 */ /* 0x006fea0003c00000 */
[----:B------:R-:W-:Y:S05]  /*158d0*/  BRA `(.L_x_1524) ;  /* 0xffffb7f000007947 */ /* 0x000fea000383ffff */
.L_x_1448:
        /* <DEDUP_REMOVED lines=12> */
.L_x_1451:
[----:B------:R-:W-:Y:S01]  /*159a0*/  IMAD.MOV.U32 R209, RZ, RZ, R5 ;  /* 0x000000ffffd17224 */ /* 0x000fe200078e0005 */
[----:B----4-:R-:W-:Y:S01]  /*159b0*/  MOV R0, 0x2 ;  /* 0x0000000200007802 */ /* 0x010fe20000000f00 */
[----:B-1----:R-:W-:Y:S01]  /*159c0*/  IMAD.MOV.U32 R3, RZ, RZ, 0x1c1f ;  /* 0x00001c1fff037424 */ /* 0x002fe200078e00ff */
[----:B------:R-:W-:Y:S02]  /*159d0*/  MOV R2, 0x159f0 ;  /* 0x000159f000027802 */ /* 0x000fe40000000f00 */
[----:B--23--:R-:W-:Y:S05]  /*159e0*/  CALL.REL.NOINC `($__internal_20_$__cuda_sm70_shflsync_idx_p) ;  /* 0x000007e000007944 */ /* 0x00cfea0003c00000 */
[----:B------:R-:W-:Y:S01]  /*159f0*/  MOV R4, R0 ;  /* 0x0000000000047202 */ /* 0x000fe20000000f00 */
[----:B------:R-:W-:Y:S05]  /*15a00*/  BRA `(.L_x_1526) ;  /* 0xffffb9a000007947 */ /* 0x000fea000383ffff */
.L_x_1452:
[----:B------:R-:W-:Y:S01]  /*15a10*/  IMAD.MOV.U32 R209, RZ, RZ, R12 ;  /* 0x000000ffffd17224 */ /* 0x000fe200078e000c */
[----:B----4-:R-:W-:Y:S01]  /*15a20*/  MOV R0, 0x2 ;  /* 0x0000000200007802 */ /* 0x010fe20000000f00 */
[----:B------:R-:W-:Y:S01]  /*15a30*/  IMAD.MOV.U32 R3, RZ, RZ, 0x1c1f ;  /* 0x00001c1fff037424 */ /* 0x000fe200078e00ff */
[----:B------:R-:W-:Y:S02]  /*15a40*/  MOV R2, 0x15a60 ;  /* 0x00015a6000027802 */ /* 0x000fe40000000f00 */
[----:B-123--:R-:W-:Y:S05]  /*15a50*/  CALL.REL.NOINC `($__internal_20_$__cuda_sm70_shflsync_idx_p) ;  /* 0x0000077000007944 */ /* 0x00efea0003c00000 */
[----:B------:R-:W-:Y:S05]  /*15a60*/  BRA `(.L_x_1527) ;  /* 0xffffb96000007947 */ /* 0x000fea000383ffff */
.L_x_1455:
        /* <DEDUP_REMOVED lines=12> */
.L_x_1457:
[----:B------:R-:W-:Y:S01]  /*15b30*/  IMAD.MOV.U32 R209, RZ, RZ, R74 ;  /* 0x000000ffffd17224 */ /* 0x000fe200078e004a */
[----:B------:R-:W-:Y:S01]  /*15b40*/  MOV R0, RZ ;  /* 0x000000ff00007202 */ /* 0x000fe20000000f00 */
[----:B------:R-:W-:Y:S01]  /*15b50*/  IMAD.MOV.U32 R3, RZ, RZ, 0x1f ;  /* 0x0000001fff037424 */ /* 0x000fe200078e00ff */
[----:B------:R-:W-:Y:S02]  /*15b60*/  MOV R2, 0x15b80 ;  /* 0x00015b8000027802 */ /* 0x000fe40000000f00 */
[----:B------:R-:W-:Y:S05]  /*15b70*/  CALL.REL.NOINC `($__internal_20_$__cuda_sm70_shflsync_idx_p) ;  /* 0x0000065000007944 */ /* 0x000fea0003c00000 */
[----:B------:R-:W-:Y:S01]  /*15b80*/  MOV R9, R0 ;  /* 0x0000000000097202 */ /* 0x000fe20000000f00 */
[----:B------:R-:W-:Y:S05]  /*15b90*/  BRA `(.L_x_1529) ;  /* 0xffffbbc000007947 */ /* 0x000fea000383ffff */
.L_x_1458:
[----:B------:R-:W-:Y:S01]  /*15ba0*/  IMAD.MOV.U32 R209, RZ, RZ, R74 ;  /* 0x000000ffffd17224 */ /* 0x000fe200078e004a */
[----:B------:R-:W-:Y:S01]  /*15bb0*/  MOV R0, 0x1 ;  /* 0x0000000100007802 */ /* 0x000fe20000000f00 */
[----:B------:R-:W-:Y:S01]  /*15bc0*/  IMAD.MOV.U32 R3, RZ, RZ, 0x1f ;  /* 0x0000001fff037424 */ /* 0x000fe200078e00ff */
[----:B------:R-:W-:Y:S02]  /*15bd0*/  MOV R2, 0x15bf0 ;  /* 0x00015bf000027802 */ /* 0x000fe40000000f00 */
[----:B-12---:R-:W-:Y:S05]  /*15be0*/  CALL.REL.NOINC `($__internal_20_$__cuda_sm70_shflsync_idx_p) ;  /* 0x000005e000007944 */ /* 0x006fea0003c00000 */
[----:B------:R-:W-:Y:S01]  /*15bf0*/  MOV R8, R0 ;  /* 0x0000000000087202 */ /* 0x000fe20000000f00 */
[----:B------:R-:W-:Y:S05]  /*15c00*/  BRA `(.L_x_1530) ;  /* 0xffffbb7000007947 */ /* 0x000fea000383ffff */
.L_x_1459:
[----:B------:R-:W-:Y:S02]  /*15c10*/  MOV R2, 0x1 ;  /* 0x0000000100027802 */ /* 0x000fe40000000f00 */
[----:B------:R-:W-:-:S02]  /*15c20*/  MOV R3, 0x15c40 ;  /* 0x00015c4000037802 */ /* 0x000fc40000000f00 */
[----:B-1234-:R-:W-:Y:S05]  /*15c30*/  CALL.REL.NOINC `($__internal_21_$__cuda_sm70_shflsync_up_p) ;  /* 0x000005e000007944 */ /* 0x01efea0003c00000 */
[----:B------:R-:W-:Y:S05]  /*15c40*/  BRA `(.L_x_1531) ;  /* 0xffffbc6000007947 */ /* 0x000fea000383ffff */
.L_x_1460:
[----:B------:R-:W-:Y:S02]  /*15c50*/  MOV R2, 0x2 ;  /* 0x0000000200027802 */ /* 0x000fe40000000f00 */
[----:B------:R-:W-:-:S02]  /*15c60*/  MOV R3, 0x15c80 ;  /* 0x00015c8000037802 */ /* 0x000fc40000000f00 */
[----:B--2-4-:R-:W-:Y:S05]  /*15c70*/  CALL.REL.NOINC `($__internal_21_$__cuda_sm70_shflsync_up_p) ;  /* 0x000005a000007944 */ /* 0x014fea0003c00000 */
        /* <DEDUP_REMOVED lines=23> */
.L_x_1464:
[----:B------:R-:W-:Y:S02]  /*15df0*/  MOV R2, 0x1 ;  /* 0x0000000100027802 */ /* 0x000fe40000000f00 */
[----:B------:R-:W-:-:S02]  /*15e00*/  MOV R3, 0x15e20 ;  /* 0x00015e2000037802 */ /* 0x000fc40000000f00 */
[----:B------:R-:W-:Y:S05]  /*15e10*/  CALL.REL.NOINC `($__internal_21_$__cuda_sm70_shflsync_up_p) ;  /* 0x0000040000007944 */ /* 0x000fea0003c00000 */
[----:B------:R-:W-:Y:S01]  /*15e20*/  MOV R2, R4 ;  /* 0x0000000400027202 */ /* 0x000fe20000000f00 */
[----:B------:R-:W-:Y:S05]  /*15e30*/  BRA `(.L_x_1533) ;  /* 0xffffbcd000007947 */ /* 0x000fea000383ffff */
.L_x_1465:
[----:B------:R-:W-:Y:S02]  /*15e40*/  MOV R2, 0x2 ;  /* 0x0000000200027802 */ /* 0x000fe40000000f00 */
[----:B------:R-:W-:-:S02]  /*15e50*/  MOV R3, 0x15e70 ;  /* 0x00015e7000037802 */ /* 0x000fc40000000f00 */
        /* <DEDUP_REMOVED lines=24> */
.L_x_1467:
[----:B------:R-:W-:Y:S02]  /*15fe0*/  SEL R0, RZ, 0x1, P0 ;  /* 0x00000001ff007807 */ /* 0x000fe40000000000 */
[----:B------:R-:W-:-:S02]  /*15ff0*/  MOV R2, 0x16010 ;  /* 0x0001601000027802 */ /* 0x000fc40000000f00 */
[----:B-1----:R-:W-:Y:S05]  /*16000*/  CALL.REL.NOINC `($__internal_22_$__cuda_sm70_votesync_ballot) ;  /* 0x0000028000007944 */ /* 0x002fea0003c00000 */
[----:B------:R-:W-:Y:S01]  /*16010*/  MOV R11, R0 ;  /* 0x00000000000b7202 */ /* 0x000fe20000000f00 */
[----:B------:R-:W-:Y:S05]  /*16020*/  BRA `(.L_x_1535) ;  /* 0xffffbc7000007947 */ /* 0x000fea000383ffff */
.L_x_1468:
[----:B------:R-:W-:Y:S01]  /*16030*/  IMAD.MOV.U32 R209, RZ, RZ, R6 ;  /* 0x000000ffffd17224 */ /* 0x000fe200078e0006 */
[----:B--2---:R-:W-:Y:S01]  /*16040*/  MOV R0, R5 ;  /* 0x0000000500007202 */ /* 0x004fe20000000f00 */
[----:B------:R-:W-:Y:S01]  /*16050*/  IMAD.MOV.U32 R3, RZ, RZ, 0x1f ;  /* 0x0000001fff037424 */ /* 0x000fe200078e00ff */
[----:B------:R-:W-:-:S02]  /*16060*/  MOV R2, 0x16080 ;  /* 0x0001608000027802 */ /* 0x000fc40000000f00 */
[----:B-1----:R-:W-:Y:S05]  /*16070*/  CALL.REL.NOINC `($__internal_20_$__cuda_sm70_shflsync_idx_p) ;  /* 0x0000015000007944 */ /* 0x002fea0003c00000 */
[----:B------:R-:W-:Y:S01]  /*16080*/  IMAD.MOV.U32 R8, RZ, RZ, R0 ;  /* 0x000000ffff087224 */ /* 0x000fe200078e0000 */
[----:B------:R-:W-:Y:S01]  /*16090*/  MOV R0, R5 ;  /* 0x0000000500007202 */ /* 0x000fe20000000f00 */
[----:B------:R-:W-:Y:S01]  /*160a0*/  IMAD.MOV.U32 R209, RZ, RZ, R7 ;  /* 0x000000ffffd17224 */ /* 0x000fe200078e0007 */
[----:B------:R-:W-:-:S02]  /*160b0*/  MOV R3, 0x1f ;  /* 0x0000001f00037802 */ /* 0x000fc40000000f00 */
[----:B------:R-:W-:Y:S02]  /*160c0*/  MOV R2, 0x160e0 ;  /* 0x000160e000027802 */ /* 0x000fe40000000f00 */
[----:B------:R-:W-:Y:S05]  /*160d0*/  CALL.REL.NOINC `($__internal_20_$__cuda_sm70_shflsync_idx_p) ;  /* 0x000000f000007944 */ /* 0x000fea0003c00000 */
[----:B------:R-:W-:Y:S01]  /*160e0*/  MOV R7, R0 ;  /* 0x0000000000077202 */ /* 0x000fe20000000f00 */
[----:B------:R-:W-:Y:S05]  /*160f0*/  BRA `(.L_x_1536) ;  /* 0xffffbc1000007947 */ /* 0x000fea000383ffff */
.L_x_1471:
[----:B------:R-:W-:Y:S01]  /*16100*/  IMAD.MOV.U32 R209, RZ, RZ, R4 ;  /* 0x000000ffffd17224 */ /* 0x000fe200078e0004 */
[----:B--2---:R-:W-:Y:S01]  /*16110*/  MOV R0, R5 ;  /* 0x0000000500007202 */ /* 0x004fe20000000f00 */
[----:B------:R-:W-:Y:S01]  /*16120*/  IMAD.MOV.U32 R3, RZ, RZ, 0x1f ;  /* 0x0000001fff037424 */ /* 0x000fe200078e00ff */
[----:B------:R-:W-:Y:S02]  /*16130*/  MOV R2, 0x16150 ;  /* 0x0001615000027802 */ /* 0x000fe40000000f00 */
[----:B-1--4-:R-:W-:Y:S05]  /*16140*/  CALL.REL.NOINC `($__internal_20_$__cuda_sm70_shflsync_idx_p) ;  /* 0x0000008000007944 */ /* 0x012fea0003c00000 */
[----:B------:R-:W-:Y:S01]  /*16150*/  MOV R12, R0 ;  /* 0x00000000000c7202 */ /* 0x000fe20000000f00 */
[----:B------:R-:W-:Y:S05]  /*16160*/  BRA `(.L_x_1470) ;  /* 0xffffbc0000007947 */ /* 0x000fea000383ffff */
        .weak           $__internal_19_$__cuda_sm70_shflsync_bfly_p
        .type           $__internal_19_$__cuda_sm70_shflsync_bfly_p,@function
        .size           $__internal_19_$__cuda_sm70_shflsync_bfly_p,($__internal_20_$__cuda_sm70_shflsync_idx_p - $__internal_19_$__cuda_sm70_shflsync_bfly_p)
$__internal_19_$__cuda_sm70_shflsync_bfly_p:
[----:B------:R-:W-:Y:S02]  /*16170*/  MOV R160, 0xffffffff ;  /* 0xffffffff00a07802 */ /* 0x000fe40000000f00 */
[----:B------:R-:W-:Y:S02]  /*16180*/  MOV R3, 0x1f ;  /* 0x0000001f00037802 */ /* 0x000fe40000000f00 */
[----:B------:R-:W-:Y:S04]  /*16190*/  WARPSYNC R160 ;  /* 0x000000a000007348 */ /* 0x000fe80003800000 */
[----:B------:R1:W2:Y:S02]  /*161a0*/  SHFL.BFLY PT, R0, R4, R0, R3 ;  /* 0x0c00000004007389 */ /* 0x0002a400000e0003 */
[----:B-1----:R-:W-:-:S04]  /*161b0*/  MOV R3, 0x0 ;  /* 0x0000000000037802 */ /* 0x002fc80000000f00 */
[----:B--2---:R-:W-:Y:S05]  /*161c0*/  RET.REL.NODEC R2 `(_ZN7cutlass13device_kernelIN5flash19enable_sm80_to_sm89INS1_16FlashAttnFwdSm80INS1_25CollectiveMainloopFwdSm80ILi4ELi1ELb0EN4cute5tupleIJNS5_1CILi128EEENS7_ILi48EEENS7_ILi96EEEEEELi96ENS_6half_tEfNS_4arch4Sm80ELb1ELb0ELb1ELb1ELb1ELb0ELb1ELb1EEENS1_21CollectiveEpilogueFwdINS6_IJS8_SA_S9_EEENS6_IJNS7_ILi1EEESI_SI_EEESC_SE_Li128ELb1ELb1ELb1ELb0EEENS1_36VarlenDynamicPersistentTileSchedulerILi128ELi48ELi128ELi128ELb1ELb1ELb0ELb1ELb1ELb1EEEEEEEEEvNT_6ParamsE) ;  /* 0xfffe9e3002007950 */ /* 0x004fea0003c3ffff */
        .weak           $__internal_20_$__cuda_sm70_shflsync_idx_p
        .type           $__internal_20_$__cuda_sm70_shflsync_idx_p,@function
        .size           $__internal_20_$__cuda_sm70_shflsync_idx_p,($__internal_21_$__cuda_sm70_shflsync_up_p - $__internal_20_$__cuda_sm70_shflsync_idx_p)
$__internal_20_$__cuda_sm70_shflsync_idx_p:
[----:B------:R-:W-:-:S04]  /*161d0*/  MOV R211, 0xffffffff ;  /* 0xffffffff00d37802 */ /* 0x000fc80000000f00 */
[----:B------:R-:W-:Y:S04]  /*161e0*/  WARPSYNC R211 ;  /* 0x000000d300007348 */ /* 0x000fe80003800000 */
[----:B------:R1:W2:Y:S02]  /*161f0*/  SHFL.IDX PT, R0, R209, R0, R3 ;  /* 0x00000000d1007389 */ /* 0x0002a400000e0003 */
[----:B-1----:R-:W-:-:S04]  /*16200*/  MOV R3, 0x0 ;  /* 0x0000000000037802 */ /* 0x002fc80000000f00 */
[----:B--2---:R-:W-:Y:S05]  /*16210*/  RET.REL.NODEC R2 `(_ZN7cutlass13device_kernelIN5flash19enable_sm80_to_sm89INS1_16FlashAttnFwdSm80INS1_25CollectiveMainloopFwdSm80ILi4ELi1ELb0EN4cute5tupleIJNS5_1CILi128EEENS7_ILi48EEENS7_ILi96EEEEEELi96ENS_6half_tEfNS_4arch4Sm80ELb1ELb0ELb1ELb1ELb1ELb0ELb1ELb1EEENS1_21CollectiveEpilogueFwdINS6_IJS8_SA_S9_EEENS6_IJNS7_ILi1EEESI_SI_EEESC_SE_Li128ELb1ELb1ELb1ELb0EEENS1_36VarlenDynamicPersistentTileSchedulerILi128ELi48ELi128ELi128ELb1ELb1ELb0ELb1ELb1ELb1EEEEEEEEEvNT_6ParamsE) ;  /* 0xfffe9de002007950 */ /* 0x004fea0003c3ffff */
        .weak           $__internal_21_$__cuda_sm70_shflsync_up_p
        .type           $__internal_21_$__cuda_sm70_shflsync_up_p,@function
        .size           $__internal_21_$__cuda_sm70_shflsync_up_p,($__internal_22_$__cuda_sm70_votesync_ballot - $__internal_21_$__cuda_sm70_shflsync_up_p)
$__internal_21_$__cuda_sm70_shflsync_up_p:
[----:B------:R-:W-:Y:S02]  /*16220*/  IMAD.MOV.U32 R4, RZ, RZ, RZ ;  /* 0x000000ffff047224 */ /* 0x000fe400078e00ff */
[----:B------:R-:W-:-:S04]  /*16230*/  IMAD.MOV.U32 R10, RZ, RZ, -0x1 ;  /* 0xffffffffff0a7424 */ /* 0x000fc800078e00ff */
[----:B------:R-:W-:Y:S04]  /*16240*/  WARPSYNC R10 ;  /* 0x0000000a00007348 */ /* 0x000fe80003800000 */
[----:B------:R1:W2:Y:S02]  /*16250*/  SHFL.UP PT, R4, R0, R2, R4 ;  /* 0x0400000200047389 */ /* 0x0002a400000e0004 */
[----:B-1----:R-:W-:Y:S02]  /*16260*/  MOV R2, R3 ;  /* 0x0000000300027202 */ /* 0x002fe40000000f00 */
[----:B------:R-:W-:-:S04]  /*16270*/  MOV R3, 0x0 ;  /* 0x0000000000037802 */ /* 0x000fc80000000f00 */
[----:B--2---:R-:W-:Y:S05]  /*16280*/  RET.REL.NODEC R2 `(_ZN7cutlass13device_kernelIN5flash19enable_sm80_to_sm89INS1_16FlashAttnFwdSm80INS1_25CollectiveMainloopFwdSm80ILi4ELi1ELb0EN4cute5tupleIJNS5_1CILi128EEENS7_ILi48EEENS7_ILi96EEEEEELi96ENS_6half_tEfNS_4arch4Sm80ELb1ELb0ELb1ELb1ELb1ELb0ELb1ELb1EEENS1_21CollectiveEpilogueFwdINS6_IJS8_SA_S9_EEENS6_IJNS7_ILi1EEESI_SI_EEESC_SE_Li128ELb1ELb1ELb1ELb0EEENS1_36VarlenDynamicPersistentTileSchedulerILi128ELi48ELi128ELi128ELb1ELb1ELb0ELb1ELb1ELb1EEEEEEEEEvNT_6ParamsE) ;  /* 0xfffe9d7002007950 */ /* 0x004fea0003c3ffff */
        .weak           $__internal_22_$__cuda_sm70_votesync_ballot
        .type           $__internal_22_$__cuda_sm70_votesync_ballot,@function
        .size           $__internal_22_$__cuda_sm70_votesync_ballot,(.L_x_1840 - $__internal_22_$__cuda_sm70_votesync_ballot)
$__internal_22_$__cuda_sm70_votesync_ballot:
[----:B------:R-:W-:Y:S01]  /*16290*/  ISETP.NE.U32.AND P0, PT, R0, 0x1, PT ;  /* 0x000000010000780c */ /* 0x000fe20003f05070 */
[----:B------:R-:W-:-:S04]  /*162a0*/  IMAD.MOV.U32 R3, RZ, RZ, -0x1 ;  /* 0xffffffffff037424 */ /* 0x000fc800078e00ff */
[----:B------:R-:W-:Y:S08]  /*162b0*/  WARPSYNC R3 ;  /* 0x0000000300007348 */ /* 0x000ff00003800000 */
[----:B------:R-:W-:-:S04]  /*162c0*/  VOTE.ANY R0, PT, !P0 ;  /* 0x0000000000007806 */ /* 0x000fc800040e0100 */
[----:B------:R-:W-:Y:S01]  /*162d0*/  LOP3.LUT R0, R0, R3, RZ, 0xc0, !PT ;  /* 0x0000000300007212 */ /* 0x000fe200078ec0ff */
[----:B------:R-:W-:-:S04]  /*162e0*/  IMAD.MOV.U32 R3, RZ, RZ, 0x0 ;  /* 0x00000000ff037424 */ /* 0x000fc800078e00ff */
[----:B------:R-:W-:Y:S05]  /*162f0*/  RET.REL.NODEC R2 `(_ZN7cutlass13device_kernelIN5flash19enable_sm80_to_sm89INS1_16FlashAttnFwdSm80INS1_25CollectiveMainloopFwdSm80ILi4ELi1ELb0EN4cute5tupleIJNS5_1CILi128EEENS7_ILi48EEENS7_ILi96EEEEEELi96ENS_6half_tEfNS_4arch4Sm80ELb1ELb0ELb1ELb1ELb1ELb0ELb1ELb1EEENS1_21CollectiveEpilogueFwdINS6_IJS8_SA_S9_EEENS6_IJNS7_ILi1EEESI_SI_EEESC_SE_Li128ELb1ELb1ELb1ELb0EEENS1_36VarlenDynamicPersistentTileSchedulerILi128ELi48ELi128ELi128ELb1ELb1ELb0ELb1ELb1ELb1EEEEEEEEEvNT_6ParamsE) ;  /* 0xfffe9d0002007950 */ /* 0x000fea0003c3ffff */
.L_x_1537:
        /* <DEDUP_REMOVED lines=16> */
.L_x_1840:


//--------------------- .text._ZN7cutlass13device_kernelIN5flash19enable_sm80_to_sm89INS1_16FlashAttnFwdSm80INS1_25CollectiveMainloopFwdSm80ILi4ELi1ELb0EN4cute5tupleIJNS5_1CILi128EEENS7_ILi48EEENS7_ILi96EEEEEELi96ENS_6half_tEfNS_4arch4Sm80ELb1ELb0ELb1ELb1ELb1ELb1ELb1ELb1EEENS1_21CollectiveEpilogueFwdINS6_IJS8_SA_S9_EEENS6_IJNS7_ILi1EEESI_SI_EEESC_SE_Li128ELb1ELb1ELb1ELb0EEENS1_36VarlenDynamicPersistentTileSchedulerILi128ELi48ELi128ELi128ELb1ELb1ELb0ELb1ELb1ELb1EEEEEEEEEvNT_6ParamsE --------------------------
	.section	.text._ZN7cutlass13device_kernelIN5flash19enable_sm80_to_sm89INS1_16FlashAttnFwdSm80INS1_25CollectiveMainloopFwdSm80ILi4ELi1ELb0EN4cute5tupleIJNS5_1CILi128EEENS7_ILi48EEENS7_ILi96EEEEEELi96ENS_6half_tEfNS_4arch4Sm80ELb1ELb0ELb1ELb1ELb1ELb1ELb1ELb1EEENS1_21CollectiveEpilogueFwdINS6_IJS8_SA_S9_EEENS6_IJNS7_ILi1EEESI_SI_EEESC_SE_Li128ELb1ELb1ELb1ELb0EEENS1_36VarlenDynamicPersistentTileSchedulerILi128ELi48ELi128ELi128ELb1ELb1ELb0ELb1ELb1ELb1EEEEEEEEEvNT_6ParamsE,"ax",@progbits
	.sectioninfo	@"SHI_REGISTERS=255"
	.align	128
.text._ZN7cutlass13device_kernelIN5flash19enable_sm80_to_sm89INS1_16FlashAttnFwdSm80INS1_25CollectiveMainloopFwdSm80ILi4ELi1ELb0EN4cute5tupleIJNS5_1CILi128EEENS7_ILi48EEENS7_ILi96EEEEEELi96ENS_6half_tEfNS_4arch4Sm80ELb1ELb0ELb1ELb1ELb1ELb1ELb1ELb1EEENS1_21CollectiveEpilogueFwdINS6_IJS8_SA_S9_EEENS6_IJNS7_ILi1EEESI_SI_EEESC_SE_Li128ELb1ELb1ELb1ELb0EEENS1_36VarlenDynamicPersistentTileSchedulerILi128ELi48ELi128ELi128ELb1ELb1ELb0ELb1ELb1ELb1EEEEEEEEEvNT_6ParamsE:
        .type           _ZN7cutlass13device_kernelIN5flash19enable_sm80_to_sm89INS1_16FlashAttnFwdSm80INS1_25CollectiveMainloopFwdSm80ILi4ELi1ELb0EN4cute5tupleIJNS5_1CILi128EEENS7_ILi48EEENS7_ILi96EEEEEELi96ENS_6half_tEfNS_4arch4Sm80ELb1ELb0ELb1ELb1ELb1ELb1ELb1ELb1EEENS1_21CollectiveEpilogueFwdINS6_IJS8_SA_S9_EEENS6_IJNS7_ILi1EEESI_SI_EEESC_SE_Li128ELb1ELb1ELb1ELb0EEENS1_36VarlenDynamicPersistentTileSchedulerILi128ELi48ELi128ELi128ELb1ELb1ELb0ELb1ELb1ELb1EEEEEEEEEvNT_6ParamsE,@function
        .size           _ZN7cutlass13device_kernelIN5flash19enable_sm80_to_sm89INS1_16FlashAttnFwdSm80INS1_25CollectiveMainloopFwdSm80ILi4ELi1ELb0EN4cute5tupleIJNS5_1CILi128EEENS7_ILi48EEENS7_ILi96EEEEEELi96ENS_6half_tEfNS_4arch4Sm80ELb1ELb0ELb1ELb1ELb1ELb1ELb1ELb1EEENS1_21CollectiveEpilogueFwdINS6_IJS8_SA_S9_EEENS6_IJNS7_ILi1EEESI_SI_EEESC_SE_Li128ELb1ELb1ELb1ELb0EEENS1_36VarlenDynamicPersistentTileSchedulerILi128ELi48ELi128ELi128ELb1ELb1ELb0ELb1ELb1ELb1EEEEEEEEEvNT_6ParamsE,(.L_x_1845 - _ZN7cutlass13device_kernelIN5flash19enable_sm80_to_sm89INS1_16FlashAttnFwdSm80INS1_25CollectiveMainloopFwdSm80ILi4ELi1ELb0EN4cute5tupleIJNS5_1CILi128EEENS7_ILi48EEENS7_ILi96EEEEEELi96ENS_6half_tEfNS_4arch4Sm80ELb1ELb0ELb1ELb1ELb1ELb1ELb1ELb1EEENS1_21CollectiveEpilogueFwdINS6_IJS8_SA_S9_EEENS6_IJNS7_ILi1EEESI_SI_EEESC_SE_Li128ELb1ELb1ELb1ELb0EEENS1_36VarlenDynamicPersistentTileSchedulerILi128ELi48ELi128ELi128ELb1ELb1ELb0ELb1ELb1ELb1EEEEEEEEEvNT_6ParamsE)
        .other          _ZN7cutlass13device_kernelIN5flash19enable_sm80_to_sm89INS1_16FlashAttnFwdSm80INS1_25CollectiveMainloopFwdSm80ILi4ELi1ELb0EN4cute5tupleIJNS5_1CILi128EEENS7_ILi48EEENS7_ILi96EEEEEELi96ENS_6half_tEfNS_4arch4Sm80ELb1ELb0ELb1ELb1ELb1ELb1ELb1ELb1EEENS1_21CollectiveEpilogueFwdINS6_IJS8_SA_S9_EEENS6_IJNS7_ILi1EEESI_SI_EEESC_SE_Li128ELb1ELb1ELb1ELb0EEENS1_36VarlenDynamicPersistentTileSchedulerILi128ELi48ELi128ELi128ELb1ELb1ELb0ELb1ELb1ELb1EEEEEEEEEvNT_6ParamsE,@"STO_CUDA_ENTRY STV_DEFAULT"
_ZN7cutlass13device_kernelIN5flash19enable_sm80_to_sm89INS1_16FlashAttnFwdSm80INS1_25CollectiveMainloopFwdSm80ILi4ELi1ELb0EN4cute5tupleIJNS5_1CILi128EEENS7_ILi48EEENS7_ILi96EEEEEELi96ENS_6half_tEfNS_4arch4Sm80ELb1ELb0ELb1ELb1ELb1ELb1ELb1ELb1EEENS1_21CollectiveEpilogueFwdINS6_IJS8_SA_S9_EEENS6_IJNS7_ILi1EEESI_SI_EEESC_SE_Li128ELb1ELb1ELb1ELb0EEENS1_36VarlenDynamicPersistentTileSchedulerILi128ELi48ELi128ELi128ELb1ELb1ELb0ELb1ELb1ELb1EEEEEEEEEvNT_6ParamsE:
        /* <DEDUP_REMOVED lines=54> */
.L_x_1543:
        /* <DEDUP_REMOVED lines=16> */
.L_x_1754:
        /* <DEDUP_REMOVED lines=16> */
.L_x_1755:
[----:B--2---:R-:W-:-:S05]  /*0560*/  IMAD R0, R0, c[0x0][0x538], RZ ;  /* 0x00014e0000007a24 */ /* 0x004fca00078e02ff */
[----:B------:R-:W-:-:S04]  /*0570*/  IADD3 R7, R0, R7, RZ ;  /* 0x0000000700077210 */ /* 0x000fc80007ffe0ff */
[----:B------:R-:W-:-:S13]  /*0580*/  ISETP.GT.AND P0, PT, R7, UR4, PT ;  /* 0x0000000407007c0c */ /* 0x000fda000bf04270 */
[----:B-1----:R-:W-:Y:S05]  /*0590*/  @!P0 BRA `(.L_x_1543) ;  /* 0xfffffdc000008947 */ /* 0x002fea000383ffff */
.L_x_1539:
[----:B------:R-:W-:-:S05]  /*05a0*/  IADD3 R10, -R0, R7, RZ ;  /* 0x00000007000a7210 */ /* 0x000fca0007ffe1ff */
[----:B------:R-:W-:-:S05]  /*05b0*/  IMAD R0, R4, c[0x0][0x538], R10 ;  /* 0x00014e0004007a24 */ /* 0x000fca00078e020a */
[----:B------:R-:W-:Y:S01]  /*05c0*/  ISETP.GT.AND P0, PT, R0, UR4, PT ;  /* 0x0000000400007c0c */ /* 0x000fe2000bf04270 */
[----:B------:R-:W-:-:S12]  /*05d0*/  BRA.DIV ~URZ, `(.L_x_1544) ;  /* 0x0001f3127f007947 */ /* 0x000fd8000b800000 */
[----:B------:R-:W-:-:S04]  /*05e0*/  VOTE.ANY R7, PT, !P0 ;  /* 0x0000000000077806 */ /* 0x000fc800040e0100 */
.L_x_1756:
[----:B------:R-:W1:Y:S02]  /*05f0*/  POPC R5, R7 ;  /* 0x0000000700057309 */ /* 0x000e640000000000 */
[----:B-1----:R-:W-:-:S05]  /*0600*/  IADD3 R0, R5, R6, RZ ;  /* 0x0000000605007210 */ /* 0x002fca0007ffe0ff */
[----:B------:R1:W-:Y:S01]  /*0610*/  STL [R1+0x7c], R0 ;  /* 0x00007c0001007387 */ /* 0x0003e20000100800 */
[----:B------:R-:W-:Y:S05]  /*0620*/  BRA.DIV ~URZ, `(.L_x_1545) ;  /* 0x0001f3127f007947 */ /* 0x000fea000b800000 */
[----:B------:R2:W3:Y:S01]  /*0630*/  SHFL.IDX PT, R12, R9, R5, 0x1f ;  /* 0x00001f05090c7589 */ /* 0x0004e200000e0000 */
[----:B------:R-:W-:-:S03]  /*0640*/  MOV R6, RZ ;  /* 0x000000ff00067202 */ /* 0x000fc60000000f00 */
[----:B------:R2:W4:Y:S04]  /*0650*/  SHFL.IDX PT, R9, R8, R5, 0x1f ;  /* 0x00001f0508097589 */ /* 0x00052800000e0000 */
.L_x_1757:
[----:B------:R-:W-:Y:S01]  /*0660*/  ISETP.NE.AND P0, PT, R7, RZ, PT ;  /* 0x000000ff0700720c */ /* 0x000fe20003f05270 */
[----:B------:R-:W-:-:S12]  /*0670*/  BSSY B0, `(.L_x_1546) ;  /* 0x0000005000007945 */ /* 0x000fd80003800000 */
[----:B------:R-:W-:Y:S05]  /*0680*/  @!P0 BRA `(.L_x_1547) ;  /* 0x0000003000008947 */ /* 0x000fea0003800000 */
[----:B-1----:R-:W-:Y:S01]  /*0690*/  IADD3 R0, R5, -0x1, RZ ;  /* 0xffffffff05007810 */ /* 0x002fe20007ffe0ff */
[----:B------:R-:W-:Y:S05]  /*06a0*/  BRA.DIV ~URZ, `(.L_x_1548) ;  /* 0x0001f3727f007947 */ /* 0x000fea000b800000 */
[----:B------:R1:W2:Y:S02]  /*06b0*/  SHFL.IDX PT, R6, R4, R0, 0x1f ;  /* 0x00001f0004067589 */ /* 0x0002a400000e0000 */
.L_x_1547:
[----:B------:R-:W-:Y:S05]  /*06c0*/  BSYNC B0 ;  /* 0x0000000000007941 */ /* 0x000fea0003800000 */
.L_x_1546:
        /* <DEDUP_REMOVED lines=69> */
.L_x_1550:
        /* <DEDUP_REMOVED lines=70> */
.L_x_1551:
[----:B------:R-:W-:Y:S05]  /*0f80*/  BSYNC B0 ;  /* 0x0000000000007941 */ /* 0x000fea0003800000 */
.L_x_1549:
[----:B------:R-:W-:-:S04]  /*0f90*/  LOP3.LUT R0, RZ, R0, RZ, 0x33, !PT ;  /* 0x00000000ff007212 */ /* 0x000fc800078e33ff */
[----:B------:R-:W-:-:S05]  /*0fa0*/  IADD3 R0, R0, R12, RZ ;  /* 0x0000000c00007210 */ /* 0x000fca0007ffe0ff */
[----:B------:R2:W-:Y:S01]  /*0fb0*/  STL [R1+0x74], R0 ;  /* 0x0000740001007387 */ /* 0x0005e20000100800 */
[----:B------:R-:W-:Y:S05]  /*0fc0*/  BRA `(.L_x_1552) ;  /* 0x0000006000007947 */ /* 0x000fea0003800000 */
.L_x_1540:
[----:B------:R-:W-:Y:S01]  /*0fd0*/  MOV R0, UR4 ;  /* 0x0000000400007c02 */ /* 0x000fe20008000f00 */
[----:B------:R-:W-:Y:S04]  /*0fe0*/  STL [R1+0x74], RZ ;  /* 0x000074ff01007387 */ /* 0x000fe80000100800 */
[----:B------:R-:W-:Y:S04]  /*0ff0*/  STL [R1+0x78], RZ ;  /* 0x000078ff01007387 */ /* 0x000fe80000100800 */
[----:B------:R1:W-:Y:S02]  /*1000*/  STL [R1+0x70], R0 ;  /* 0x0000700001007387 */ /* 0x0003e40000100800 */
[----:B-1----:R-:W-:-:S05]  /*1010*/  MOV R0, c[0x0][0x53c] ;  /* 0x00014f0000007a02 */ /* 0x002fca0000000f00 */
[----:B------:R1:W-:Y:S02]  /*1020*/  STL [R1+0x7c], R0 ;  /* 0x00007c0001007387 */ /* 0x0003e40000100800 */
.L_x_1552:
        /* <DEDUP_REMOVED lines=8> */
.L_x_1538:
        /* <DEDUP_REMOVED lines=23> */
[C---:B------:R-:W-:Y:S01]  /*1220*/  IMAD.IADD R2, R23.reuse, 0x1, -R4 ;  /* 0x0000000117027824 */ /* 0x040fe200078e0a04 */
[----:B------:R-:W-:Y:S02]  /*1230*/  SHF.R.S32.HI R4, RZ, 0x3, R20 ;  /* 0x00000003ff047819 */ /* 0x000fe40000011414 */
[----:B------:R-:W-:Y:S01]  /*1240*/  LOP3.LUT R7, R12, 0xfffffffc, RZ, 0xc0, !PT ;  /* 0xfffffffc0c077812 */ /* 0x000fe200078ec0ff */
[C---:B------:R-:W-:Y:S01]  /*1250*/  IMAD.IADD R3, R23.reuse, 0x1, -R3 ;  /* 0x0000000117037824 */ /* 0x040fe200078e0a03 */
[----:B------:R-:W-:Y:S01]  /*1260*/  LEA.HI R8, R2, R2, RZ, 0x1 ;  /* 0x0000000202087211 */ /* 0x000fe200078f08ff */
[----:B------:R-:W-:Y:S01]  /*1270*/  IMAD.SHL.U32 R4, R4, 0x40, RZ ;  /* 0x0000004004047824 */ /* 0x000fe200078e00ff */
[----:B------:R-:W-:Y:S01]  /*1280*/  SHF.R.S32.HI R6, RZ, 0x1f, R2 ;  /* 0x0000001fff067819 */ /* 0x000fe20000011402 */
[----:B------:R-:W-:Y:S01]  /*1290*/  IMAD.IADD R251, R23, 0x1, -R7 ;  /* 0x0000000117fb7824 */ /* 0x000fe200078e0a07 */
[----:B------:R-:W-:-:S02]  /*12a0*/  LOP3.LUT R5, R8, 0x7fffffe, RZ, 0xc0, !PT ;  /* 0x07fffffe08057812 */ /* 0x000fc400078ec0ff */
[----:B------:R-:W-:Y:S01]  /*12b0*/  LEA.HI R15, R6, R2, RZ, 0x3 ;  /* 0x00000002060f7211 */ /* 0x000fe200078f18ff */
[----:B------:R-:W-:Y:S01]  /*12c0*/  IMAD.SHL.U32 R30, R251, 0x8, RZ ;  /* 0x00000008fb1e7824 */ /* 0x000fe200078e00ff */
[----:B------:R-:W-:Y:S01]  /*12d0*/  LEA.HI R10, R3, R3, RZ, 0x1 ;  /* 0x00000003030a7211 */ /* 0x000fe200078f08ff */
[----:B------:R-:W-:Y:S01]  /*12e0*/  IMAD.IADD R14, R2, 0x1, -R5 ;  /* 0x00000001020e7824 */ /* 0x000fe200078e0a05 */
[----:B------:R-:W-:Y:S02]  /*12f0*/  LOP3.LUT R2, R4, 0xc0, RZ, 0xc0, !PT ;  /* 0x000000c004027812 */ /* 0x000fe400078ec0ff */
[----:B------:R-:W-:Y:S02]  /*1300*/  SHF.R.S32.HI R29, RZ, 0x2, R12 ;  /* 0x00000002ff1d7819 */ /* 0x000fe4000001140c */
[----:B------:R-:W-:Y:S02]  /*1310*/  SHF.R.U32.HI R4, RZ, 0x3, R2 ;  /* 0x00000003ff047819 */ /* 0x000fe40000011602 */
[----:B------:R-:W-:-:S02]  /*1320*/  LOP3.LUT R2, R2, 0x18, R30, 0xf8, !PT ;  /* 0x0000001802027812 */ /* 0x000fc400078ef81e */
[----:B------:R-:W-:Y:S02]  /*1330*/  LOP3.LUT R5, R10, 0x3fffffe, RZ, 0xc0, !PT ;  /* 0x03fffffe0a057812 */ /* 0x000fe400078ec0ff */
[----:B------:R-:W-:Y:S02]  /*1340*/  LEA.HI R6, R12, R29, RZ, 0x1 ;  /* 0x0000001d0c067211 */ /* 0x000fe400078f08ff */
[----:B------:R-:W-:Y:S01]  /*1350*/  LOP3.LUT R9, R2, R4, RZ, 0x3c, !PT ;  /* 0x0000000402097212 */ /* 0x000fe200078e3cff */
[----:B------:R-:W-:Y:S01]  /*1360*/  IMAD.IADD R16, R3, 0x1, -R5 ;  /* 0x0000000103107824 */ /* 0x000fe200078e0a05 */
[----:B------:R-:W-:Y:S02]  /*1370*/  LEA.HI R11, R11, R23, RZ, 0x5 ;  /* 0x000000170b0b7211 */ /* 0x000fe400078f28ff */
[----:B------:R-:W-:Y:S02]  /*1380*/  LEA.HI R2, R251, R251, RZ, 0x1 ;  /* 0x000000fbfb027211 */ /* 0x000fe400078f08ff */
[----:B------:R-:W-:-:S02]  /*1390*/  LOP3.LUT R3, R6, 0x7fffffe, RZ, 0xc0, !PT ;  /* 0x07fffffe06037812 */ /* 0x000fc400078ec0ff */
[----:B------:R-:W-:Y:S02]  /*13a0*/  LOP3.LUT R4, R11, 0xffffffe0, RZ, 0xc0, !PT ;  /* 0xffffffe00b047812 */ /* 0x000fe400078ec0ff */
[C---:B------:R-:W-:Y:S01]  /*13b0*/  LOP3.LUT R5, R2.reuse, 0x1ffffffe, RZ, 0xc0, !PT ;  /* 0x1ffffffe02057812 */ /* 0x040fe200078ec0ff */
[----:B------:R-:W-:Y:S01]  /*13c0*/  IMAD.SHL.U32 R2, R2, 0x20, RZ ;  /* 0x0000002002027824 */ /* 0x000fe200078e00ff */
[----:B------:R-:W-:Y:S01]  /*13d0*/  SHF.R.S32.HI R7, RZ, 0x5, R11 ;  /* 0x00000005ff077819 */ /* 0x000fe2000001140b */
[----:B------:R-:W-:Y:S01]  /*13e0*/  IMAD.IADD R3, R29, 0x1, -R3 ;  /* 0x000000011d037824 */ /* 0x000fe200078e0a03 */
[----:B------:R-:W-:Y:S01]  /*13f0*/  SHF.R.S32.HI R6, RZ, 0x1f, R11 ;  /* 0x0000001fff067819 */ /* 0x000fe2000001140b */
[----:B------:R-:W-:Y:S01]  /*1400*/  IMAD.IADD R28, R23, 0x1, -R4 ;  /* 0x00000001171c7824 */ /* 0x000fe200078e0a04 */
[----:B------:R-:W-:Y:S01]  /*1410*/  LOP3.LUT R2, R2, 0xffffffc0, RZ, 0xc0, !PT ;  /* 0xffffffc002027812 */ /* 0x000fe200078ec0ff */
[----:B------:R-:W-:Y:S01]  /*1420*/  IMAD R4, R7, 0x8, R3 ;  /* 0x0000000807047824 */ /* 0x000fe200078e0203 */
[----:B------:R-:W-:Y:S01]  /*1430*/  LEA.HI R3, R6, R7, RZ, 0x2 ;  /* 0x0000000706037211 */ /* 0x000fe200078f10ff */
[----:B------:R-:W-:Y:S01]  /*1440*/  IMAD.IADD R5, R251, 0x1, -R5 ;  /* 0x00000001fb057824 */ /* 0x000fe200078e0a05 */
[----:B------:R-:W-:Y:S01]  /*1450*/  SHF.R.S32.HI R6, RZ, 0x1f, R28 ;  /* 0x0000001fff067819 */ /* 0x000fe2000001141c */
[----:B------:R-:W-:Y:S01]  /*1460*/  IMAD.U32 R4, R4, 0x20, R9 ;  /* 0x0000002004047824 */ /* 0x000fe200078e0009 */
[----:B------:R-:W-:Y:S01]  /*1470*/  IADD3 R22, R114, 0x40, RZ ;  /* 0x0000004072167810 */ /* 0x000fe20007ffe0ff */
[----:B------:R-:W-:Y:S01]  /*1480*/  IMAD R21, R5, 0x8, R2 ;  /* 0x0000000805157824 */ /* 0x000fe200078e0202 */
[----:B------:R-:W-:-:S02]  /*1490*/  LOP3.LUT R2, R3, 0xffffffc, RZ, 0xc0, !PT ;  /* 0x0ffffffc03027812 */ /* 0x000fc400078ec0ff */
[----:B------:R-:W-:Y:S01]  /*14a0*/  LEA.HI R17, R6, R28, RZ, 0x2 ;  /* 0x0000001c06117211 */ /* 0x000fe200078f10ff */
[----:B------:R1:W-:Y:S01]  /*14b0*/  STL [R1+0x14], R4 ;  /* 0x0000140401007387 */ /* 0x0003e20000100800 */
[----:B------:R-:W-:Y:S01]  /*14c0*/  SHF.R.S32.HI R5, RZ, 0x1f, R22 ;  /* 0x0000001fff057819 */ /* 0x000fe20000011416 */
[----:B------:R-:W-:Y:S01]  /*14d0*/  IMAD.IADD R3, R7, 0x1, -R2 ;  /* 0x0000000107037824 */ /* 0x000fe200078e0a02 */
[----:B------:R-:W-:Y:S02]  /*14e0*/  SHF.R.S32.HI R2, RZ, 0x2, R17 ;  /* 0x00000002ff027819 */ /* 0x000fe40000011411 */
[----:B------:R-:W-:Y:S02]  /*14f0*/  SHF.R.S32.HI R11, RZ, 0x1f, R12 ;  /* 0x0000001fff0b7819 */ /* 0x000fe4000001140c */
[-C--:B------:R-:W-:Y:S01]  /*1500*/  LEA.HI R13, R22, R22.reuse, RZ, 0x1 ;  /* 0x00000016160d7211 */ /* 0x080fe200078f08ff */
[----:B------:R-:W-:Y:S01]  /*1510*/  IMAD R26, R3, 0x10, R2 ;  /* 0x00000010031a7824 */ /* 0x000fe200078e0202 */
[----:B------:R-:W-:-:S02]  /*1520*/  LEA.HI R2, R5, R22, RZ, 0x3 ;  /* 0x0000001605027211 */ /* 0x000fc400078f18ff */
[----:B------:R-:W-:Y:S02]  /*1530*/  LOP3.LUT R9, R13, 0x7fffffe, RZ, 0xc0, !PT ;  /* 0x07fffffe0d097812 */ /* 0x000fe400078ec0ff */
[--C-:B------:R-:W-:Y:S01]  /*1540*/  SHF.R.S32.HI R6, RZ, 0x1, R8.reuse ;  /* 0x00000001ff067819 */ /* 0x100fe20000011408 */
[----:B------:R-:W-:Y:S01]  /*1550*/  IMAD.SHL.U32 R2, R2, 0x20, RZ ;  /* 0x0000002002027824 */ /* 0x000fe200078e00ff */
[----:B------:R-:W-:Y:S01]  /*1560*/  SHF.R.S32.HI R5, RZ, 0x1f, R8 ;  /* 0x0000001fff057819 */ /* 0x000fe20000011408 */
[----:B------:R-:W-:Y:S01]  /*1570*/  STL [R1+0x148], R26 ;  /* 0x0001481a01007387 */ /* 0x000fe20000100800 */
[----:B------:R-:W-:Y:S02]  /*1580*/  SHF.R.S32.HI R3, RZ, 0x1, R10 ;  /* 0x00000001ff037819 */ /* 0x000fe4000001140a */
[----:B------:R-:W-:Y:S02]  /*1590*/  LEA.HI R5, R5, R6, RZ, 0x2 ;  /* 0x0000000605057211 */ /* 0x000fe400078f10ff */
[----:B------:R-:W-:-:S02]  /*15a0*/  LOP3.LUT R2, R2, 0xffffff00, RZ, 0xc0, !PT ;  /* 0xffffff0002027812 */ /* 0x000fc400078ec0ff */
[C---:B------:R-:W-:Y:S01]  /*15b0*/  LOP3.LUT P3, RZ, R3.reuse, 0x2, RZ, 0xc0, !PT ;  /* 0x0000000203ff7812 */ /* 0x040fe2000786c0ff */
[----:B------:R-:W-:Y:S01]  /*15c0*/  IMAD.SHL.U32 R3, R3, 0x40, RZ ;  /* 0x0000004003037824 */ /* 0x000fe200078e00ff */
[----:B-1----:R-:W-:Y:S02]  /*15d0*/  LEA.HI R4, R11, R29, RZ, 0x3 ;  /* 0x0000001d0b047211 */ /* 0x002fe400078f18ff */
[----:B------:R-:W-:Y:S02]  /*15e0*/  LOP3.LUT R5, R5, 0xfffffffc, RZ, 0xc0, !PT ;  /* 0xfffffffc05057812 */ /* 0x000fe400078ec0ff */
[----:B------:R-:W-:Y:S02]  /*15f0*/  LOP3.LUT R4, R4, 0xfffffff8, RZ, 0xc0, !PT ;  /* 0xfffffff804047812 */ /* 0x000fe400078ec0ff */
[----:B------:R-:W-:Y:S01]  /*1600*/  SHF.R.S32.HI R31, RZ, 0x1f, R30 ;  /* 0x0000001fff1f7819 */ /* 0x000fe2000001141e */
[----:B------:R-:W-:Y:S01]  /*1610*/  IMAD.IADD R12, R6, 0x1, -R5 ;  /* 0x00000001060c7824 */ /* 0x000fe200078e0a05 */
[----:B------:R-:W-:Y:S01]  /*1620*/  IADD3 R252, R30, 0x20, RZ ;  /* 0x000000201efc7810 */ /* 0x000fe20007ffe0ff */
[----:B------:R-:W-:-:S02]  /*1630*/  IMAD.IADD R8, R29, 0x1, -R4 ;  /* 0x000000011d087824 */ /* 0x000fc400078e0a04 */
[----:B------:R-:W-:Y:S01]  /*1640*/  IMAD.IADD R4, R22, 0x1, -R9 ;  /* 0x0000000116047824 */ /* 0x000fe200078e0a09 */
[----:B------:R-:W-:-:S03]  /*1650*/  LOP3.LUT P4, RZ, R12, 0x2, RZ, 0xc0, !PT ;  /* 0x000000020cff7812 */ /* 0x000fc6000788c0ff */
[----:B------:R-:W-:Y:S01]  /*1660*/  IMAD R22, R4, 0x20, R2 ;  /* 0x0000002004167824 */ /* 0x000fe200078e0202 */
[----:B------:R-:W-:Y:S02]  /*1670*/  LEA.HI R4, R8, R8, RZ, 0x1 ;  /* 0x0000000808047211 */ /* 0x000fe400078f08ff */
[----:B------:R-:W-:Y:S01]  /*1680*/  LOP3.LUT R2, R3, 0xc0, RZ, 0xc0, !PT ;  /* 0x000000c003027812 */ /* 0x000fe200078ec0ff */
[----:B------:R-:W-:Y:S01]  /*1690*/  IMAD.SHL.U32 R3, R15, 0x20, RZ ;  /* 0x000000200f037824 */ /* 0x000fe200078e00ff */
[----:B------:R-:W-:Y:S01]  /*16a0*/  LOP3.LUT R6, R4, 0x3fffffe, RZ, 0xc0, !PT ;  /* 0x03fffffe04067812 */ /* 0x000fe200078ec0ff */
[----:B------:R-:W-:Y:S01]  /*16b0*/  STL [R1+0x114], R22 ;  /* 0x0001141601007387 */ /* 0x000fe20000100800 */
[----:B------:R-:W-:Y:S02]  /*16c0*/  LOP3.LUT R9, R2, 0x8, R20, 0xf8, !PT ;  /* 0x0000000802097812 */ /* 0x000fe400078ef814 */
[----:B------:R-:W-:Y:S01]  /*16d0*/  SHF.R.U32.HI R5, RZ, 0x3, R2 ;  /* 0x00000003ff057819 */ /* 0x000fe20000011602 */
[----:B------:R-:W-:Y:S01]  /*16e0*/  IMAD.SHL.U32 R2, R7, 0x200, RZ ;  /* 0x0000020007027824 */ /* 0x000fe200078e00ff */
[----:B------:R-:W-:Y:S01]  /*16f0*/  LOP3.LUT R3, R3, 0xffffff00, RZ, 0xc0, !PT ;  /* 0xffffff0003037812 */ /* 0x000fe200078ec0ff */
[----:B------:R-:W-:Y:S01]  /*1700*/  IMAD.IADD R7, R8, 0x1, -R6 ;  /* 0x0000000108077824 */ /* 0x000fe200078e0a06 */
[----:B------:R-:W-:Y:S01]  /*1710*/  LOP3.LUT R9, R9, R5, RZ, 0x3c, !PT ;  /* 0x0000000509097212 */ /* 0x000fe200078e3cff */
[----:B------:R-:W-:Y:S01]  /*1720*/  IMAD.SHL.U32 R8, R18, 0x8, RZ ;  /* 0x0000000812087824 */ /* 0x000fe200078e00ff */
[----:B------:R-:W-:Y:S01]  /*1730*/  LOP3.LUT R6, R19, 0xfffffffe, RZ, 0xc0, !PT ;  /* 0xfffffffe13067812 */ /* 0x000fe200078ec0ff */
[----:B------:R-:W-:Y:S01]  /*1740*/  IMAD.IADD R5, R3, 0x1, R2 ;  /* 0x0000000103057824 */ /* 0x000fe200078e0202 */
[----:B------:R-:W-:Y:S01]  /*1750*/  SHF.R.S32.HI R4, RZ, 0x1, R4 ;  /* 0x00000001ff047819 */ /* 0x000fe20000011404 */
[----:B------:R-:W-:-:S02]  /*1760*/  IMAD R2, R251, 0x2, R2 ;  /* 0x00000002fb027824 */ /* 0x000fc400078e0202 */
[----:B------:R-:W-:Y:S01]  /*1770*/  IMAD.IADD R170, R23, 0x1, -R6 ;  /* 0x0000000117aa7824 */ /* 0x000fe200078e0a06 */
[C---:B------:R-:W-:Y:S01]  /*1780*/  LOP3.LUT P1, RZ, R4.reuse, 0x2, RZ, 0xc0, !PT ;  /* 0x0000000204ff7812 */ /* 0x040fe2000782c0ff */
[----:B------:R-:W-:Y:S01]  /*1790*/  IMAD R10, R7, 0x20, R2 ;  /* 0x00000020070a7824 */ /* 0x000fe200078e0202 */
[----:B------:R-:W-:Y:S01]  /*17a0*/  LOP3.LUT R2, R4, 0x1, RZ, 0xc0, !PT ;  /* 0x0000000104027812 */ /* 0x000fe200078ec0ff */
[C---:B------:R-:W-:Y:S02]  /*17b0*/  IMAD R15, R14.reuse, 0x20, R3 ;  /* 0x000000200e0f7824 */ /* 0x040fe400078e0203 */
[----:B------:R-:W-:Y:S01]  /*17c0*/  IMAD R14, R14, 0x20, R5 ;  /* 0x000000200e0e7824 */ /* 0x000fe200078e0205 */
[----:B------:R-:W-:Y:S01]  /*17d0*/  LEA.HI R5, R11, R29, RZ, 0x2 ;  /* 0x0000001d0b057211 */ /* 0x000fe200078f10ff */
[----:B------:R-:W-:Y:S01]  /*17e0*/  IMAD R3, R18, 0x8, R16 ;  /* 0x0000000812037824 */ /* 0x000fe200078e0210 */
[----:B------:R-:W-:Y:S01]  /*17f0*/  ISETP.NE.U32.AND P2, PT, R2, 0x1, PT ;  /* 0x000000010200780c */ /* 0x000fe20003f45070 */
[----:B------:R-:W-:-:S02]  /*1800*/  IMAD.SHL.U32 R164, R170, 0x4, RZ ;  /* 0x00000004aaa47824 */ /* 0x000fc400078e00ff */
        /* <DEDUP_REMOVED lines=16> */
[----:B------:R-:W-:Y:S01]  /*1910*/  IMAD R251, R251, 0x20, R29 ;  /* 0x00000020fbfb7824 */ /* 0x000fe200078e021d */
[----:B------:R-:W-:-:S02]  /*1920*/  LEA.HI R0, R3, R113, RZ, 0x5 ;  /* 0x0000007103007211 */ /* 0x000fc400078f28ff */
[----:B------:R-:W-:Y:S01]  /*1930*/  LOP3.LUT R25, R5, 0xc0, RZ, 0xc0, !PT ;  /* 0x000000c005197812 */ /* 0x000fe200078ec0ff */
[----:B------:R-:W-:Y:S01]  /*1940*/  IMAD.SHL.U32 R5, R4, 0x40, RZ ;  /* 0x0000004004057824 */ /* 0x000fe200078e00ff */
[----:B------:R-:W-:Y:S01]  /*1950*/  LEA.HI R9, R3, R113, RZ, 0x3 ;  /* 0x0000007103097211 */ /* 0x000fe200078f18ff */
[----:B------:R-:W-:Y:S01]  /*1960*/  IMAD.SHL.U32 R0, R0, 0x80, RZ ;  /* 0x0000008000007824 */ /* 0x000fe200078e00ff */
[----:B------:R-:W-:Y:S01]  /*1970*/  SHF.R.U32.HI R23, RZ, 0x3, R25 ;  /* 0x00000003ff177819 */ /* 0x000fe20000011619 */
[----:B------:R-:W-:Y:S01]  /*1980*/  STL [R1+0x10c], R27 ;  /* 0x00010c1b01007387 */ /* 0x000fe20000100800 */
[----:B------:R-:W-:Y:S02]  /*1990*/  LOP3.LUT R4, R25, 0x18, R9, 0xf8, !PT ;  /* 0x0000001819047812 */ /* 0x000fe400078ef809 */
        /* <DEDUP_REMOVED lines=23> */
[----:B------:R-:W-:Y:S02]  /*1b10*/  LOP3.LUT R0, R0, 0xfffff000, RZ, 0xc0, !PT ;  /* 0xfffff00000007812 */ /* 0x000fe400078ec0ff */
[----:B------:R-:W-:Y:S01]  /*1b20*/  LOP3.LUT R5, R5, R23, RZ, 0x3c, !PT ;  /* 0x0000001705057212 */ /* 0x000fe200078e3cff */
[----:B------:R-:W-:Y:S01]  /*1b30*/  STL [R1+0x98], R20 ;  /* 0x0000981401007387 */ /* 0x000fe20000100800 */
[----:B------:R-:W-:Y:S02]  /*1b40*/  LOP3.LUT R4, R27, 0x18, R6, 0xf8, !PT ;  /* 0x000000181b047812 */ /* 0x000fe400078ef806 */
[----:B------:R-:W-:Y:S02]  /*1b50*/  SHF.R.U32.HI R3, RZ, 0x3, R3 ;  /* 0x00000003ff037819 */ /* 0x000fe40000011603 */
[----:B------:R-:W-:Y:S02]  /*1b60*/  IADD3 R11, R5, R0, R7 ;  /* 0x00000000050b7210 */ /* 0x000fe40007ffe007 */
[----:B------:R-:W-:-:S02]  /*1b70*/  IADD3 R5, R20, 0x80, RZ ;  /* 0x0000008014057810 */ /* 0x000fc40007ffe0ff */
[----:B------:R-:W-:Y:S02]  /*1b80*/  LOP3.LUT R4, R4, R24, RZ, 0x3c, !PT ;  /* 0x0000001804047212 */ /* 0x000fe400078e3cff */
[----:B------:R-:W-:Y:S02]  /*1b90*/  LOP3.LUT R3, R8, R3, RZ, 0x3c, !PT ;  /* 0x0000000308037212 */ /* 0x000fe400078e3cff */
[----:B------:R-:W-:Y:S02]  /*1ba0*/  IADD3 R19, R20, 0x70, RZ ;  /* 0x0000007014137810 */ /* 0x000fe40007ffe0ff */
[----:B------:R-:W-:Y:S02]  /*1bb0*/  @P2 IADD3 R19, R5, 0x10, RZ ;  /* 0x0000001005132810 */ /* 0x000fe40007ffe0ff */
[----:B------:R-:W-:Y:S02]  /*1bc0*/  IADD3 R168, R164, 0x18, RZ ;  /* 0x00000018a4a87810 */ /* 0x000fe40007ffe0ff */
[----:B------:R-:W-:Y:S01]  /*1bd0*/  SHF.R.S32.HI R8, RZ, 0x1f, R169 ;  /* 0x0000001fff087819 */ /* 0x000fe200000114a9 */
[----:B------:R-:W-:Y:S01]  /*1be0*/  STL [R1+0x9c], R19 ;  /* 0x00009c1301007387 */ /* 0x000fe20000100800 */
[----:B------:R-:W-:Y:S01]  /*1bf0*/  IADD3 R10, R4, R22, R0 ;  /* 0x00000016040a7210 */ /* 0x000fe20007ffe000 */
[C---:B------:R-:W-:Y:S01]  /*1c00*/  IMAD.IADD R0, R3.reuse, 0x1, R14 ;  /* 0x0000000103007824 */ /* 0x040fe200078e020e */
[----:B------:R-:W-:Y:S01]  /*1c10*/  SHF.R.S32.HI R5, RZ, 0x1f, R166 ;  /* 0x0000001fff057819 */ /* 0x000fe200000114a6 */
[----:B------:R-:W-:Y:S01]  /*1c20*/  IMAD.IADD R4, R3, 0x1, R15 ;  /* 0x0000000103047824 */ /* 0x000fe200078e020f */
[----:B------:R-:W-:Y:S01]  /*1c30*/  SHF.R.S32.HI R3, RZ, 0x1f, R168 ;  /* 0x0000001fff037819 */ /* 0x000fe200000114a8 */
[----:B------:R1:W-:Y:S01]  /*1c40*/  STL [R1+0x128], R8 ;  /* 0x0001280801007387 */ /* 0x0003e20000100800 */
[----:B------:R-:W-:-:S02]  /*1c50*/  IADD3 R167, R164, 0x28, RZ ;  /* 0x00000028a4a77810 */ /* 0x000fc40007ffe0ff */
[C---:B------:R-:W-:Y:S01]  /*1c60*/  IADD3 R250, R108.reuse, 0x30, RZ ;  /* 0x000000306cfa7810 */ /* 0x040fe20007ffe0ff */
[----:B------:R-:W-:Y:S01]  /*1c70*/  STL.64 [R1], R30 ;  /* 0x0000001e01007387 */ /* 0x000fe20000100a00 */
[C---:B------:R-:W-:Y:S02]  /*1c80*/  IADD3 R249, R108.reuse, 0x40, RZ ;  /* 0x000000406cf97810 */ /* 0x040fe40007ffe0ff */
[----:B------:R-:W-:Y:S01]  /*1c90*/  SHF.R.S32.HI R14, RZ, 0x1f, R250 ;  /* 0x0000001fff0e7819 */ /* 0x000fe200000114fa */
[----:B------:R2:W-:Y:S01]  /*1ca0*/  STL [R1+0x124], R5 ;  /* 0x0001240501007387 */ /* 0x0005e20000100800 */
[----:B------:R-:W-:Y:S02]  /*1cb0*/  IADD3 R248, R108, 0x50, RZ ;  /* 0x000000506cf87810 */ /* 0x000fe40007ffe0ff */
[----:B------:R-:W-:Y:S01]  /*1cc0*/  LEA R171, R2, 0x3c80, 0x1 ;  /* 0x00003c8002ab7811 */ /* 0x000fe200078e08ff */
[----:B------:R3:W-:Y:S01]  /*1cd0*/  STL [R1+0x120], R3 ;  /* 0x0001200301007387 */ /* 0x0007e20000100800 */
[----:B------:R-:W-:-:S02]  /*1ce0*/  LEA R2, R16, 0x6080, 0x1 ;  /* 0x0000608010027811 */ /* 0x000fc400078e08ff */
[----:B------:R-:W-:Y:S02]  /*1cf0*/  LEA R198, R0, 0x6080, 0x1 ;  /* 0x0000608000c67811 */ /* 0x000fe400078e08ff */
[C---:B------:R-:W-:Y:S02]  /*1d00*/  IADD3 R200, R171.reuse, 0x20, RZ ;  /* 0x00000020abc87810 */ /* 0x040fe40007ffe0ff */
[----:B------:R-:W-:Y:S02]  /*1d10*/  LEA R196, R4, 0x1880, 0x1 ;  /* 0x0000188004c47811 */ /* 0x000fe400078e08ff */
[----:B------:R-:W-:Y:S02]  /*1d20*/  @P3 IADD3 R200, R171, -0x20, RZ ;  /* 0xffffffe0abc83810 */ /* 0x000fe40007ffe0ff */
[----:B------:R-:W-:Y:S02]  /*1d30*/  SHF.R.S32.HI R109, RZ, 0x1f, R108 ;  /* 0x0000001fff6d7819 */ /* 0x000fe4000001146c */
[----:B-1----:R-:W-:-:S02]  /*1d40*/  SHF.R.S32.HI R8, RZ, 0x1f, R249 ;  /* 0x0000001fff087819 */ /* 0x002fc400000114f9 */
[C---:B------:R-:W-:Y:S02]  /*1d50*/  IADD3 R208, R200.reuse, 0x400, RZ ;  /* 0x00000400c8d07810 */ /* 0x040fe40007ffe0ff */
[C---:B------:R-:W-:Y:S02]  /*1d60*/  IADD3 R207, R200.reuse, 0x800, RZ ;  /* 0x00000800c8cf7810 */ /* 0x040fe40007ffe0ff */
[C---:B------:R-:W-:Y:S02]  /*1d70*/  IADD3 R206, R200.reuse, 0xc00, RZ ;  /* 0x00000c00c8ce7810 */ /* 0x040fe40007ffe0ff */
[----:B--2---:R-:W-:Y:S02]  /*1d80*/  SHF.R.S32.HI R5, RZ, 0x1f, R115 ;  /* 0x0000001fff057819 */ /* 0x004fe40000011473 */
[C---:B------:R-:W-:Y:S02]  /*1d90*/  IADD3 R205, R200.reuse, 0x1000, RZ ;  /* 0x00001000c8cd7810 */ /* 0x040fe40007ffe0ff */
[----:B---3--:R-:W-:Y:S01]  /*1da0*/  SHF.R.S32.HI R3, RZ, 0x1f, R167 ;  /* 0x0000001fff037819 */ /* 0x008fe200000114a7 */
[----:B------:R1:W-:Y:S01]  /*1db0*/  STL [R1+0x11c], R5 ;  /* 0x00011c0501007387 */ /* 0x0003e20000100800 */
[----:B------:R-:W-:-:S02]  /*1dc0*/  IADD3 R204, R200, 0x1400, RZ ;  /* 0x00001400c8cc7810 */ /* 0x000fc40007ffe0ff */
[C---:B------:R-:W-:Y:S01]  /*1dd0*/  IADD3 R203, R200.reuse, 0x1800, RZ ;  /* 0x00001800c8cb7810 */ /* 0x040fe20007ffe0ff */
[----:B------:R2:W-:Y:S01]  /*1de0*/  STL [R1+0x118], R3 ;  /* 0x0001180301007387 */ /* 0x0005e20000100800 */
[C---:B------:R-:W-:Y:S02]  /*1df0*/  IADD3 R202, R200.reuse, 0x1c00, RZ ;  /* 0x00001c00c8ca7810 */ /* 0x040fe40007ffe0ff */
[----:B------:R-:W-:Y:S01]  /*1e00*/  IADD3 R201, R200, 0x2000, RZ ;  /* 0x00002000c8c97810 */ /* 0x000fe20007ffe0ff */
[----:B------:R3:W-:Y:S01]  /*1e10*/  STL [R1+0x58], R14 ;  /* 0x0000580e01007387 */ /* 0x0007e20000100800 */
[----:B-1----:R-:W-:Y:S02]  /*1e20*/  IADD3 R5, R30, 0x40, RZ ;  /* 0x000000401e057810 */ /* 0x002fe40007ffe0ff */
[----:B--2---:R-:W-:-:S03]  /*1e30*/  LOP3.LUT R3, R17, 0x7ffffffc, RZ, 0xc0, !PT ;  /* 0x7ffffffc11037812 */ /* 0x004fc600078ec0ff */
[----:B------:R-:W-:Y:S01]  /*1e40*/  STL [R1+0x8], R5 ;  /* 0x0000080501007387 */ /* 0x000fe20000100800 */
[----:B---3--:R-:W-:-:S03]  /*1e50*/  SHF.R.S32.HI R14, RZ, 0x1f, R248 ;  /* 0x0000001fff0e7819 */ /* 0x008fc600000114f8 */
[----:B------:R1:W-:Y:S01]  /*1e60*/  STL [R1+0x54], R8 ;  /* 0x0000540801007387 */ /* 0x0003e20000100800 */
[----:B------:R-:W-:-:S03]  /*1e70*/  IMAD.IADD R3, R28, 0x1, -R3 ;  /* 0x000000011c037824 */ /* 0x000fc600078e0a03 */
[----:B------:R2:W-:Y:S01]  /*1e80*/  STL [R1+0x50], R14 ;  /* 0x0000500e01007387 */ /* 0x0005e20000100800 */
[----:B-1----:R-:W-:Y:S02]  /*1e90*/  SHF.R.S32.HI R8, RZ, 0x1f, R252 ;  /* 0x0000001fff087819 */ /* 0x002fe400000114fc */
[----:B--2---:R-:W-:-:S03]  /*1ea0*/  SHF.R.S32.HI R14, RZ, 0x1f, R5 ;  /* 0x0000001fff0e7819 */ /* 0x004fc60000011405 */
[----:B------:R1:W-:Y:S01]  /*1eb0*/  STL [R1+0x88], R8 ;  /* 0x0000880801007387 */ /* 0x0003e20000100800 */
[----:B------:R-:W-:-:S03]  /*1ec0*/  LOP3.LUT R5, R27, 0x18, R108, 0xf8, !PT ;  /* 0x000000181b057812 */ /* 0x000fc600078ef86c */
[----:B------:R2:W-:Y:S01]  /*1ed0*/  STL [R1+0x84], R14 ;  /* 0x0000840e01007387 */ /* 0x0005e20000100800 */
[----:B-1----:R-:W-:Y:S02]  /*1ee0*/  IMAD.IADD R8, R26, 0x1, R21 ;  /* 0x000000011a087824 */ /* 0x002fe400078e0215 */
[----:B--2---:R-:W-:Y:S01]  /*1ef0*/  IMAD.SHL.U32 R14, R3, 0x2, RZ ;  /* 0x00000002030e7824 */ /* 0x004fe200078e00ff */
[----:B------:R-:W-:Y:S02]  /*1f00*/  SHF.R.S32.HI R3, RZ, 0x3, R9 ;  /* 0x00000003ff037819 */ /* 0x000fe40000011409 */
[----:B------:R1:W-:Y:S01]  /*1f10*/  STL [R1+0x80], R8 ;  /* 0x0000800801007387 */ /* 0x0003e20000100800 */
[----:B------:R-:W-:Y:S02]  /*1f20*/  LOP3.LUT R9, R25, 0x18, R108, 0xf8, !PT ;  /* 0x0000001819097812 */ /* 0x000fe400078ef86c */
[C---:B------:R-:W-:Y:S01]  /*1f30*/  IADD3 R27, R14.reuse, 0x8, RZ ;  /* 0x000000080e1b7810 */ /* 0x040fe20007ffe0ff */
[----:B------:R2:W-:Y:S01]  /*1f40*/  STL [R1+0x2c], R3 ;  /* 0x00002c0301007387 */ /* 0x0005e20000100800 */
[----:B------:R-:W-:-:S02]  /*1f50*/  IADD3 R26, R14, 0x10, RZ ;  /* 0x000000100e1a7810 */ /* 0x000fc40007ffe0ff */
[----:B------:R-:W-:Y:S01]  /*1f60*/  LOP3.LUT R9, R9, R23, RZ, 0x3c, !PT ;  /* 0x0000001709097212 */ /* 0x000fe200078e3cff */
[----:B------:R3:W-:Y:S01]  /*1f70*/  STL [R1+0x68], R14 ;  /* 0x0000680e01007387 */ /* 0x0007e20000100800 */
[C---:B------:R-:W-:Y:S02]  /*1f80*/  IADD3 R21, R14.reuse, 0x38, RZ ;  /* 0x000000380e157810 */ /* 0x040fe40007ffe0ff */
[C---:B------:R-:W-:Y:S01]  /*1f90*/  IADD3 R18, R14.reuse, 0x40, RZ ;  /* 0x000000400e127810 */ /* 0x040fe20007ffe0ff */
[----:B------:R-:W-:Y:S01]  /*1fa0*/  IMAD.IADD R9, R7, 0x1, R9 ;  /* 0x0000000107097824 */ /* 0x000fe200078e0209 */
[C---:B------:R-:W-:Y:S02]  /*1fb0*/  IADD3 R17, R14.reuse, 0x48, RZ ;  /* 0x000000480e117810 */ /* 0x040fe40007ffe0ff */
[----:B------:R-:W-:Y:S02]  /*1fc0*/  IADD3 R15, R14, 0x50, RZ ;  /* 0x000000500e0f7810 */ /* 0x000fe40007ffe0ff */
[----:B-1----:R-:W-:-:S02]  /*1fd0*/  LOP3.LUT R8, R25, 0x8, R108, 0xf8, !PT ;  /* 0x0000000819087812 */ /* 0x002fc400078ef86c */
[----:B------:R-:W-:Y:S02]  /*1fe0*/  IADD3 R25, R14, 0x18, RZ ;  /* 0x000000180e197810 */ /* 0x000fe40007ffe0ff */
[----:B--2---:R-:W-:Y:S02]  /*1ff0*/  LOP3.LUT R3, R5, R24, RZ, 0x3c, !PT ;  /* 0x0000001805037212 */ /* 0x004fe400078e3cff */
[----:B------:R-:W-:Y:S02]  /*2000*/  SHF.R.S32.HI R5, RZ, 0x3, R6 ;  /* 0x00000003ff057819 */ /* 0x000fe40000011406 */
[----:B------:R-:W-:Y:S01]  /*2010*/  LOP3.LUT R8, R8, R23, RZ, 0x3c, !PT ;  /* 0x0000001708087212 */ /* 0x000fe200078e3cff */
[----:B------:R-:W-:Y:S01]  /*2020*/  IMAD.IADD R6, R22, 0x1, R3 ;  /* 0x0000000116067824 */ /* 0x000fe200078e0203 */
[----:B------:R-:W-:Y:S01]  /*2030*/  SHF.R.S32.HI R3, RZ, 0x1f, R14 ;  /* 0x0000001fff037819 */ /* 0x000fe2000001140e */
[----:B------:R1:W-:Y:S01]  /*2040*/  STL [R1+0x28], R5 ;  /* 0x0000280501007387 */ /* 0x0003e20000100800 */
[C---:B------:R-:W-:Y:S01]  /*2050*/  IADD3 R24, R14.reuse, 0x20, RZ ;  /* 0x000000200e187810 */ /* 0x040fe20007ffe0ff */
[----:B------:R-:W-:Y:S01]  /*2060*/  IMAD.IADD R8, R7, 0x1, R8 ;  /* 0x0000000107087824 */ /* 0x000fe200078e0208 */
[C---:B------:R-:W-:Y:S01]  /*2070*/  IADD3 R23, R14.reuse, 0x28, RZ ;  /* 0x000000280e177810 */ /* 0x040fe20007ffe0ff */
[----:B------:R2:W-:Y:S01]  /*2080*/  STL [R1+0x108], R3 ;  /* 0x0001080301007387 */ /* 0x0005e20000100800 */
[----:B------:R-:W-:-:S02]  /*2090*/  IADD3 R22, R14, 0x30, RZ ;  /* 0x000000300e167810 */ /* 0x000fc40007ffe0ff */
[----:B---3--:R-:W-:Y:S01]  /*20a0*/  IADD3 R14, R14, 0x58, RZ ;  /* 0x000000580e0e7810 */ /* 0x008fe20007ffe0ff */
[----:B------:R-:W-:Y:S01]  /*20b0*/  STL [R1+0xc8], R27 ;  /* 0x0000c81b01007387 */ /* 0x000fe20000100800 */
[----:B------:R-:W-:Y:S02]  /*20c0*/  LEA R28, R6, 0x6080, 0x1 ;  /* 0x00006080061c7811 */ /* 0x000fe400078e08ff */
[----:B------:R-:W-:Y:S01]  /*20d0*/  SHF.R.S32.HI R6, RZ, 0x1f, R26 ;  /* 0x0000001fff067819 */ /* 0x000fe2000001141a */
[----:B------:R-:W-:Y:S01]  /*20e0*/  STL [R1+0xc4], R26 ;  /* 0x0000c41a01007387 */ /* 0x000fe20000100800 */
[----:B------:R-:W-:-:S03]  /*20f0*/  LEA R246, R8, 0x1880, 0x1 ;  /* 0x0000188008f67811 */ /* 0x000fc600078e08ff */
[----:B------:R3:W-:Y:S01]  /*2100*/  STL [R1+0xc0], R25 ;  /* 0x0000c01901007387 */ /* 0x0007e20000100800 */
[C---:B------:R-:W-:Y:S02]  /*2110*/  IADD3 R247, R246.reuse, 0x20, RZ ;  /* 0x00000020f6f77810 */ /* 0x040fe40007ffe0ff */
[----:B------:R-:W-:Y:S01]  /*2120*/  @P0 IADD3 R247, R246, -0x20, RZ ;  /* 0xffffffe0f6f70810 */ /* 0x000fe20007ffe0ff */
[----:B------:R-:W-:Y:S04]  /*2130*/  STL [R1+0xbc], R24 ;  /* 0x0000bc1801007387 */ /* 0x000fe80000100800 */
[----:B------:R-:W-:Y:S01]  /*2140*/  STL [R1+0xb8], R23 ;  /* 0x0000b81701007387 */ /* 0x000fe20000100800 */
[----:B-1----:R-:W-:-:S03]  /*2150*/  SEL R5, R12, 0xffffffe0, !P1 ;  /* 0xffffffe00c057807 */ /* 0x002fc60004800000 */
[----:B------:R1:W-:Y:S01]  /*2160*/  STL [R1+0xb4], R22 ;  /* 0x0000b41601007387 */ /* 0x0003e20000100800 */
[----:B--2---:R-:W-:Y:S01]  /*2170*/  SEL R3, R12, 0xffffffe0, !P4 ;  /* 0xffffffe00c037807 */ /* 0x004fe20006000000 */
[----:B------:R-:W-:Y:S01]  /*2180*/  IMAD.IADD R0, R5, 0x1, R19 ;  /* 0x0000000105007824 */ /* 0x000fe200078e0213 */
[----:B------:R-:W-:Y:S01]  /*2190*/  SHF.R.S32.HI R12, RZ, 0x1f, R27 ;  /* 0x0000001fff0c7819 */ /* 0x000fe2000001141b */
[----:B------:R-:W-:Y:S02]  /*21a0*/  STL [R1+0xb0], R21 ;  /* 0x0000b01501007387 */ /* 0x000fe40000100800 */
[----:B------:R-:W-:Y:S02]  /*21b0*/  IMAD.IADD R199, R198, 0x1, R3 ;  /* 0x00000001c6c77824 */ /* 0x000fe400078e0203 */
[----:B------:R-:W-:Y:S01]  /*21c0*/  STL [R1+0xac], R18 ;  /* 0x0000ac1201007387 */ /* 0x000fe20000100800 */
[----:B------:R-:W-:-:S03]  /*21d0*/  IMAD.IADD R197, R3, 0x1, R196 ;  /* 0x0000000103c57824 */ /* 0x000fc600078e02c4 */
[----:B------:R2:W-:Y:S01]  /*21e0*/  STL [R1+0xa8], R17 ;  /* 0x0000a81101007387 */ /* 0x0005e20000100800 */
[----:B---3--:R-:W-:-:S03]  /*21f0*/  SHF.R.S32.HI R25, RZ, 0x1f, R25 ;  /* 0x0000001fff197819 */ /* 0x008fc60000011419 */
[----:B------:R-:W-:Y:S04]  /*2200*/  STL [R1+0xa4], R15 ;  /* 0x0000a40f01007387 */ /* 0x000fe80000100800 */
[----:B------:R-:W-:Y:S04]  /*2210*/  STL [R1+0xa0], R14 ;  /* 0x0000a00e01007387 */ /* 0x000fe80000100800 */
[----:B------:R-:W-:Y:S01]  /*2220*/  STL [R1+0x140], R28 ;  /* 0x0001401c01007387 */ /* 0x000fe20000100800 */
[----:B-1----:R-:W-:-:S03]  /*2230*/  SHF.R.S32.HI R22, RZ, 0x1f, R22 ;  /* 0x0000001fff167819 */ /* 0x002fc60000011416 */
[----:B------:R1:W-:Y:S04]  /*2240*/  STL [R1+0x104], R12 ;  /* 0x0001040c01007387 */ /* 0x0003e80000100800 */
[----:B------:R3:W-:Y:S04]  /*2250*/  STL [R1+0x100], R6 ;  /* 0x0001000601007387 */ /* 0x0007e80000100800 */
[----:B------:R-:W-:Y:S01]  /*2260*/  STL [R1+0xfc], R25 ;  /* 0x0000fc1901007387 */ /* 0x000fe20000100800 */
[----:B--2---:R-:W-:Y:S02]  /*2270*/  SHF.R.S32.HI R17, RZ, 0x1f, R17 ;  /* 0x0000001fff117819 */ /* 0x004fe40000011411 */
[----:B-1----:R-:W-:-:S02]  /*2280*/  SHF.R.S32.HI R12, RZ, 0x1f, R24 ;  /* 0x0000001fff0c7819 */ /* 0x002fc40000011418 */
[----:B---3--:R-:W-:-:S03]  /*2290*/  SHF.R.S32.HI R6, RZ, 0x1f, R23 ;  /* 0x0000001fff067819 */ /* 0x008fc60000011417 */
[----:B------:R1:W-:Y:S04]  /*22a0*/  STL [R1+0xf8], R12 ;  /* 0x0000f80c01007387 */ /* 0x0003e80000100800 */
[----:B------:R2:W-:Y:S04]  /*22b0*/  STL [R1+0xf4], R6 ;  /* 0x0000f40601007387 */ /* 0x0005e80000100800 */
[----:B------:R-:W-:Y:S01]  /*22c0*/  STL [R1+0xf0], R22 ;  /* 0x0000f01601007387 */ /* 0x000fe20000100800 */
[----:B-1----:R-:W-:Y:S02]  /*22d0*/  SHF.R.S32.HI R12, RZ, 0x1f, R21 ;  /* 0x0000001fff0c7819 */ /* 0x002fe40000011415 */
[----:B--2---:R-:W-:-:S03]  /*22e0*/  SHF.R.S32.HI R6, RZ, 0x1f, R18 ;  /* 0x0000001fff067819 */ /* 0x004fc60000011412 */
[----:B------:R1:W-:Y:S04]  /*22f0*/  STL [R1+0xec], R12 ;  /* 0x0000ec0c01007387 */ /* 0x0003e80000100800 */
[----:B------:R2:W-:Y:S04]  /*2300*/  STL [R1+0xe8], R6 ;  /* 0x0000e80601007387 */ /* 0x0005e80000100800 */
[----:B------:R-:W-:Y:S01]  /*2310*/  STL [R1+0xe4], R17 ;  /* 0x0000e41101007387 */ /* 0x000fe20000100800 */
[----:B-1----:R-:W-:Y:S02]  /*2320*/  SHF.R.S32.HI R12, RZ, 0x1f, R15 ;  /* 0x0000001fff0c7819 */ /* 0x002fe4000001140f */
[----:B--2---:R-:W-:-:S03]  /*2330*/  SHF.R.S32.HI R6, RZ, 0x1f, R14 ;  /* 0x0000001fff067819 */ /* 0x004fc6000001140e */
        /* <DEDUP_REMOVED lines=12> */
[----:B------:R1:W-:Y:S04]  /*2400*/  STL [R1+0xd0], R2 ;  /* 0x0000d00201007387 */ /* 0x0003e80000100800 */
[----:B------:R1:W-:Y:S02]  /*2410*/  STL [R1+0xcc], R0 ;  /* 0x0000cc0001007387 */ /* 0x0003e40000100800 */
.L_x_1753:
        /* <DEDUP_REMOVED lines=9> */
[----:B------:R-:W-:Y:S02]  /*24b0*/  ISETP.NE.U32.AND P3, PT, RZ, c[0x0][0x348], PT ;  /* 0x0000d200ff007a0c */ /* 0x000fe40003f65070 */
[----:B------:R-:W-:Y:S02]  /*24c0*/  ISETP.NE.U32.AND P5, PT, RZ, c[0x0][0x350], PT ;  /* 0x0000d400ff007a0c */ /* 0x000fe40003fa5070 */
[----:B------:R-:W-:Y:S02]  /*24d0*/  ISETP.NE.U32.AND P6, PT, RZ, c[0x0][0x358], PT ;  /* 0x0000d600ff007a0c */ /* 0x000fe40003fc5070 */
[----:B------:R-:W-:Y:S02]  /*24e0*/  ISETP.NE.AND.EX P3, PT, RZ, c[0x0][0x34c], PT, P3 ;  /* 0x0000d300ff007a0c */ /* 0x000fe40003f65330 */
[----:B------:R-:W-:-:S02]  /*24f0*/  ISETP.NE.AND.EX P5, PT, RZ, c[0x0][0x354], PT, P5 ;  /* 0x0000d500ff007a0c */ /* 0x000fc40003fa5350 */
[----:B------:R-:W-:Y:S01]  /*2500*/  ISETP.NE.AND.EX P6, PT, RZ, c[0x0][0x35c], PT, P6 ;  /* 0x0000d700ff007a0c */ /* 0x000fe20003fc5360 */
[----:B------:R-:W-:Y:S01]  /*2510*/  IMAD.MOV.U32 R136, RZ, RZ, RZ ;  /* 0x000000ffff887224 */ /* 0x000fe200078e00ff */
[----:B------:R-:W-:Y:S01]  /*2520*/  CS2R R14, SRZ ;  /* 0x00000000000e7805 */ /* 0x000fe2000001ff00 */
[----:B--2---:R-:W-:Y:S01]  /*2530*/  SHF.R.S32.HI R18, RZ, 0x1f, R19 ;  /* 0x0000001fff127819 */ /* 0x004fe20000011413 */
[C---:B------:R-:W-:Y:S01]  /*2540*/  IMAD.SHL.U32 R21, R19.reuse, 0x4, RZ ;  /* 0x0000000413157824 */ /* 0x040fe200078e00ff */
[C---:B------:R-:W-:Y:S01]  /*2550*/  @P1 LEA R4, P0, R19.reuse, c[0x0][0x370], 0x2 ;  /* 0x0000dc0013041a11 */ /* 0x040fe200078010ff */
[----:B------:R1:W-:Y:S01]  /*2560*/  STL [R1+0x94], R19 ;  /* 0x0000941301007387 */ /* 0x0003e20000100800 */
[C-C-:B------:R-:W-:Y:S02]  /*2570*/  SHF.L.U64.HI R20, R19.reuse, 0x2, R18.reuse ;  /* 0x0000000213147819 */ /* 0x140fe40000010212 */
[----:B------:R-:W-:Y:S01]  /*2580*/  @P1 LEA.HI.X R5, R19, c[0x0][0x374], R18, 0x2, P0 ;  /* 0x0000dd0013051a11 */ /* 0x000fe200000f1412 */
[----:B------:R1:W-:Y:S01]  /*2590*/  STL [R1+0xd4], R18 ;  /* 0x0000d41201007387 */ /* 0x0003e20000100800 */
[----:B------:R-:W-:-:S03]  /*25a0*/  @P4 IADD3 R2, P0, R21, c[0x0][0x360], RZ ;  /* 0x0000d80015024a10 */ /* 0x000fc60007f1e0ff */
[----:B------:R2:W3:Y:S01]  /*25b0*/  @P1 LDG.E R10, [R4.64] ;  /* 0x00000008040a1981 */ /* 0x0004e2000c1e1900 */
[C---:B------:R-:W-:Y:S02]  /*25c0*/  @P4 IADD3.X R3, R20.reuse, c[0x0][0x364], RZ, P0, !PT ;  /* 0x0000d90014034a10 */ /* 0x040fe400007fe4ff */
[----:B------:R-:W-:Y:S01]  /*25d0*/  IADD3 R8, P2, R21, c[0x0][0x348], RZ ;  /* 0x0000d20015087a10 */ /* 0x000fe20007f5e0ff */
[----:B------:R1:W-:Y:S04]  /*25e0*/  STL [R1+0x8c], R21 ;  /* 0x00008c1501007387 */ /* 0x0003e80000100800 */
[----:B------:R4:W3:Y:S01]  /*25f0*/  @P4 LDG.E R0, [R2.64] ;  /* 0x0000000802004981 */ /* 0x0008e2000c1e1900 */
        /* <DEDUP_REMOVED lines=10> */
[----:B---3--:R1:W-:Y:S04]  /*26a0*/  STL [R1+0x5c], R10 ;  /* 0x00005c0a01007387 */ /* 0x0083e80000100800 */
[----:B------:R1:W-:Y:S01]  /*26b0*/  @P4 STL [R1+0x64], R0 ;  /* 0x0000640001004387 */ /* 0x0003e20000100800 */
[----:B------:R-:W-:Y:S05]  /*26c0*/  @P4 BRA `(.L_x_1553) ;  /* 0x0000007000004947 */ /* 0x000fea0003800000 */
[----:B-1----:R-:W-:-:S05]  /*26d0*/  MOV R0, c[0x0][0x168] ;  /* 0x00005a0000007a02 */ /* 0x002fca0000000f00 */
[----:B------:R1:W-:Y:S01]  /*26e0*/  STL [R1+0x64], R0 ;  /* 0x0000640001007387 */ /* 0x0003e20000100800 */
[----:B------:R-:W-:Y:S05]  /*26f0*/  @!P3 BRA `(.L_x_1553) ;  /* 0x000000400000b947 */ /* 0x000fea0003800000 */
[----:B------:R-:W2:Y:S04]  /*2700*/  LDG.E R6, [R8.64] ;  /* 0x0000000808067981 */ /* 0x000ea8000c1e1900 */
[----:B-1----:R-:W2:Y:S02]  /*2710*/  LDG.E R0, [R8.64+0x4] ;  /* 0x0000040808007981 */ /* 0x002ea4000c1e1900 */
[----:B--2---:R-:W-:-:S05]  /*2720*/  IADD3 R0, -R6, R0, RZ ;  /* 0x0000000006007210 */ /* 0x004fca0007ffe1ff */
[----:B------:R1:W-:Y:S02]  /*2730*/  STL [R1+0x64], R0 ;  /* 0x0000640001007387 */ /* 0x0003e40000100800 */
.L_x_1553:
[----:B------:R-:W-:-:S04]  /*2740*/  ISETP.NE.U32.AND P0, PT, RZ, c[0x0][0x368], PT ;  /* 0x0000da00ff007a0c */ /* 0x000fc80003f05070 */
[----:B------:R-:W-:-:S13]  /*2750*/  ISETP.NE.AND.EX P0, PT, RZ, c[0x0][0x36c], PT, P0 ;  /* 0x0000db00ff007a0c */ /* 0x000fda0003f05300 */
[----:B------:R-:W-:Y:S05]  /*2760*/  @!P0 BRA `(.L_x_1554) ;  /* 0x0000004000008947 */ /* 0x000fea0003800000 */
[----:B-1----:R-:W-:-:S04]  /*2770*/  IADD3 R4, P0, R21, c[0x0][0x368], RZ ;  /* 0x0000da0015047a10 */ /* 0x002fc80007f1e0ff */
[----:B------:R-:W-:-:S05]  /*2780*/  IADD3.X R5, R20, c[0x0][0x36c], RZ, P0, !PT ;  /* 0x0000db0014057a10 */ /* 0x000fca00007fe4ff */
[----:B------:R1:W5:Y:S01]  /*2790*/  LDG.E R13, [R4.64] ;  /* 0x00000008040d7981 */ /* 0x000362000c1e1900 */
[----:B------:R-:W-:Y:S05]  /*27a0*/  BRA `(.L_x_1555) ;  /* 0x0000005000007947 */ /* 0x000fea0003800000 */
.L_x_1554:
[----:B------:R-:W-:Y:S01]  /*27b0*/  MOV R13, UR6 ;  /* 0x00000006000d7c02 */ /* 0x000fe20008000f00 */
[----:B------:R-:W-:Y:S05]  /*27c0*/  @!P5 BRA `(.L_x_1555) ;  /* 0x000000300000d947 */ /* 0x000fea0003800000 */
[----:B------:R-:W2:Y:S04]  /*27d0*/  LDG.E R6, [R4.64] ;  /* 0x0000000804067981 */ /* 0x000ea8000c1e1900 */
[----:B-1----:R-:W2:Y:S02]  /*27e0*/  LDG.E R0, [R4.64+0x4] ;  /* 0x0000040804007981 */ /* 0x002ea4000c1e1900 */
[----:B--2---:R-:W-:Y:S02]  /*27f0*/  IADD3 R13, -R6, R0, RZ ;  /* 0x00000000060d7210 */ /* 0x004fe40007ffe1ff */
.L_x_1555:
[----:B-1----:R-:W2:Y:S04]  /*2800*/  LDL R4, [R1+0x64] ;  /* 0x0000640001047983 */ /* 0x002ea80000100800 */
[----:B------:R-:W3:Y:S04]  /*2810*/  LDL.LU R0, [R1+0x74] ;  /* 0x0000740001007983 */ /* 0x000ee80000300800 */
[----:B------:R1:W4:Y:S04]  /*2820*/  @P6 LDG.E R5, [R2.64] ;  /* 0x0000000802056981 */ /* 0x000328000c1e1900 */
[----:B------:R-:W4:Y:S01]  /*2830*/  LDL R23, [R1+0x78] ;  /* 0x0000780001177983 */ /* 0x000f220000100800 */
[----:B------:R-:W-:-:S04]  /*2840*/  ISETP.NE.U32.AND P0, PT, RZ, c[0x0][0x378], PT ;  /* 0x0000de00ff007a0c */ /* 0x000fc80003f05070 */
[----:B------:R-:W-:Y:S01]  /*2850*/  ISETP.NE.AND.EX P1, PT, RZ, c[0x0][0x37c], PT, P0 ;  /* 0x0000df00ff007a0c */ /* 0x000fe20003f25300 */
[----:B--2---:R-:W-:Y:S02]  /*2860*/  IMAD.MOV.U32 R6, RZ, RZ, R4 ;  /* 0x000000ffff067224 */ /* 0x004fe400078e0004 */
[----:B------:R1:W4:Y:S01]  /*2870*/  @P6 LDG.E R4, [R2.64+0x4] ;  /* 0x0000040802046981 */ /* 0x000322000c1e1900 */
[----:B------:R-:W-:Y:S02]  /*2880*/  IMAD.MOV.U32 R8, RZ, RZ, c[0x0][0x2c4] ;  /* 0x0000b100ff087624 */ /* 0x000fe400078e00ff */
[----:B-----5:R-:W-:-:S03]  /*2890*/  IMAD.MOV.U32 R129, RZ, RZ, R13 ;  /* 0x000000ffff817224 */ /* 0x020fc600078e000d */
[----:B------:R-:W-:Y:S01]  /*28a0*/  ISETP.NE.AND P2, PT, R8, 0x1, PT ;  /* 0x000000010800780c */ /* 0x000fe20003f45270 */
[----:B---3--:R-:W-:Y:S02]  /*28b0*/  IMAD.SHL.U32 R0, R0, 0x80, RZ ;  /* 0x0000008000007824 */ /* 0x008fe400078e00ff */
[----:B------:R-:W-:-:S03]  /*28c0*/  IMAD.IADD R8, R13, 0x1, -R10 ;  /* 0x000000010d087824 */ /* 0x000fc600078e0a0a */
[----:B------:R2:W-:Y:S01]  /*28d0*/  STL [R1+0x60], R0 ;  /* 0x0000600001007387 */ /* 0x0005e20000100800 */
[----:B-1----:R-:W-:-:S04]  /*28e0*/  @P1 IADD3 R2, P0, R21, c[0x0][0x378], RZ ;  /* 0x0000de0015021a10 */ /* 0x002fc80007f1e0ff */
[----:B------:R-:W-:-:S05]  /*28f0*/  @P1 IADD3.X R3, R20, c[0x0][0x37c], RZ, P0, !PT ;  /* 0x0000df0014031a10 */ /* 0x000fca00007fe4ff */
[----:B------:R1:W5:Y:S01]  /*2900*/  @P1 LDG.E R129, [R2.64] ;  /* 0x0000000802811981 */ /* 0x000362000c1e1900 */
[----:B--2---:R-:W-:Y:S01]  /*2910*/  IADD3 R0, R0, 0x7f, RZ ;  /* 0x0000007f00007810 */ /* 0x004fe20007ffe0ff */
[----:B-1----:R-:W-:-:S04]  /*2920*/  IMAD.MOV.U32 R2, RZ, RZ, c[0x0][0x228] ;  /* 0x00008a00ff027624 */ /* 0x002fc800078e00ff */
[----:B------:R-:W-:-:S05]  /*2930*/  @P2 IMAD.HI.U32 R3, R0, c[0x0][0x2c8], RZ ;  /* 0x0000b20000032a27 */ /* 0x000fca00078e00ff */
[----:B------:R-:W-:Y:S01]  /*2940*/  @P2 SHF.R.U32.HI R0, RZ, c[0x0][0x2cc], R3 ;  /* 0x0000b300ff002a19 */ /* 0x000fe20000011603 */
[----:B------:R-:W-:Y:S01]  /*2950*/  BSSY B0, `(.L_x_1556) ;  /* 0x0000039000007945 */ /* 0x000fe20003800000 */
[----:B------:R-:W-:-:S04]  /*2960*/  LOP3.LUT R245, R245, 0xffffffdf, RZ, 0xc0, !PT ;  /* 0xffffffdff5f57812 */ /* 0x000fc800078ec0ff */
[----:B------:R-:W-:Y:S01]  /*2970*/  @P2 LOP3.LUT R245, R245, 0x20, RZ, 0xfc, !PT ;  /* 0x00000020f5f52812 */ /* 0x000fe200078efcff */
[----:B----4-:R-:W-:-:S04]  /*2980*/  @P6 IMAD.IADD R2, R4, 0x1, -R5 ;  /* 0x0000000104026824 */ /* 0x010fc800078e0a05 */
[----:B------:R-:W-:-:S05]  /*2990*/  IMAD.IADD R4, R8, 0x1, R2 ;  /* 0x0000000108047824 */ /* 0x000fca00078e0202 */
[----:B------:R-:W-:Y:S01]  /*29a0*/  IADD3 R138, R4, 0x30, -R6 ;  /* 0x00000030048a7810 */ /* 0x000fe20007ffe806 */
[----:B------:R1:W-:Y:S01]  /*29b0*/  STL [R1+0x6c], R4 ;  /* 0x00006c0401007387 */ /* 0x0003e20000100800 */
[----:B------:R-:W-:-:S03]  /*29c0*/  LOP3.LUT R5, R23, 0xff000000, RZ, 0xc0, !PT ;  /* 0xff00000017057812 */ /* 0x000fc600078ec0ff */
[----:B------:R-:W-:-:S04]  /*29d0*/  IMAD.IADD R3, R138, 0x1, R0 ;  /* 0x000000018a037824 */ /* 0x000fc800078e0200 */
[----:B------:R-:W-:Y:S01]  /*29e0*/  IMAD.HI R6, R3, 0x2aaaaaab, RZ ;  /* 0x2aaaaaab03067827 */ /* 0x000fe200078e02ff */
[----:B------:R-:W-:Y:S02]  /*29f0*/  LOP3.LUT R3, R23, 0xff0000, RZ, 0xc0, !PT ;  /* 0x00ff000017037812 */ /* 0x000fe400078ec0ff */
[----:B-1----:R-:W-:-:S05]  /*2a00*/  IADD3 R4, R4, 0x2f, RZ ;  /* 0x0000002f04047810 */ /* 0x002fca0007ffe0ff */
[----:B------:R-:W-:Y:S01]  /*2a10*/  IMAD.HI R0, R4, 0x2aaaaaab, RZ ;  /* 0x2aaaaaab04007827 */ /* 0x000fe200078e02ff */
[----:B------:R-:W-:-:S04]  /*2a20*/  SHF.R.U32.HI R4, RZ, 0x8, R5 ;  /* 0x00000008ff047819 */ /* 0x000fc80000011605 */
[----:B------:R-:W-:Y:S02]  /*2a30*/  LEA.HI R3, R3, R4, RZ, 0x10 ;  /* 0x0000000403037211 */ /* 0x000fe400078f80ff */
[----:B------:R-:W-:Y:S02]  /*2a40*/  SHF.R.U32.HI R5, RZ, 0x1f, R0 ;  /* 0x0000001fff057819 */ /* 0x000fe40000011600 */
[----:B------:R-:W-:Y:S02]  /*2a50*/  SHF.R.U32.HI R9, RZ, 0x1f, R6 ;  /* 0x0000001fff097819 */ /* 0x000fe40000011606 */
[----:B------:R-:W-:Y:S02]  /*2a60*/  SHF.R.U32.HI R10, RZ, 0x10, R3 ;  /* 0x00000010ff0a7819 */ /* 0x000fe40000011603 */
[----:B------:R-:W-:Y:S02]  /*2a70*/  LOP3.LUT R16, R3, 0xff, RZ, 0xc0, !PT ;  /* 0x000000ff03107812 */ /* 0x000fe400078ec0ff */
[----:B------:R-:W-:-:S02]  /*2a80*/  LEA.HI.SX32 R137, R0, R5, 0x1d ;  /* 0x0000000500897211 */ /* 0x000fc400078feaff */
[----:B------:R-:W-:Y:S01]  /*2a90*/  LEA.HI.SX32 R0, R6, R9, 0x1d ;  /* 0x0000000906007211 */ /* 0x000fe200078feaff */
[----:B------:R1:W-:Y:S03]  /*2aa0*/  STL [R1+0x74], R10 ;  /* 0x0000740a01007387 */ /* 0x0003e60000100800 */
[----:B------:R-:W-:Y:S01]  /*2ab0*/  IMNMX R6, R137, R0, PT ;  /* 0x0000000089067217 */ /* 0x000fe20003800200 */
[----:B------:R1:W-:Y:S03]  /*2ac0*/  STL [R1+0xd8], R16 ;  /* 0x0000d81001007387 */ /* 0x0003e60000100800 */
[----:B------:R-:W-:Y:S02]  /*2ad0*/  ISETP.GE.AND P0, PT, R6, 0x1, PT ;  /* 0x000000010600780c */ /* 0x000fe40003f06270 */
[----:B------:R-:W-:Y:S01]  /*2ae0*/  ISETP.NE.AND P1, PT, R10, RZ, PT ;  /* 0x000000ff0a00720c */ /* 0x000fe20003f25270 */
[----:B------:R-:W-:-:S03]  /*2af0*/  IMAD.MOV.U32 R0, RZ, RZ, RZ ;  /* 0x000000ffff007224 */ /* 0x000fc600078e00ff */
[----:B------:R-:W-:-:S07]  /*2b00*/  SEL R128, R10, c[0x0][0x338], P1 ;  /* 0x0000ce000a807a07 */ /* 0x000fce0000800000 */
[----:B------:R-:W-:Y:S05]  /*2b10*/  @!P0 BRA `(.L_x_1557) ;  /* 0x000001c000008947 */ /* 0x000fea0003800000 */
[----:B------:R-:W-:Y:S02]  /*2b20*/  IABS R3, R128 ;  /* 0x0000008000037213 */ /* 0x000fe40000000000 */
[----:B------:R-:W-:Y:S02]  /*2b30*/  IADD3 R9, R128, -0x1, R6 ;  /* 0xffffffff80097810 */ /* 0x000fe40007ffe006 */
[----:B------:R-:W2:Y:S02]  /*2b40*/  I2F.RP R0, R3 ;  /* 0x0000000300007306 */ /* 0x000ea40000209400 */
[----:B------:R-:W-:-:S06]  /*2b50*/  IABS R12, R9 ;  /* 0x00000009000c7213 */ /* 0x000fcc0000000000 */
[----:B--2---:R-:W2:Y:S02]  /*2b60*/  MUFU.RCP R0, R0 ;  /* 0x0000000000007308 */ /* 0x004ea40000001000 */
[----:B--2---:R-:W-:-:S06]  /*2b70*/  IADD3 R0, R0, 0xffffffe, RZ ;  /* 0x0ffffffe00007810 */ /* 0x004fcc0007ffe0ff */
[----:B------:R-:W2:Y:S02]  /*2b80*/  F2I.FTZ.U32.TRUNC.NTZ R5, R0 ;  /* 0x0000000000057305 */ /* 0x000ea4000021f000 */
[----:B--2---:R-:W-:-:S04]  /*2b90*/  IMAD.MOV R0, RZ, RZ, -R5 ;  /* 0x000000ffff007224 */ /* 0x004fc800078e0a05 */
[----:B------:R-:W-:Y:S01]  /*2ba0*/  IMAD.MOV.U32 R4, RZ, RZ, R0 ;  /* 0x000000ffff047224 */ /* 0x000fe200078e0000 */
[----:B------:R-:W-:-:S03]  /*2bb0*/  IABS R0, R128 ;  /* 0x0000008000007213 */ /* 0x000fc60000000000 */
[----:B-1----:R-:W-:Y:S02]  /*2bc0*/  IMAD R10, R4, R3, RZ ;  /* 0x00000003040a7224 */ /* 0x002fe400078e02ff */
        /* <DEDUP_REMOVED lines=17> */
.L_x_1557:
[----:B------:R-:W-:Y:S05]  /*2ce0*/  BSYNC B0 ;  /* 0x0000000000007941 */ /* 0x000fea0003800000 */
.L_x_1556:
[----:B------:R-:W-:-:S04]  /*2cf0*/  IMAD R3, R16, R0, RZ ;  /* 0x0000000010037224 */ /* 0x000fc800078e02ff */
        /* <DEDUP_REMOVED lines=27> */
[----:B------:R-:W-:-:S03]  /*2eb0*/  IADD3 R33, R0, -0x1, RZ ;  /* 0xffffffff00217810 */ /* 0x000fc60007ffe0ff */
[----:B------:R-:W-:Y:S01]  /*2ec0*/  IMAD R3, R88, c[0x0][0x23c], R3 ;  /* 0x00008f0058037a24 */ /* 0x000fe200078e0203 */
[----:B------:R-:W-:Y:S02]  /*2ed0*/  SEL R11, R18, RZ, !P6 ;  /* 0x000000ff120b7207 */ /* 0x000fe40007000000 */
[----:B------:R-:W-:Y:S02]  /*2ee0*/  LOP3.LUT R26, R23, 0xffff, RZ, 0xc0, !PT ;  /* 0x0000ffff171a7812 */ /* 0x000fe400078ec0ff */
[----:B------:R-:W-:Y:S01]  /*2ef0*/  SEL R10, R19, RZ, !P6 ;  /* 0x000000ff130a7207 */ /* 0x000fe20007000000 */
[----:B------:R-:W-:Y:S02]  /*2f00*/  IMAD R0, R11, c[0x0][0x248], RZ ;  /* 0x000092000b007a24 */ /* 0x000fe400078e02ff */
[----:B------:R-:W-:Y:S02]  /*2f10*/  IMAD.MOV.U32 R130, RZ, RZ, 0x30 ;  /* 0x00000030ff827424 */ /* 0x000fe400078e00ff */
[----:B------:R-:W-:-:S02]  /*2f20*/  IMAD R6, R10, c[0x0][0x24c], R0 ;  /* 0x000093000a067a24 */ /* 0x000fc400078e0200 */
[C---:B------:R-:W-:Y:S02]  /*2f30*/  IMAD R142, R130.reuse, c[0x0][0x23c], RZ ;  /* 0x00008f00828e7a24 */ /* 0x040fe400078e02ff */
[----:B------:R-:W-:-:S04]  /*2f40*/  IMAD.WIDE.U32 R134, R130, c[0x0][0x238], RZ ;  /* 0x00008e0082867a25 */ /* 0x000fc800078e00ff */
[----:B------:R-:W-:Y:S01]  /*2f50*/  IMAD.IADD R142, R135, 0x1, R142 ;  /* 0x00000001878e7824 */ /* 0x000fe200078e028e */
[----:B------:R-:W-:Y:S01]  /*2f60*/  ISETP.GE.AND P5, PT, R252, c[0x0][0x1d4], PT ;  /* 0x00007500fc007a0c */ /* 0x000fe20003fa6270 */
[----:B------:R-:W-:Y:S02]  /*2f70*/  IMAD.MOV.U32 R143, RZ, RZ, c[0x0][0x238] ;  /* 0x00008e00ff8f7624 */ /* 0x000fe400078e00ff */
[----:B------:R-:W-:Y:S01]  /*2f80*/  IMAD.MOV.U32 R141, RZ, RZ, 0x5 ;  /* 0x00000005ff8d7424 */ /* 0x000fe200078e00ff */
[----:B------:R-:W-:-:S04]  /*2f90*/  ISETP.NE.U32.AND P3, PT, RZ, c[0x0][0x340], PT ;  /* 0x0000d000ff007a0c */ /* 0x000fc80003f65070 */
[C---:B------:R-:W-:Y:S01]  /*2fa0*/  SHF.L.U64.HI R141, R143.reuse, R141, c[0x0][0x23c] ;  /* 0x00008f008f8d7619 */ /* 0x040fe2000001028d */
[----:B------:R-:W-:Y:S01]  /*2fb0*/  IMAD.SHL.U32 R143, R143, 0x20, RZ ;  /* 0x000000208f8f7824 */ /* 0x000fe200078e00ff */
[----:B------:R-:W-:Y:S01]  /*2fc0*/  ISETP.NE.AND.EX P3, PT, RZ, c[0x0][0x344], PT, P3 ;  /* 0x0000d100ff007a0c */ /* 0x000fe20003f65330 */
        /* <DEDUP_REMOVED lines=12> */
[----:B------:R-:W-:Y:S01]  /*3090*/  IMAD.MOV.U32 R90, RZ, RZ, R92 ;  /* 0x000000ffff5a7224 */ /* 0x000fe200078e005c */
[----:B------:R-:W-:Y:S01]  /*30a0*/  ISETP.GE.AND P6, PT, R16, c[0x0][0x1d4], PT ;  /* 0x0000750010007a0c */ /* 0x000fe20003fc6270 */
[-C--:B------:R-:W-:Y:S02]  /*30b0*/  IMAD R3, R4, R134.reuse, R3 ;  /* 0x0000008604037224 */ /* 0x080fe400078e0203 */
[----:B------:R-:W-:Y:S01]  /*30c0*/  IMAD.WIDE.U32 R8, R33, R134, R90 ;  /* 0x0000008621087225 */ /* 0x000fe200078e005a */
[----:B---3--:R-:W-:-:S02]  /*30d0*/  ISETP.GE.AND P4, PT, R22, c[0x0][0x1d4], PT ;  /* 0x0000750016007a0c */ /* 0x008fc40003f86270 */
[----:B------:R-:W-:Y:S01]  /*30e0*/  ISETP.GT.AND P0, PT, R0, 0x20, PT ;  /* 0x000000200000780c */ /* 0x000fe20003f04270 */
[----:B------:R-:W-:Y:S01]  /*30f0*/  IMAD.IADD R3, R9, 0x1, R3 ;  /* 0x0000000109037824 */ /* 0x000fe200078e0203 */
[----:B------:R-:W-:Y:S01]  /*3100*/  @P1 LEA R4, P2, R8, c[0x0][0x220], 0x1 ;  /* 0x0000880008041a11 */ /* 0x000fe200078408ff */
[----:B----4-:R-:W-:-:S03]  /*3110*/  @P1 IMAD.SHL.U32 R0, R12, 0x2, RZ ;  /* 0x000000020c001824 */ /* 0x010fc600078e00ff */
[----:B------:R-:W-:-:S05]  /*3120*/  @P1 LEA.HI.X R5, R8, c[0x0][0x224], R3, 0x1, P2 ;  /* 0x0000890008051a11 */ /* 0x000fca00010f0c03 */
        /* <DEDUP_REMOVED lines=10> */
[----:B------:R-:W-:-:S04]  /*31d0*/  @P3 IADD3 R8, P1, R21, c[0x0][0x340], RZ ;  /* 0x0000d00015083a10 */ /* 0x000fc80007f3e0ff */
[----:B------:R-:W-:-:S05]  /*31e0*/  @P3 IADD3.X R9, R20, c[0x0][0x344], RZ, P1, !PT ;  /* 0x0000d10014093a10 */ /* 0x000fca0000ffe4ff */
        /* <DEDUP_REMOVED lines=10> */
[----:B------:R-:W-:-:S03]  /*3290*/  ISETP.GE.AND P2, PT, R108, c[0x0][0x27c], PT ;  /* 0x00009f006c007a0c */ /* 0x000fc60003f46270 */
[----:B------:R-:W0:Y:S01]  /*32a0*/  LDGDEPBAR ;  /* 0x00000000000079af */ /* 0x000e220000000000 */
[----:B------:R-:W-:Y:S01]  /*32b0*/  WARPSYNC 0xffffffff ;  /* 0xffffffff00007948 */ /* 0x000fe20003800000 */
[----:B------:R-:W-:Y:S02]  /*32c0*/  @P4 LOP3.LUT R245, R245, 0x1, RZ, 0xfc, !PT ;  /* 0x00000001f5f54812 */ /* 0x000fe400078efcff */
[----:B------:R-:W-:Y:S02]  /*32d0*/  SHF.R.S32.HI R165, RZ, 0x1f, R164 ;  /* 0x0000001fffa57819 */ /* 0x000fe400000114a4 */
[----:B------:R-:W-:Y:S02]  /*32e0*/  SHF.R.S32.HI R12, RZ, 0x1f, R114 ;  /* 0x0000001fff0c7819 */ /* 0x000fe40000011472 */
[----:B-----5:R-:W-:Y:S01]  /*32f0*/  SHF.R.S32.HI R23, RZ, 0x1f, R129 ;  /* 0x0000001fff177819 */ /* 0x020fe20000011481 */
[----:B-1----:R-:W-:-:S04]  /*3300*/  IMAD.MOV.U32 R0, RZ, RZ, c[0x0][0x27c] ;  /* 0x00009f00ff007624 */ /* 0x002fc800078e00ff */
[----:B------:R-:W-:Y:S01]  /*3310*/  IMAD.SHL.U32 R65, R0, 0x2, RZ ;  /* 0x0000000200417824 */ /* 0x000fe200078e00ff */
[----:B--2---:R-:W-:Y:S01]  /*3320*/  @P3 SHF.R.S32.HI R22, RZ, 0x1f, R6 ;  /* 0x0000001fff163819 */ /* 0x004fe20000011406 */
[----:B------:R-:W-:Y:S02]  /*3330*/  @!P3 IMAD.MOV.U32 R6, RZ, RZ, R19 ;  /* 0x000000ffff06b224 */ /* 0x000fe400078e0013 */
[----:B------:R-:W-:Y:S02]  /*3340*/  @!P3 IMAD.MOV.U32 R22, RZ, RZ, R18 ;  /* 0x000000ffff16b224 */ /* 0x000fe400078e0012 */
[----:B------:R-:W2:Y:S01]  /*3350*/  LDL R28, [R1+0x30] ;  /* 0x00003000011c7983 */ /* 0x000ea20000100800 */
[----:B------:R-:W-:Y:S02]  /*3360*/  IMAD R0, R12, c[0x0][0x280], RZ ;  /* 0x0000a0000c007a24 */ /* 0x000fe400078e02ff */
[----:B------:R-:W-:Y:S01]  /*3370*/  IMAD.WIDE.U32 R4, R26, c[0x0][0x260], R16 ;  /* 0x000098001a047a25 */ /* 0x000fe200078e0010 */
[----:B------:R-:W3:Y:S03]  /*3380*/  LDL R27, [R1+0x34] ;  /* 0x00003400011b7983 */ /* 0x000ee60000100800 */
[----:B------:R-:W-:-:S02]  /*3390*/  IMAD R0, R114, c[0x0][0x284], R0 ;  /* 0x0000a10072007a24 */ /* 0x000fc400078e0200 */
[----:B------:R-:W-:Y:S01]  /*33a0*/  IMAD.WIDE.U32 R8, R114, c[0x0][0x280], R164 ;  /* 0x0000a00072087a25 */ /* 0x000fe200078e00a4 */
[----:B------:R-:W-:-:S03]  /*33b0*/  ISETP.GE.AND P1, PT, R113, c[0x0][0x27c], PT ;  /* 0x00009f0071007a0c */ /* 0x000fc60003f26270 */
[----:B------:R-:W-:Y:S02]  /*33c0*/  IMAD.IADD R127, R13, 0x1, R15 ;  /* 0x000000010d7f7824 */ /* 0x000fe400078e020f */
[----:B------:R-:W-:Y:S02]  /*33d0*/  IMAD R3, R11, c[0x0][0x268], RZ ;  /* 0x00009a000b037a24 */ /* 0x000fe400078e02ff */
[----:B------:R-:W-:Y:S02]  /*33e0*/  IMAD R5, R26, c[0x0][0x264], R5 ;  /* 0x000099001a057a24 */ /* 0x000fe400078e0205 */
[----:B------:R-:W-:Y:S02]  /*33f0*/  IMAD.IADD R15, R9, 0x1, R0 ;  /* 0x00000001090f7824 */ /* 0x000fe400078e0200 */
[----:B------:R-:W-:Y:S02]  /*3400*/  IMAD R9, R12, c[0x0][0x290], RZ ;  /* 0x0000a4000c097a24 */ /* 0x000fe400078e02ff */
[C---:B------:R-:W-:Y:S01]  /*3410*/  IMAD R25, R10.reuse, c[0x0][0x26c], R3 ;  /* 0x00009b000a197a24 */ /* 0x040fe200078e0203 */
[----:B------:R-:W-:Y:S01]  /*3420*/  SEL R3, RZ, c[0x0][0x27c], !P2 ;  /* 0x00009f00ff037a07 */ /* 0x000fe20005000000 */
[----:B------:R-:W-:Y:S01]  /*3430*/  IMAD.WIDE.U32 R82, R10, c[0x0][0x268], R4 ;  /* 0x00009a000a527a25 */ /* 0x000fe200078e0004 */
[----:B------:R-:W-:-:S02]  /*3440*/  MOV R14, R8 ;  /* 0x00000008000e7202 */ /* 0x000fc40000000f00 */
[----:B------:R-:W-:Y:S01]  /*3450*/  ISETP.GE.AND P3, PT, R112, c[0x0][0x27c], PT ;  /* 0x00009f0070007a0c */ /* 0x000fe20003f66270 */
[----:B------:R-:W-:Y:S01]  /*3460*/  IMAD.WIDE.U32 R4, R114, c[0x0][0x290], R164 ;  /* 0x0000a40072047a25 */ /* 0x000fe200078e00a4 */
[----:B------:R-:W-:-:S03]  /*3470*/  SEL R8, RZ, c[0x0][0x27c], !P1 ;  /* 0x00009f00ff087a07 */ /* 0x000fc60004800000 */
[C---:B------:R-:W-:Y:S02]  /*3480*/  IMAD R19, R114.reuse, c[0x0][0x294], R9 ;  /* 0x0000a50072137a24 */ /* 0x040fe400078e0209 */
[----:B------:R-:W-:Y:S01]  /*3490*/  IMAD.WIDE.U32 R10, R114, c[0x0][0x280], R108 ;  /* 0x0000a000720a7a25 */ /* 0x000fe200078e006c */
[----:B------:R-:W-:-:S03]  /*34a0*/  IADD3 R3, R108, R3, RZ ;  /* 0x000000036c037210 */ /* 0x000fc60007ffe0ff */
[----:B------:R-:W-:Y:S01]  /*34b0*/  IMAD.IADD R13, R5, 0x1, R19 ;  /* 0x00000001050d7824 */ /* 0x000fe200078e0213 */
[----:B------:R-:W-:Y:S01]  /*34c0*/  SEL R5, RZ, c[0x0][0x27c], !P3 ;  /* 0x00009f00ff057a07 */ /* 0x000fe20005800000 */
[----:B------:R-:W-:Y:S01]  /*34d0*/  IMAD.IADD R11, R0, 0x1, R11 ;  /* 0x00000001000b7824 */ /* 0x000fe200078e020b */
[----:B------:R-:W-:Y:S01]  /*34e0*/  MOV R12, R4 ;  /* 0x00000004000c7202 */ /* 0x000fe20000000f00 */
[----:B------:R-:W-:Y:S01]  /*34f0*/  IMAD.IADD R0, R113, 0x1, R8 ;  /* 0x0000000171007824 */ /* 0x000fe200078e0208 */
[----:B------:R-:W-:Y:S02]  /*3500*/  SHF.R.S32.HI R4, RZ, 0x1f, R3 ;  /* 0x0000001fff047819 */ /* 0x000fe40000011403 */
[----:B------:R-:W-:Y:S02]  /*3510*/  IADD3 R8, R112, R5, RZ ;  /* 0x0000000570087210 */ /* 0x000fe40007ffe0ff */
[----:B------:R-:W-:Y:S02]  /*3520*/  LEA.HI R5, R4, R3, RZ, 0x3 ;  /* 0x0000000304057211 */ /* 0x000fe400078f18ff */
[----:B------:R-:W-:-:S02]  /*3530*/  SHF.R.S32.HI R18, RZ, 0x1f, R0 ;  /* 0x0000001fff127819 */ /* 0x000fc40000011400 */
[----:B------:R-:W-:Y:S01]  /*3540*/  LEA.HI R3, R4, R3, RZ, 0x5 ;  /* 0x0000000304037211 */ /* 0x000fe200078f28ff */
[----:B------:R-:W-:Y:S01]  /*3550*/  IMAD.WIDE.U32 R16, R114, c[0x0][0x290], R108 ;  /* 0x0000a40072107a25 */ /* 0x000fe200078e006c */
[----:B------:R-:W-:Y:S02]  /*3560*/  SHF.R.S32.HI R9, RZ, 0x1f, R8 ;  /* 0x0000001fff097819 */ /* 0x000fe40000011408 */
[CC--:B------:R-:W-:Y:S02]  /*3570*/  LEA.HI R4, R18.reuse, R0.reuse, RZ, 0x3 ;  /* 0x0000000012047211 */ /* 0x0c0fe400078f18ff */
[----:B------:R-:W-:Y:S02]  /*3580*/  LEA.HI R20, R18, R0, RZ, 0x5 ;  /* 0x0000000012147211 */ /* 0x000fe400078f28ff */
[----:B------:R-:W-:Y:S02]  /*3590*/  SHF.R.S32.HI R18, RZ, 0x5, R3 ;  /* 0x00000005ff127819 */ /* 0x000fe40000011403 */
[----:B------:R-:W-:-:S02]  /*35a0*/  LEA.HI R3, R9, R8, RZ, 0x3 ;  /* 0x0000000809037211 */ /* 0x000fc400078f18ff */
[----:B------:R-:W-:Y:S01]  /*35b0*/  LEA.HI R0, R9, R8, RZ, 0x5 ;  /* 0x0000000809007211 */ /* 0x000fe200078f28ff */
[----:B------:R-:W-:Y:S01]  /*35c0*/  IMAD.IADD R9, R19, 0x1, R17 ;  /* 0x0000000113097824 */ /* 0x000fe200078e0211 */
[----:B------:R-:W-:Y:S02]  /*35d0*/  SHF.R.S32.HI R17, RZ, 0x5, R20 ;  /* 0x00000005ff117819 */ /* 0x000fe40000011414 */
[----:B------:R-:W-:Y:S02]  /*35e0*/  SHF.R.S32.HI R0, RZ, 0x5, R0 ;  /* 0x00000005ff007819 */ /* 0x000fe40000011400 */
[----:B------:R-:W-:Y:S01]  /*35f0*/  MOV R145, c[0x0][0x2b8] ;  /* 0x0000ae0000917a02 */ /* 0x000fe20000000f00 */
[--C-:B------:R-:W-:Y:S02]  /*3600*/  IMAD R20, R17, 0x600, R7.reuse ;  /* 0x0000060011147824 */ /* 0x100fe400078e0207 */
[----:B------:R-:W-:Y:S01]  /*3610*/  IMAD.MOV.U32 R144, RZ, RZ, c[0x0][0x27c] ;  /* 0x00009f00ff907624 */ /* 0x000fe200078e00ff */
[----:B------:R-:W-:Y:S01]  /*3620*/  ISETP.NE.AND P4, PT, R145, 0x1, PT ;  /* 0x000000019100780c */ /* 0x000fe20003f85270 */
[----:B------:R-:W-:-:S02]  /*3630*/  IMAD R17, R0, 0x600, R7 ;  /* 0x0000060000117824 */ /* 0x000fc400078e0207 */
[----:B------:R-:W-:Y:S01]  /*3640*/  IMAD R24, R18, 0x600, R7 ;  /* 0x0000060012187824 */ /* 0x000fe200078e0207 */
[----:B------:R-:W-:Y:S02]  /*3650*/  ISETP.GE.AND P0, PT, R144, 0x1, PT ;  /* 0x000000019000780c */ /* 0x000fe40003f06270 */
[----:B------:R-:W-:Y:S01]  /*3660*/  LOP3.LUT R245, R245, 0xffffffef, RZ, 0xc0, !PT ;  /* 0xffffffeff5f57812 */ /* 0x000fe200078ec0ff */
[----:B------:R-:W-:-:S03]  /*3670*/  IMAD R139, R130, c[0x0][0x284], RZ ;  /* 0x0000a100828b7a24 */ /* 0x000fc600078e02ff */
[----:B------:R-:W-:Y:S01]  /*3680*/  LOP3.LUT R245, R245, 0xfffffff7, RZ, 0xc0, !PT ;  /* 0xfffffff7f5f57812 */ /* 0x000fe200078ec0ff */
[C---:B------:R-:W-:Y:S02]  /*3690*/  IMAD R140, R130.reuse, c[0x0][0x294], RZ ;  /* 0x0000a500828c7a24 */ /* 0x040fe400078e02ff */
[----:B------:R-:W-:Y:S01]  /*36a0*/  IMAD.WIDE.U32 R132, R130, c[0x0][0x280], RZ ;  /* 0x0000a00082847a25 */ /* 0x000fe200078e00ff */
[----:B------:R-:W-:-:S03]  /*36b0*/  LOP3.LUT R86, R5, 0xfffffff8, RZ, 0xc0, !PT ;  /* 0xfffffff805567812 */ /* 0x000fc600078ec0ff */
[----:B------:R-:W-:Y:S01]  /*36c0*/  IMAD.WIDE.U32 R106, R6, c[0x0][0x2b0], RZ ;  /* 0x0000ac00066a7a25 */ /* 0x000fe200078e00ff */
[----:B------:R-:W-:Y:S02]  /*36d0*/  LOP3.LUT R85, R4, 0xfffffff8, RZ, 0xc0, !PT ;  /* 0xfffffff804557812 */ /* 0x000fe400078ec0ff */
[----:B------:R-:W-:Y:S01]  /*36e0*/  LOP3.LUT R84, R3, 0xfffffff8, RZ, 0xc0, !PT ;  /* 0xfffffff803547812 */ /* 0x000fe200078ec0ff */
[----:B------:R-:W-:Y:S01]  /*36f0*/  IMAD.WIDE.U32 R130, R130, c[0x0][0x290], RZ ;  /* 0x0000a40082827a25 */ /* 0x000fe200078e00ff */
[----:B------:R-:W-:-:S03]  /*3700*/  @P4 LOP3.LUT R245, R245, 0x8, RZ, 0xfc, !PT ;  /* 0x00000008f5f54812 */ /* 0x000fc600078efcff */
[----:B------:R-:W-:-:S04]  /*3710*/  IMAD.WIDE.U32 R96, R129, c[0x0][0x280], R10 ;  /* 0x0000a00081607a25 */ /* 0x000fc800078e000a */
[----:B------:R-:W-:-:S04]  /*3720*/  IMAD.WIDE.U32 R104, R26, c[0x0][0x1e8], RZ ;  /* 0x00007a001a687a25 */ /* 0x000fc800078e00ff */
[----:B------:R-:W-:-:S04]  /*3730*/  IMAD.WIDE.U32 R102, R26, c[0x0][0x210], RZ ;  /* 0x000084001a667a25 */ /* 0x000fc800078e00ff */
[----:B------:R-:W-:-:S04]  /*3740*/  IMAD.WIDE.U32 R100, R129, c[0x0][0x280], R14 ;  /* 0x0000a00081647a25 */ /* 0x000fc800078e000e */
[----:B------:R-:W-:Y:S01]  /*3750*/  IMAD.WIDE.U32 R98, R129, c[0x0][0x290], R12 ;  /* 0x0000a40081627a25 */ /* 0x000fe200078e000c */
[----:B------:R-:W-:Y:S02]  /*3760*/  IADD3 R140, R131, R140, RZ ;  /* 0x0000008c838c7210 */ /* 0x000fe40007ffe0ff */
[----:B------:R-:W-:Y:S01]  /*3770*/  IADD3 R81, R83, R25, RZ ;  /* 0x0000001953517210 */ /* 0x000fe20007ffe0ff */
[----:B------:R-:W-:Y:S01]  /*3780*/  IMAD.IADD R139, R133, 0x1, R139 ;  /* 0x00000001858b7824 */ /* 0x000fe200078e028b */
[----:B------:R-:W-:Y:S01]  /*3790*/  SHF.R.S32.HI R63, RZ, 0x3, R5 ;  /* 0x00000003ff3f7819 */ /* 0x000fe20000011405 */
[C---:B------:R-:W-:Y:S01]  /*37a0*/  IMAD R126, R26.reuse, c[0x0][0x1ec], R105 ;  /* 0x00007b001a7e7a24 */ /* 0x040fe200078e0269 */
[----:B------:R-:W-:Y:S01]  /*37b0*/  SHF.R.S32.HI R62, RZ, 0x3, R4 ;  /* 0x00000003ff3e7819 */ /* 0x000fe20000011404 */
[----:B------:R-:W-:Y:S01]  /*37c0*/  IMAD R125, R26, c[0x0][0x214], R103 ;  /* 0x000085001a7d7a24 */ /* 0x000fe200078e0267 */
[----:B------:R-:W-:Y:S02]  /*37d0*/  SHF.R.S32.HI R61, RZ, 0x3, R3 ;  /* 0x00000003ff3d7819 */ /* 0x000fe40000011403 */
[----:B------:R-:W-:-:S02]  /*37e0*/  SHF.R.S32.HI R120, RZ, 0x1f, R86 ;  /* 0x0000001fff787819 */ /* 0x000fc40000011456 */
[----:B------:R-:W-:Y:S02]  /*37f0*/  SHF.R.S32.HI R119, RZ, 0x1f, R85 ;  /* 0x0000001fff777819 */ /* 0x000fe40000011455 */
[----:B------:R-:W-:Y:S02]  /*3800*/  SHF.R.S32.HI R118, RZ, 0x1f, R84 ;  /* 0x0000001fff767819 */ /* 0x000fe40000011454 */
[----:B------:R-:W-:Y:S01]  /*3810*/  @P0 LOP3.LUT R245, R245, 0x10, RZ, 0xfc, !PT ;  /* 0x00000010f5f50812 */ /* 0x000fe200078efcff */
[----:B------:R-:W-:Y:S01]  /*3820*/  ULDC.U8 UR5, c[0x0][0x298] ;  /* 0x0000a60000057ab9 */ /* 0x000fe20000000000 */
[----:B--2---:R-:W-:-:S04]  /*3830*/  LOP3.LUT R19, R28, 0x18, R5, 0xf8, !PT ;  /* 0x000000181c137812 */ /* 0x004fc800078ef805 */
[-C--:B---3--:R-:W-:Y:S02]  /*3840*/  LOP3.LUT R21, R19, R27.reuse, RZ, 0x3c, !PT ;  /* 0x0000001b13157212 */ /* 0x088fe400078e3cff */
[C---:B------:R-:W-:Y:S02]  /*3850*/  LOP3.LUT R19, R28.reuse, 0x18, R3, 0xf8, !PT ;  /* 0x000000181c137812 */ /* 0x040fe400078ef803 */
[----:B------:R-:W-:Y:S02]  /*3860*/  LOP3.LUT R8, R28, 0x18, R4, 0xf8, !PT ;  /* 0x000000181c087812 */ /* 0x000fe400078ef804 */
[-C--:B------:R-:W-:Y:S02]  /*3870*/  LOP3.LUT R0, R19, R27.reuse, RZ, 0x3c, !PT ;  /* 0x0000001b13007212 */ /* 0x080fe400078e3cff */
[----:B------:R-:W-:Y:S02]  /*3880*/  LOP3.LUT R18, R8, R27, RZ, 0x3c, !PT ;  /* 0x0000001b08127212 */ /* 0x000fe400078e3cff */
[----:B------:R-:W-:Y:S01]  /*3890*/  MOV R8, R16 ;  /* 0x0000001000087202 */ /* 0x000fe20000000f00 */
[----:B------:R-:W-:Y:S01]  /*38a0*/  IMAD.IADD R19, R17, 0x1, R0 ;  /* 0x0000000111137824 */ /* 0x000fe200078e0200 */
[----:B------:R-:W-:Y:S01]  /*38b0*/  IADD3 R20, R20, R18, RZ ;  /* 0x0000001214147210 */ /* 0x000fe20007ffe0ff */
[----:B------:R-:W-:-:S02]  /*38c0*/  IMAD R0, R22, c[0x0][0x2b0], RZ ;  /* 0x0000ac0016007a24 */ /* 0x000fc400078e02ff */
[C---:B------:R-:W-:Y:S02]  /*38d0*/  IMAD R16, R23.reuse, c[0x0][0x280], RZ ;  /* 0x0000a00017107a24 */ /* 0x040fe400078e02ff */
[----:B------:R-:W-:Y:S02]  /*38e0*/  IMAD R18, R23, c[0x0][0x290], RZ ;  /* 0x0000a40017127a24 */ /* 0x000fe400078e02ff */
[----:B------:R-:W-:Y:S02]  /*38f0*/  IMAD R17, R6, c[0x0][0x2b4], R0 ;  /* 0x0000ad0006117a24 */ /* 0x000fe400078e0200 */
[C---:B------:R-:W-:Y:S02]  /*3900*/  IMAD R16, R129.reuse, c[0x0][0x284], R16 ;  /* 0x0000a10081107a24 */ /* 0x040fe400078e0210 */
[C---:B------:R-:W-:Y:S02]  /*3910*/  IMAD R6, R129.reuse, c[0x0][0x294], R18 ;  /* 0x0000a50081067a24 */ /* 0x040fe400078e0212 */
[----:B------:R-:W-:-:S04]  /*3920*/  IMAD.WIDE.U32 R94, R129, c[0x0][0x290], R8 ;  /* 0x0000a400815e7a25 */ /* 0x000fc800078e0008 */
[----:B------:R-:W-:Y:S01]  /*3930*/  IMAD.IADD R21, R24, 0x1, R21 ;  /* 0x0000000118157824 */ /* 0x000fe200078e0215 */
[----:B------:R-:W-:Y:S01]  /*3940*/  LEA R0, R170, R114, 0x6 ;  /* 0x00000072aa007211 */ /* 0x000fe200078e30ff */
[----:B------:R-:W-:Y:S01]  /*3950*/  IMAD.IADD R124, R107, 0x1, R17 ;  /* 0x000000016b7c7824 */ /* 0x000fe200078e0211 */
[----:B------:R-:W-:Y:S01]  /*3960*/  IADD3 R121, R16, R97, RZ ;  /* 0x0000006110797210 */ /* 0x000fe20007ffe0ff */
[----:B------:R-:W-:Y:S01]  /*3970*/  IMAD.IADD R123, R101, 0x1, R16 ;  /* 0x00000001657b7824 */ /* 0x000fe200078e0210 */
[----:B------:R-:W-:Y:S01]  /*3980*/  IADD3 R117, R6, R95, RZ ;  /* 0x0000005f06757210 */ /* 0x000fe20007ffe0ff */
[----:B------:R-:W-:Y:S01]  /*3990*/  IMAD.IADD R122, R99, 0x1, R6 ;  /* 0x00000001637a7824 */ /* 0x000fe200078e0206 */
[----:B------:R-:W-:Y:S01]  /*39a0*/  SHF.L.U32 R111, R20, 0x1, RZ ;  /* 0x00000001146f7819 */ /* 0x000fe200000006ff */
[----:B------:R-:W-:Y:S02]  /*39b0*/  IMAD.SHL.U32 R116, R21, 0x2, RZ ;  /* 0x0000000215747824 */ /* 0x000fe400078e00ff */
[----:B------:R-:W-:Y:S01]  /*39c0*/  IMAD.SHL.U32 R110, R19, 0x2, RZ ;  /* 0x00000002136e7824 */ /* 0x000fe200078e00ff */
[----:B------:R-:W-:Y:S06]  /*39d0*/  BAR.SYNC.DEFER_BLOCKING 0x0 ;  /* 0x0000000000007b1d */ /* 0x000fec0000010000 */
.L_x_1585:
        /* <DEDUP_REMOVED lines=107> */
.L_x_1563:
[----:B------:R-:W-:Y:S05]  /*4090*/  BSYNC B0 ;  /* 0x0000000000007941 */ /* 0x000fea0003800000 */
.L_x_1562:
        /* <DEDUP_REMOVED lines=93> */
.L_x_1566:
[----:B------:R-:W-:Y:S05]  /*4670*/  BSYNC B0 ;  /* 0x0000000000007941 */ /* 0x000fea0003800000 */
.L_x_1565:
[----:B------:R-:W-:Y:S01]  /*4680*/  ISETP.GE.AND P0, PT, R113, c[0x0][0x1d4], PT ;  /* 0x0000750071007a0c */ /* 0x000fe20003f06270 */
[----:B------:R-:W-:Y:S01]  /*4690*/  @!UPT UIADD3 URZ, URZ, URZ, URZ ;  /* 0x0000003f3f3ff290 */ /* 0x000fe2000fffe03f */
[----:B------:R-:W-:Y:S11]  /*46a0*/  BSSY B0, `(.L_x_1567) ;  /* 0x000003a000007945 */ /* 0x000ff60003800000 */
[----:B------:R-:W-:-:S05]  /*46b0*/  @P0 BRA `(.L_x_1568) ;  /* 0x0000038000000947 */ /* 0x000fca0003800000 */
[----:B------:R-:W5:Y:S04]  /*46c0*/  LDL R3, [R1+0x2c] ;  /* 0x00002c0001037983 */ /* 0x000f680000100800 */
[----:B-1----:R-:W1:Y:S01]  /*46d0*/  LDS.128 R12, [R247+0x2400] ;  /* 0x00240000f70c7984 */ /* 0x002e620000000c00 */
[----:B-----5:R-:W-:Y:S04]  /*46e0*/  SHF.L.U32 R3, R3, 0x3, RZ ;  /* 0x0000000303037819 */ /* 0x020fe800000006ff */
[C---:B--2-4-:R-:W-:Y:S04]  /*46f0*/  LEA R34, P0, R3.reuse, R52, 0x1 ;  /* 0x0000003403227211 */ /* 0x054fe800078008ff */
        /* <DEDUP_REMOVED lines=52> */
.L_x_1568:
[----:B------:R-:W-:Y:S05]  /*4a40*/  BSYNC B0 ;  /* 0x0000000000007941 */ /* 0x000fea0003800000 */
.L_x_1567:
[----:B------:R-:W-:Y:S01]  /*4a50*/  ISETP.GE.AND P0, PT, R112, c[0x0][0x1d4], PT ;  /* 0x0000750070007a0c */ /* 0x000fe20003f06270 */
[----:B------:R-:W-:Y:S01]  /*4a60*/  @!UPT UIADD3 URZ, URZ, URZ, URZ ;  /* 0x0000003f3f3ff290 */ /* 0x000fe2000fffe03f */
[----:B------:R-:W-:Y:S11]  /*4a70*/  BSSY B0, `(.L_x_1569) ;  /* 0x000003c000007945 */ /* 0x000ff60003800000 */
[----:B------:R-:W-:-:S05]  /*4a80*/  @P0 BRA `(.L_x_1570) ;  /* 0x000003a000000947 */ /* 0x000fca0003800000 */
[----:B---3--:R-:W-:Y:S01]  /*4a90*/  IMAD.MOV.U32 R5, RZ, RZ, R53 ;  /* 0x000000ffff057224 */ /* 0x008fe200078e0035 */
[----:B----4-:R-:W-:Y:S01]  /*4aa0*/  MOV R4, R52 ;  /* 0x0000003400047202 */ /* 0x010fe20000000f00 */
[----:B------:R-:W3:Y:S04]  /*4ab0*/  LDL R3, [R1+0x28] ;  /* 0x0000280001037983 */ /* 0x000ee80000100800 */
[----:B------:R-:W4:Y:S01]  /*4ac0*/  LDS.128 R8, [R246+0x3000] ;  /* 0x00300000f6087984 */ /* 0x000f220000000c00 */
[----:B---3--:R-:W-:Y:S04]  /*4ad0*/  SHF.L.U32 R3, R3, 0x3, RZ ;  /* 0x0000000303037819 */ /* 0x008fe800000006ff */
[C---:B-12---:R-:W-:Y:S04]  /*4ae0*/  LEA R34, P0, R3.reuse, R4, 0x1 ;  /* 0x0000000403227211 */ /* 0x046fe800078008ff */
[----:B------:R-:W-:Y:S02]  /*4af0*/  LEA.HI.X.SX32 R35, R3, R5, 0x1, P0 ;  /* 0x0000000503237211 */ /* 0x000fe400000f0eff */
[----:B------:R-:W-:Y:S11]  /*4b00*/  ISETP.GE.AND P0, PT, R166, c[0x0][0x27c], PT ;  /* 0x00009f00a6007a0c */ /* 0x000ff60003f06270 */
[----:B------:R-:W-:Y:S02]  /*4b10*/  @!UPT UIADD3 URZ, URZ, URZ, URZ ;  /* 0x0000003f3f3ff290 */ /* 0x000fe4000fffe03f */
[----:B----4-:R-:W-:Y:S01]  /*4b20*/  @!P0 MOV R4, R8 ;  /* 0x0000000800048202 */ /* 0x010fe20000000f00 */
[----:B------:R-:W-:Y:S01]  /*4b30*/  @!P0 HADD2.F32 R3, -RZ, R26.H0_H0 ;  /* 0x2000001aff038230 */ /* 0x000fe20000004100 */
[----:B------:R-:W-:Y:S01]  /*4b40*/  @!P0 MOV R5, R9 ;  /* 0x0000000900058202 */ /* 0x000fe20000000f00 */
[----:B------:R-:W-:Y:S01]  /*4b50*/  @!P0 HADD2.F32 R14, -RZ, R48.H0_H0 ;  /* 0x20000030ff0e8230 */ /* 0x000fe20000004100 */
        /* <DEDUP_REMOVED lines=15> */
[----:B------:R-:W-:Y:S01]  /*4c50*/  @!P0 HADD2.F32 R22, -RZ, R48.H1_H1 ;  /* 0x30000030ff168230 */ /* 0x000fe20000004100 */
[-C--:B------:R-:W-:Y:S01]  /*4c60*/  @!P0 FMUL.FTZ R17, R15, R6.reuse ;  /* 0x000000060f118220 */ /* 0x080fe20000410000 */
[----:B------:R-:W-:Y:S01]  /*4c70*/  @!P0 SHF.R.U32.HI R30, RZ, 0x10, R41 ;  /* 0x00000010ff1e8819 */ /* 0x000fe20000011629 */
        /* <DEDUP_REMOVED lines=27> */
.L_x_1570:
[----:B------:R-:W-:Y:S05]  /*4e30*/  BSYNC B0 ;  /* 0x0000000000007941 */ /* 0x000fea0003800000 */
.L_x_1569:
[----:B------:R-:W-:Y:S01]  /*4e40*/  ISETP.GE.AND P0, PT, R250, c[0x0][0x1d4], PT ;  /* 0x00007500fa007a0c */ /* 0x000fe20003f06270 */
[----:B------:R-:W-:Y:S01]  /*4e50*/  @!UPT UIADD3 URZ, URZ, URZ, URZ ;  /* 0x0000003f3f3ff290 */ /* 0x000fe2000fffe03f */
[----:B------:R-:W-:Y:S11]  /*4e60*/  BSSY B0, `(.L_x_1571) ;  /* 0x0000039000007945 */ /* 0x000ff60003800000 */
[----:B------:R-:W-:-:S05]  /*4e70*/  @P0 BRA `(.L_x_1572) ;  /* 0x0000037000000947 */ /* 0x000fca0003800000 */
[C---:B----4-:R-:W-:Y:S01]  /*4e80*/  LEA R30, P0, R250.reuse, R52, 0x1 ;  /* 0x00000034fa1e7211 */ /* 0x050fe200078008ff */
[----:B------:R-:W4:Y:S04]  /*4e90*/  LDL R3, [R1+0x58] ;  /* 0x0000580001037983 */ /* 0x000f280000100800 */
[----:B-1----:R-:W1:Y:S01]  /*4ea0*/  LDS.128 R8, [R247+0x3000] ;  /* 0x00300000f7087984 */ /* 0x002e620000000c00 */
[----:B---34-:R-:W-:Y:S02]  /*4eb0*/  LEA.HI.X R31, R250, R53, R3, 0x1, P0 ;  /* 0x00000035fa1f7211 */ /* 0x018fe400000f0c03 */
        /* <DEDUP_REMOVED lines=16> */
[-C--:B--2---:R-:W-:Y:S01]  /*4fc0*/  @!P0 FFMA.FTZ R32, R4, R13.reuse, -R17 ;  /* 0x0000000d04208223 */ /* 0x084fe20000010811 */
        /* <DEDUP_REMOVED lines=34> */
.L_x_1572:
[----:B------:R-:W-:Y:S05]  /*51f0*/  BSYNC B0 ;  /* 0x0000000000007941 */ /* 0x000fea0003800000 */
.L_x_1571:
        /* <DEDUP_REMOVED lines=59> */
.L_x_1574:
[----:B------:R-:W-:Y:S05]  /*55b0*/  BSYNC B0 ;  /* 0x0000000000007941 */ /* 0x000fea0003800000 */
.L_x_1573:
[----:B------:R-:W-:Y:S11]  /*55c0*/  ISETP.GE.AND P0, PT, R248, c[0x0][0x1d4], PT ;  /* 0x00007500f8007a0c */ /* 0x000ff60003f06270 */
[----:B------:R-:W-:Y:S02]  /*55d0*/  @!UPT UIADD3 URZ, URZ, URZ, URZ ;  /* 0x0000003f3f3ff290 */ /* 0x000fe4000fffe03f */
[----:B------:R-:W-:-:S05]  /*55e0*/  @P0 BRA `(.L_x_1564) ;  /* 0x000022d000000947 */ /* 0x000fca0003800000 */
[C---:B-1--4-:R-:W-:Y:S01]  /*55f0*/  LEA R22, P0, R248.reuse, R52, 0x1 ;  /* 0x00000034f8167211 */ /* 0x052fe200078008ff */
[----:B------:R-:W4:Y:S04]  /*5600*/  LDL R3, [R1+0x50] ;  /* 0x0000500001037983 */ /* 0x000f280000100800 */
[----:B------:R-:W1:Y:S01]  /*5610*/  LDS.128 R8, [R247+0x3c00] ;  /* 0x003c0000f7087984 */ /* 0x000e620000000c00 */
        /* <DEDUP_REMOVED lines=53> */
.L_x_1561:
        /* <DEDUP_REMOVED lines=47> */
.L_x_1576:
[----:B------:R-:W-:Y:S05]  /*5c60*/  BSYNC B0 ;  /* 0x0000000000007941 */ /* 0x000fea0003800000 */
.L_x_1575:
        /* <DEDUP_REMOVED lines=159> */
.L_x_1578:
[----:B------:R-:W-:Y:S05]  /*6660*/  BSYNC B0 ;  /* 0x0000000000007941 */ /* 0x000fea0003800000 */
.L_x_1577:
        /* <DEDUP_REMOVED lines=122> */
.L_x_1580:
[----:B------:R-:W-:Y:S05]  /*6e10*/  BSYNC B0 ;  /* 0x0000000000007941 */ /* 0x000fea0003800000 */
.L_x_1579:
        /* <DEDUP_REMOVED lines=125> */
.L_x_1560:
        /* <DEDUP_REMOVED lines=8> */
[----:B------:R-:W-:Y:S02]  /*7670*/  ISETP.GE.AND P0, PT, R108, c[0x0][0x1d4], PT ;  /* 0x000075006c007a0c */ /* 0x000fe40003f06270 */
[----:B------:R-:W-:Y:S01]  /*7680*/  ISETP.GE.AND P5, PT, R250, c[0x0][0x1d4], PT ;  /* 0x00007500fa007a0c */ /* 0x000fe20003fa6270 */
[----:B------:R-:W5:Y:S04]  /*7690*/  LDL R6, [R1+0x50] ;  /* 0x0000500001067983 */ /* 0x000f680000100800 */
[----:B---3--:R-:W3:Y:S04]  /*76a0*/  LDL R16, [R1+0x54] ;  /* 0x0000540001107983 */ /* 0x008ee80000100800 */
[----:B--2---:R-:W2:Y:S02]  /*76b0*/  LDL R15, [R1+0x2c] ;  /* 0x00002c00010f7983 */ /* 0x004ea40000100800 */
[CC--:B------:R-:W-:Y:S02]  /*76c0*/  @!P0 LEA R8, P4, R108.reuse, R4.reuse, 0x1 ;  /* 0x000000046c088211 */ /* 0x0c0fe400078808ff */
[----:B------:R-:W2:Y:S02]  /*76d0*/  LDL R14, [R1+0x28] ;  /* 0x00002800010e7983 */ /* 0x000ea40000100800 */
[-C--:B------:R-:W-:Y:S02]  /*76e0*/  @!P0 LEA.HI.X R9, R108, R5.reuse, R109, 0x1, P4 ;  /* 0x000000056c098211 */ /* 0x080fe400020f0c6d */
[CC--:B------:R-:W-:Y:S04]  /*76f0*/  @!P5 LEA R12, P4, R250.reuse, R4.reuse, 0x1 ;  /* 0x00000004fa0cd211 */ /* 0x0c0fe800078808ff */
[-C--:B----4-:R-:W-:Y:S02]  /*7700*/  @!P5 LEA.HI.X R13, R250, R5.reuse, R10, 0x1, P4 ;  /* 0x00000005fa0dd211 */ /* 0x090fe400020f0c0a */
[C---:B------:R-:W-:Y:S11]  /*7710*/  ISETP.GE.AND P4, PT, R249.reuse, c[0x0][0x1d4], PT ;  /* 0x00007500f9007a0c */ /* 0x040ff60003f86270 */
[----:B------:R-:W-:Y:S02]  /*7720*/  @!UPT UIADD3 URZ, URZ, URZ, URZ ;  /* 0x0000003f3f3ff290 */ /* 0x000fe4000fffe03f */
[CC--:B------:R-:W-:Y:S04]  /*7730*/  @!P4 LEA R10, P6, R249.reuse, R4.reuse, 0x1 ;  /* 0x00000004f90ac211 */ /* 0x0c0fe800078c08ff */
[-C--:B---3--:R-:W-:Y:S02]  /*7740*/  @!P4 LEA.HI.X R11, R249, R5.reuse, R16, 0x1, P6 ;  /* 0x00000005f90bc211 */ /* 0x088fe400030f0c10 */
[----:B------:R-:W3:Y:S04]  /*7750*/  @!P0 LDS.128 R16, [R246+0x2400] ;  /* 0x00240000f6108984 */ /* 0x000ee80000000c00 */
[----:B---3--:R3:W-:Y:S01]  /*7760*/  @!P0 ST.E.128 [R8.64], R16 ;  /* 0x0000001008008985 */ /* 0x0087e2000c101d08 */
[----:B------:R-:W-:Y:S11]  /*7770*/  ISETP.GE.AND P0, PT, R113, c[0x0][0x1d4], PT ;  /* 0x0000750071007a0c */ /* 0x000ff60003f06270 */
[----:B------:R-:W-:Y:S02]  /*7780*/  @!UPT UIADD3 URZ, URZ, URZ, URZ ;  /* 0x0000003f3f3ff290 */ /* 0x000fe4000fffe03f */
[----:B------:R-:W4:Y:S01]  /*7790*/  @!P0 LDS.128 R16, [R247+0x2400] ;  /* 0x00240000f7108984 */ /* 0x000f220000000c00 */
[----:B--2---:R-:W-:Y:S04]  /*77a0*/  @!P0 IMAD.SHL.U32 R3, R15, 0x8, RZ ;  /* 0x000000080f038824 */ /* 0x004fe800078e00ff */
[--C-:B---3--:R-:W-:Y:S05]  /*77b0*/  @!P0 IMAD.WIDE R8, R3, 0x2, R4.reuse ;  /* 0x0000000203088825 */ /* 0x108fea00078e0204 */
[----:B----4-:R2:W-:Y:S01]  /*77c0*/  @!P0 ST.E.128 [R8.64], R16 ;  /* 0x0000001008008985 */ /* 0x0105e2000c101d08 */
        /* <DEDUP_REMOVED lines=9> */
[----:B-----5:R-:W-:Y:S01]  /*7860*/  @!P0 LEA.HI.X R5, R248, R5, R6, 0x1, P6 ;  /* 0x00000005f8058211 */ /* 0x020fe200030f0c06 */
[----:B--2---:R-:W-:Y:S04]  /*7870*/  @!P5 ST.E.128 [R12.64], R16 ;  /* 0x000000100c00d985 */ /* 0x004fe8000c101d08 */
[----:B------:R-:W2:Y:S04]  /*7880*/  @!P4 LDS.128 R12, [R246+0x3c00] ;  /* 0x003c0000f60cc984 */ /* 0x000ea80000000c00 */
[----:B--2---:R-:W-:Y:S04]  /*7890*/  @!P4 ST.E.128 [R10.64], R12 ;  /* 0x0000000c0a00c985 */ /* 0x004fe8000c101d08 */
[----:B------:R-:W2:Y:S04]  /*78a0*/  @!P0 LDS.128 R8, [R247+0x3c00] ;  /* 0x003c0000f7088984 */ /* 0x000ea80000000c00 */
[----:B--2---:R2:W-:Y:S02]  /*78b0*/  @!P0 ST.E.128 [R4.64], R8 ;  /* 0x0000000804008985 */ /* 0x0045e4000c101d08 */
.L_x_1564:
[----:B------:R-:W-:Y:S05]  /*78c0*/  BSYNC B1 ;  /* 0x0000000000017941 */ /* 0x000fea0003800000 */
.L_x_1559:
[----:B-12--5:R-:W-:Y:S01]  /*78d0*/  IMAD.WIDE R8, R33, 0x30, R88 ;  /* 0x0000003021087825 */ /* 0x026fe200078e0258 */
[----:B------:R-:W2:Y:S01]  /*78e0*/  LDL R24, [R1+0x14] ;  /* 0x0000140001187983 */ /* 0x000ea20000100800 */
[----:B------:R-:W-:Y:S01]  /*78f0*/  P2R R14, PR, RZ, 0x2 ;  /* 0x00000002ff0e7803 */ /* 0x000fe20000000000 */
[----:B------:R-:W-:Y:S01]  /*7900*/  BSSY B0, `(.L_x_1581) ;  /* 0x0000063000007945 */ /* 0x000fe20003800000 */
[C---:B------:R-:W-:Y:S01]  /*7910*/  LOP3.LUT P1, RZ, R245.reuse, 0x4, RZ, 0xc0, !PT ;  /* 0x00000004f5ff7812 */ /* 0x040fe2000782c0ff */
[----:B------:R-:W1:Y:S01]  /*7920*/  S2R R3, SR_TID.X ;  /* 0x0000000000037919 */ /* 0x000e620000002100 */
[----:B------:R-:W-:Y:S02]  /*7930*/  LOP3.LUT P6, RZ, R245, 0x1, RZ, 0xc0, !PT ;  /* 0x00000001f5ff7812 */ /* 0x000fe400078cc0ff */
        /* <DEDUP_REMOVED lines=10> */
[----:B------:R-:W-:Y:S01]  /*79e0*/  @P4 IMAD R3, R9, c[0x0][0x258], RZ ;  /* 0x0000960009034a24 */ /* 0x000fe200078e02ff */
[----:B------:R-:W-:Y:S01]  /*79f0*/  @P4 MOV R5, R81 ;  /* 0x0000005100054202 */ /* 0x000fe20000000f00 */
[----:B---3--:R-:W-:Y:S02]  /*7a00*/  @P4 IMAD.MOV.U32 R4, RZ, RZ, R82 ;  /* 0x000000ffff044224 */ /* 0x008fe400078e0052 */
[C---:B------:R-:W-:Y:S02]  /*7a10*/  @P4 IMAD R3, R8.reuse, c[0x0][0x25c], R3 ;  /* 0x0000970008034a24 */ /* 0x040fe400078e0203 */
[----:B------:R-:W-:Y:S04]  /*7a20*/  @P4 IMAD.WIDE.U32 R4, R8, c[0x0][0x258], R4 ;  /* 0x0000960008044a25 */ /* 0x000fe800078e0004 */
[----:B------:R-:W-:Y:S01]  /*7a30*/  @P4 IMAD.IADD R3, R5, 0x1, R3 ;  /* 0x0000000105034824 */ /* 0x000fe200078e0203 */
[----:B------:R-:W-:Y:S01]  /*7a40*/  @P4 LEA R10, P5, R4, c[0x0][0x250], 0x1 ;  /* 0x00009400040a4a11 */ /* 0x000fe200078a08ff */
[----:B------:R-:W-:Y:S03]  /*7a50*/  IMAD R8, R80, c[0x0][0x218], RZ ;  /* 0x0000860050087a24 */ /* 0x000fe600078e02ff */
[----:B------:R-:W-:Y:S01]  /*7a60*/  @P4 LEA.HI.X R11, R4, c[0x0][0x254], R3, 0x1, P5 ;  /* 0x00009500040b4a11 */ /* 0x000fe200028f0c03 */
[----:B------:R-:W-:Y:S02]  /*7a70*/  IMAD R3, R79, c[0x0][0x208], RZ ;  /* 0x000082004f037a24 */ /* 0x000fe400078e02ff */
[C---:B------:R-:W-:Y:S04]  /*7a80*/  IMAD.WIDE.U32 R4, R78.reuse, c[0x0][0x208], RZ ;  /* 0x000082004e047a25 */ /* 0x040fe800078e00ff */
[----:B------:R-:W-:Y:S02]  /*7a90*/  IMAD R3, R78, c[0x0][0x20c], R3 ;  /* 0x000083004e037a24 */ /* 0x000fe400078e0203 */
[----:B------:R-:W-:Y:S02]  /*7aa0*/  IMAD R8, R77, c[0x0][0x21c], R8 ;  /* 0x000087004d087a24 */ /* 0x000fe400078e0208 */
[----:B------:R-:W-:Y:S04]  /*7ab0*/  IMAD.IADD R5, R5, 0x1, R3 ;  /* 0x0000000105057824 */ /* 0x000fe800078e0203 */
[----:B------:R-:W-:Y:S05]  /*7ac0*/  IMAD.WIDE.U32 R4, R77, c[0x0][0x218], R4 ;  /* 0x000086004d047a25 */ /* 0x000fea00078e0004 */
[----:B------:R-:W-:Y:S02]  /*7ad0*/  IADD3 R3, P5, R102, R4, RZ ;  /* 0x0000000466037210 */ /* 0x000fe40007fbe0ff */
[----:B------:R-:W-:Y:S02]  /*7ae0*/  @P0 MOV R4, R82 ;  /* 0x0000005200040202 */ /* 0x000fe40000000f00 */
[----:B------:R-:W-:Y:S01]  /*7af0*/  IADD3.X R12, R125, R5, R8, P5, !PT ;  /* 0x000000057d0c7210 */ /* 0x000fe20002ffe408 */
[----:B------:R-:W-:Y:S02]  /*7b00*/  @P0 IMAD R8, R13, c[0x0][0x258], RZ ;  /* 0x000096000d080a24 */ /* 0x000fe400078e02ff */
[----:B------:R-:W-:Y:S04]  /*7b10*/  @P0 IMAD.MOV.U32 R5, RZ, RZ, R81 ;  /* 0x000000ffff050224 */ /* 0x000fe800078e0051 */
[C---:B------:R-:W-:Y:S04]  /*7b20*/  @P0 IMAD.WIDE.U32 R4, R6.reuse, c[0x0][0x258], R4 ;  /* 0x0000960006040a25 */ /* 0x040fe800078e0004 */
[----:B------:R-:W-:Y:S01]  /*7b30*/  @P0 IMAD R6, R6, c[0x0][0x25c], R8 ;  /* 0x0000970006060a24 */ /* 0x000fe200078e0208 */
[C---:B------:R-:W-:Y:S03]  /*7b40*/  @P0 LEA R8, P5, R4.reuse, c[0x0][0x250], 0x1 ;  /* 0x0000940004080a11 */ /* 0x040fe600078a08ff */
[----:B------:R-:W-:Y:S05]  /*7b50*/  @P0 IMAD.IADD R6, R5, 0x1, R6 ;  /* 0x0000000105060824 */ /* 0x000fea00078e0206 */
[----:B------:R-:W-:Y:S02]  /*7b60*/  @P0 LEA.HI.X R9, R4, c[0x0][0x254], R6, 0x1, P5 ;  /* 0x0000950004090a11 */ /* 0x000fe400028f0c06 */
[C---:B------:R-:W-:Y:S04]  /*7b70*/  LEA R4, P5, R3.reuse, c[0x0][0x1f8], 0x1 ;  /* 0x00007e0003047a11 */ /* 0x040fe800078a08ff */
[----:B------:R-:W-:Y:S02]  /*7b80*/  LEA.HI.X R5, R3, c[0x0][0x1fc], R12, 0x1, P5 ;  /* 0x00007f0003057a11 */ /* 0x000fe400028f0c0c */
[----:B------:R-:W1:Y:S01]  /*7b90*/  SHFL.IDX PT, R4, R4, RZ, 0x1e1f ;  /* 0x001e1fff04047589 */ /* 0x000e6200000e0000 */
[C---:B------:R-:W-:Y:S03]  /*7ba0*/  LOP3.LUT P5, RZ, R245.reuse, 0x2, RZ, 0xc0, !PT ;  /* 0x00000002f5ff7812 */ /* 0x040fe600078ac0ff */
[----:B------:R-:W3:Y:S01]  /*7bb0*/  SHFL.IDX PT, R5, R5, RZ, 0x1e1f ;  /* 0x001e1fff05057589 */ /* 0x000ee200000e0000 */
[C---:B--2---:R-:W-:Y:S01]  /*7bc0*/  @P4 SHF.L.U32 R6, R24.reuse, 0x1, RZ ;  /* 0x0000000118064819 */ /* 0x044fe200000006ff */
[----:B------:R-:W-:Y:S04]  /*7bd0*/  @P0 IMAD.SHL.U32 R3, R24, 0x2, RZ ;  /* 0x0000000218030824 */ /* 0x000fe800078e00ff */
[----:B------:R-:W-:Y:S01]  /*7be0*/  @!PT LDS RZ, [RZ] ;  /* 0x00000000fffff984 */ /* 0x000fe20000000800 */
[----:B------:R2:W-:Y:S01]  /*7bf0*/  @P4 LDGSTS.E.BYPASS.LTC128B.128 [R6+0x1880], [R10.64], !P1 ;  /* 0x018800000a064fae */ /* 0x0005e2000c901d48 */
[----:B------:R-:W-:Y:S03]  /*7c00*/  ISETP.NE.AND P1, PT, R14, RZ, PT ;  /* 0x000000ff0e00720c */ /* 0x000fe60003f25270 */
[----:B------:R2:W-:Y:S04]  /*7c10*/  @P4 LDGSTS.E.BYPASS.LTC128B.128 [R6+0x2480], [R10.64+0x40], !P5 ;  /* 0x024800400a064fae */ /* 0x0005e8000e901d48 */
[----:B------:R2:W-:Y:S01]  /*7c20*/  @P4 LDGSTS.E.BYPASS.LTC128B.128 [R6+0x3080], [R10.64+0x80], !P6 ;  /* 0x030800800a064fae */ /* 0x0005e2000f101d48 */
[----:B------:R-:W-:Y:S11]  /*7c30*/  LOP3.LUT P4, RZ, R245, 0x4, RZ, 0xc0, !PT ;  /* 0x00000004f5ff7812 */ /* 0x000ff6000788c0ff */
[----:B------:R-:W-:Y:S02]  /*7c40*/  @!UPT UIADD3 URZ, URZ, URZ, URZ ;  /* 0x0000003f3f3ff290 */ /* 0x000fe4000fffe03f */
        /* <DEDUP_REMOVED lines=9> */
[----:B------:R-:W-:Y:S02]  /*7ce0*/  ISETP.GE.AND P0, PT, R108, c[0x0][0x1d4], PT ;  /* 0x000075006c007a0c */ /* 0x000fe40003f06270 */
[----:B------:R-:W-:Y:S01]  /*7cf0*/  ISETP.GE.AND P5, PT, R250, c[0x0][0x1d4], PT ;  /* 0x00007500fa007a0c */ /* 0x000fe20003fa6270 */
[----:B------:R-:W3:Y:S04]  /*7d00*/  LDL R16, [R1+0x54] ;  /* 0x0000540001107983 */ /* 0x000ee80000100800 */
[----:B------:R-:W5:Y:S04]  /*7d10*/  LDL R20, [R1+0x2c] ;  /* 0x00002c0001147983 */ /* 0x000f680000100800 */
[----:B----4-:R-:W4:Y:S02]  /*7d20*/  LDL R26, [R1+0x28] ;  /* 0x00002800011a7983 */ /* 0x010f240000100800 */
[CC--:B------:R-:W-:Y:S02]  /*7d30*/  @!P0 LEA R8, P4, R108.reuse, R4.reuse, 0x1 ;  /* 0x000000046c088211 */ /* 0x0c0fe400078808ff */
[----:B------:R-:W3:Y:S02]  /*7d40*/  LDL R15, [R1+0x50] ;  /* 0x00005000010f7983 */ /* 0x000ee40000100800 */
[-C--:B------:R-:W-:Y:S02]  /*7d50*/  @!P0 LEA.HI.X R9, R108, R5.reuse, R109, 0x1, P4 ;  /* 0x000000056c098211 */ /* 0x080fe400020f0c6d */
[CC--:B------:R-:W-:Y:S04]  /*7d60*/  @!P5 LEA R12, P4, R250.reuse, R4.reuse, 0x1 ;  /* 0x00000004fa0cd211 */ /* 0x0c0fe800078808ff */
[-C--:B--2---:R-:W-:Y:S02]  /*7d70*/  @!P5 LEA.HI.X R13, R250, R5.reuse, R17, 0x1, P4 ;  /* 0x00000005fa0dd211 */ /* 0x084fe400020f0c11 */
[C---:B------:R-:W-:Y:S11]  /*7d80*/  ISETP.GE.AND P4, PT, R249.reuse, c[0x0][0x1d4], PT ;  /* 0x00007500f9007a0c */ /* 0x040ff60003f86270 */
[----:B------:R-:W-:Y:S02]  /*7d90*/  @!UPT UIADD3 URZ, URZ, URZ, URZ ;  /* 0x0000003f3f3ff290 */ /* 0x000fe4000fffe03f */
[CC--:B------:R-:W-:Y:S04]  /*7da0*/  @!P4 LEA R10, P6, R249.reuse, R4.reuse, 0x1 ;  /* 0x00000004f90ac211 */ /* 0x0c0fe800078c08ff */
[-C--:B---3--:R-:W-:Y:S02]  /*7db0*/  @!P4 LEA.HI.X R11, R249, R5.reuse, R16, 0x1, P6 ;  /* 0x00000005f90bc211 */ /* 0x088fe400030f0c10 */
[----:B------:R-:W1:Y:S04]  /*7dc0*/  @!P0 LDS.128 R16, [R246] ;  /* 0x00000000f6108984 */ /* 0x000e680000000c00 */
[----:B-1----:R1:W-:Y:S01]  /*7dd0*/  @!P0 ST.E.128 [R8.64], R16 ;  /* 0x0000001008008985 */ /* 0x0023e2000c101d08 */
[----:B------:R-:W-:Y:S11]  /*7de0*/  ISETP.GE.AND P0, PT, R113, c[0x0][0x1d4], PT ;  /* 0x0000750071007a0c */ /* 0x000ff60003f06270 */
[----:B------:R-:W-:Y:S02]  /*7df0*/  @!UPT UIADD3 URZ, URZ, URZ, URZ ;  /* 0x0000003f3f3ff290 */ /* 0x000fe4000fffe03f */
[----:B------:R-:W2:Y:S01]  /*7e00*/  @!P0 LDS.128 R16, [R247] ;  /* 0x00000000f7108984 */ /* 0x000ea20000000c00 */
[----:B-----5:R-:W-:Y:S04]  /*7e10*/  @!P0 IMAD.SHL.U32 R3, R20, 0x8, RZ ;  /* 0x0000000814038824 */ /* 0x020fe800078e00ff */
[--C-:B-1----:R-:W-:Y:S05]  /*7e20*/  @!P0 IMAD.WIDE R8, R3, 0x2, R4.reuse ;  /* 0x0000000203088825 */ /* 0x102fea00078e0204 */
[----:B--2---:R1:W-:Y:S01]  /*7e30*/  @!P0 ST.E.128 [R8.64], R16 ;  /* 0x0000001008008985 */ /* 0x0043e2000c101d08 */
[----:B------:R-:W-:Y:S11]  /*7e40*/  ISETP.GE.AND P0, PT, R112, c[0x0][0x1d4], PT ;  /* 0x0000750070007a0c */ /* 0x000ff60003f06270 */
[----:B------:R-:W-:Y:S02]  /*7e50*/  @!UPT UIADD3 URZ, URZ, URZ, URZ ;  /* 0x0000003f3f3ff290 */ /* 0x000fe4000fffe03f */
[----:B------:R-:W2:Y:S01]  /*7e60*/  @!P0 LDS.128 R20, [R246+0xc00] ;  /* 0x000c0000f6148984 */ /* 0x000ea20000000c00 */
[----:B----4-:R-:W-:Y:S04]  /*7e70*/  @!P0 IMAD.SHL.U32 R3, R26, 0x8, RZ ;  /* 0x000000081a038824 */ /* 0x010fe800078e00ff */
        /* <DEDUP_REMOVED lines=11> */
.L_x_1582:
[----:B-123--:R-:W-:Y:S05]  /*7f30*/  BSYNC B0 ;  /* 0x0000000000007941 */ /* 0x00efea0003800000 */
.L_x_1581:
        /* <DEDUP_REMOVED lines=43> */
.L_x_1584:
[----:B------:R-:W-:Y:S05]  /*81f0*/  BSYNC B0 ;  /* 0x0000000000007941 */ /* 0x000fea0003800000 */
.L_x_1583:
[----:B------:R-:W0:Y:S01]  /*8200*/  LDGDEPBAR ;  /* 0x00000000000079af */ /* 0x000e220000000000 */
[----:B------:R-:W-:Y:S01]  /*8210*/  IADD3 R33, R33, -0x1, RZ ;  /* 0xffffffff21217810 */ /* 0x000fe20007ffe0ff */
[----:B------:R-:W-:-:S05]  /*8220*/  @P5 BRA `(.L_x_1585) ;  /* 0xffffb7b000005947 */ /* 0x000fca000383ffff */
[----:B------:R-:W-:Y:S01]  /*8230*/  WARPSYNC 0xffffffff ;  /* 0xffffffff00007948 */ /* 0x000fe20003800000 */
[----:B------:R-:W-:Y:S06]  /*8240*/  BAR.SYNC.DEFER_BLOCKING 0x0 ;  /* 0x0000000000007b1d */ /* 0x000fec0000010000 */
.L_x_1558:
[----:B------:R-:W2:Y:S01]  /*8250*/  LDL R11, [R1+0x60] ;  /* 0x00006000010b7983 */ /* 0x000ea20000100800 */
[----:B------:R-:W-:-:S05]  /*8260*/  IMAD.MOV.U32 R0, RZ, RZ, c[0x0][0x2c4] ;  /* 0x0000b100ff007624 */ /* 0x000fca00078e00ff */
[----:B------:R-:W-:Y:S01]  /*8270*/  ISETP.NE.AND P3, PT, R0, 0x1, PT ;  /* 0x000000010000780c */ /* 0x000fe20003f65270 */
[----:B------:R-:W-:Y:S01]  /*8280*/  BSSY B0, `(.L_x_1586) ;  /* 0x0000028000007945 */ /* 0x000fe20003800000 */
[----:B--2---:R-:W-:-:S11]  /*8290*/  IADD3 R0, R11, 0x7f, RZ ;  /* 0x0000007f0b007810 */ /* 0x004fd60007ffe0ff */
[----:B------:R-:W-:-:S05]  /*82a0*/  @P3 IMAD.HI.U32 R2, R0, c[0x0][0x2c8], RZ ;  /* 0x0000b20000023a27 */ /* 0x000fca00078e00ff */
[----:B------:R-:W-:-:S05]  /*82b0*/  @P3 SHF.R.U32.HI R0, RZ, c[0x0][0x2cc], R2 ;  /* 0x0000b300ff003a19 */ /* 0x000fca0000011602 */
[----:B------:R-:W-:-:S04]  /*82c0*/  IMAD.IADD R0, R138, 0x1, R0 ;  /* 0x000000018a007824 */ /* 0x000fc800078e0200 */
[----:B------:R-:W-:-:S05]  /*82d0*/  IMAD.HI R0, R0, 0x2aaaaaab, RZ ;  /* 0x2aaaaaab00007827 */ /* 0x000fca00078e02ff */
[----:B------:R-:W-:-:S04]  /*82e0*/  SHF.R.U32.HI R2, RZ, 0x1f, R0 ;  /* 0x0000001fff027819 */ /* 0x000fc80000011600 */
[----:B------:R-:W-:-:S04]  /*82f0*/  LEA.HI.SX32 R0, R0, R2, 0x1d ;  /* 0x0000000200007211 */ /* 0x000fc800078feaff */
[----:B------:R-:W-:-:S04]  /*8300*/  IMNMX R6, R137, R0, PT ;  /* 0x0000000089067217 */ /* 0x000fc80003800200 */
[----:B------:R-:W-:Y:S01]  /*8310*/  ISETP.GE.AND P0, PT, R6, 0x1, PT ;  /* 0x000000010600780c */ /* 0x000fe20003f06270 */
[----:B------:R-:W-:-:S12]  /*8320*/  IMAD.MOV.U32 R0, RZ, RZ, RZ ;  /* 0x000000ffff007224 */ /* 0x000fd800078e00ff */
[----:B------:R-:W-:Y:S05]  /*8330*/  @!P0 BRA `(.L_x_1587) ;  /* 0x000001c000008947 */ /* 0x000fea0003800000 */
[----:B------:R-:W-:Y:S01]  /*8340*/  IABS R2, R128 ;  /* 0x0000008000027213 */ /* 0x000fe20000000000 */
[----:B-1----:R-:W-:Y:S01]  /*8350*/  IMAD.MOV.U32 R4, RZ, RZ, RZ ;  /* 0x000000ffff047224 */ /* 0x002fe200078e00ff */
[----:B------:R-:W-:Y:S02]  /*8360*/  IADD3 R8, R128, -0x1, R6 ;  /* 0xffffffff80087810 */ /* 0x000fe40007ffe006 */
[----:B------:R-:W1:Y:S02]  /*8370*/  I2F.RP R0, R2 ;  /* 0x0000000200007306 */ /* 0x000e640000209400 */
[----:B------:R-:W-:-:S06]  /*8380*/  IABS R10, R8 ;  /* 0x00000008000a7213 */ /* 0x000fcc0000000000 */
[----:B-1----:R-:W1:Y:S02]  /*8390*/  MUFU.RCP R0, R0 ;  /* 0x0000000000007308 */ /* 0x002e640000001000 */
        /* <DEDUP_REMOVED lines=22> */
.L_x_1587:
[----:B------:R-:W-:Y:S05]  /*8500*/  BSYNC B0 ;  /* 0x0000000000007941 */ /* 0x000fea0003800000 */
.L_x_1586:
[----:B------:R-:W2:Y:S01]  /*8510*/  LDL R2, [R1+0xd8] ;  /* 0x0000d80001027983 */ /* 0x000ea20000100800 */
        /* <DEDUP_REMOVED lines=50> */
[----:B-12---:R-:W-:-:S04]  /*8840*/  IMAD R3, R2, R0, RZ ;  /* 0x0000000002037224 */ /* 0x006fc800078e02ff */
[--C-:B------:R-:W-:Y:S01]  /*8850*/  IMAD.IADD R2, R3, 0x1, R0.reuse ;  /* 0x0000000103027824 */ /* 0x100fe200078e0200 */
[----:B------:R1:W-:Y:S01]  /*8860*/  STL [R1+0xc], R3 ;  /* 0x00000c0301007387 */ /* 0x0003e20000100800 */
[----:B------:R-:W-:-:S03]  /*8870*/  PRMT R0, RZ, 0x7610, R0 ;  /* 0x00007610ff007816 */ /* 0x000fc60000000000 */
[----:B------:R-:W-:-:S04]  /*8880*/  IMNMX R220, R6, R2, PT ;  /* 0x0000000206dc7217 */ /* 0x000fc80003800200 */
[----:B------:R-:W-:-:S13]  /*8890*/  ISETP.GT.AND P0, PT, R220, R3, PT ;  /* 0x00000003dc00720c */ /* 0x000fda0003f04270 */
[----:B------:R-:W-:Y:S05]  /*88a0*/  @!P0 BRA `(.L_x_1588) ;  /* 0x0001213000008947 */ /* 0x000fea0003800000 */
[----:B-1----:R-:W2:Y:S04]  /*88b0*/  LDL R3, [R1+0x8c] ;  /* 0x00008c0001037983 */ /* 0x002ea80000100800 */
[----:B------:R-:W3:Y:S04]  /*88c0*/  LDL R8, [R1+0x90] ;  /* 0x0000900001087983 */ /* 0x000ee80000100800 */
[----:B------:R-:W4:Y:S04]  /*88d0*/  LDL R4, [R1+0x78] ;  /* 0x0000780001047983 */ /* 0x000f280000100800 */
[----:B------:R-:W4:Y:S04]  /*88e0*/  LDL R5, [R1+0xd4] ;  /* 0x0000d40001057983 */ /* 0x000f280000100800 */
[----:B------:R-:W4:Y:S01]  /*88f0*/  LDL R9, [R1+0x94] ;  /* 0x0000940001097983 */ /* 0x000f220000100800 */
[----:B------:R-:W-:-:S03]  /*8900*/  ISETP.NE.U32.AND P0, PT, RZ, c[0x0][0x340], PT ;  /* 0x0000d000ff007a0c */ /* 0x000fc60003f05070 */
[----:B------:R-:W4:Y:S01]  /*8910*/  LDL.64 R16, [R1] ;  /* 0x0000000001107983 */ /* 0x000f220000100a00 */
[----:B------:R-:W-:-:S03]  /*8920*/  ISETP.NE.AND.EX P1, PT, RZ, c[0x0][0x344], PT, P0 ;  /* 0x0000d100ff007a0c */ /* 0x000fc60003f25300 */
[----:B------:R-:W4:Y:S01]  /*8930*/  LDL R14, [R1+0x8] ;  /* 0x00000800010e7983 */ /* 0x000f220000100800 */
[----:B------:R-:W-:-:S05]  /*8940*/  SHF.R.S32.HI R0, RZ, 0x1f, R136 ;  /* 0x0000001fff007819 */ /* 0x000fca0000011488 */
[----:B------:R-:W-:-:S04]  /*8950*/  IMAD R0, R0, c[0x0][0x178], RZ ;  /* 0x00005e0000007a24 */ /* 0x000fc800078e02ff */
[----:B------:R-:W-:Y:S01]  /*8960*/  IMAD R0, R136, c[0x0][0x17c], R0 ;  /* 0x00005f0088007a24 */ /* 0x000fe200078e0200 */
[----:B--2---:R-:W-:-:S04]  /*8970*/  @P1 IADD3 R2, P0, R3, c[0x0][0x340], RZ ;  /* 0x0000d00003021a10 */ /* 0x004fc80007f1e0ff */
[----:B---3--:R-:W-:-:S05]  /*8980*/  @P1 IADD3.X R3, R8, c[0x0][0x344], RZ, P0, !PT ;  /* 0x0000d10008031a10 */ /* 0x008fca00007fe4ff */
[----:B------:R1:W5:Y:S01]  /*8990*/  @P1 LDG.E R13, [R2.64] ;  /* 0x00000008020d1981 */ /* 0x000362000c1e1900 */
[----:B------:R-:W-:Y:S02]  /*89a0*/  ISETP.NE.U32.AND P0, PT, RZ, c[0x0][0x348], PT ;  /* 0x0000d200ff007a0c */ /* 0x000fe40003f05070 */
[----:B----4-:R-:W-:Y:S01]  /*89b0*/  LOP3.LUT R95, R4, 0xffff, RZ, 0xc0, !PT ;  /* 0x0000ffff045f7812 */ /* 0x010fe200078ec0ff */
[----:B------:R-:W-:Y:S01]  /*89c0*/  IMAD.IADD R4, R251, 0x1, R11 ;  /* 0x00000001fb047824 */ /* 0x000fe200078e020b */
[----:B------:R-:W-:Y:S01]  /*89d0*/  ISETP.NE.AND.EX P0, PT, RZ, c[0x0][0x34c], PT, P0 ;  /* 0x0000d300ff007a0c */ /* 0x000fe20003f05300 */
[----:B------:R-:W2:Y:S02]  /*89e0*/  S2R R15, SR_TID.X ;  /* 0x00000000000f7919 */ /* 0x000ea40000002100 */
[----:B------:R-:W-:Y:S01]  /*89f0*/  @P3 IMAD.HI.U32 R8, R4, c[0x0][0x2c8], RZ ;  /* 0x0000b20004083a27 */ /* 0x000fe200078e00ff */
[----:B------:R-:W-:Y:S02]  /*8a00*/  SEL R6, R5, RZ, !P0 ;  /* 0x000000ff05067207 */ /* 0x000fe40004000000 */
[----:B------:R-:W-:Y:S01]  /*8a10*/  SEL R5, R9, RZ, !P0 ;  /* 0x000000ff09057207 */ /* 0x000fe20004000000 */
[----:B-1----:R-:W-:-:S04]  /*8a20*/  IMAD.WIDE.U32 R2, R136, c[0x0][0x178], RZ ;  /* 0x00005e0088027a25 */ /* 0x002fc800078e00ff */
[----:B------:R-:W-:-:S04]  /*8a30*/  IMAD.IADD R3, R3, 0x1, R0 ;  /* 0x0000000103037824 */ /* 0x000fc800078e0200 */
        /* <DEDUP_REMOVED lines=33> */
.L_x_1758:
[----:B------:R-:W-:Y:S05]  /*8c50*/  BRA.DIV ~URZ, `(.L_x_1590) ;  /* 0x00016e927f007947 */ /* 0x000fea000b800000 */
[----:B------:R3:W4:Y:S02]  /*8c60*/  SHFL.IDX PT, R0, R12, RZ, 0x1c1f ;  /* 0x001c1fff0c007589 */ /* 0x00072400000e0000 */
.L_x_1759:
[----:B---3--:R-:W3:Y:S01]  /*8c70*/  LDL R2, [R1+0x64] ;  /* 0x0000640001027983 */ /* 0x008ee20000100800 */
[----:B------:R-:W-:Y:S01]  /*8c80*/  BSSY B0, `(.L_x_1591) ;  /* 0x0000016000007945 */ /* 0x000fe20003800000 */
[----:B---3--:R-:W-:-:S05]  /*8c90*/  IMAD R38, R2, c[0x0][0x2c4], RZ ;  /* 0x0000b10002267a24 */ /* 0x008fca00078e02ff */
[----:B------:R-:W-:-:S13]  /*8ca0*/  ISETP.GE.AND P0, PT, R5, R38, PT ;  /* 0x000000260500720c */ /* 0x000fda0003f06270 */
[----:B------:R-:W-:Y:S05]  /*8cb0*/  @P0 BRA `(.L_x_1592) ;  /* 0x0000012000000947 */ /* 0x000fea0003800000 */
[----:B------:R-:W3:Y:S04]  /*8cc0*/  LDL.64 R18, [R1] ;  /* 0x0000000001127983 */ /* 0x000ee80000100a00 */
[----:B----4-:R-:W4:Y:S04]  /*8cd0*/  LDL R15, [R1+0x8] ;  /* 0x00000800010f7983 */ /* 0x010f280000100800 */
[----:B--2---:R-:W2:Y:S04]  /*8ce0*/  LDL R14, [R1+0x14] ;  /* 0x00001400010e7983 */ /* 0x004ea80000100800 */
[----:B------:R-:W2:Y:S04]  /*8cf0*/  LDL R17, [R1+0x88] ;  /* 0x0000880001117983 */ /* 0x000ea80000100800 */
[----:B------:R-:W2:Y:S01]  /*8d00*/  LDL R16, [R1+0x84] ;  /* 0x0000840001107983 */ /* 0x000ea20000100800 */
[----:B------:R-:W-:-:S02]  /*8d10*/  LEA R8, P1, R252, R0, 0x1 ;  /* 0x00000000fc087211 */ /* 0x000fc400078208ff */
[CC--:B---3--:R-:W-:Y:S02]  /*8d20*/  LEA R10, P2, R18.reuse, R0.reuse, 0x1 ;  /* 0x00000000120a7211 */ /* 0x0c8fe400078408ff */
[----:B----4-:R-:W-:Y:S02]  /*8d30*/  LEA R2, P0, R15, R0, 0x1 ;  /* 0x000000000f027211 */ /* 0x010fe400078008ff */
[-C--:B------:R-:W-:Y:S01]  /*8d40*/  LEA.HI.X R11, R18, R4.reuse, R19, 0x1, P2 ;  /* 0x00000004120b7211 */ /* 0x080fe200010f0c13 */
        /* <DEDUP_REMOVED lines=9> */
.L_x_1592:
[----:B------:R-:W-:Y:S05]  /*8de0*/  BSYNC B0 ;  /* 0x0000000000007941 */ /* 0x000fea0003800000 */
.L_x_1591:
[----:B------:R-:W-:Y:S05]  /*8df0*/  BRA.DIV ~URZ, `(.L_x_1593) ;  /* 0x00016d527f007947 */ /* 0x000fea000b800000 */
[----:B--2---:R2:W3:Y:S04]  /*8e00*/  SHFL.IDX PT, R4, R6, 0x1, 0x1c1f ;  /* 0x003c1f0006047f89 */ /* 0x0044e800000e0000 */
[----:B----4-:R2:W4:Y:S02]  /*8e10*/  SHFL.IDX PT, R0, R12, 0x1, 0x1c1f ;  /* 0x003c1f000c007f89 */ /* 0x01052400000e0000 */
.L_x_1760:
[----:B------:R-:W-:Y:S01]  /*8e20*/  IADD3 R2, R5, 0x20, RZ ;  /* 0x0000002005027810 */ /* 0x000fe20007ffe0ff */
[----:B------:R-:W-:Y:S03]  /*8e30*/  BSSY B0, `(.L_x_1594) ;  /* 0x0000015000007945 */ /* 0x000fe60003800000 */
[----:B------:R-:W-:-:S13]  /*8e40*/  ISETP.GE.AND P0, PT, R2, R38, PT ;  /* 0x000000260200720c */ /* 0x000fda0003f06270 */
[----:B------:R-:W-:Y:S05]  /*8e50*/  @P0 BRA `(.L_x_1595) ;  /* 0x0000012000000947 */ /* 0x000fea0003800000 */
[----:B--2---:R-:W2:Y:S04]  /*8e60*/  LDL.64 R18, [R1] ;  /* 0x0000000001127983 */ /* 0x004ea80000100a00 */
[----:B----4-:R-:W4:Y:S04]  /*8e70*/  LDL R15, [R1+0x8] ;  /* 0x00000800010f7983 */ /* 0x010f280000100800 */
[----:B---3--:R-:W3:Y:S04]  /*8e80*/  LDL R14, [R1+0x14] ;  /* 0x00001400010e7983 */ /* 0x008ee80000100800 */
[----:B------:R-:W3:Y:S04]  /*8e90*/  LDL R17, [R1+0x88] ;  /* 0x0000880001117983 */ /* 0x000ee80000100800 */
[----:B------:R-:W3:Y:S01]  /*8ea0*/  LDL R16, [R1+0x84] ;  /* 0x0000840001107983 */ /* 0x000ee20000100800 */
[----:B------:R-:W-:-:S02]  /*8eb0*/  LEA R8, P1, R252, R0, 0x1 ;  /* 0x00000000fc087211 */ /* 0x000fc400078208ff */
[CC--:B--2---:R-:W-:Y:S02]  /*8ec0*/  LEA R10, P2, R18.reuse, R0.reuse, 0x1 ;  /* 0x00000000120a7211 */ /* 0x0c4fe400078408ff */
[----:B----4-:R-:W-:Y:S02]  /*8ed0*/  LEA R2, P0, R15, R0, 0x1 ;  /* 0x000000000f027211 */ /* 0x010fe400078008ff */
[-C--:B------:R-:W-:Y:S01]  /*8ee0*/  LEA.HI.X R11, R18, R4.reuse, R19, 0x1, P2 ;  /* 0x00000004120b7211 */ /* 0x080fe200010f0c13 */
[----:B---3--:R-:W-:Y:S01]  /*8ef0*/  IMAD.SHL.U32 R0, R14, 0x2, RZ ;  /* 0x000000020e007824 */ /* 0x008fe200078e00ff */
        /* <DEDUP_REMOVED lines=8> */
.L_x_1595:
[----:B------:R-:W-:Y:S05]  /*8f80*/  BSYNC B0 ;  /* 0x0000000000007941 */ /* 0x000fea0003800000 */
.L_x_1594:
[----:B------:R-:W-:Y:S05]  /*8f90*/  BRA.DIV ~URZ, `(.L_x_1596) ;  /* 0x00016c727f007947 */ /* 0x000fea000b800000 */
[----:B---3--:R3:W1:Y:S02]  /*8fa0*/  SHFL.IDX PT, R4, R6, 0x2, 0x1c1f ;  /* 0x005c1f0006047f89 */ /* 0x00866400000e0000 */
.L_x_1761:
[----:B------:R-:W-:Y:S05]  /*8fb0*/  BRA.DIV ~URZ, `(.L_x_1597) ;  /* 0x00016cc27f007947 */ /* 0x000fea000b800000 */
[----:B--2-4-:R2:W4:Y:S02]  /*8fc0*/  SHFL.IDX PT, R0, R12, 0x2, 0x1c1f ;  /* 0x005c1f000c007f89 */ /* 0x01452400000e0000 */
.L_x_1762:
        /* <DEDUP_REMOVED lines=10> */
[CC--:B--2---:R-:W-:Y:S02]  /*9070*/  LEA R10, P2, R18.reuse, R0.reuse, 0x1 ;  /* 0x00000000120a7211 */ /* 0x0c4fe400078408ff */
[----:B---3--:R-:W-:Y:S02]  /*9080*/  LEA R2, P0, R15, R0, 0x1 ;  /* 0x000000000f027211 */ /* 0x008fe400078008ff */
[-C--:B-1----:R-:W-:Y:S01]  /*9090*/  LEA.HI.X R11, R18, R4.reuse, R19, 0x1, P2 ;  /* 0x00000004120b7211 */ /* 0x082fe200010f0c13 */
        /* <DEDUP_REMOVED lines=9> */
.L_x_1599:
[----:B------:R-:W-:Y:S05]  /*9130*/  BSYNC B0 ;  /* 0x0000000000007941 */ /* 0x000fea0003800000 */
.L_x_1598:
[----:B------:R-:W-:Y:S05]  /*9140*/  BRA.DIV ~URZ, `(.L_x_1600) ;  /* 0x00016b927f007947 */ /* 0x000fea000b800000 */
[----:B-1----:R1:W2:Y:S04]  /*9150*/  SHFL.IDX PT, R4, R6, 0x3, 0x1c1f ;  /* 0x007c1f0006047f89 */ /* 0x0022a800000e0000 */
[----:B----4-:R1:W4:Y:S02]  /*9160*/  SHFL.IDX PT, R0, R12, 0x3, 0x1c1f ;  /* 0x007c1f000c007f89 */ /* 0x01032400000e0000 */
.L_x_1763:
[----:B---3--:R-:W3:Y:S04]  /*9170*/  LDL.64 R120, [R1] ;  /* 0x0000000001787983 */ /* 0x008ee80000100a00 */
[----:B----4-:R-:W4:Y:S04]  /*9180*/  LDL R110, [R1+0x8] ;  /* 0x00000800016e7983 */ /* 0x010f280000100800 */
[----:B--2---:R-:W2:Y:S04]  /*9190*/  LDL R118, [R1+0x14] ;  /* 0x0000140001767983 */ /* 0x004ea80000100800 */
[----:B------:R-:W2:Y:S04]  /*91a0*/  LDL R116, [R1+0x88] ;  /* 0x0000880001747983 */ /* 0x000ea80000100800 */
[----:B------:R-:W2:Y:S01]  /*91b0*/  LDL R111, [R1+0x84] ;  /* 0x00008400016f7983 */ /* 0x000ea20000100800 */
[----:B------:R-:W-:-:S04]  /*91c0*/  IADD3 R2, R5, 0x60, RZ ;  /* 0x0000006005027810 */ /* 0x000fc80007ffe0ff */
[----:B------:R-:W-:-:S13]  /*91d0*/  ISETP.GE.AND P0, PT, R2, R38, PT ;  /* 0x000000260200720c */ /* 0x000fda0003f06270 */
[----:B------:R-:W-:Y:S01]  /*91e0*/  @!P0 LEA R8, P2, R252, R0, 0x1 ;  /* 0x00000000fc088211 */ /* 0x000fe200078408ff */
[----:B-----5:R-:W-:-:S05]  /*91f0*/  IMAD.WIDE.U32 R14, R13, c[0x0][0x2b0], RZ ;  /* 0x0000ac000d0e7a25 */ /* 0x020fca00078e00ff */
[----:B------:R1:W-:Y:S01]  /*9200*/  STL.64 [R1+0x40], R14 ;  /* 0x0000400e01007387 */ /* 0x0003e20000100a00 */
[----:B---3--:R-:W-:-:S04]  /*9210*/  @!P0 LEA R10, P1, R120, R0, 0x1 ;  /* 0x00000000780a8211 */ /* 0x008fc800078208ff */
[----:B------:R-:W-:Y:S02]  /*9220*/  @!P0 LEA.HI.X R11, R120, R4, R121, 0x1, P1 ;  /* 0x00000004780b8211 */ /* 0x000fe400008f0c79 */
[----:B----4-:R-:W-:Y:S01]  /*9230*/  @!P0 LEA R2, P1, R110, R0, 0x1 ;  /* 0x000000006e028211 */ /* 0x010fe200078208ff */
[----:B--2---:R-:W-:Y:S01]  /*9240*/  @!P0 IMAD.SHL.U32 R0, R118, 0x2, RZ ;  /* 0x0000000276008824 */ /* 0x004fe200078e00ff */
[----:B------:R-:W-:-:S04]  /*9250*/  @!P0 LEA.HI.X R9, R252, R4, R116, 0x1, P2 ;  /* 0x00000004fc098211 */ /* 0x000fc800010f0c74 */
[----:B------:R-:W-:Y:S01]  /*9260*/  @!PT LDS RZ, [RZ] ;  /* 0x00000000fffff984 */ /* 0x000fe20000000800 */
[----:B------:R-:W-:Y:S01]  /*9270*/  @!PT LDS RZ, [RZ] ;  /* 0x00000000fffff984 */ /* 0x000fe20000000800 */
[----:B------:R-:W-:Y:S01]  /*9280*/  @!PT LDS RZ, [RZ] ;  /* 0x00000000fffff984 */ /* 0x000fe20000000800 */
[----:B------:R2:W-:Y:S01]  /*9290*/  @!P0 LDGSTS.E.BYPASS.LTC128B.128 [R0+0x7880], [R10.64], !P5 ;  /* 0x078800000a008fae */ /* 0x0005e2000e901d48 */
[----:B------:R-:W-:-:S03]  /*92a0*/  @!P0 LEA.HI.X R3, R110, R4, R111, 0x1, P1 ;  /* 0x000000046e038211 */ /* 0x000fc600008f0c6f */
[----:B------:R2:W-:Y:S04]  /*92b0*/  @!P0 LDGSTS.E.BYPASS.LTC128B.128 [R0+0x9880], [R8.64], !P4 ;  /* 0x0988000008008fae */ /* 0x0005e8000e101d48 */
[----:B------:R2:W-:Y:S04]  /*92c0*/  @!P0 LDGSTS.E.BYPASS.LTC128B.128 [R0+0xb880], [R2.64], !P3 ;  /* 0x0b88000002008fae */ /* 0x0005e8000d901d48 */
[----:B------:R-:W0:Y:S01]  /*92d0*/  LDGDEPBAR ;  /* 0x00000000000079af */ /* 0x000e220000000000 */
[----:B--2---:R-:W-:-:S05]  /*92e0*/  SHF.R.S32.HI R0, RZ, 0x1f, R13 ;  /* 0x0000001fff007819 */ /* 0x004fca000001140d */
[----:B------:R-:W-:-:S04]  /*92f0*/  IMAD R0, R0, c[0x0][0x2b0], RZ ;  /* 0x0000ac0000007a24 */ /* 0x000fc800078e02ff */
[----:B------:R-:W-:-:S04]  /*9300*/  IMAD R0, R13, c[0x0][0x2b4], R0 ;  /* 0x0000ad000d007a24 */ /* 0x000fc800078e0200 */
[----:B-1----:R-:W-:-:S05]  /*9310*/  IMAD.IADD R6, R15, 0x1, R0 ;  /* 0x000000010f067824 */ /* 0x002fca00078e0200 */
        /* <DEDUP_REMOVED lines=8> */
[----:B------:R-:W-:Y:S01]  /*93a0*/  ISETP.NE.AND P6, PT, R0, 0x1, PT ;  /* 0x000000010000780c */ /* 0x000fe20003fc5270 */
[----:B------:R-:W-:-:S02]  /*93b0*/  IMAD.IADD R2, R251, 0x1, R134 ;  /* 0x00000001fb027824 */ /* 0x000fc400078e0286 */
[----:B------:R-:W-:-:S03]  /*93c0*/  IMAD.MOV.U32 R219, RZ, RZ, RZ ;  /* 0x000000ffffdb7224 */ /* 0x000fc600078e00ff */
[C---:B--2---:R-:W-:Y:S01]  /*93d0*/  ISETP.GE.AND P0, PT, R2.reuse, R12, PT ;  /* 0x0000000c0200720c */ /* 0x044fe20003f06270 */
[----:B---3--:R-:W-:-:S03]  /*93e0*/  IMAD.IADD R2, R2, 0x1, R16 ;  /* 0x0000000102027824 */ /* 0x008fc600078e0210 */
[----:B------:R-:W-:-:S03]  /*93f0*/  ISETP.GT.OR P0, PT, R251, 0x2f, P0 ;  /* 0x0000002ffb00780c */ /* 0x000fc60000704670 */
[----:B------:R-:W-:-:S04]  /*9400*/  @P6 IMAD.HI.U32 R3, R2, c[0x0][0x2bc], RZ ;  /* 0x0000af0002036a27 */ /* 0x000fc800078e00ff */
[----:B------:R-:W-:Y:S01]  /*9410*/  IMAD.MOV.U32 R0, RZ, RZ, R2 ;  /* 0x000000ffff007224 */ /* 0x000fe200078e0002 */
[----:B------:R-:W-:-:S05]  /*9420*/  @P6 SHF.R.U32.HI R0, RZ, c[0x0][0x2c0], R3 ;  /* 0x0000b000ff006a19 */ /* 0x000fca0000011603 */
        /* <DEDUP_REMOVED lines=14> */
[----:B------:R-:W-:Y:S01]  /*9510*/  IMAD R8, R95, c[0x0][0x1ec], R11 ;  /* 0x00007b005f087a24 */ /* 0x000fe200078e020b */
[----:B-1----:R-:W-:Y:S01]  /*9520*/  SHF.R.S32.HI R117, RZ, 0x1f, R6 ;  /* 0x0000001fff757819 */ /* 0x002fe20000011406 */
[----:B------:R-:W-:-:S03]  /*9530*/  IMAD R133, R135, -0x30, R12 ;  /* 0xffffffd087857824 */ /* 0x000fc600078e020c */
[----:B------:R-:W-:Y:S02]  /*9540*/  LEA.HI R117, R117, R6, RZ, 0x2 ;  /* 0x0000000675757211 */ /* 0x000fe400078f10ff */
[----:B------:R-:W-:Y:S02]  /*9550*/  IMNMX R6, R133, 0x30, PT ;  /* 0x0000003085067817 */ /* 0x000fe40003800200 */
[----:B------:R-:W-:-:S05]  /*9560*/  SHF.R.S32.HI R117, RZ, 0x2, R117 ;  /* 0x00000002ff757819 */ /* 0x000fca0000011475 */
[----:B------:R-:W-:-:S05]  /*9570*/  IMAD.IADD R6, R6, 0x1, -R117 ;  /* 0x0000000106067824 */ /* 0x000fca00078e0a75 */
[----:B------:R-:W-:Y:S01]  /*9580*/  ISETP.GE.AND P1, PT, R6, 0x1, PT ;  /* 0x000000010600780c */ /* 0x000fe20003f26270 */
[----:B------:R-:W-:Y:S04]  /*9590*/  STL.64 [R1+0x38], R10 ;  /* 0x0000380a01007387 */ /* 0x000fe80000100a00 */
[----:B------:R-:W-:Y:S08]  /*95a0*/  STL [R1+0x48], R8 ;  /* 0x0000480801007387 */ /* 0x000ff00000100800 */
[----:B------:R-:W-:-:S02]  /*95b0*/  @P1 ISETP.GE.AND P2, PT, R120, c[0x0][0x1d4], PT ;  /* 0x0000750078001a0c */ /* 0x000fc40003f46270 */
[----:B------:R-:W-:Y:S02]  /*95c0*/  @P1 ISETP.GE.AND P4, PT, R252, c[0x0][0x1d4], PT ;  /* 0x00007500fc001a0c */ /* 0x000fe40003f86270 */
        /* <DEDUP_REMOVED lines=14> */
[----:B------:R-:W-:Y:S01]  /*96b0*/  @P1 LEA R10, P3, R252, R3, 0x1 ;  /* 0x00000003fc0a1211 */ /* 0x000fe200078608ff */
[----:B----4-:R-:W-:Y:S01]  /*96c0*/  @P1 IMAD.SHL.U32 R0, R118, 0x2, RZ ;  /* 0x0000000276001824 */ /* 0x010fe200078e00ff */
[----:B------:R-:W-:-:S04]  /*96d0*/  ISETP.GE.AND P0, PT, R6, 0x21, PT ;  /* 0x000000210600780c */ /* 0x000fc80003f06270 */
[----:B------:R1:W-:Y:S01]  /*96e0*/  @P1 LDGSTS.E.BYPASS.LTC128B.128 [R0+0x3c80], [R8.64], !P2 ;  /* 0x03c8000008001fae */ /* 0x0003e2000d101d48 */
[----:B------:R-:W-:Y:S02]  /*96f0*/  @P1 ISETP.GE.AND P2, PT, R110, c[0x0][0x1d4], PT ;  /* 0x000075006e001a0c */ /* 0x000fe40003f46270 */
[----:B------:R-:W-:-:S05]  /*9700*/  @P1 LEA.HI.X R11, R252, R4, R116, 0x1, P3 ;  /* 0x00000004fc0b1211 */ /* 0x000fca00018f0c74 */
[----:B------:R3:W-:Y:S01]  /*9710*/  @P1 LDGSTS.E.BYPASS.LTC128B.128 [R0+0x4880], [R10.64], !P4 ;  /* 0x048800000a001fae */ /* 0x0007e2000e101d48 */
[----:B------:R-:W-:Y:S02]  /*9720*/  @P0 ISETP.GE.AND P4, PT, R120, c[0x0][0x1d4], PT ;  /* 0x0000750078000a0c */ /* 0x000fe40003f86270 */
[----:B-1----:R-:W-:-:S04]  /*9730*/  @P1 LEA R8, P3, R110, R3, 0x1 ;  /* 0x000000036e081211 */ /* 0x002fc800078608ff */
[----:B------:R-:W-:Y:S02]  /*9740*/  @P1 LEA.HI.X R9, R110, R4, R111, 0x1, P3 ;  /* 0x000000046e091211 */ /* 0x000fe400018f0c6f */
[----:B------:R-:W-:-:S03]  /*9750*/  @P0 ISETP.GE.AND P3, PT, R252, c[0x0][0x1d4], PT ;  /* 0x00007500fc000a0c */ /* 0x000fc60003f66270 */
[----:B------:R1:W-:Y:S01]  /*9760*/  @P1 LDGSTS.E.BYPASS.LTC128B.128 [R0+0x5480], [R8.64], !P2 ;  /* 0x0548000008001fae */ /* 0x0003e2000d101d48 */
[----:B------:R-:W-:Y:S02]  /*9770*/  @P0 ISETP.GE.AND P2, PT, R110, c[0x0][0x1d4], PT ;  /* 0x000075006e000a0c */ /* 0x000fe40003f46270 */
[----:B---3--:R-:W-:-:S04]  /*9780*/  @P0 LEA R10, P5, R120, R2, 0x1 ;  /* 0x00000002780a0211 */ /* 0x008fc800078a08ff */
[----:B-----5:R-:W-:Y:S02]  /*9790*/  @P0 LEA.HI.X R11, R120, R5, R121, 0x1, P5 ;  /* 0x00000005780b0211 */ /* 0x020fe400028f0c79 */
[----:B-1----:R-:W-:Y:S01]  /*97a0*/  @P0 LEA R8, P1, R252, R2, 0x1 ;  /* 0x00000002fc080211 */ /* 0x002fe200078208ff */
[----:B------:R-:W-:-:S03]  /*97b0*/  @P0 IMAD.SHL.U32 R0, R118, 0x2, RZ ;  /* 0x0000000276000824 */ /* 0x000fc600078e00ff */
[-C--:B------:R-:W-:Y:S02]  /*97c0*/  @P0 LEA.HI.X R9, R252, R5.reuse, R116, 0x1, P1 ;  /* 0x00000005fc090211 */ /* 0x080fe400008f0c74 */
[C---:B------:R-:W-:Y:S01]  /*97d0*/  @P0 LEA R2, P1, R110.reuse, R2, 0x1 ;  /* 0x000000026e020211 */ /* 0x040fe200078208ff */
[----:B------:R1:W-:Y:S03]  /*97e0*/  @P0 LDGSTS.E.BYPASS.LTC128B.128 [R0+0x4480], [R10.64], !P4 ;  /* 0x044800000a000fae */ /* 0x0003e6000e101d48 */
[----:B------:R-:W-:Y:S01]  /*97f0*/  @P0 LEA.HI.X R3, R110, R5, R111, 0x1, P1 ;  /* 0x000000056e030211 */ /* 0x000fe200008f0c6f */
        /* <DEDUP_REMOVED lines=8> */
.L_x_1601:
[----:B------:R-:W2:Y:S01]  /*9880*/  LDL R119, [R1+0x60] ;  /* 0x0000600001777983 */ /* 0x000ea20000100800 */
[----:B------:R-:W-:Y:S01]  /*9890*/  ULDC.U8 UR4, c[0x0][0x298] ;  /* 0x0000a60000047ab9 */ /* 0x000fe20000000000 */
[----:B-1----:R-:W-:Y:S01]  /*98a0*/  SHF.R.S32.HI R0, RZ, 0x1f, R129 ;  /* 0x0000001fff007819 */ /* 0x002fe20000011481 */
        /* <DEDUP_REMOVED lines=60> */
[----:B------:R-:W-:-:S11]  /*9c70*/  ISETP.GE.AND P2, PT, R166, c[0x0][0x27c], PT ;  /* 0x00009f00a6007a0c */ /* 0x000fd60003f46270 */
[C---:B------:R-:W-:Y:S01]  /*9c80*/  @!P0 IMAD.SHL.U32 R0, R169.reuse, 0x2, RZ ;  /* 0x00000002a9008824 */ /* 0x040fe200078e00ff */
[----:B-----5:R-:W-:Y:S01]  /*9c90*/  @!P0 SHF.L.U64.HI R6, R169, 0x1, R82 ;  /* 0x00000001a9068819 */ /* 0x020fe20000010252 */
[----:B------:R-:W-:Y:S01]  /*9ca0*/  CS2R R24, SRZ ;  /* 0x0000000000187805 */ /* 0x000fe2000001ff00 */
[----:B------:R-:W-:Y:S02]  /*9cb0*/  @!P2 IMAD.SHL.U32 R14, R166, 0x2, RZ ;  /* 0x00000002a60ea824 */ /* 0x000fe400078e00ff */
[-C--:B---3--:R-:W-:Y:S02]  /*9cc0*/  @!P0 IADD3 R8, P3, R4, R0.reuse, RZ ;  /* 0x0000000004088210 */ /* 0x088fe40007f7e0ff */
[----:B------:R-:W-:-:S03]  /*9cd0*/  @!P0 IADD3 R12, P1, R2, R0, RZ ;  /* 0x00000000020c8210 */ /* 0x000fc60007f3e0ff */
[--C-:B----4-:R-:W-:Y:S01]  /*9ce0*/  @!P0 IMAD.X R9, R5, 0x1, R6.reuse, P3 ;  /* 0x0000000105098824 */ /* 0x110fe200018e0606 */
[----:B------:R-:W-:Y:S01]  /*9cf0*/  ISETP.GE.AND P3, PT, R168, c[0x0][0x27c], PT ;  /* 0x00009f00a8007a0c */ /* 0x000fe20003f66270 */
[----:B-1----:R-:W-:Y:S01]  /*9d00*/  @!P0 IMAD.X R13, R3, 0x1, R6, P1 ;  /* 0x00000001030d8824 */ /* 0x002fe200008e0606 */
[----:B------:R-:W-:Y:S02]  /*9d10*/  ISETP.GE.AND P1, PT, R115, c[0x0][0x27c], PT ;  /* 0x00009f0073007a0c */ /* 0x000fe40003f26270 */
[----:B------:R1:W5:Y:S01]  /*9d20*/  @!P0 LD.E.64 R26, [R8.64] ;  /* 0x00000008081a8980 */ /* 0x000362000c101b00 */
[----:B------:R-:W-:Y:S02]  /*9d30*/  @!P2 SHF.L.U64.HI R0, R166, 0x1, R81 ;  /* 0x00000001a600a819 */ /* 0x000fe40000010251 */
[----:B------:R-:W-:Y:S01]  /*9d40*/  @!P2 IADD3 R10, P4, R4, R14, RZ ;  /* 0x0000000e040aa210 */ /* 0x000fe20007f9e0ff */
[----:B------:R2:W5:Y:S01]  /*9d50*/  @!P0 LD.E.64 R24, [R12.64] ;  /* 0x000000080c188980 */ /* 0x000562000c101b00 */
[----:B------:R-:W-:Y:S01]  /*9d60*/  CS2R R28, SRZ ;  /* 0x00000000001c7805 */ /* 0x000fe2000001ff00 */
[----:B------:R-:W-:-:S02]  /*9d70*/  CS2R R32, SRZ ;  /* 0x0000000000207805 */ /* 0x000fc4000001ff00 */
[----:B------:R-:W-:Y:S01]  /*9d80*/  @!P2 IMAD.X R11, R5, 0x1, R0, P4 ;  /* 0x00000001050ba824 */ /* 0x000fe200020e0600 */
[----:B------:R-:W-:-:S04]  /*9d90*/  @!P3 SHF.L.U64.HI R6, R168, 0x1, R80 ;  /* 0x00000001a806b819 */ /* 0x000fc80000010250 */
[----:B------:R3:W5:Y:S01]  /*9da0*/  @!P2 LD.E.64 R32, [R10.64] ;  /* 0x000000080a20a980 */ /* 0x000762000c101b00 */
[----:B-1----:R-:W-:-:S05]  /*9db0*/  @!P2 IADD3 R8, P0, R2, R14, RZ ;  /* 0x0000000e0208a210 */ /* 0x002fca0007f1e0ff */
[----:B------:R-:W-:Y:S02]  /*9dc0*/  @!P2 IMAD.X R9, R3, 0x1, R0, P0 ;  /* 0x000000010309a824 */ /* 0x000fe400000e0600 */
[----:B------:R-:W-:-:S03]  /*9dd0*/  @!P3 IMAD.SHL.U32 R0, R168, 0x2, RZ ;  /* 0x00000002a800b824 */ /* 0x000fc600078e00ff */
[----:B------:R1:W5:Y:S02]  /*9de0*/  @!P2 LD.E.64 R28, [R8.64] ;  /* 0x00000008081ca980 */ /* 0x000364000c101b00 */
[----:B------:R-:W-:-:S05]  /*9df0*/  @!P3 IADD3 R18, P0, R4, R0, RZ ;  /* 0x000000000412b210 */ /* 0x000fca0007f1e0ff */
[----:B------:R-:W-:Y:S01]  /*9e00*/  @!P3 IMAD.X R19, R5, 0x1, R6, P0 ;  /* 0x000000010513b824 */ /* 0x000fe200000e0606 */
[----:B------:R-:W-:Y:S01]  /*9e10*/  @!P3 IADD3 R16, P2, R2, R0, RZ ;  /* 0x000000000210b210 */ /* 0x000fe20007f5e0ff */
[C---:B-1----:R-:W-:Y:S01]  /*9e20*/  @!P1 IMAD.SHL.U32 R8, R115.reuse, 0x2, RZ ;  /* 0x0000000273089824 */ /* 0x042fe200078e00ff */
[----:B------:R-:W-:-:S04]  /*9e30*/  @!P1 SHF.L.U64.HI R9, R115, 0x1, R79 ;  /* 0x0000000173099819 */ /* 0x000fc8000001024f */
[----:B------:R-:W-:-:S05]  /*9e40*/  @!P1 IADD3 R14, P0, R4, R8, RZ ;  /* 0x00000008040e9210 */ /* 0x000fca0007f1e0ff */
[----:B------:R-:W-:Y:S01]  /*9e50*/  @!P1 IMAD.X R15, R5, 0x1, R9, P0 ;  /* 0x00000001050f9824 */ /* 0x000fe200000e0609 */
[----:B--2---:R-:W-:Y:S01]  /*9e60*/  @!P1 IADD3 R12, P0, R2, R8, RZ ;  /* 0x00000008020c9210 */ /* 0x004fe20007f1e0ff */
[----:B------:R-:W-:Y:S01]  /*9e70*/  @!P3 IMAD.X R17, R3, 0x1, R6, P2 ;  /* 0x000000010311b824 */ /* 0x000fe200010e0606 */
[----:B------:R-:W-:-:S03]  /*9e80*/  ISETP.GE.AND P2, PT, R164, c[0x0][0x27c], PT ;  /* 0x00009f00a4007a0c */ /* 0x000fc60003f46270 */
[----:B------:R-:W-:Y:S01]  /*9e90*/  @!P1 IMAD.X R13, R3, 0x1, R9, P0 ;  /* 0x00000001030d9824 */ /* 0x000fe200000e0609 */
[----:B------:R-:W-:Y:S01]  /*9ea0*/  ISETP.GE.AND P0, PT, R167, c[0x0][0x27c], PT ;  /* 0x00009f00a7007a0c */ /* 0x000fe20003f06270 */
[----:B---3--:R-:W-:Y:S01]  /*9eb0*/  CS2R R10, SRZ ;  /* 0x00000000000a7805 */ /* 0x008fe2000001ff00 */
[----:B------:R-:W-:-:S07]  /*9ec0*/  CS2R R8, SRZ ;  /* 0x0000000000087805 */ /* 0x000fce000001ff00 */
[----:B------:R-:W-:-:S04]  /*9ed0*/  @!P2 IMAD.WIDE R22, R164, 0x2, R4 ;  /* 0x00000002a416a825 */ /* 0x000fc800078e0204 */
[----:B------:R-:W-:Y:S01]  /*9ee0*/  @!P2 IMAD.WIDE R20, R164, 0x2, R2 ;  /* 0x00000002a414a825 */ /* 0x000fe200078e0202 */
[----:B------:R1:W5:Y:S03]  /*9ef0*/  @!P2 LD.E.64 R10, [R22.64] ;  /* 0x00000008160aa980 */ /* 0x000366000c101b00 */
        /* <DEDUP_REMOVED lines=10> */
[----:B------:R-:W-:Y:S01]  /*9fa0*/  CS2R R46, SRZ ;  /* 0x00000000002e7805 */ /* 0x000fe2000001ff00 */
[----:B------:R-:W-:Y:S01]  /*9fb0*/  CS2R R48, SRZ ;  /* 0x0000000000307805 */ /* 0x000fe2000001ff00 */
[----:B------:R-:W-:Y:S01]  /*9fc0*/  @!P0 IMAD.X R3, R3, 0x1, R6, P2 ;  /* 0x0000000103038824 */ /* 0x000fe200010e0606 */
[----:B------:R1:W5:Y:S04]  /*9fd0*/  @!P3 LD.E.64 R34, [R18.64] ;  /* 0x000000081222b980 */ /* 0x000368000c101b00 */
[----:B------:R1:W5:Y:S04]  /*9fe0*/  @!P3 LD.E.64 R36, [R16.64] ;  /* 0x000000081024b980 */ /* 0x000368000c101b00 */
[----:B------:R1:W5:Y:S04]  /*9ff0*/  @!P1 LD.E.64 R40, [R14.64] ;  /* 0x000000080e289980 */ /* 0x000368000c101b00 */
[----:B------:R1:W5:Y:S04]  /*a000*/  @!P1 LD.E.64 R42, [R12.64] ;  /* 0x000000080c2a9980 */ /* 0x000368000c101b00 */
[----:B------:R1:W5:Y:S04]  /*a010*/  @!P0 LD.E.64 R46, [R4.64] ;  /* 0x00000008042e8980 */ /* 0x000368000c101b00 */
[----:B------:R1:W5:Y:S02]  /*a020*/  @!P0 LD.E.64 R48, [R2.64] ;  /* 0x0000000802308980 */ /* 0x000364000c101b00 */
.L_x_1605:
[----:B--2---:R-:W-:Y:S05]  /*a030*/  BSYNC B0 ;  /* 0x0000000000007941 */ /* 0x004fea0003800000 */
.L_x_1604:
        /* <DEDUP_REMOVED lines=58> */
[----:B------:R-:W-:-:S11]  /*a3e0*/  ISETP.GE.AND P2, PT, R166, c[0x0][0x27c], PT ;  /* 0x00009f00a6007a0c */ /* 0x000fd60003f46270 */
[C---:B------:R-:W-:Y:S01]  /*a3f0*/  @!P0 IMAD.SHL.U32 R0, R169.reuse, 0x2, RZ ;  /* 0x00000002a9008824 */ /* 0x040fe200078e00ff */
[----:B------:R-:W-:Y:S01]  /*a400*/  @!P0 SHF.L.U64.HI R6, R169, 0x1, R82 ;  /* 0x00000001a9068819 */ /* 0x000fe20000010252 */
[----:B------:R-:W-:Y:S01]  /*a410*/  CS2R R50, SRZ ;  /* 0x0000000000327805 */ /* 0x000fe2000001ff00 */
[----:B------:R-:W-:Y:S02]  /*a420*/  @!P2 IMAD.SHL.U32 R18, R166, 0x2, RZ ;  /* 0x00000002a612a824 */ /* 0x000fe400078e00ff */
[-C--:B------:R-:W-:Y:S02]  /*a430*/  @!P0 IADD3 R12, P3, R4, R0.reuse, RZ ;  /* 0x00000000040c8210 */ /* 0x080fe40007f7e0ff */
[----:B------:R-:W-:-:S03]  /*a440*/  @!P0 IADD3 R16, P1, R2, R0, RZ ;  /* 0x0000000002108210 */ /* 0x000fc60007f3e0ff */
[--C-:B------:R-:W-:Y:S01]  /*a450*/  @!P0 IMAD.X R13, R5, 0x1, R6.reuse, P3 ;  /* 0x00000001050d8824 */ /* 0x100fe200018e0606 */
[----:B------:R-:W-:Y:S01]  /*a460*/  ISETP.GE.AND P3, PT, R168, c[0x0][0x27c], PT ;  /* 0x00009f00a8007a0c */ /* 0x000fe20003f66270 */
[----:B------:R-:W-:Y:S01]  /*a470*/  @!P0 IMAD.X R17, R3, 0x1, R6, P1 ;  /* 0x0000000103118824 */ /* 0x000fe200008e0606 */
[----:B------:R-:W-:Y:S02]  /*a480*/  ISETP.GE.AND P1, PT, R115, c[0x0][0x27c], PT ;  /* 0x00009f0073007a0c */ /* 0x000fe40003f26270 */
[----:B------:R1:W5:Y:S01]  /*a490*/  @!P0 LD.E.64 R52, [R12.64] ;  /* 0x000000080c348980 */ /* 0x000362000c101b00 */
[----:B------:R-:W-:Y:S02]  /*a4a0*/  @!P2 SHF.L.U64.HI R0, R166, 0x1, R81 ;  /* 0x00000001a600a819 */ /* 0x000fe40000010251 */
[----:B------:R-:W-:Y:S01]  /*a4b0*/  @!P2 IADD3 R14, P4, R4, R18, RZ ;  /* 0x00000012040ea210 */ /* 0x000fe20007f9e0ff */
[----:B------:R2:W5:Y:S01]  /*a4c0*/  @!P0 LD.E.64 R50, [R16.64] ;  /* 0x0000000810328980 */ /* 0x000562000c101b00 */
[----:B------:R-:W-:Y:S01]  /*a4d0*/  CS2R R56, SRZ ;  /* 0x0000000000387805 */ /* 0x000fe2000001ff00 */
[----:B------:R-:W-:-:S02]  /*a4e0*/  CS2R R54, SRZ ;  /* 0x0000000000367805 */ /* 0x000fc4000001ff00 */
[----:B------:R-:W-:-:S03]  /*a4f0*/  @!P2 IMAD.X R15, R5, 0x1, R0, P4 ;  /* 0x00000001050fa824 */ /* 0x000fc600020e0600 */
[----:B------:R-:W-:Y:S02]  /*a500*/  @!P1 IMAD.SHL.U32 R6, R115, 0x2, RZ ;  /* 0x0000000273069824 */ /* 0x000fe400078e00ff */
[----:B------:R3:W5:Y:S01]  /*a510*/  @!P2 LD.E.64 R54, [R14.64] ;  /* 0x000000080e36a980 */ /* 0x000762000c101b00 */
[----:B-1----:R-:W-:-:S05]  /*a520*/  @!P2 IADD3 R12, P0, R2, R18, RZ ;  /* 0x00000012020ca210 */ /* 0x002fca0007f1e0ff */
[----:B------:R-:W-:Y:S02]  /*a530*/  @!P2 IMAD.X R13, R3, 0x1, R0, P0 ;  /* 0x00000001030da824 */ /* 0x000fe400000e0600 */
[----:B------:R-:W-:-:S03]  /*a540*/  @!P3 IMAD.SHL.U32 R0, R168, 0x2, RZ ;  /* 0x00000002a800b824 */ /* 0x000fc600078e00ff */
[----:B------:R1:W5:Y:S02]  /*a550*/  @!P2 LD.E.64 R56, [R12.64] ;  /* 0x000000080c38a980 */ /* 0x000364000c101b00 */
[-C--:B------:R-:W-:Y:S02]  /*a560*/  @!P3 IADD3 R18, P0, R4, R0.reuse, RZ ;  /* 0x000000000412b210 */ /* 0x080fe40007f1e0ff */
[----:B--2---:R-:W-:Y:S02]  /*a570*/  @!P3 IADD3 R16, P2, R2, R0, RZ ;  /* 0x000000000210b210 */ /* 0x004fe40007f5e0ff */
[----:B-1----:R-:W-:Y:S02]  /*a580*/  @!P3 SHF.L.U64.HI R12, R168, 0x1, R80 ;  /* 0x00000001a80cb819 */ /* 0x002fe40000010250 */
[----:B------:R-:W-:-:S03]  /*a590*/  @!P1 SHF.L.U64.HI R13, R115, 0x1, R79 ;  /* 0x00000001730d9819 */ /* 0x000fc6000001024f */
[--C-:B------:R-:W-:Y:S01]  /*a5a0*/  @!P3 IMAD.X R19, R5, 0x1, R12.reuse, P0 ;  /* 0x000000010513b824 */ /* 0x100fe200000e060c */
[----:B---3--:R-:W-:Y:S01]  /*a5b0*/  @!P1 IADD3 R14, P0, R4, R6, RZ ;  /* 0x00000006040e9210 */ /* 0x008fe20007f1e0ff */
[----:B------:R-:W-:-:S04]  /*a5c0*/  @!P3 IMAD.X R17, R3, 0x1, R12, P2 ;  /* 0x000000010311b824 */ /* 0x000fc800010e060c */
[----:B------:R-:W-:Y:S01]  /*a5d0*/  @!P1 IMAD.X R15, R5, 0x1, R13, P0 ;  /* 0x00000001050f9824 */ /* 0x000fe200000e060d */
[----:B------:R-:W-:Y:S02]  /*a5e0*/  @!P1 IADD3 R12, P0, R2, R6, RZ ;  /* 0x00000006020c9210 */ /* 0x000fe40007f1e0ff */
[----:B------:R-:W-:-:S03]  /*a5f0*/  ISETP.GE.AND P2, PT, R164, c[0x0][0x27c], PT ;  /* 0x00009f00a4007a0c */ /* 0x000fc60003f46270 */
[----:B------:R-:W-:Y:S01]  /*a600*/  @!P1 IMAD.X R13, R3, 0x1, R13, P0 ;  /* 0x00000001030d9824 */ /* 0x000fe200000e060d */
[----:B------:R-:W-:Y:S01]  /*a610*/  ISETP.GE.AND P0, PT, R167, c[0x0][0x27c], PT ;  /* 0x00009f00a7007a0c */ /* 0x000fe20003f06270 */
[----:B------:R-:W-:Y:S01]  /*a620*/  CS2R R30, SRZ ;  /* 0x00000000001e7805 */ /* 0x000fe2000001ff00 */
        /* <DEDUP_REMOVED lines=15> */
[----:B------:R3:W5:Y:S01]  /*a720*/  @!P1 LD.E.64 R58, [R14.64] ;  /* 0x000000080e3a9980 */ /* 0x000762000c101b00 */
[----:B-1----:R-:W-:-:S03]  /*a730*/  CS2R R22, SRZ ;  /* 0x0000000000167805 */ /* 0x002fc6000001ff00 */
[----:B------:R3:W5:Y:S01]  /*a740*/  @!P1 LD.E.64 R60, [R12.64] ;  /* 0x000000080c3c9980 */ /* 0x000762000c101b00 */
[----:B--2---:R-:W-:-:S03]  /*a750*/  CS2R R20, SRZ ;  /* 0x0000000000147805 */ /* 0x004fc6000001ff00 */
[----:B------:R3:W5:Y:S04]  /*a760*/  @!P0 LD.E.64 R64, [R4.64] ;  /* 0x0000000804408980 */ /* 0x000768000c101b00 */
[----:B------:R3:W5:Y:S04]  /*a770*/  @!P3 LD.E.64 R22, [R16.64] ;  /* 0x000000081016b980 */ /* 0x000768000c101b00 */
[----:B------:R3:W5:Y:S04]  /*a780*/  @!P3 LD.E.64 R20, [R18.64] ;  /* 0x000000081214b980 */ /* 0x000768000c101b00 */
[----:B------:R3:W5:Y:S02]  /*a790*/  @!P0 LD.E.64 R62, [R2.64] ;  /* 0x00000008023e8980 */ /* 0x000764000c101b00 */
.L_x_1607:
[----:B---34-:R-:W-:Y:S05]  /*a7a0*/  BSYNC B0 ;  /* 0x0000000000007941 */ /* 0x018fea0003800000 */
.L_x_1606:
[----:B-----5:R-:W-:Y:S01]  /*a7b0*/  IMAD.MOV.U32 R0, RZ, RZ, R64 ;  /* 0x000000ffff007224 */ /* 0x020fe200078e0040 */
[----:B------:R-:W-:-:S04]  /*a7c0*/  DEPBAR.LE SB0, 0x1 ;  /* 0x000080400000791a */ /* 0x000fc80000000000 */
[----:B------:R-:W-:Y:S01]  /*a7d0*/  IMAD.MOV.U32 R4, RZ, RZ, R65 ;  /* 0x000000ffff047224 */ /* 0x000fe200078e0041 */
        /* <DEDUP_REMOVED lines=48> */
[----:B------:R-:W1:Y:S01]  /*aae0*/  LDS.128 R12, [R246+0x4800] ;  /* 0x00480000f60c7984 */ /* 0x000e620000000c00 */
[----:B------:R-:W-:Y:S02]  /*aaf0*/  SHF.R.U32.HI R0, RZ, 0x10, R9 ;  /* 0x00000010ff007819 */ /* 0x000fe40000011609 */
[--C-:B------:R-:W-:Y:S02]  /*ab00*/  SHF.R.U64 R17, R10, 0x10, R11.reuse ;  /* 0x000000100a117819 */ /* 0x100fe4000000120b */
[----:B------:R-:W-:Y:S02]  /*ab10*/  SHF.R.U32.HI R3, RZ, 0x10, R11 ;  /* 0x00000010ff037819 */ /* 0x000fe4000001160b */
[----:B------:R-:W-:Y:S01]  /*ab20*/  SHF.R.U64 R16, R8, 0x10, R9 ;  /* 0x0000001008107819 */ /* 0x000fe20000001209 */
[----:B------:R-:W-:Y:S02]  /*ab30*/  HADD2.F32 R17, -RZ, R17.H0_H0 ;  /* 0x20000011ff117230 */ /* 0x000fe40000004100 */
[----:B------:R-:W-:-:S02]  /*ab40*/  HADD2.F32 R18, -RZ, R3.H0_H0 ;  /* 0x20000003ff127230 */ /* 0x000fc40000004100 */
[----:B------:R-:W-:Y:S02]  /*ab50*/  HADD2.F32 R3, -RZ, R66.H0_H0 ;  /* 0x20000042ff037230 */ /* 0x000fe40000004100 */
        /* <DEDUP_REMOVED lines=34> */
.L_x_1611:
[----:B------:R-:W-:Y:S05]  /*ad80*/  BSYNC B0 ;  /* 0x0000000000007941 */ /* 0x000fea0003800000 */
.L_x_1610:
[----:B------:R-:W-:Y:S01]  /*ad90*/  ISETP.GE.AND P0, PT, R169, c[0x0][0x27c], PT ;  /* 0x00009f00a9007a0c */ /* 0x000fe20003f06270 */
[----:B------:R-:W-:-:S12]  /*ada0*/  BSSY B0, `(.L_x_1612) ;  /* 0x000002c000007945 */ /* 0x000fd80003800000 */
[----:B------:R-:W-:Y:S05]  /*adb0*/  @P0 BRA `(.L_x_1613) ;  /* 0x000002a000000947 */ /* 0x000fea0003800000 */
[----:B-1----:R-:W1:Y:S01]  /*adc0*/  LDS.128 R8, [R247+0x4800] ;  /* 0x00480000f7087984 */ /* 0x002e620000000c00 */
[----:B------:R-:W-:Y:S02]  /*add0*/  SHF.R.U32.HI R0, RZ, 0x10, R25 ;  /* 0x00000010ff007819 */ /* 0x000fe40000011619 */
[----:B------:R-:W-:Y:S02]  /*ade0*/  SHF.R.U32.HI R2, RZ, 0x10, R27 ;  /* 0x00000010ff027819 */ /* 0x000fe4000001161b */
[----:B------:R-:W-:Y:S02]  /*adf0*/  SHF.R.U64 R16, R24, 0x10, R25 ;  /* 0x0000001018107819 */ /* 0x000fe40000001219 */
[----:B------:R-:W-:Y:S01]  /*ae00*/  SHF.R.U64 R17, R26, 0x10, R27 ;  /* 0x000000101a117819 */ /* 0x000fe2000000121b */
[----:B------:R-:W-:Y:S02]  /*ae10*/  HADD2.F32 R18, -RZ, R2.H0_H0 ;  /* 0x20000002ff127230 */ /* 0x000fe40000004100 */
[----:B------:R-:W-:-:S02]  /*ae20*/  HADD2.F32 R2, -RZ, R68.H0_H0 ;  /* 0x20000044ff027230 */ /* 0x000fc40000004100 */
[--C-:B-1----:R-:W-:Y:S02]  /*ae30*/  HADD2.F32 R13, -RZ, R10.reuse.H0_H0 ;  /* 0x2000000aff0d7230 */ /* 0x102fe40000004100 */
[----:B------:R-:W-:Y:S02]  /*ae40*/  HADD2.F32 R5, -RZ, R10.H1_H1 ;  /* 0x3000000aff057230 */ /* 0x000fe40000004100 */
[--C-:B------:R-:W-:Y:S02]  /*ae50*/  HADD2.F32 R4, -RZ, R11.reuse.H1_H1 ;  /* 0x3000000bff047230 */ /* 0x100fe40000004100 */
[----:B------:R-:W-:Y:S02]  /*ae60*/  HADD2.F32 R10, -RZ, R0.H0_H0 ;  /* 0x20000000ff0a7230 */ /* 0x000fe40000004100 */
[----:B------:R-:W-:Y:S02]  /*ae70*/  HADD2.F32 R12, -RZ, R11.H0_H0 ;  /* 0x2000000bff0c7230 */ /* 0x000fe40000004100 */
[----:B------:R-:W-:-:S02]  /*ae80*/  HADD2.F32 R6, -RZ, R9.H0_H0 ;  /* 0x20000009ff067230 */ /* 0x000fc40000004100 */
[----:B------:R-:W-:Y:S01]  /*ae90*/  HADD2.F32 R3, -RZ, R9.H1_H1 ;  /* 0x30000009ff037230 */ /* 0x000fe20000004100 */
[-C--:B------:R-:W-:Y:S01]  /*aea0*/  FMUL.FTZ R9, R4, R10.reuse ;  /* 0x0000000a04097220 */ /* 0x080fe20000410000 */
[--C-:B------:R-:W-:Y:S01]  /*aeb0*/  HADD2.F32 R11, -RZ, R8.reuse.H0_H0 ;  /* 0x20000008ff0b7230 */ /* 0x100fe20000004100 */
[C---:B------:R-:W-:Y:S01]  /*aec0*/  FMUL.FTZ R10, R12.reuse, R10 ;  /* 0x0000000a0c0a7220 */ /* 0x040fe20000410000 */
[--C-:B------:R-:W-:Y:S01]  /*aed0*/  HADD2.F32 R0, -RZ, R67.reuse.H0_H0 ;  /* 0x20000043ff007230 */ /* 0x100fe20000004100 */
[-C--:B------:R-:W-:Y:S01]  /*aee0*/  FFMA.FTZ R15, R12, R18.reuse, -R9 ;  /* 0x000000120c0f7223 */ /* 0x080fe20000010809 */
[----:B------:R-:W-:Y:S01]  /*aef0*/  HADD2.F32 R8, -RZ, R8.H1_H1 ;  /* 0x30000008ff087230 */ /* 0x000fe20000004100 */
[----:B------:R-:W-:Y:S02]  /*af00*/  FFMA.FTZ R10, R4, R18, R10 ;  /* 0x00000012040a7223 */ /* 0x000fe4000001000a */
        /* <DEDUP_REMOVED lines=21> */
.L_x_1613:
[----:B------:R-:W-:Y:S05]  /*b060*/  BSYNC B0 ;  /* 0x0000000000007941 */ /* 0x000fea0003800000 */
.L_x_1612:
        /* <DEDUP_REMOVED lines=45> */
.L_x_1615:
[----:B------:R-:W-:Y:S05]  /*b340*/  BSYNC B0 ;  /* 0x0000000000007941 */ /* 0x000fea0003800000 */
.L_x_1614:
        /* <DEDUP_REMOVED lines=45> */
.L_x_1617:
[----:B------:R-:W-:Y:S05]  /*b620*/  BSYNC B0 ;  /* 0x0000000000007941 */ /* 0x000fea0003800000 */
.L_x_1616:
        /* <DEDUP_REMOVED lines=45> */
.L_x_1619:
[----:B------:R-:W-:Y:S05]  /*b900*/  BSYNC B0 ;  /* 0x0000000000007941 */ /* 0x000fea0003800000 */
.L_x_1618:
[----:B------:R-:W-:-:S13]  /*b910*/  ISETP.GE.AND P0, PT, R167, c[0x0][0x27c], PT ;  /* 0x00009f00a7007a0c */ /* 0x000fda0003f06270 */
[----:B------:R-:W-:Y:S05]  /*b920*/  @P0 BRA `(.L_x_1609) ;  /* 0x000002a000000947 */ /* 0x000fea0003800000 */
[----:B-1----:R-:W1:Y:S01]  /*b930*/  LDS.128 R8, [R247+0x8800] ;  /* 0x00880000f7087984 */ /* 0x002e620000000c00 */
[----:B------:R-:W-:Y:S02]  /*b940*/  SHF.R.U32.HI R0, RZ, 0x10, R49 ;  /* 0x00000010ff007819 */ /* 0x000fe40000011631 */
[----:B------:R-:W-:Y:S02]  /*b950*/  SHF.R.U32.HI R2, RZ, 0x10, R47 ;  /* 0x00000010ff027819 */ /* 0x000fe4000001162f */
[----:B------:R-:W-:Y:S02]  /*b960*/  SHF.R.U64 R15, R48, 0x10, R49 ;  /* 0x00000010300f7819 */ /* 0x000fe40000001231 */
[----:B------:R-:W-:Y:S01]  /*b970*/  SHF.R.U64 R16, R46, 0x10, R47 ;  /* 0x000000102e107819 */ /* 0x000fe2000000122f */
[----:B------:R-:W-:Y:S02]  /*b980*/  HADD2.F32 R18, -RZ, R2.H0_H0 ;  /* 0x20000002ff127230 */ /* 0x000fe40000004100 */
[----:B------:R-:W-:-:S02]  /*b990*/  HADD2.F32 R2, -RZ, R77.H1_H1 ;  /* 0x3000004dff027230 */ /* 0x000fc40000004100 */
        /* <DEDUP_REMOVED lines=8> */
[----:B------:R-:W-:Y:S01]  /*ba20*/  HADD2.F32 R11, -RZ, R8.H0_H0 ;  /* 0x20000008ff0b7230 */ /* 0x000fe20000004100 */
[C---:B------:R-:W-:Y:S01]  /*ba30*/  FMUL.FTZ R10, R12.reuse, R10 ;  /* 0x0000000a0c0a7220 */ /* 0x040fe20000410000 */
[----:B------:R-:W-:Y:S01]  /*ba40*/  HADD2.F32 R0, -RZ, R76.H0_H0 ;  /* 0x2000004cff007230 */ /* 0x000fe20000004100 */
        /* <DEDUP_REMOVED lines=24> */
.L_x_1609:
[----:B------:R-:W-:Y:S05]  /*bbd0*/  BSYNC B1 ;  /* 0x0000000000017941 */ /* 0x000fea0003800000 */
.L_x_1608:
[----:B------:R-:W-:-:S04]  /*bbe0*/  IADD3 R0, R114, 0x40, RZ ;  /* 0x0000004072007810 */ /* 0x000fc80007ffe0ff */
[----:B------:R-:W-:-:S13]  /*bbf0*/  ISETP.GE.AND P0, PT, R0, R19, PT ;  /* 0x000000130000720c */ /* 0x000fda0003f06270 */
[----:B------:R-:W-:Y:S05]  /*bc00*/  @P0 BRA `(.L_x_1620) ;  /* 0x0000452000000947 */ /* 0x000fea0003800000 */
        /* <DEDUP_REMOVED lines=45> */
.L_x_1622:
[----:B------:R-:W-:Y:S05]  /*bee0*/  BSYNC B0 ;  /* 0x0000000000007941 */ /* 0x000fea0003800000 */
.L_x_1621:
        /* <DEDUP_REMOVED lines=20> */
[----:B------:R-:W-:Y:S01]  /*c030*/  HADD2.F32 R0, -RZ, R77.H0_H0 ;  /* 0x2000004dff007230 */ /* 0x000fe20000004100 */
[-C--:B------:R-:W-:Y:S01]  /*c040*/  FFMA.FTZ R17, R12, R18.reuse, -R9 ;  /* 0x000000120c117223 */ /* 0x080fe20000010809 */
[----:B------:R-:W-:Y:S01]  /*c050*/  HADD2.F32 R8, -RZ, R8.H1_H1 ;  /* 0x30000008ff087230 */ /* 0x000fe20000004100 */
[----:B------:R-:W-:Y:S02]  /*c060*/  FFMA.FTZ R10, R4, R18, R10 ;  /* 0x00000012040a7223 */ /* 0x000fe4000001000a */
        /* <DEDUP_REMOVED lines=21> */
.L_x_1624:
[----:B------:R-:W-:Y:S05]  /*c1c0*/  BSYNC B0 ;  /* 0x0000000000007941 */ /* 0x000fea0003800000 */
.L_x_1623:
        /* <DEDUP_REMOVED lines=45> */
.L_x_1626:
[----:B------:R-:W-:Y:S05]  /*c4a0*/  BSYNC B0 ;  /* 0x0000000000007941 */ /* 0x000fea0003800000 */
.L_x_1625:
        /* <DEDUP_REMOVED lines=45> */
.L_x_1628:
[----:B------:R-:W-:Y:S05]  /*c780*/  BSYNC B0 ;  /* 0x0000000000007941 */ /* 0x000fea0003800000 */
.L_x_1627:
        /* <DEDUP_REMOVED lines=45> */
.L_x_1630:
[----:B------:R-:W-:Y:S05]  /*ca60*/  BSYNC B0 ;  /* 0x0000000000007941 */ /* 0x000fea0003800000 */
.L_x_1629:
        /* <DEDUP_REMOVED lines=45> */
.L_x_1603:
        /* <DEDUP_REMOVED lines=46> */
[----:B------:R-:W-:Y:S01]  /*d020*/  ISETP.GE.AND P1, PT, R112, c[0x0][0x27c], PT ;  /* 0x00009f0070007a0c */ /* 0x000fe20003f26270 */
[----:B------:R-:W-:Y:S01]  /*d030*/  CS2R R14, SRZ ;  /* 0x00000000000e7805 */ /* 0x000fe2000001ff00 */
[----:B------:R-:W-:Y:S01]  /*d040*/  CS2R R12, SRZ ;  /* 0x00000000000c7805 */ /* 0x000fe2000001ff00 */
[----:B------:R-:W-:Y:S01]  /*d050*/  CS2R R46, SRZ ;  /* 0x00000000002e7805 */ /* 0x000fe2000001ff00 */
[----:B------:R-:W-:-:S05]  /*d060*/  CS2R R44, SRZ ;  /* 0x00000000002c7805 */ /* 0x000fca000001ff00 */
[C---:B------:R-:W-:Y:S01]  /*d070*/  @!P0 IMAD.SHL.U32 R0, R108.reuse, 0x2, RZ ;  /* 0x000000026c008824 */ /* 0x040fe200078e00ff */
[----:B------:R-:W-:Y:S01]  /*d080*/  @!P0 SHF.L.U64.HI R8, R108, 0x1, R109 ;  /* 0x000000016c088819 */ /* 0x000fe2000001026d */
[----:B-----5:R-:W-:-:S03]  /*d090*/  @!P2 IMAD.SHL.U32 R6, R36, 0x8, RZ ;  /* 0x000000082406a824 */ /* 0x020fc600078e00ff */
[----:B---3--:R-:W-:Y:S01]  /*d0a0*/  @!P0 IADD3 R26, P3, R4, R0, RZ ;  /* 0x00000000041a8210 */ /* 0x008fe20007f7e0ff */
[----:B----4-:R-:W-:-:S03]  /*d0b0*/  @!P2 IMAD.WIDE R16, R6, 0x2, R4 ;  /* 0x000000020610a825 */ /* 0x010fc600078e0204 */
[----:B------:R-:W-:Y:S01]  /*d0c0*/  @!P0 IADD3.X R27, R5, R8, RZ, P3, !PT ;  /* 0x00000008051b8210 */ /* 0x000fe20001ffe4ff */
[----:B-1----:R-:W-:Y:S01]  /*d0d0*/  @!P2 IMAD.WIDE R10, R6, 0x2, R2 ;  /* 0x00000002060aa825 */ /* 0x002fe200078e0202 */
[----:B------:R-:W-:Y:S01]  /*d0e0*/  @!P0 IADD3 R24, P3, R2, R0, RZ ;  /* 0x0000000002188210 */ /* 0x000fe20007f7e0ff */
[----:B------:R1:W5:Y:S01]  /*d0f0*/  @!P2 LD.E.128 R20, [R16.64] ;  /* 0x000000081014a980 */ /* 0x000362000c101d00 */
[----:B------:R-:W-:Y:S01]  /*d100*/  @!P1 SHF.L.U32 R0, R35, 0x3, RZ ;  /* 0x0000000323009819 */ /* 0x000fe200000006ff */
[----:B------:R-:W-:Y:S01]  /*d110*/  CS2R R42, SRZ ;  /* 0x00000000002a7805 */ /* 0x000fe2000001ff00 */
[----:B------:R-:W-:Y:S01]  /*d120*/  CS2R R40, SRZ ;  /* 0x0000000000287805 */ /* 0x000fe2000001ff00 */
[----:B------:R-:W-:Y:S01]  /*d130*/  @!P0 IMAD.X R25, R3, 0x1, R8, P3 ;  /* 0x0000000103198824 */ /* 0x000fe200018e0608 */
[----:B------:R2:W5:Y:S01]  /*d140*/  @!P2 LD.E.128 R12, [R10.64] ;  /* 0x000000080a0ca980 */ /* 0x000562000c101d00 */
[----:B------:R-:W-:Y:S01]  /*d150*/  CS2R R18, SRZ ;  /* 0x0000000000127805 */ /* 0x000fe2000001ff00 */
[----:B------:R-:W-:Y:S01]  /*d160*/  CS2R R8, SRZ ;  /* 0x0000000000087805 */ /* 0x000fe2000001ff00 */
[----:B------:R-:W-:-:S04]  /*d170*/  @!P1 IMAD.WIDE R4, R0, 0x2, R4 ;  /* 0x0000000200049825 */ /* 0x000fc800078e0204 */
[----:B------:R-:W-:Y:S01]  /*d180*/  @!P1 IMAD.WIDE R28, R0, 0x2, R2 ;  /* 0x00000002001c9825 */ /* 0x000fe200078e0202 */
[----:B------:R3:W5:Y:S04]  /*d190*/  @!P1 LD.E.128 R44, [R4.64] ;  /* 0x00000008042c9980 */ /* 0x000768000c101d00 */
[----:B------:R3:W5:Y:S01]  /*d1a0*/  @!P1 LD.E.128 R40, [R28.64] ;  /* 0x000000081c289980 */ /* 0x000762000c101d00 */
[----:B-1----:R-:W-:Y:S01]  /*d1b0*/  CS2R R16, SRZ ;  /* 0x0000000000107805 */ /* 0x002fe2000001ff00 */
[----:B--2---:R-:W-:-:S05]  /*d1c0*/  CS2R R10, SRZ ;  /* 0x00000000000a7805 */ /* 0x004fca000001ff00 */
[----:B------:R3:W5:Y:S04]  /*d1d0*/  @!P0 LD.E.128 R16, [R26.64] ;  /* 0x000000081a108980 */ /* 0x000768000c101d00 */
[----:B------:R3:W5:Y:S02]  /*d1e0*/  @!P0 LD.E.128 R8, [R24.64] ;  /* 0x0000000818088980 */ /* 0x000764000c101d00 */
.L_x_1632:
[----:B--2---:R-:W-:Y:S05]  /*d1f0*/  BSYNC B0 ;  /* 0x0000000000007941 */ /* 0x004fea0003800000 */
.L_x_1631:
        /* <DEDUP_REMOVED lines=71> */
[----:B------:R-:W-:-:S03]  /*d670*/  @!P0 SHF.L.U64.HI R25, R108, 0x1, R109 ;  /* 0x000000016c198819 */ /* 0x000fc6000001026d */
[----:B------:R-:W-:Y:S01]  /*d680*/  @!P2 IMAD.SHL.U32 R6, R36, 0x8, RZ ;  /* 0x000000082406a824 */ /* 0x000fe200078e00ff */
[-C--:B---3--:R-:W-:Y:S01]  /*d690*/  @!P0 IADD3 R26, P3, R4, R0.reuse, RZ ;  /* 0x00000000041a8210 */ /* 0x088fe20007f7e0ff */
[----:B------:R-:W-:Y:S01]  /*d6a0*/  CS2R R78, SRZ ;  /* 0x00000000004e7805 */ /* 0x000fe2000001ff00 */
[----:B------:R-:W-:Y:S01]  /*d6b0*/  CS2R R76, SRZ ;  /* 0x00000000004c7805 */ /* 0x000fe2000001ff00 */
[----:B-1----:R-:W-:Y:S01]  /*d6c0*/  @!P2 IMAD.WIDE R32, R6, 0x2, R4 ;  /* 0x000000020620a825 */ /* 0x002fe200078e0204 */
[----:B------:R-:W-:Y:S02]  /*d6d0*/  @!P0 IADD3.X R27, R5, R25, RZ, P3, !PT ;  /* 0x00000019051b8210 */ /* 0x000fe40001ffe4ff */
[----:B------:R-:W-:Y:S01]  /*d6e0*/  @!P0 IADD3 R24, P3, R2, R0, RZ ;  /* 0x0000000002188210 */ /* 0x000fe20007f7e0ff */
[----:B------:R-:W-:Y:S01]  /*d6f0*/  CS2R R50, SRZ ;  /* 0x0000000000327805 */ /* 0x000fe2000001ff00 */
[----:B------:R-:W-:Y:S01]  /*d700*/  @!P1 SHF.L.U32 R0, R35, 0x3, RZ ;  /* 0x0000000323009819 */ /* 0x000fe200000006ff */
[----:B------:R-:W-:Y:S01]  /*d710*/  CS2R R48, SRZ ;  /* 0x0000000000307805 */ /* 0x000fe2000001ff00 */
[----:B------:R-:W-:Y:S01]  /*d720*/  CS2R R54, SRZ ;  /* 0x0000000000367805 */ /* 0x000fe2000001ff00 */
[----:B------:R-:W-:Y:S01]  /*d730*/  CS2R R52, SRZ ;  /* 0x0000000000347805 */ /* 0x000fe2000001ff00 */
[----:B----4-:R-:W-:Y:S01]  /*d740*/  @!P2 IMAD.WIDE R30, R6, 0x2, R2 ;  /* 0x00000002061ea825 */ /* 0x010fe200078e0202 */
[----:B------:R1:W5:Y:S03]  /*d750*/  @!P2 LD.E.128 R64, [R32.64] ;  /* 0x000000082040a980 */ /* 0x000366000c101d00 */
[C---:B------:R-:W-:Y:S01]  /*d760*/  @!P1 IMAD.WIDE R28, R0.reuse, 0x2, R4 ;  /* 0x00000002001c9825 */ /* 0x040fe200078e0204 */
[----:B------:R1:W5:Y:S03]  /*d770*/  @!P2 LD.E.128 R68, [R30.64] ;  /* 0x000000081e44a980 */ /* 0x000366000c101d00 */
[----:B------:R-:W-:Y:S01]  /*d780*/  @!P1 IMAD.WIDE R4, R0, 0x2, R2 ;  /* 0x0000000200049825 */ /* 0x000fe200078e0202 */
[----:B------:R1:W5:Y:S03]  /*d790*/  @!P1 LD.E.128 R80, [R28.64] ;  /* 0x000000081c509980 */ /* 0x000366000c101d00 */
[----:B------:R-:W-:Y:S01]  /*d7a0*/  @!P0 IMAD.X R25, R3, 0x1, R25, P3 ;  /* 0x0000000103198824 */ /* 0x000fe200018e0619 */
[----:B------:R1:W5:Y:S04]  /*d7b0*/  @!P1 LD.E.128 R76, [R4.64] ;  /* 0x00000008044c9980 */ /* 0x000368000c101d00 */
[----:B------:R1:W5:Y:S04]  /*d7c0*/  @!P0 LD.E.128 R48, [R26.64] ;  /* 0x000000081a308980 */ /* 0x000368000c101d00 */
[----:B------:R1:W5:Y:S02]  /*d7d0*/  @!P0 LD.E.128 R52, [R24.64] ;  /* 0x0000000818348980 */ /* 0x000364000c101d00 */
.L_x_1634:
[----:B--2---:R-:W-:Y:S05]  /*d7e0*/  BSYNC B0 ;  /* 0x0000000000007941 */ /* 0x004fea0003800000 */
.L_x_1633:
        /* <DEDUP_REMOVED lines=152> */
.L_x_1638:
[----:B------:R-:W-:Y:S05]  /*e170*/  BSYNC B0 ;  /* 0x0000000000007941 */ /* 0x000fea0003800000 */
.L_x_1637:
        /* <DEDUP_REMOVED lines=8> */
[----:B------:R-:W-:-:S02]  /*e200*/  SHF.R.U64 R56, R20, 0x10, R21 ;  /* 0x0000001014387819 */ /* 0x000fc40000001215 */
[----:B------:R-:W-:Y:S02]  /*e210*/  SHF.R.U32.HI R26, RZ, 0x10, R21 ;  /* 0x00000010ff1a7819 */ /* 0x000fe40000011615 */
[----:B------:R-:W-:Y:S02]  /*e220*/  SHF.R.U64 R39, R22, 0x10, R23 ;  /* 0x0000001016277819 */ /* 0x000fe40000001217 */
[--C-:B--2---:R-:W-:Y:S01]  /*e230*/  SHF.R.U64 R35, R14, 0x10, R15.reuse ;  /* 0x000000100e237819 */ /* 0x104fe2000000120f */
[----:B------:R-:W-:Y:S01]  /*e240*/  HADD2.F32 R58, -RZ, R26.H0_H0 ;  /* 0x2000001aff3a7230 */ /* 0x000fe20000004100 */
[----:B------:R-:W-:Y:S02]  /*e250*/  SHF.R.U32.HI R27, RZ, 0x10, R15 ;  /* 0x00000010ff1b7819 */ /* 0x000fe4000001160f */
[----:B------:R-:W-:-:S05]  /*e260*/  SHF.R.U32.HI R28, RZ, 0x10, R23 ;  /* 0x00000010ff1c7819 */ /* 0x000fca0000011617 */
        /* <DEDUP_REMOVED lines=34> */
[----:B------:R-:W-:Y:S01]  /*e490*/  FMUL.FTZ R31, R2, R16 ;  /* 0x00000010021f7220 */ /* 0x000fe20000410000 */
[----:B------:R-:W-:Y:S01]  /*e4a0*/  HADD2.F32 R10, -RZ, R19.H0_H0 ;  /* 0x20000013ff0a7230 */ /* 0x000fe20000004100 */
[----:B------:R-:W-:Y:S01]  /*e4b0*/  FMUL.FTZ R3, R22, R4 ;  /* 0x0000000416037220 */ /* 0x000fe20000410000 */
[----:B------:R-:W-:Y:S01]  /*e4c0*/  HADD2.F32 R17, -RZ, R27.H0_H0 ;  /* 0x2000001bff117230 */ /* 0x000fe20000004100 */
[----:B------:R-:W-:Y:S01]  /*e4d0*/  FFMA.FTZ R36, R2, R58, R0 ;  /* 0x0000003a02247223 */ /* 0x000fe20000010000 */
[--C-:B------:R-:W-:Y:S01]  /*e4e0*/  HADD2.F32 R0, -RZ, R86.reuse.H1_H1 ;  /* 0x30000056ff007230 */ /* 0x100fe20000004100 */
[C---:B------:R-:W-:Y:S01]  /*e4f0*/  FFMA.FTZ R33, R5.reuse, R6, R3 ;  /* 0x0000000605217223 */ /* 0x040fe20000010003 */
[----:B------:R-:W-:Y:S01]  /*e500*/  HADD2.F32 R2, -RZ, R86.H0_H0 ;  /* 0x20000056ff027230 */ /* 0x000fe20000004100 */
[----:B------:R-:W-:Y:S01]  /*e510*/  FMUL.FTZ R29, R5, R4 ;  /* 0x00000004051d7220 */ /* 0x000fe20000410000 */
[----:B------:R-:W-:Y:S01]  /*e520*/  HADD2.F32 R3, -RZ, R87.H1_H1 ;  /* 0x30000057ff037230 */ /* 0x000fe20000004100 */
[----:B------:R-:W-:Y:S01]  /*e530*/  FMUL.FTZ R5, R15, R0 ;  /* 0x000000000f057220 */ /* 0x000fe20000410000 */
[----:B------:R-:W-:Y:S01]  /*e540*/  HADD2.F32 R12, -RZ, R18.H0_H0 ;  /* 0x20000012ff0c7230 */ /* 0x000fe20000004100 */
[----:B------:R-:W-:Y:S01]  /*e550*/  FMUL.FTZ R16, R20, R2 ;  /* 0x0000000214107220 */ /* 0x000fe20000410000 */
[----:B------:R-:W-:Y:S01]  /*e560*/  HADD2.F32 R4, -RZ, R88.H0_H0 ;  /* 0x20000058ff047230 */ /* 0x000fe20000004100 */
[C---:B------:R-:W-:Y:S01]  /*e570*/  FFMA.FTZ R26, R10.reuse, R3, R5 ;  /* 0x000000030a1a7223 */ /* 0x040fe20000010005 */
[----:B------:R-:W-:Y:S01]  /*e580*/  HADD2.F32 R11, -RZ, R18.H1_H1 ;  /* 0x30000012ff0b7230 */ /* 0x000fe20000004100 */
[----:B------:R-:W-:Y:S01]  /*e590*/  FMUL.FTZ R18, R10, R0 ;  /* 0x000000000a127220 */ /* 0x000fe20000410000 */
[----:B------:R-:W-:Y:S01]  /*e5a0*/  HADD2.F32 R9, -RZ, R19.H1_H1 ;  /* 0x30000013ff097230 */ /* 0x000fe20000004100 */
[-C--:B------:R-:W-:Y:S01]  /*e5b0*/  FMUL.FTZ R0, R14, R17.reuse ;  /* 0x000000110e007220 */ /* 0x080fe20000410000 */
[----:B------:R-:W-:Y:S01]  /*e5c0*/  HADD2.F32 R5, -RZ, R38.H0_H0 ;  /* 0x20000026ff057230 */ /* 0x000fe20000004100 */
[C---:B------:R-:W-:Y:S01]  /*e5d0*/  FFMA.FTZ R34, R12.reuse, R4, R16 ;  /* 0x000000040c227223 */ /* 0x040fe20000010010 */
[----:B------:R-:W-:Y:S01]  /*e5e0*/  HADD2.F32 R10, -RZ, R35.H0_H0 ;  /* 0x20000023ff0a7230 */ /* 0x000fe20000004100 */
[C---:B------:R-:W-:Y:S01]  /*e5f0*/  FMUL.FTZ R16, R9.reuse, R17 ;  /* 0x0000001109107220 */ /* 0x040fe20000410000 */
[----:B------:R-:W-:Y:S01]  /*e600*/  HADD2.F32 R38, -RZ, R56.H0_H0 ;  /* 0x20000038ff267230 */ /* 0x000fe20000004100 */
[----:B------:R-:W-:Y:S01]  /*e610*/  FMUL.FTZ R27, R12, R2 ;  /* 0x000000020c1b7220 */ /* 0x000fe20000410000 */
[----:B------:R-:W-:Y:S01]  /*e620*/  HADD2.F32 R35, -RZ, R39.H0_H0 ;  /* 0x20000027ff237230 */ /* 0x000fe20000004100 */
[----:B------:R-:W-:-:S02]  /*e630*/  FFMA.FTZ R17, R9, R57, R0 ;  /* 0x0000003909117223 */ /* 0x000fc40000010000 */
[-C--:B------:R-:W-:Y:S02]  /*e640*/  FMUL.FTZ R2, R25, R5.reuse ;  /* 0x0000000519027220 */ /* 0x080fe40000410000 */
[-C--:B------:R-:W-:Y:S02]  /*e650*/  FMUL.FTZ R0, R23, R10.reuse ;  /* 0x0000000a17007220 */ /* 0x080fe40000410000 */
[----:B------:R-:W-:Y:S02]  /*e660*/  FMUL.FTZ R12, R13, R5 ;  /* 0x000000050d0c7220 */ /* 0x000fe40000410000 */
[----:B------:R-:W-:Y:S02]  /*e670*/  FMUL.FTZ R9, R11, R10 ;  /* 0x0000000a0b097220 */ /* 0x000fe40000410000 */
[----:B------:R-:W-:Y:S02]  /*e680*/  FFMA.FTZ R19, R13, R38, R2 ;  /* 0x000000260d137223 */ /* 0x000fe40000010002 */
[----:B------:R-:W-:Y:S01]  /*e690*/  FFMA.FTZ R28, R11, R35, R0 ;  /* 0x000000230b1c7223 */ /* 0x000fe20000010000 */
[----:B------:R-:W-:Y:S01]  /*e6a0*/  F2FP.PACK_AB R11, R17, R26 ;  /* 0x0000001a110b723e */ /* 0x000fe200000000ff */
[----:B------:R-:W-:-:S02]  /*e6b0*/  FFMA.FTZ R5, R20, R4, -R27 ;  /* 0x0000000414057223 */ /* 0x000fc4000001081b */
        /* <DEDUP_REMOVED lines=8> */
[----:B------:R-:W-:-:S02]  /*e740*/  FFMA.FTZ R2, R25, R38, -R12 ;  /* 0x0000002619027223 */ /* 0x000fc4000001080c */
[----:B------:R-:W-:Y:S01]  /*e750*/  FFMA.FTZ R4, R23, R35, -R9 ;  /* 0x0000002317047223 */ /* 0x000fe20000010809 */
[----:B------:R-:W-:Y:S02]  /*e760*/  F2FP.PACK_AB R15, R0, R3 ;  /* 0x00000003000f723e */ /* 0x000fe400000000ff */
[----:B------:R-:W-:Y:S02]  /*e770*/  F2FP.PACK_AB R12, R2, R6 ;  /* 0x00000006020c723e */ /* 0x000fe400000000ff */
[----:B------:R-:W-:Y:S02]  /*e780*/  F2FP.PACK_AB R14, R4, R5 ;  /* 0x00000005040e723e */ /* 0x000fe400000000ff */
[----:B------:R-:W-:-:S03]  /*e790*/  F2FP.PACK_AB R9, R36, R37 ;  /* 0x000000252409723e */ /* 0x000fc600000000ff */
[----:B------:R2:W-:Y:S04]  /*e7a0*/  STS.128 [R59], R12 ;  /* 0x0000000c3b007388 */ /* 0x0005e80000000c00 */
[----:B------:R2:W-:Y:S02]  /*e7b0*/  STS.128 [R30+0x6080], R8 ;  /* 0x006080081e007388 */ /* 0x0005e40000000c00 */
.L_x_1640:
[----:B------:R-:W-:Y:S05]  /*e7c0*/  BSYNC B0 ;  /* 0x0000000000007941 */ /* 0x000fea0003800000 */
.L_x_1639:
        /* <DEDUP_REMOVED lines=11> */
[----:B------:R-:W-:Y:S02]  /*e880*/  SHF.R.U32.HI R28, RZ, 0x10, R47 ;  /* 0x00000010ff1c7819 */ /* 0x000fe4000001162f */
[----:B------:R-:W-:Y:S01]  /*e890*/  SHF.R.U64 R34, R42, 0x10, R43 ;  /* 0x000000102a227819 */ /* 0x000fe2000000122b */
[----:B------:R-:W-:Y:S01]  /*e8a0*/  HADD2.F32 R24, -RZ, R25.H0_H0 ;  /* 0x20000019ff187230 */ /* 0x000fe20000004100 */
[----:B------:R-:W-:Y:S01]  /*e8b0*/  SHF.R.U64 R39, R44, 0x10, R45 ;  /* 0x000000102c277819 */ /* 0x000fe2000000122d */
[----:B------:R-:W-:Y:S01]  /*e8c0*/  HADD2.F32 R40, -RZ, R28.H0_H0 ;  /* 0x2000001cff287230 */ /* 0x000fe20000004100 */
[----:B------:R-:W-:-:S03]  /*e8d0*/  SHF.R.U64 R38, R46, 0x10, R47 ;  /* 0x000000102e267819 */ /* 0x000fc6000000122f */
        /* <DEDUP_REMOVED lines=34> */
[----:B------:R-:W-:Y:S01]  /*eb00*/  FMUL.FTZ R0, R19, R14 ;  /* 0x0000000e13007220 */ /* 0x000fe20000410000 */
[--C-:B------:R-:W-:Y:S01]  /*eb10*/  HADD2.F32 R10, -RZ, R15.reuse.H0_H0 ;  /* 0x2000000fff0a7230 */ /* 0x100fe20000004100 */
[-C--:B------:R-:W-:Y:S01]  /*eb20*/  FMUL.FTZ R3, R20, R4.reuse ;  /* 0x0000000414037220 */ /* 0x080fe20000410000 */
[----:B------:R-:W-:Y:S01]  /*eb30*/  HADD2.F32 R8, -RZ, R15.H1_H1 ;  /* 0x3000000fff087230 */ /* 0x000fe20000004100 */
[----:B------:R-:W-:Y:S01]  /*eb40*/  FFMA.FTZ R35, R2, R41, R0 ;  /* 0x0000002902237223 */ /* 0x000fe20000010000 */
[----:B------:R-:W-:Y:S01]  /*eb50*/  HADD2.F32 R0, -RZ, R90.H1_H1 ;  /* 0x3000005aff007230 */ /* 0x000fe20000004100 */
[C---:B------:R-:W-:Y:S01]  /*eb60*/  FFMA.FTZ R32, R9.reuse, R5, R3 ;  /* 0x0000000509207223 */ /* 0x040fe20000010003 */
[--C-:B------:R-:W-:Y:S01]  /*eb70*/  HADD2.F32 R3, -RZ, R92.reuse.H0_H0 ;  /* 0x2000005cff037230 */ /* 0x100fe20000004100 */
[----:B------:R-:W-:Y:S01]  /*eb80*/  FMUL.FTZ R29, R9, R4 ;  /* 0x00000004091d7220 */ /* 0x000fe20000410000 */
[----:B------:R-:W-:Y:S01]  /*eb90*/  HADD2.F32 R4, -RZ, R92.H1_H1 ;  /* 0x3000005cff047230 */ /* 0x000fe20000004100 */
[----:B------:R-:W-:-:S02]  /*eba0*/  FMUL.FTZ R9, R17, R0 ;  /* 0x0000000011097220 */ /* 0x000fc40000410000 */
[----:B------:R-:W-:Y:S01]  /*ebb0*/  FMUL.FTZ R30, R2, R14 ;  /* 0x0000000e021e7220 */ /* 0x000fe20000410000 */
[----:B------:R-:W-:Y:S01]  /*ebc0*/  HADD2.F32 R2, -RZ, R90.H0_H0 ;  /* 0x2000005aff027230 */ /* 0x000fe20000004100 */
[C---:B------:R-:W-:Y:S01]  /*ebd0*/  FFMA.FTZ R25, R10.reuse, R3, R9 ;  /* 0x000000030a197223 */ /* 0x040fe20000010009 */
[----:B------:R-:W-:Y:S01]  /*ebe0*/  HADD2.F32 R9, -RZ, R37.H0_H0 ;  /* 0x20000025ff097230 */ /* 0x000fe20000004100 */
[----:B------:R-:W-:Y:S01]  /*ebf0*/  FMUL.FTZ R15, R10, R0 ;  /* 0x000000000a0f7220 */ /* 0x000fe20000410000 */
[----:B------:R-:W-:Y:S01]  /*ec00*/  HADD2.F32 R10, -RZ, R34.H0_H0 ;  /* 0x20000022ff0a7230 */ /* 0x000fe20000004100 */
[----:B------:R-:W-:Y:S01]  /*ec10*/  FMUL.FTZ R14, R18, R2 ;  /* 0x00000002120e7220 */ /* 0x000fe20000410000 */
[----:B------:R-:W-:Y:S01]  /*ec20*/  HADD2.F32 R34, -RZ, R38.H0_H0 ;  /* 0x20000026ff227230 */ /* 0x000fe20000004100 */
[----:B------:R-:W-:Y:S02]  /*ec30*/  FMUL.FTZ R0, R16, R24 ;  /* 0x0000001810007220 */ /* 0x000fe40000410000 */
[----:B------:R-:W-:-:S02]  /*ec40*/  FMUL.FTZ R27, R12, R2 ;  /* 0x000000020c1b7220 */ /* 0x000fc40000410000 */
[-C--:B------:R-:W-:Y:S02]  /*ec50*/  FMUL.FTZ R2, R23, R9.reuse ;  /* 0x0000000917027220 */ /* 0x080fe40000410000 */
[----:B------:R-:W-:Y:S02]  /*ec60*/  FFMA.FTZ R33, R12, R4, R14 ;  /* 0x000000040c217223 */ /* 0x000fe4000001000e */
[C---:B------:R-:W-:Y:S02]  /*ec70*/  FFMA.FTZ R14, R8.reuse, R40, R0 ;  /* 0x00000028080e7223 */ /* 0x040fe40000010000 */
[----:B------:R-:W-:Y:S02]  /*ec80*/  FMUL.FTZ R12, R8, R24 ;  /* 0x00000018080c7220 */ /* 0x000fe40000410000 */
[----:B------:R-:W-:Y:S02]  /*ec90*/  FMUL.FTZ R0, R21, R10 ;  /* 0x0000000a15007220 */ /* 0x000fe40000410000 */
[----:B------:R-:W-:-:S02]  /*eca0*/  FMUL.FTZ R9, R13, R9 ;  /* 0x000000090d097220 */ /* 0x000fc40000410000 */
[----:B------:R-:W-:Y:S02]  /*ecb0*/  FFMA.FTZ R24, R13, R39, R2 ;  /* 0x000000270d187223 */ /* 0x000fe40000010002 */
[C---:B------:R-:W-:Y:S02]  /*ecc0*/  FMUL.FTZ R8, R11.reuse, R10 ;  /* 0x0000000a0b087220 */ /* 0x040fe40000410000 */
[----:B------:R-:W-:Y:S02]  /*ecd0*/  FFMA.FTZ R13, R22, R6, -R31 ;  /* 0x00000006160d7223 */ /* 0x000fe4000001081f */
[----:B------:R-:W-:Y:S02]  /*ece0*/  FFMA.FTZ R6, R20, R5, -R29 ;  /* 0x0000000514067223 */ /* 0x000fe4000001081d */
[----:B------:R-:W-:Y:S01]  /*ecf0*/  FFMA.FTZ R28, R11, R34, R0 ;  /* 0x000000220b1c7223 */ /* 0x000fe20000010000 */
[----:B------:R-:W-:Y:S01]  /*ed00*/  F2FP.PACK_AB R11, R14, R25 ;  /* 0x000000190e0b723e */ /* 0x000fe200000000ff */
[----:B------:R-:W-:-:S02]  /*ed10*/  FFMA.FTZ R5, R18, R4, -R27 ;  /* 0x0000000412057223 */ /* 0x000fc4000001081b */
[----:B------:R-:W-:Y:S02]  /*ed20*/  FFMA.FTZ R10, R19, R41, -R30 ;  /* 0x00000029130a7223 */ /* 0x000fe4000001081e */
[----:B------:R-:W-:Y:S02]  /*ed30*/  FFMA.FTZ R3, R17, R3, -R15 ;  /* 0x0000000311037223 */ /* 0x000fe4000001080f */
[----:B------:R-:W-:Y:S01]  /*ed40*/  FFMA.FTZ R0, R16, R40, -R12 ;  /* 0x0000002810007223 */ /* 0x000fe2000001080c */
[----:B------:R-:W-:Y:S01]  /*ed50*/  F2FP.PACK_AB R13, R10, R13 ;  /* 0x0000000d0a0d723e */ /* 0x000fe200000000ff */
[----:B------:R-:W-:Y:S01]  /*ed60*/  FFMA.FTZ R2, R23, R39, -R9 ;  /* 0x0000002717027223 */ /* 0x000fe20000010809 */
[----:B------:R-:W-:Y:S01]  /*ed70*/  F2FP.PACK_AB R9, R35, R36 ;  /* 0x000000242309723e */ /* 0x000fe200000000ff */
[----:B------:R-:W-:Y:S01]  /*ed80*/  FFMA.FTZ R4, R21, R34, -R8 ;  /* 0x0000002215047223 */ /* 0x000fe20000010808 */
[----:B------:R-:W-:Y:S02]  /*ed90*/  F2FP.PACK_AB R15, R0, R3 ;  /* 0x00000003000f723e */ /* 0x000fe400000000ff */
[----:B------:R-:W-:-:S02]  /*eda0*/  F2FP.PACK_AB R12, R2, R6 ;  /* 0x00000006020c723e */ /* 0x000fc400000000ff */
[----:B------:R-:W-:Y:S02]  /*edb0*/  F2FP.PACK_AB R14, R4, R5 ;  /* 0x00000005040e723e */ /* 0x000fe400000000ff */
[----:B------:R-:W-:Y:S02]  /*edc0*/  F2FP.PACK_AB R8, R24, R32 ;  /* 0x000000201808723e */ /* 0x000fe400000000ff */
[----:B------:R-:W-:Y:S01]  /*edd0*/  F2FP.PACK_AB R10, R28, R33 ;  /* 0x000000211c0a723e */ /* 0x000fe200000000ff */
[----:B------:R2:W-:Y:S04]  /*ede0*/  STS.128 [R56], R12 ;  /* 0x0000000c38007388 */ /* 0x0005e80000000c00 */
[----:B------:R2:W-:Y:S02]  /*edf0*/  STS.128 [R26+0x6080], R8 ;  /* 0x006080081a007388 */ /* 0x0005e40000000c00 */
.L_x_1636:
[----:B------:R-:W-:Y:S05]  /*ee00*/  BSYNC B1 ;  /* 0x0000000000017941 */ /* 0x000fea0003800000 */
.L_x_1635:
[----:B------:R-:W-:-:S04]  /*ee10*/  IADD3 R0, R114, 0x40, RZ ;  /* 0x0000004072007810 */ /* 0x000fc80007ffe0ff */
[----:B------:R-:W-:-:S13]  /*ee20*/  ISETP.GE.AND P0, PT, R0, R84, PT ;  /* 0x000000540000720c */ /* 0x000fda0003f06270 */
[----:B------:R-:W-:Y:S05]  /*ee30*/  @P0 BRA `(.L_x_1620) ;  /* 0x000012f000000947 */ /* 0x000fea0003800000 */
[----:B------:R3:W5:Y:S04]  /*ee40*/  LDL R45, [R1+0x10c] ;  /* 0x00010c00012d7983 */ /* 0x0007680000100800 */
[----:B------:R3:W5:Y:S04]  /*ee50*/  LDL R44, [R1+0x110] ;  /* 0x00011000012c7983 */ /* 0x0007680000100800 */
[----:B------:R3:W5:Y:S01]  /*ee60*/  LDL R43, [R1+0x114] ;  /* 0x00011400012b7983 */ /* 0x0007620000100800 */
[----:B------:R-:W-:Y:S01]  /*ee70*/  ISETP.GE.AND P0, PT, R108, c[0x0][0x27c], PT ;  /* 0x00009f006c007a0c */ /* 0x000fe20003f06270 */
[----:B------:R-:W-:-:S12]  /*ee80*/  BSSY B0, `(.L_x_1641) ;  /* 0x0000062000007945 */ /* 0x000fd80003800000 */
[----:B------:R-:W-:Y:S05]  /*ee90*/  @P0 BRA `(.L_x_1642) ;  /* 0x0000060000000947 */ /* 0x000fea0003800000 */
[----:B------:R-:W4:Y:S01]  /*eea0*/  LDL R42, [R1+0x140] ;  /* 0x00014000012a7983 */ /* 0x000f220000100800 */
        /* <DEDUP_REMOVED lines=15> */
[----:B------:R-:W-:Y:S01]  /*efa0*/  SHF.R.U64 R37, R52, 0x10, R53 ;  /* 0x0000001034257819 */ /* 0x000fe20000001235 */
[----:B------:R-:W-:Y:S01]  /*efb0*/  HADD2.F32 R24, -RZ, R25.H0_H0 ;  /* 0x20000019ff187230 */ /* 0x000fe20000004100 */
[----:B--2---:R-:W-:Y:S01]  /*efc0*/  SHF.L.U32 R26, R0, 0x1, RZ ;  /* 0x00000001001a7819 */ /* 0x004fe200000006ff */
[----:B------:R-:W-:Y:S01]  /*efd0*/  HADD2.F32 R0, -RZ, R91.H1_H1 ;  /* 0x3000005bff007230 */ /* 0x000fe20000004100 */
[----:B------:R-:W-:Y:S02]  /*efe0*/  SHF.R.U32.HI R28, RZ, 0x10, R51 ;  /* 0x00000010ff1c7819 */ /* 0x000fe40000011633 */
[----:B------:R-:W-:Y:S01]  /*eff0*/  SHF.R.U64 R32, R54, 0x10, R55 ;  /* 0x0000001036207819 */ /* 0x000fe20000001237 */
[----:B------:R-:W2:Y:S01]  /*f000*/  LDS.128 R12, [R26+0x6080] ;  /* 0x006080001a0c7984 */ /* 0x000ea20000000c00 */
[----:B------:R-:W-:Y:S01]  /*f010*/  SHF.R.U64 R39, R48, 0x10, R49 ;  /* 0x0000001030277819 */ /* 0x000fe20000001231 */
[----:B------:R-:W-:Y:S01]  /*f020*/  HADD2.F32 R40, -RZ, R28.H0_H0 ;  /* 0x2000001cff287230 */ /* 0x000fe20000004100 */
[----:B------:R-:W-:-:S03]  /*f030*/  SHF.R.U64 R38, R50, 0x10, R51 ;  /* 0x0000001032267819 */ /* 0x000fc60000001233 */
[----:B------:R-:W-:Y:S02]  /*f040*/  HADD2.F32 R39, -RZ, R39.H0_H0 ;  /* 0x20000027ff277230 */ /* 0x000fe40000004100 */
[--C-:B--2---:R-:W-:Y:S02]  /*f050*/  HADD2.F32 R3, -RZ, R13.reuse.H0_H0 ;  /* 0x2000000dff037230 */ /* 0x104fe40000004100 */
[----:B------:R-:W-:Y:S02]  /*f060*/  HADD2.F32 R2, -RZ, R13.H1_H1 ;  /* 0x3000000dff027230 */ /* 0x000fe40000004100 */
[----:B------:R-:W-:Y:S01]  /*f070*/  HADD2.F32 R13, -RZ, R12.H1_H1 ;  /* 0x3000000cff0d7230 */ /* 0x000fe20000004100 */
[----:B------:R-:W-:Y:S01]  /*f080*/  FMUL.FTZ R31, R3, R0 ;  /* 0x00000000031f7220 */ /* 0x000fe20000410000 */
[----:B----4-:R-:W2:Y:S02]  /*f090*/  LDS.128 R8, [R42] ;  /* 0x000000002a087984 */ /* 0x010ea40000000c00 */
[----:B--2---:R-:W-:-:S02]  /*f0a0*/  HADD2.F32 R22, -RZ, R9.H0_H0 ;  /* 0x20000009ff167230 */ /* 0x004fc40000004100 */
        /* <DEDUP_REMOVED lines=20> */
[----:B------:R-:W-:Y:S01]  /*f1f0*/  HADD2.F32 R10, -RZ, R15.H0_H0 ;  /* 0x2000000fff0a7230 */ /* 0x000fe20000004100 */
[----:B------:R-:W-:Y:S01]  /*f200*/  FMUL.FTZ R29, R9, R4 ;  /* 0x00000004091d7220 */ /* 0x000fe20000410000 */
[----:B------:R-:W-:Y:S01]  /*f210*/  HADD2.F32 R3, -RZ, R96.H1_H1 ;  /* 0x30000060ff037230 */ /* 0x000fe20000004100 */
[----:B------:R-:W-:Y:S01]  /*f220*/  FMUL.FTZ R9, R17, R0 ;  /* 0x0000000011097220 */ /* 0x000fe20000410000 */
[----:B------:R-:W-:-:S02]  /*f230*/  HADD2.F32 R2, -RZ, R94.H0_H0 ;  /* 0x2000005eff027230 */ /* 0x000fc40000004100 */
[----:B------:R-:W-:Y:S01]  /*f240*/  HADD2.F32 R23, -RZ, R8.H1_H1 ;  /* 0x30000008ff177230 */ /* 0x000fe20000004100 */
[----:B------:R-:W-:Y:S01]  /*f250*/  FFMA.FTZ R25, R10, R3, R9 ;  /* 0x000000030a197223 */ /* 0x000fe20000010009 */
[----:B------:R-:W-:Y:S01]  /*f260*/  HADD2.F32 R9, -RZ, R37.H0_H0 ;  /* 0x20000025ff097230 */ /* 0x000fe20000004100 */
[----:B------:R-:W-:Y:S01]  /*f270*/  FMUL.FTZ R14, R18, R2 ;  /* 0x00000002120e7220 */ /* 0x000fe20000410000 */
[----:B------:R-:W-:Y:S01]  /*f280*/  HADD2.F32 R8, -RZ, R15.H1_H1 ;  /* 0x3000000fff087230 */ /* 0x000fe20000004100 */
[----:B------:R-:W-:Y:S01]  /*f290*/  FMUL.FTZ R15, R10, R0 ;  /* 0x000000000a0f7220 */ /* 0x000fe20000410000 */
[----:B------:R-:W-:Y:S01]  /*f2a0*/  HADD2.F32 R4, -RZ, R97.H0_H0 ;  /* 0x20000061ff047230 */ /* 0x000fe20000004100 */
[----:B------:R-:W-:Y:S01]  /*f2b0*/  FMUL.FTZ R0, R16, R24 ;  /* 0x0000001810007220 */ /* 0x000fe20000410000 */
[----:B------:R-:W-:Y:S01]  /*f2c0*/  HADD2.F32 R10, -RZ, R32.H0_H0 ;  /* 0x20000020ff0a7230 */ /* 0x000fe20000004100 */
[----:B------:R-:W-:Y:S01]  /*f2d0*/  FMUL.FTZ R27, R12, R2 ;  /* 0x000000020c1b7220 */ /* 0x000fe20000410000 */
[----:B------:R-:W-:Y:S01]  /*f2e0*/  HADD2.F32 R32, -RZ, R38.H0_H0 ;  /* 0x20000026ff207230 */ /* 0x000fe20000004100 */
[----:B------:R-:W-:-:S02]  /*f2f0*/  FMUL.FTZ R2, R23, R9 ;  /* 0x0000000917027220 */ /* 0x000fc40000410000 */
[----:B------:R-:W-:Y:S02]  /*f300*/  FFMA.FTZ R34, R12, R4, R14 ;  /* 0x000000040c227223 */ /* 0x000fe4000001000e */
[C---:B------:R-:W-:Y:S02]  /*f310*/  FFMA.FTZ R14, R8.reuse, R40, R0 ;  /* 0x00000028080e7223 */ /* 0x040fe40000010000 */
[----:B------:R-:W-:Y:S02]  /*f320*/  FMUL.FTZ R12, R8, R24 ;  /* 0x00000018080c7220 */ /* 0x000fe40000410000 */
[----:B------:R-:W-:Y:S02]  /*f330*/  FMUL.FTZ R0, R21, R10 ;  /* 0x0000000a15007220 */ /* 0x000fe40000410000 */
[C---:B------:R-:W-:Y:S02]  /*f340*/  FMUL.FTZ R9, R13.reuse, R9 ;  /* 0x000000090d097220 */ /* 0x040fe40000410000 */
[----:B------:R-:W-:-:S02]  /*f350*/  FFMA.FTZ R24, R13, R39, R2 ;  /* 0x000000270d187223 */ /* 0x000fc40000010002 */
[C---:B------:R-:W-:Y:S02]  /*f360*/  FMUL.FTZ R8, R11.reuse, R10 ;  /* 0x0000000a0b087220 */ /* 0x040fe40000410000 */
[----:B------:R-:W-:Y:S02]  /*f370*/  FFMA.FTZ R13, R22, R6, -R31 ;  /* 0x00000006160d7223 */ /* 0x000fe4000001081f */
[----:B------:R-:W-:Y:S02]  /*f380*/  FFMA.FTZ R6, R20, R5, -R29 ;  /* 0x0000000514067223 */ /* 0x000fe4000001081d */
[----:B------:R-:W-:Y:S01]  /*f390*/  FFMA.FTZ R28, R11, R32, R0 ;  /* 0x000000200b1c7223 */ /* 0x000fe20000010000 */
[----:B------:R-:W-:Y:S01]  /*f3a0*/  F2FP.PACK_AB R11, R14, R25 ;  /* 0x000000190e0b723e */ /* 0x000fe200000000ff */
[----:B------:R-:W-:Y:S02]  /*f3b0*/  FFMA.FTZ R5, R18, R4, -R27 ;  /* 0x0000000412057223 */ /* 0x000fe4000001081b */
        /* <DEDUP_REMOVED lines=11> */
[----:B------:R-:W-:Y:S01]  /*f470*/  F2FP.PACK_AB R10, R28, R34 ;  /* 0x000000221c0a723e */ /* 0x000fe200000000ff */
[----:B------:R2:W-:Y:S04]  /*f480*/  STS.128 [R42], R12 ;  /* 0x0000000c2a007388 */ /* 0x0005e80000000c00 */
[----:B------:R2:W-:Y:S02]  /*f490*/  STS.128 [R26+0x6080], R8 ;  /* 0x006080081a007388 */ /* 0x0005e40000000c00 */
.L_x_1642:
[----:B------:R-:W-:Y:S05]  /*f4a0*/  BSYNC B0 ;  /* 0x0000000000007941 */ /* 0x000fea0003800000 */
.L_x_1641:
[----:B------:R-:W-:Y:S01]  /*f4b0*/  ISETP.GE.AND P0, PT, R113, c[0x0][0x27c], PT ;  /* 0x00009f0071007a0c */ /* 0x000fe20003f06270 */
[----:B------:R-:W-:-:S12]  /*f4c0*/  BSSY B0, `(.L_x_1643) ;  /* 0x0000063000007945 */ /* 0x000fd80003800000 */
[----:B------:R-:W-:Y:S05]  /*f4d0*/  @P0 BRA `(.L_x_1644) ;  /* 0x0000061000000947 */ /* 0x000fea0003800000 */
[----:B------:R-:W4:Y:S04]  /*f4e0*/  LDL R2, [R1+0x2c] ;  /* 0x00002c0001027983 */ /* 0x000f280000100800 */
[----:B--2---:R-:W2:Y:S01]  /*f4f0*/  LDL R42, [R1+0x138] ;  /* 0x00013800012a7983 */ /* 0x004ea20000100800 */
[----:B------:R-:W-:Y:S01]  /*f500*/  MOV R0, c[0x0][0x27c] ;  /* 0x00009f0000007a02 */ /* 0x000fe20000000f00 */
[----:B------:R-:W-:Y:S01]  /*f510*/  HADD2.F32 R6, -RZ, R98.H1_H1 ;  /* 0x30000062ff067230 */ /* 0x000fe20000004100 */
[----:B------:R-:W-:Y:S02]  /*f520*/  SHF.R.U32.HI R4, RZ, 0x10, R69 ;  /* 0x00000010ff047819 */ /* 0x000fe40000011645 */
[----:B------:R-:W-:Y:S02]  /*f530*/  SHF.R.U32.HI R24, RZ, 0x10, R65 ;  /* 0x00000010ff187819 */ /* 0x000fe40000011641 */
[----:B------:R-:W-:-:S02]  /*f540*/  SHF.R.U32.HI R25, RZ, 0x10, R71 ;  /* 0x00000010ff197819 */ /* 0x000fc40000011647 */
[----:B------:R-:W-:Y:S01]  /*f550*/  SHF.R.U64 R32, R68, 0x10, R69 ;  /* 0x0000001044207819 */ /* 0x000fe20000001245 */
[----:B------:R-:W-:Y:S01]  /*f560*/  HADD2.F32 R41, -RZ, R24.H0_H0 ;  /* 0x20000018ff297230 */ /* 0x000fe20000004100 */
[----:B------:R-:W-:Y:S01]  /*f570*/  SHF.R.U32.HI R28, RZ, 0x10, R67 ;  /* 0x00000010ff1c7819 */ /* 0x000fe20000011643 */
[----:B------:R-:W-:Y:S01]  /*f580*/  HADD2.F32 R24, -RZ, R25.H0_H0 ;  /* 0x20000019ff187230 */ /* 0x000fe20000004100 */
[----:B------:R-:W-:Y:S02]  /*f590*/  SHF.R.U64 R33, R70, 0x10, R71 ;  /* 0x0000001046217819 */ /* 0x000fe40000001247 */
[----:B------:R-:W-:Y:S01]  /*f5a0*/  SHF.R.U64 R36, R64, 0x10, R65 ;  /* 0x0000001040247819 */ /* 0x000fe20000001241 */
[----:B------:R-:W-:Y:S01]  /*f5b0*/  HADD2.F32 R40, -RZ, R28.H0_H0 ;  /* 0x2000001cff287230 */ /* 0x000fe20000004100 */
[----:B------:R-:W-:Y:S02]  /*f5c0*/  SHF.R.U64 R38, R66, 0x10, R67 ;  /* 0x0000001042267819 */ /* 0x000fe40000001243 */
        /* <DEDUP_REMOVED lines=33> */
[----:B------:R-:W-:Y:S01]  /*f7e0*/  FMUL.FTZ R0, R19, R14 ;  /* 0x0000000e13007220 */ /* 0x000fe20000410000 */
[--C-:B------:R-:W-:Y:S01]  /*f7f0*/  HADD2.F32 R10, -RZ, R15.reuse.H0_H0 ;  /* 0x2000000fff0a7230 */ /* 0x100fe20000004100 */
[-C--:B------:R-:W-:Y:S01]  /*f800*/  FMUL.FTZ R3, R20, R4.reuse ;  /* 0x0000000414037220 */ /* 0x080fe20000410000 */
[----:B------:R-:W-:Y:S01]  /*f810*/  HADD2.F32 R8, -RZ, R15.H1_H1 ;  /* 0x3000000fff087230 */ /* 0x000fe20000004100 */
[----:B------:R-:W-:Y:S01]  /*f820*/  FFMA.FTZ R37, R2, R41, R0 ;  /* 0x0000002902257223 */ /* 0x000fe20000010000 */
[----:B------:R-:W-:Y:S01]  /*f830*/  HADD2.F32 R0, -RZ, R99.H1_H1 ;  /* 0x30000063ff007230 */ /* 0x000fe20000004100 */
[C---:B------:R-:W-:Y:S01]  /*f840*/  FFMA.FTZ R34, R9.reuse, R5, R3 ;  /* 0x0000000509227223 */ /* 0x040fe20000010003 */
[----:B------:R-:W-:Y:S01]  /*f850*/  HADD2.F32 R3, -RZ, R100.H1_H1 ;  /* 0x30000064ff037230 */ /* 0x000fe20000004100 */
[----:B------:R-:W-:Y:S01]  /*f860*/  FMUL.FTZ R29, R9, R4 ;  /* 0x00000004091d7220 */ /* 0x000fe20000410000 */
[----:B------:R-:W-:Y:S01]  /*f870*/  HADD2.F32 R4, -RZ, R101.H0_H0 ;  /* 0x20000065ff047230 */ /* 0x000fe20000004100 */
        /* <DEDUP_REMOVED lines=9> */
[----:B------:R-:W-:Y:S01]  /*f910*/  FMUL.FTZ R0, R16, R24 ;  /* 0x0000001810007220 */ /* 0x000fe20000410000 */
[----:B------:R-:W-:Y:S01]  /*f920*/  HADD2.F32 R32, -RZ, R38.H0_H0 ;  /* 0x20000026ff207230 */ /* 0x000fe20000004100 */
        /* <DEDUP_REMOVED lines=28> */
.L_x_1644:
[----:B------:R-:W-:Y:S05]  /*faf0*/  BSYNC B0 ;  /* 0x0000000000007941 */ /* 0x000fea0003800000 */
.L_x_1643:
[----:B------:R-:W-:-:S13]  /*fb00*/  ISETP.GE.AND P0, PT, R112, c[0x0][0x27c], PT ;  /* 0x00009f0070007a0c */ /* 0x000fda0003f06270 */
        /* <DEDUP_REMOVED lines=98> */
.L_x_1620:
[----:B------:R-:W-:Y:S05]  /*10130*/  BSYNC B2 ;  /* 0x0000000000027941 */ /* 0x000fea0003800000 */
.L_x_1602:
[----:B-1----:R-:W-:Y:S01]  /*10140*/  IMAD R0, R106, c[0x0][0x208], RZ ;  /* 0x000082006a007a24 */ /* 0x002fe200078e02ff */
[----:B------:R-:W-:-:S04]  /*10150*/  DEPBAR.LE SB0, 0x0 ;  /* 0x000080000000791a */ /* 0x000fc80000000000 */
[C---:B------:R-:W-:Y:S01]  /*10160*/  IMAD.WIDE.U32 R2, R221.reuse, c[0x0][0x208], RZ ;  /* 0x00008200dd027a25 */ /* 0x040fe200078e00ff */
[----:B------:R-:W-:Y:S01]  /*10170*/  BAR.SYNC.DEFER_BLOCKING 0x0 ;  /* 0x0000000000007b1d */ /* 0x000fe20000010000 */
[C---:B------:R-:W-:Y:S02]  /*10180*/  ISETP.GE.AND P3, PT, R120.reuse, c[0x0][0x1d4], PT ;  /* 0x0000750078007a0c */ /* 0x040fe40003f66270 */
[----:B------:R-:W-:Y:S01]  /*10190*/  IMAD R0, R221, c[0x0][0x20c], R0 ;  /* 0x00008300dd007a24 */ /* 0x000fe200078e0200 */
[----:B------:R-:W-:Y:S01]  /*101a0*/  SHF.L.U64.HI R233, R120, 0x1, R121 ;  /* 0x0000000178e97819 */ /* 0x000fe20000010279 */
[----:B--2---:R-:W-:Y:S01]  /*101b0*/  IMAD.WIDE.U32 R8, R95, c[0x0][0x210], RZ ;  /* 0x000084005f087a25 */ /* 0x004fe200078e00ff */
[----:B------:R-:W-:Y:S01]  /*101c0*/  SHF.L.U64.HI R230, R252, 0x1, R116 ;  /* 0x00000001fce67819 */ /* 0x000fe20000010274 */
[----:B------:R-:W-:Y:S01]  /*101d0*/  BSSY B0, `(.L_x_1645) ;  /* 0x0000044000007945 */ /* 0x000fe20003800000 */
[----:B------:R-:W-:Y:S01]  /*101e0*/  SHF.L.U64.HI R231, R110, 0x1, R111 ;  /* 0x000000016ee77819 */ /* 0x000fe2000001026f */
[----:B------:R-:W-:Y:S01]  /*101f0*/  IMAD.IADD R3, R3, 0x1, R0 ;  /* 0x0000000103037824 */ /* 0x000fe200078e0200 */
[----:B------:R-:W-:Y:S01]  /*10200*/  STL.64 [R1+0x20], R8 ;  /* 0x0000200801007387 */ /* 0x000fe20000100a00 */
[----:B------:R-:W-:Y:S01]  /*10210*/  IMAD R0, R107, c[0x0][0x218], RZ ;  /* 0x000086006b007a24 */ /* 0x000fe200078e02ff */
[----:B------:R-:W-:Y:S01]  /*10220*/  ISETP.GE.AND P4, PT, R252, c[0x0][0x1d4], PT ;  /* 0x00007500fc007a0c */ /* 0x000fe20003f86270 */
[----:B------:R-:W-:-:S04]  /*10230*/  IMAD.WIDE.U32 R2, R219, c[0x0][0x218], R2 ;  /* 0x00008600db027a25 */ /* 0x000fc800078e0002 */
[----:B------:R-:W-:Y:S01]  /*10240*/  IMAD R4, R219, c[0x0][0x21c], R0 ;  /* 0x00008700db047a24 */ /* 0x000fe200078e0200 */
[----:B------:R-:W-:Y:S01]  /*10250*/  IADD3 R0, P0, R2, R8, RZ ;  /* 0x0000000802007210 */ /* 0x000fe20007f1e0ff */
[----:B------:R-:W-:Y:S02]  /*10260*/  IMAD R5, R95, c[0x0][0x214], R9 ;  /* 0x000085005f057a24 */ /* 0x000fe400078e0209 */
[----:B------:R-:W-:Y:S02]  /*10270*/  IMAD.SHL.U32 R234, R120, 0x2, RZ ;  /* 0x0000000278ea7824 */ /* 0x000fe400078e00ff */
[----:B------:R-:W-:Y:S01]  /*10280*/  IMAD.SHL.U32 R235, R252, 0x2, RZ ;  /* 0x00000002fceb7824 */ /* 0x000fe200078e00ff */
[----:B------:R-:W-:Y:S01]  /*10290*/  IADD3.X R2, R5, R3, R4, P0, !PT ;  /* 0x0000000305027210 */ /* 0x000fe200007fe404 */
[----:B------:R-:W-:Y:S01]  /*102a0*/  IMAD.IADD R4, R133, 0x1, -R117 ;  /* 0x0000000185047824 */ /* 0x000fe200078e0a75 */
[----:B------:R-:W-:Y:S01]  /*102b0*/  LEA R6, P0, R0, c[0x0][0x1f8], 0x1 ;  /* 0x00007e0000067a11 */ /* 0x000fe200078008ff */
[----:B------:R-:W-:Y:S01]  /*102c0*/  IMAD.SHL.U32 R209, R118, 0x2, RZ ;  /* 0x0000000276d17824 */ /* 0x000fe200078e00ff */
[----:B------:R-:W-:Y:S01]  /*102d0*/  STL [R1+0x18], R5 ;  /* 0x0000180501007387 */ /* 0x000fe20000100800 */
[----:B------:R-:W-:Y:S01]  /*102e0*/  IMAD.SHL.U32 R232, R110, 0x2, RZ ;  /* 0x000000026ee87824 */ /* 0x000fe200078e00ff */
[----:B------:R-:W-:-:S02]  /*102f0*/  LEA.HI.X R3, R0, c[0x0][0x1fc], R2, 0x1, P0 ;  /* 0x00007f0000037a11 */ /* 0x000fc400000f0c02 */
[----:B------:R-:W1:Y:S01]  /*10300*/  SHFL.IDX PT, R0, R6, RZ, 0x1c1f ;  /* 0x001c1fff06007589 */ /* 0x000e6200000e0000 */
[C---:B------:R-:W-:Y:S02]  /*10310*/  ISETP.LT.OR P1, PT, R4.reuse, 0x1, P3 ;  /* 0x000000010400780c */ /* 0x040fe40001f21670 */
[----:B------:R-:W-:Y:S01]  /*10320*/  ISETP.LT.OR P2, PT, R4, 0x1, P4 ;  /* 0x000000010400780c */ /* 0x000fe20002741670 */
[----:B------:R-:W2:Y:S04]  /*10330*/  SHFL.IDX PT, R2, R3, RZ, 0x1c1f ;  /* 0x001c1fff03027589 */ /* 0x000ea800000e0000 */
[----:B------:R4:W3:Y:S04]  /*10340*/  LDSM.16.M88.4 R16, [R198] ;  /* 0x00000000c610783b */ /* 0x0008e80000000200 */
[----:B------:R4:W3:Y:S04]  /*10350*/  LDSM.16.M88.4 R12, [R198+0x1000] ;  /* 0x00100000c60c783b */ /* 0x0008e80000000200 */
[----:B------:R4:W3:Y:S04]  /*10360*/  LDSM.16.M88.4 R24, [R171] ;  /* 0x00000000ab18783b */ /* 0x0008e80000000200 */
[----:B------:R4:W3:Y:S01]  /*10370*/  LDSM.16.M88.4 R32, [R171+0x400] ;  /* 0x00040000ab20783b */ /* 0x0008e20000000200 */
[----:B-1----:R-:W-:-:S03]  /*10380*/  IADD3 R20, P0, R0, R234, RZ ;  /* 0x000000ea00147210 */ /* 0x002fc60007f1e0ff */
[----:B------:R-:W1:Y:S02]  /*10390*/  S2R R5, SR_TID.X ;  /* 0x0000000000057919 */ /* 0x000e640000002100 */
[----:B--2---:R-:W-:Y:S01]  /*103a0*/  IMAD.X R21, R2, 0x1, R233, P0 ;  /* 0x0000000102157824 */ /* 0x004fe200000e06e9 */
[----:B------:R-:W-:Y:S01]  /*103b0*/  IADD3 R22, P0, R0, R235, RZ ;  /* 0x000000eb00167210 */ /* 0x000fe20007f1e0ff */
[----:B------:R4:W2:Y:S04]  /*103c0*/  LDSM.16.M88.4 R28, [R171+0x800] ;  /* 0x00080000ab1c783b */ /* 0x0008a80000000200 */
[----:B------:R4:W1:Y:S01]  /*103d0*/  LDSM.16.M88.4 R36, [R199] ;  /* 0x00000000c724783b */ /* 0x0008620000000200 */
[----:B------:R-:W-:-:S03]  /*103e0*/  IMAD.X R23, R2, 0x1, R230, P0 ;  /* 0x0000000102177824 */ /* 0x000fc600000e06e6 */
        /* <DEDUP_REMOVED lines=9> */
[----:B------:R4:W-:Y:S01]  /*10480*/  LDGSTS.E.BYPASS.LTC128B.128 [R209+0x2480], [R22.64], !P2 ;  /* 0x0248000016d17fae */ /* 0x0009e2000d101d48 */
[----:B--2---:R-:W-:-:S05]  /*10490*/  IADD3 R20, P0, R0, R232, RZ ;  /* 0x000000e800147210 */ /* 0x004fca0007f1e0ff */
[----:B------:R-:W-:Y:S01]  /*104a0*/  IMAD.X R21, R2, 0x1, R231, P0 ;  /* 0x0000000102157824 */ /* 0x000fe200000e06e7 */
[----:B------:R-:W-:-:S13]  /*104b0*/  ISETP.LT.OR P0, PT, R4, 0x1, P1 ;  /* 0x000000010400780c */ /* 0x000fda0000f01670 */
[----:B------:R4:W-:Y:S01]  /*104c0*/  LDGSTS.E.BYPASS.LTC128B.128 [R209+0x3080], [R20.64], !P0 ;  /* 0x0308000014d17fae */ /* 0x0009e2000c101d48 */
[----:B-1----:R-:W-:-:S13]  /*104d0*/  ISETP.GT.AND P0, PT, R5, 0x3f, PT ;  /* 0x0000003f0500780c */ /* 0x002fda0003f04270 */
[----:B------:R-:W-:Y:S05]  /*104e0*/  @P0 BRA `(.L_x_1646) ;  /* 0x0000012000000947 */ /* 0x000fea0003800000 */
[----:B---3--:R-:W-:Y:S05]  /*104f0*/  BRA.DIV ~URZ, `(.L_x_1647) ;  /* 0x0000f8a27f007947 */ /* 0x008fea000b800000 */
[----:B------:R1:W2:Y:S04]  /*10500*/  SHFL.IDX PT, R5, R3, 0x1, 0x1c1f ;  /* 0x003c1f0003057f89 */ /* 0x0002a800000e0000 */
[----:B------:R1:W3:Y:S02]  /*10510*/  SHFL.IDX PT, R0, R6, 0x1, 0x1c1f ;  /* 0x003c1f0006007f89 */ /* 0x0002e400000e0000 */
.L_x_1764:
[----:B---34-:R-:W-:Y:S02]  /*10520*/  IADD3 R22, P0, R0, R234, RZ ;  /* 0x000000ea00167210 */ /* 0x018fe40007f1e0ff */
[C---:B------:R-:W-:Y:S02]  /*10530*/  ISETP.LT.OR P3, PT, R4.reuse, 0x21, P3 ;  /* 0x000000210400780c */ /* 0x040fe40001f61670 */
[----:B------:R-:W-:Y:S01]  /*10540*/  ISETP.LT.OR P2, PT, R4, 0x21, P4 ;  /* 0x000000210400780c */ /* 0x000fe20002741670 */
[----:B--2---:R-:W-:Y:S01]  /*10550*/  IMAD.X R23, R5, 0x1, R233, P0 ;  /* 0x0000000105177824 */ /* 0x004fe200000e06e9 */
[----:B------:R-:W-:-:S02]  /*10560*/  IADD3 R20, P0, R0, R235, RZ ;  /* 0x000000eb00147210 */ /* 0x000fc40007f1e0ff */
[----:B------:R-:W-:-:S03]  /*10570*/  ISETP.LT.OR P1, PT, R4, 0x21, P1 ;  /* 0x000000210400780c */ /* 0x000fc60000f21670 */
[----:B------:R-:W-:Y:S01]  /*10580*/  IMAD.X R21, R5, 0x1, R230, P0 ;  /* 0x0000000105157824 */ /* 0x000fe200000e06e6 */
[----:B------:R-:W-:-:S03]  /*10590*/  IADD3 R2, P0, R0, R232, RZ ;  /* 0x000000e800027210 */ /* 0x000fc60007f1e0ff */
[----:B------:R-:W-:Y:S01]  /*105a0*/  @!PT LDS RZ, [RZ] ;  /* 0x00000000fffff984 */ /* 0x000fe20000000800 */
[----:B------:R-:W-:Y:S01]  /*105b0*/  @!PT LDS RZ, [RZ] ;  /* 0x00000000fffff984 */ /* 0x000fe20000000800 */
[----:B------:R-:W-:Y:S01]  /*105c0*/  @!PT LDS RZ, [RZ] ;  /* 0x00000000fffff984 */ /* 0x000fe20000000800 */
[----:B------:R2:W-:Y:S02]  /*105d0*/  LDGSTS.E.BYPASS.LTC128B.128 [R209+0x2080], [R22.64], !P3 ;  /* 0x0208000016d17fae */ /* 0x0005e4000d901d48 */
[----:B-1----:R-:W-:Y:S02]  /*105e0*/  IMAD.X R3, R5, 0x1, R231, P0 ;  /* 0x0000000105037824 */ /* 0x002fe400000e06e7 */
[----:B------:R2:W-:Y:S04]  /*105f0*/  LDGSTS.E.BYPASS.LTC128B.128 [R209+0x2c80], [R20.64], !P2 ;  /* 0x02c8000014d17fae */ /* 0x0005e8000d101d48 */
[----:B------:R2:W-:Y:S02]  /*10600*/  LDGSTS.E.BYPASS.LTC128B.128 [R209+0x3880], [R2.64], !P1 ;  /* 0x0388000002d17fae */ /* 0x0005e4000c901d48 */
.L_x_1646:
[----:B---3--:R-:W-:Y:S05]  /*10610*/  BSYNC B0 ;  /* 0x0000000000007941 */ /* 0x008fea0003800000 */
.L_x_1645:
[----:B------:R-:W0:Y:S01]  /*10620*/  LDGDEPBAR ;  /* 0x00000000000079af */ /* 0x000e220000000000 */
[----:B------:R-:W-:Y:S01]  /*10630*/  WARPSYNC 0xffffffff ;  /* 0xffffffff00007948 */ /* 0x000fe20003800000 */
[-C--:B--2-4-:R-:W-:Y:S02]  /*10640*/  HMMA.16816.F32 R20, R16, R24.reuse, RZ ;  /* 0x000000181014723c */ /* 0x094fe400000018ff */
[----:B------:R-:W-:Y:S04]  /*10650*/  LDSM.16.M88.4 R56, [R171+0xc00] ;  /* 0x000c0000ab38783b */ /* 0x000fe80000000200 */
[----:B-----5:R-:W1:Y:S02]  /*10660*/  LDSM.16.M88.4 R40, [R198+0x2000] ;  /* 0x00200000c628783b */ /* 0x020e640000000200 */
[C---:B------:R-:W-:Y:S02]  /*10670*/  HMMA.16816.F32 R60, R12.reuse, R24, RZ ;  /* 0x000000180c3c723c */ /* 0x040fe400000018ff */
[----:B------:R-:W-:Y:S04]  /*10680*/  LDSM.16.M88.4 R44, [R206] ;  /* 0x00000000ce2c783b */ /* 0x000fe80000000200 */
[----:B------:R-:W2:Y:S01]  /*10690*/  LDL R2, [R1+0xc] ;  /* 0x00000c0001027983 */ /* 0x000ea20000100800 */
        /* <DEDUP_REMOVED lines=26> */
[----:B------:R-:W1:Y:S07]  /*10840*/  LDSM.16.M88.4 R52, [R171+0x1800] ;  /* 0x00180000ab34783b */ /* 0x000e6e0000000200 */
        /* <DEDUP_REMOVED lines=10> */
[----:B------:R-:W-:Y:S01]  /*108f0*/  HMMA.16816.F32 R64, R20, R52, R48 ;  /* 0x000000341440723c */ /* 0x000fe20000001830 */
        /* <DEDUP_REMOVED lines=34> */
[----:B------:R-:W2:Y:S07]  /*10b20*/  LDSM.16.M88.4 R52, [R204] ;  /* 0x00000000cc34783b */ /* 0x000eae0000000200 */
        /* <DEDUP_REMOVED lines=13> */
[----:B------:R-:W3:Y:S07]  /*10c00*/  LDSM.16.M88.4 R48, [R171+0x2000] ;  /* 0x00200000ab30783b */ /* 0x000eee0000000200 */
[----:B--2---:R-:W-:Y:S01]  /*10c10*/  HMMA.16816.F32 R44, R28, R52, R64 ;  /* 0x000000341c2c723c */ /* 0x004fe20000001840 */
[----:B-1----:R-:W-:-:S04]  /*10c20*/  FMUL.FTZ R0, R80, c[0x0][0x320] ;  /* 0x0000c80050007a20 */ /* 0x002fc80000410000 */
[----:B------:R1:W2:Y:S03]  /*10c30*/  MUFU.TANH R94, R0 ;  /* 0x00000000005e7308 */ /* 0x0002a60000002400 */
[-C--:B------:R-:W-:Y:S08]  /*10c40*/  HMMA.16816.F32 R68, R8, R62.reuse, R68 ;  /* 0x0000003e0844723c */ /* 0x080ff00000001844 */
[----:B------:R-:W-:Y:S01]  /*10c50*/  HMMA.16816.F32 R76, R12, R62, R36 ;  /* 0x0000003e0c4c723c */ /* 0x000fe20000001824 */
[----:B------:R-:W2:Y:S01]  /*10c60*/  LDSM.16.M88.4 R36, [R201] ;  /* 0x00000000c924783b */ /* 0x000ea20000000200 */
[----:B------:R-:W-:-:S04]  /*10c70*/  DEPBAR.LE SB0, 0x0 ;  /* 0x000080000000791a */ /* 0x000fc80000000000 */
[----:B-1----:R-:W-:Y:S02]  /*10c80*/  FMUL.FTZ R0, R81, c[0x0][0x320] ;  /* 0x0000c80051007a20 */ /* 0x002fe40000410000 */
[----:B------:R-:W-:Y:S02]  /*10c90*/  HMMA.16816.F32 R28, R28, R54, R40 ;  /* 0x000000361c1c723c */ /* 0x000fe40000001828 */
[----:B------:R1:W1:Y:S06]  /*10ca0*/  MUFU.TANH R92, R0 ;  /* 0x00000000005c7308 */ /* 0x00026c0000002400 */
[----:B---3--:R-:W-:Y:S01]  /*10cb0*/  HMMA.16816.F32 R44, R20, R48, R44 ;  /* 0x00000030142c723c */ /* 0x008fe2000000182c */
[----:B-1----:R-:W-:-:S04]  /*10cc0*/  FMUL.FTZ R0, R82, c[0x0][0x320] ;  /* 0x0000c80052007a20 */ /* 0x002fc80000410000 */
[----:B------:R1:W3:Y:S11]  /*10cd0*/  MUFU.TANH R98, R0 ;  /* 0x0000000000627308 */ /* 0x0002f60000002400 */
[----:B------:R-:W-:Y:S08]  /*10ce0*/  HMMA.16816.F32 R20, R20, R50, R28 ;  /* 0x000000321414723c */ /* 0x000ff0000000181c */
[----:B--2---:R-:W-:Y:S01]  /*10cf0*/  HMMA.16816.F32 R44, R12, R36, R44 ;  /* 0x000000240c2c723c */ /* 0x004fe2000000182c */
[----:B-1----:R-:W-:-:S07]  /*10d00*/  FMUL.FTZ R0, R83, c[0x0][0x320] ;  /* 0x0000c80053007a20 */ /* 0x002fce0000410000 */
[----:B------:R-:W-:Y:S01]  /*10d10*/  HMMA.16816.F32 R80, R12, R60, R72 ;  /* 0x0000003c0c50723c */ /* 0x000fe20000001848 */
[----:B------:R1:W2:Y:S07]  /*10d20*/  MUFU.TANH R97, R0 ;  /* 0x0000000000617308 */ /* 0x0002ae0000002400 */
        /* <DEDUP_REMOVED lines=87> */
[----:B------:R-:W4:Y:S01]  /*112a0*/  LDL R4, [R1+0x4c] ;  /* 0x00004c0001047983 */ /* 0x000f220000100800 */
[----:B------:R-:W-:-:S03]  /*112b0*/  IMAD.MOV.U32 R219, RZ, RZ, RZ ;  /* 0x000000ffffdb7224 */ /* 0x000fc600078e00ff */
[----:B------:R-:W5:Y:S04]  /*112c0*/  LDL.64 R138, [R1+0x38] ;  /* 0x00003800018a7983 */ /* 0x000f680000100a00 */
[----:B------:R-:W3:Y:S01]  /*112d0*/  LDL R136, [R1+0x48] ;  /* 0x0000480001887983 */ /* 0x000ee20000100800 */
[----:B--2---:R-:W-:-:S04]  /*112e0*/  IADD3 R2, R251, R134, R2 ;  /* 0x00000086fb027210 */ /* 0x004fc80007ffe002 */
        /* <DEDUP_REMOVED lines=24> */
[----:B------:R-:W-:Y:S01]  /*11470*/  IMAD R4, R0, c[0x0][0x1f0], RZ ;  /* 0x00007c0000047a24 */ /* 0x000fe200078e02ff */
[----:B-----5:R-:W-:-:S03]  /*11480*/  IADD3 R0, P2, R138, R2, RZ ;  /* 0x000000028a007210 */ /* 0x020fc60007f5e0ff */
[----:B------:R-:W-:Y:S01]  /*11490*/  IMAD R2, R219, c[0x0][0x1f4], R4 ;  /* 0x00007d00db027a24 */ /* 0x000fe200078e0204 */
[----:B------:R-:W-:-:S04]  /*114a0*/  LEA R6, P1, R0, c[0x0][0x1c8], 0x1 ;  /* 0x0000720000067a11 */ /* 0x000fc800078208ff */
[----:B------:R-:W-:-:S04]  /*114b0*/  IADD3.X R2, R136, R3, R2, P2, !PT ;  /* 0x0000000388027210 */ /* 0x000fc800017fe402 */
[----:B------:R-:W-:Y:S01]  /*114c0*/  LEA.HI.X R5, R0, c[0x0][0x1cc], R2, 0x1, P1 ;  /* 0x0000730000057a11 */ /* 0x000fe200008f0c02 */
[----:B------:R-:W-:Y:S05]  /*114d0*/  BRA.DIV ~URZ, `(.L_x_1650) ;  /* 0x0000e9827f007947 */ /* 0x000fea000b800000 */
[----:B------:R1:W2:Y:S02]  /*114e0*/  SHFL.IDX PT, R4, R5, RZ, 0x1c1f ;  /* 0x001c1fff05047589 */ /* 0x0002a400000e0000 */
.L_x_1765:
[----:B------:R-:W-:Y:S05]  /*114f0*/  BRA.DIV ~URZ, `(.L_x_1651) ;  /* 0x0000e9d27f007947 */ /* 0x000fea000b800000 */
[----:B------:R3:W4:Y:S02]  /*11500*/  SHFL.IDX PT, R0, R6, RZ, 0x1c1f ;  /* 0x001c1fff06007589 */ /* 0x00072400000e0000 */
.L_x_1766:
[----:B------:R-:W-:Y:S01]  /*11510*/  BSSY B0, `(.L_x_1652) ;  /* 0x0000013000007945 */ /* 0x000fe20003800000 */
[----:B------:R-:W-:Y:S05]  /*11520*/  @!P0 BRA `(.L_x_1653) ;  /* 0x0000011000008947 */ /* 0x000fea0003800000 */
[----:B------:R-:W5:Y:S04]  /*11530*/  LDL.64 R8, [R1] ;  /* 0x0000000001087983 */ /* 0x000f680000100a00 */
[----:B---3--:R-:W3:Y:S01]  /*11540*/  LDL R2, [R1+0x8] ;  /* 0x0000080001027983 */ /* 0x008ee20000100800 */
[----:B----4-:R-:W-:Y:S02]  /*11550*/  IADD3 R10, P0, R0, R234, RZ ;  /* 0x000000ea000a7210 */ /* 0x010fe40007f1e0ff */
[----:B------:R-:W-:-:S03]  /*11560*/  ISETP.GE.AND P2, PT, R252, c[0x0][0x1d4], PT ;  /* 0x00007500fc007a0c */ /* 0x000fc60003f46270 */
[----:B--2---:R-:W-:Y:S01]  /*11570*/  IMAD.X R11, R4, 0x1, R233, P0 ;  /* 0x00000001040b7824 */ /* 0x004fe200000e06e9 */
[----:B-----5:R-:W-:Y:S02]  /*11580*/  ISETP.GE.AND P3, PT, R8, c[0x0][0x1d4], PT ;  /* 0x0000750008007a0c */ /* 0x020fe40003f66270 */
[----:B------:R-:W-:Y:S02]  /*11590*/  IADD3 R8, P1, R0, R235, RZ ;  /* 0x000000eb00087210 */ /* 0x000fe40007f3e0ff */
[----:B---3--:R-:W-:-:S03]  /*115a0*/  ISETP.GE.AND P0, PT, R2, c[0x0][0x1d4], PT ;  /* 0x0000750002007a0c */ /* 0x008fc60003f06270 */
[----:B------:R-:W-:Y:S01]  /*115b0*/  IMAD.X R9, R4, 0x1, R230, P1 ;  /* 0x0000000104097824 */ /* 0x000fe200008e06e6 */
[----:B------:R-:W-:-:S05]  /*115c0*/  IADD3 R2, P1, R0, R232, RZ ;  /* 0x000000e800027210 */ /* 0x000fca0007f3e0ff */
[----:B------:R-:W-:Y:S01]  /*115d0*/  IMAD.X R3, R4, 0x1, R231, P1 ;  /* 0x0000000104037824 */ /* 0x000fe200008e06e7 */
[----:B------:R-:W-:Y:S01]  /*115e0*/  @!PT LDS RZ, [RZ] ;  /* 0x00000000fffff984 */ /* 0x000fe20000000800 */
[----:B------:R-:W-:Y:S01]  /*115f0*/  @!PT LDS RZ, [RZ] ;  /* 0x00000000fffff984 */ /* 0x000fe20000000800 */
[----:B------:R-:W-:Y:S01]  /*11600*/  @!PT LDS RZ, [RZ] ;  /* 0x00000000fffff984 */ /* 0x000fe20000000800 */
[----:B------:R2:W-:Y:S04]  /*11610*/  LDGSTS.E.BYPASS.LTC128B.128 [R209+0x3c80], [R10.64], !P3 ;  /* 0x03c800000ad17fae */ /* 0x0005e8000d901d48 */
[----:B------:R2:W-:Y:S04]  /*11620*/  LDGSTS.E.BYPASS.LTC128B.128 [R209+0x4880], [R8.64], !P2 ;  /* 0x0488000008d17fae */ /* 0x0005e8000d101d48 */
[----:B------:R2:W-:Y:S02]  /*11630*/  LDGSTS.E.BYPASS.LTC128B.128 [R209+0x5480], [R2.64], !P0 ;  /* 0x0548000002d17fae */ /* 0x0005e4000c101d48 */
.L_x_1653:
[----:B------:R-:W-:Y:S05]  /*11640*/  BSYNC B0 ;  /* 0x0000000000007941 */ /* 0x000fea0003800000 */
.L_x_1652:
[----:B------:R-:W-:Y:S01]  /*11650*/  ISETP.GE.AND P0, PT, R12, 0x21, PT ;  /* 0x000000210c00780c */ /* 0x000fe20003f06270 */
[----:B------:R-:W-:Y:S06]  /*11660*/  BRA.DIV ~URZ, `(.L_x_1654) ;  /* 0x0000e8c27f007947 */ /* 0x000fec000b800000 */
[----:B--2---:R2:W1:Y:S04]  /*11670*/  SHFL.IDX PT, R4, R5, 0x1, 0x1c1f ;  /* 0x003c1f0005047f89 */ /* 0x00446800000e0000 */
[----:B----4-:R2:W4:Y:S02]  /*11680*/  SHFL.IDX PT, R0, R6, 0x1, 0x1c1f ;  /* 0x003c1f0006007f89 */ /* 0x01052400000e0000 */
.L_x_1767:
[----:B------:R-:W-:Y:S05]  /*11690*/  @!P0 BRA `(.L_x_1649) ;  /* 0x0000011000008947 */ /* 0x000fea0003800000 */
[----:B------:R-:W5:Y:S04]  /*116a0*/  LDL.64 R8, [R1] ;  /* 0x0000000001087983 */ /* 0x000f680000100a00 */
[----:B--2---:R-:W2:Y:S01]  /*116b0*/  LDL R2, [R1+0x8] ;  /* 0x0000080001027983 */ /* 0x004ea20000100800 */
[----:B----4-:R-:W-:-:S02]  /*116c0*/  IADD3 R10, P0, R0, R234, RZ ;  /* 0x000000ea000a7210 */ /* 0x010fc40007f1e0ff */
[----:B------:R-:W-:-:S03]  /*116d0*/  ISETP.GE.AND P2, PT, R252, c[0x0][0x1d4], PT ;  /* 0x00007500fc007a0c */ /* 0x000fc60003f46270 */
[----:B-1----:R-:W-:Y:S01]  /*116e0*/  IMAD.X R11, R4, 0x1, R233, P0 ;  /* 0x00000001040b7824 */ /* 0x002fe200000e06e9 */
[----:B-----5:R-:W-:Y:S02]  /*116f0*/  ISETP.GE.AND P3, PT, R8, c[0x0][0x1d4], PT ;  /* 0x0000750008007a0c */ /* 0x020fe40003f66270 */
[----:B------:R-:W-:Y:S02]  /*11700*/  IADD3 R8, P1, R0, R235, RZ ;  /* 0x000000eb00087210 */ /* 0x000fe40007f3e0ff */
[----:B--2---:R-:W-:-:S03]  /*11710*/  ISETP.GE.AND P0, PT, R2, c[0x0][0x1d4], PT ;  /* 0x0000750002007a0c */ /* 0x004fc60003f06270 */
        /* <DEDUP_REMOVED lines=9> */
.L_x_1649:
[----:B--234-:R-:W-:Y:S05]  /*117b0*/  BSYNC B1 ;  /* 0x0000000000017941 */ /* 0x01cfea0003800000 */
.L_x_1648:
[----:B-1----:R-:W2:Y:S01]  /*117c0*/  LDL R2, [R1+0x60] ;  /* 0x0000600001027983 */ /* 0x002ea20000100800 */
[----:B------:R-:W-:-:S03]  /*117d0*/  IMAD.MOV.U32 R4, RZ, RZ, c[0x0][0x2c4] ;  /* 0x0000b100ff047624 */ /* 0x000fc600078e00ff */
[----:B------:R-:W2:Y:S04]  /*117e0*/  LDL R0, [R1+0x80] ;  /* 0x0000800001007983 */ /* 0x000ea80000100800 */
[----:B------:R-:W3:Y:S04]  /*117f0*/  LDL R5, [R1+0x68] ;  /* 0x0000680001057983 */ /* 0x000ee80000100800 */
[----:B------:R-:W4:Y:S01]  /*11800*/  LDL R3, [R1+0x64] ;  /* 0x0000640001037983 */ /* 0x000f220000100800 */
[----:B------:R-:W-:-:S03]  /*11810*/  ISETP.NE.AND P0, PT, R4, 0x1, PT ;  /* 0x000000010400780c */ /* 0x000fc60003f05270 */
[----:B------:R-:W0:Y:S01]  /*11820*/  LDGDEPBAR ;  /* 0x00000000000079af */ /* 0x000e220000000000 */
[----:B--2---:R-:W-:Y:S02]  /*11830*/  IADD3 R0, R0, R2, RZ ;  /* 0x0000000200007210 */ /* 0x004fe40007ffe0ff */
[----:B---3--:R-:W-:-:S07]  /*11840*/  IADD3 R6, -R5, R133, RZ ;  /* 0x0000008505067210 */ /* 0x008fce0007ffe1ff */
[----:B------:R-:W-:-:S04]  /*11850*/  @P0 IMAD.HI.U32 R2, R0, c[0x0][0x2c8], RZ ;  /* 0x0000b20000020a27 */ /* 0x000fc800078e00ff */
[----:B------:R-:W-:Y:S01]  /*11860*/  IMAD.MOV.U32 R4, RZ, RZ, R0 ;  /* 0x000000ffff047224 */ /* 0x000fe200078e0000 */
[----:B------:R-:W-:Y:S02]  /*11870*/  IADD3 R0, -R5, 0x1, R133 ;  /* 0x0000000105007810 */ /* 0x000fe40007ffe185 */
[----:B------:R-:W-:-:S03]  /*11880*/  @P0 SHF.R.U32.HI R4, RZ, c[0x0][0x2cc], R2 ;  /* 0x0000b300ff040a19 */ /* 0x000fc60000011602 */
[----:B----4-:R-:W-:Y:S01]  /*11890*/  IMAD.IADD R5, R0, 0x1, -R3 ;  /* 0x0000000100057824 */ /* 0x010fe200078e0a03 */
[----:B------:R-:W-:Y:S05]  /*118a0*/  BRA.DIV ~URZ, `(.L_x_1655) ;  /* 0x0000e7427f007947 */ /* 0x000fea000b800000 */
[----:B------:R1:W2:Y:S02]  /*118b0*/  SHFL.IDX PT, R0, R4, RZ, 0x1c1f ;  /* 0x001c1fff04007589 */ /* 0x0002a400000e0000 */
.L_x_1768:
[----:B--2---:R-:W-:-:S05]  /*118c0*/  IMAD.IADD R0, R5, 0x1, R0 ;  /* 0x0000000105007824 */ /* 0x004fca00078e0200 */
[----:B------:R-:W-:-:S04]  /*118d0*/  IMNMX R0, R6, R0, PT ;  /* 0x0000000006007217 */ /* 0x000fc80003800200 */
[C---:B------:R-:W-:Y:S02]  /*118e0*/  ISETP.GT.AND P1, PT, R0.reuse, RZ, PT ;  /* 0x000000ff0000720c */ /* 0x040fe40003f24270 */
[----:B------:R-:W-:Y:S02]  /*118f0*/  ISETP.GT.AND P0, PT, R0, 0x1, PT ;  /* 0x000000010000780c */ /* 0x000fe40003f04270 */
[----:B------:R-:W-:Y:S02]  /*11900*/  FSEL R11, R110, -INF , P1 ;  /* 0xff8000006e0b7808 */ /* 0x000fe40000800000 */
[----:B------:R-:W-:Y:S02]  /*11910*/  FSEL R13, R99, -INF , P0 ;  /* 0xff800000630d7808 */ /* 0x000fe40000000000 */
[C---:B------:R-:W-:Y:S02]  /*11920*/  ISETP.GT.AND P3, PT, R0.reuse, 0x8, PT ;  /* 0x000000080000780c */ /* 0x040fe40003f64270 */
        /* <DEDUP_REMOVED lines=29> */
[----:B------:R-:W-:Y:S02]  /*11b00*/  ISETP.GT.AND P0, PT, R2, 0x1, PT ;  /* 0x000000010200780c */ /* 0x000fe40003f04270 */
        /* <DEDUP_REMOVED lines=39> */
[----:B------:R-:W-:Y:S02]  /*11d80*/  IMNMX R0, R6, R0, PT ;  /* 0x0000000006007217 */ /* 0x000fe40003800200 */
[----:B------:R-:W-:Y:S02]  /*11d90*/  FSEL R81, R48, -INF , P3 ;  /* 0xff80000030517808 */ /* 0x000fe40001800000 */
[----:B------:R-:W-:Y:S02]  /*11da0*/  FSEL R80, R45, -INF , P2 ;  /* 0xff8000002d507808 */ /* 0x000fe40001000000 */
[----:B------:R-:W-:Y:S02]  /*11db0*/  FSEL R55, R37, -INF , P1 ;  /* 0xff80000025377808 */ /* 0x000fe40000800000 */
[----:B------:R-:W-:-:S02]  /*11dc0*/  FSEL R54, R35, -INF , P0 ;  /* 0xff80000023367808 */ /* 0x000fc40000000000 */
[C---:B------:R-:W-:Y:S02]  /*11dd0*/  ISETP.GT.AND P3, PT, R0.reuse, RZ, PT ;  /* 0x000000ff0000720c */ /* 0x040fe40003f64270 */
[C---:B------:R-:W-:Y:S02]  /*11de0*/  ISETP.GT.AND P2, PT, R0.reuse, 0x1, PT ;  /* 0x000000010000780c */ /* 0x040fe40003f44270 */
[C---:B------:R-:W-:Y:S02]  /*11df0*/  ISETP.GT.AND P1, PT, R0.reuse, 0x8, PT ;  /* 0x000000080000780c */ /* 0x040fe40003f24270 */
[----:B------:R-:W-:Y:S02]  /*11e00*/  ISETP.GT.AND P0, PT, R0, 0x9, PT ;  /* 0x000000090000780c */ /* 0x000fe40003f04270 */
        /* <DEDUP_REMOVED lines=10> */
[----:B------:R-:W-:Y:S02]  /*11eb0*/  ISETP.GT.AND P4, PT, R2, 0x19, PT ;  /* 0x000000190200780c */ /* 0x000fe40003f84270 */
[----:B------:R-:W-:Y:S02]  /*11ec0*/  FSEL R39, R72, -INF , P3 ;  /* 0xff80000048277808 */ /* 0x000fe40001800000 */
[----:B------:R-:W-:Y:S02]  /*11ed0*/  FSEL R40, R63, -INF , P2 ;  /* 0xff8000003f287808 */ /* 0x000fe40001000000 */
[----:B------:R-:W-:-:S02]  /*11ee0*/  FSEL R48, R59, -INF , P1 ;  /* 0xff8000003b307808 */ /* 0x000fc40000800000 */
[----:B------:R-:W-:Y:S02]  /*11ef0*/  FSEL R49, R49, -INF , P0 ;  /* 0xff80000031317808 */ /* 0x000fe40000000000 */
[----:B------:R-:W-:Y:S02]  /*11f00*/  FMNMX.FTZ R2, R15, R4, !PT ;  /* 0x000000040f027209 */ /* 0x000fe40007810000 */
[C---:B------:R-:W-:Y:S02]  /*11f10*/  ISETP.GT.AND P3, PT, R0.reuse, 0x20, PT ;  /* 0x000000200000780c */ /* 0x040fe40003f64270 */
[C---:B------:R-:W-:Y:S02]  /*11f20*/  ISETP.GT.AND P2, PT, R0.reuse, 0x21, PT ;  /* 0x000000210000780c */ /* 0x040fe40003f44270 */
[C---:B------:R-:W-:Y:S02]  /*11f30*/  ISETP.GT.AND P1, PT, R0.reuse, 0x28, PT ;  /* 0x000000280000780c */ /* 0x040fe40003f24270 */
[----:B------:R-:W-:-:S02]  /*11f40*/  ISETP.GT.AND P0, PT, R0, 0x29, PT ;  /* 0x000000290000780c */ /* 0x000fc40003f04270 */
        /* <DEDUP_REMOVED lines=62> */
.L_x_1769:
[C---:B------:R-:W-:Y:S01]  /*12330*/  FMUL.FTZ R0, R106.reuse, c[0x0][0x2d0] ;  /* 0x0000b4006a007a20 */ /* 0x040fe20000410000 */
[----:B------:R-:W-:Y:S01]  /*12340*/  FSETP.NEU.FTZ.AND P0, PT, R106, -INF , PT ;  /* 0xff8000006a00780b */ /* 0x000fe20003f1d000 */
[----:B------:R-:W2:Y:S03]  /*12350*/  LDL R195, [R1+0x60] ;  /* 0x0000600001c37983 */ /* 0x000ea60000100800 */
[----:B------:R-:W-:Y:S01]  /*12360*/  FSEL R4, R0, RZ, P0 ;  /* 0x000000ff00047208 */ /* 0x000fe20000000000 */
[----:B------:R-:W3:Y:S04]  /*12370*/  LDL R194, [R1+0x64] ;  /* 0x0000640001c27983 */ /* 0x000ee80000100800 */
[--C-:B------:R-:W-:Y:S01]  /*12380*/  FFMA.FTZ R0, R11, c[0x0][0x2d0], -R4.reuse ;  /* 0x0000b4000b007a23 */ /* 0x100fe20000010804 */
[----:B------:R-:W3:Y:S03]  /*12390*/  LDL R193, [R1+0x6c] ;  /* 0x00006c0001c17983 */ /* 0x000ee60000100800 */
[----:B------:R1:W-:Y:S01]  /*123a0*/  MUFU.EX2 R107, R0 ;  /* 0x00000000006b7308 */ /* 0x0003e20000000800 */
[----:B------:R-:W5:Y:S01]  /*123b0*/  LDL R192, [R1+0xc] ;  /* 0x00000c0001c07983 */ /* 0x000f620000100800 */
[C---:B------:R-:W-:Y:S01]  /*123c0*/  FMUL.FTZ R3, R105.reuse, c[0x0][0x2d0] ;  /* 0x0000b40069037a20 */ /* 0x040fe20000410000 */
[----:B------:R-:W-:Y:S01]  /*123d0*/  FSETP.NEU.FTZ.AND P0, PT, R105, -INF , PT ;  /* 0xff8000006900780b */ /* 0x000fe20003f1d000 */
[--C-:B------:R-:W-:Y:S01]  /*123e0*/  FFMA.FTZ R2, R23, c[0x0][0x2d0], -R4.reuse ;  /* 0x0000b40017027a23 */ /* 0x100fe20000010804 */
[----:B------:R-:W-:Y:S01]  /*123f0*/  WARPSYNC 0xffffffff ;  /* 0xffffffff00007948 */ /* 0x000fe20003800000 */
[----:B------:R-:W-:Y:S01]  /*12400*/  LDSM.16.MT88.4 R56, [R197] ;  /* 0x00000000c538783b */ /* 0x000fe20000004200 */
[----:B------:R-:W-:Y:S01]  /*12410*/  FSEL R3, R3, RZ, P0 ;  /* 0x000000ff03037208 */ /* 0x000fe20000000000 */
[----:B------:R4:W-:Y:S01]  /*12420*/  MUFU.EX2 R145, R2 ;  /* 0x0000000200917308 */ /* 0x0009e20000000800 */
[----:B------:R-:W-:Y:S01]  /*12430*/  FSETP.NEU.FTZ.AND P0, PT, R104, -INF , PT ;  /* 0xff8000006800780b */ /* 0x000fe20003f1d000 */
[----:B------:R-:W4:Y:S01]  /*12440*/  LDSM.16.MT88.4 R44, [R196] ;  /* 0x00000000c42c783b */ /* 0x000f220000004200 */
[----:B------:R-:W-:Y:S01]  /*12450*/  MOV R210, c[0x0][0x2c4] ;  /* 0x0000b10000d27a02 */ /* 0x000fe20000000f00 */
[----:B------:R-:W-:Y:S01]  /*12460*/  FFMA.FTZ R5, R24, c[0x0][0x2d0], -R3 ;  /* 0x0000b40018057a23 */ /* 0x000fe20000010803 */
[----:B------:R-:W-:Y:S01]  /*12470*/  IADD3 R220, R220, -0x2, RZ ;  /* 0xfffffffedcdc7810 */ /* 0x000fe20007ffe0ff */
[----:B------:R-:W-:Y:S01]  /*12480*/  LDSM.16.MT88.4 R68, [R196+0xc00] ;  /* 0x000c0000c444783b */ /* 0x000fe20000004200 */
[----:B------:R-:W-:Y:S01]  /*12490*/  ISETP.NE.AND P1, PT, R210, 0x1, PT ;  /* 0x00000001d200780c */ /* 0x000fe20003f25270 */
[----:B-1----:R-:W-:Y:S01]  /*124a0*/  FFMA.FTZ R0, R13, c[0x0][0x2d0], -R4 ;  /* 0x0000b4000d007a23 */ /* 0x002fe20000010804 */
[----:B------:R1:W-:Y:S01]  /*124b0*/  MUFU.EX2 R135, R5 ;  /* 0x0000000500877308 */ /* 0x0003e20000000800 */
[----:B------:R-:W-:Y:S04]  /*124c0*/  LDSM.16.MT88.4 R72, [R197+0x400] ;  /* 0x00040000c548783b */ /* 0x000fe80000004200 */
[----:B------:R-:W2:Y:S01]  /*124d0*/  LDSM.16.MT88.4 R60, [R196+0x400] ;  /* 0x00040000c43c783b */ /* 0x000ea20000004200 */
[----:B----4-:R-:W-:-:S02]  /*124e0*/  FMUL.FTZ R2, R104, c[0x0][0x2d0] ;  /* 0x0000b40068027a20 */ /* 0x010fc40000410000 */
[----:B------:R4:W-:Y:S01]  /*124f0*/  MUFU.EX2 R103, R0 ;  /* 0x0000000000677308 */ /* 0x0009e20000000800 */
[----:B------:R-:W2:Y:S02]  /*12500*/  LDSM.16.MT88.4 R76, [R196+0x1000] ;  /* 0x00100000c44c783b */ /* 0x000ea40000004200 */
[----:B------:R-:W-:Y:S02]  /*12510*/  FSEL R2, R2, RZ, P0 ;  /* 0x000000ff02027208 */ /* 0x000fe40000000000 */
[----:B------:R-:W2:Y:S01]  /*12520*/  LDSM.16.MT88.4 R64, [R197+0xc00] ;  /* 0x000c0000c540783b */ /* 0x000ea20000004200 */
[----:B-1----:R-:W-:Y:S02]  /*12530*/  FMNMX.FTZ R5, R10, R9, !PT ;  /* 0x000000090a057209 */ /* 0x002fe40007810000 */
[----:B------:R-:W-:Y:S02]  /*12540*/  FFMA.FTZ R6, R36, c[0x0][0x2d0], -R2 ;  /* 0x0000b40024067a23 */ /* 0x000fe40000010802 */
[----:B------:R-:W-:-:S02]  /*12550*/  FSETP.NEU.FTZ.AND P0, PT, R5, -INF , PT ;  /* 0xff8000000500780b */ /* 0x000fc40003f1d000 */
[----:B------:R1:W-:Y:S01]  /*12560*/  MUFU.EX2 R132, R6 ;  /* 0x0000000600847308 */ /* 0x0003e20000000800 */
[----:B----4-:R-:W-:-:S07]  /*12570*/  FFMA.FTZ R0, R15, c[0x0][0x2d0], -R4 ;  /* 0x0000b4000f007a23 */ /* 0x010fce0000010804 */
[----:B------:R4:W-:Y:S01]  /*12580*/  MUFU.EX2 R111, R0 ;  /* 0x00000000006f7308 */ /* 0x0009e20000000800 */
[----:B-1----:R-:W-:-:S07]  /*12590*/  FFMA.FTZ R6, R38, c[0x0][0x2d0], -R2 ;  /* 0x0000b40026067a23 */ /* 0x002fce0000010802 */
[----:B------:R-:W-:Y:S01]  /*125a0*/  MUFU.EX2 R133, R6 ;  /* 0x0000000600857308 */ /* 0x000fe20000000800 */
[----:B----4-:R-:W-:-:S07]  /*125b0*/  FFMA.FTZ R0, R17, c[0x0][0x2d0], -R4 ;  /* 0x0000b40011007a23 */ /* 0x010fce0000010804 */
[----:B------:R1:W-:Y:S02]  /*125c0*/  MUFU.EX2 R126, R0 ;  /* 0x00000000007e7308 */ /* 0x0003e40000000800 */
[----:B-1----:R-:W-:-:S06]  /*125d0*/  FFMA.FTZ R0, R19, c[0x0][0x2d0], -R4 ;  /* 0x0000b40013007a23 */ /* 0x002fcc0000010804 */
[----:B------:R1:W-:Y:S02]  /*125e0*/  MUFU.EX2 R127, R0 ;  /* 0x00000000007f7308 */ /* 0x0003e40000000800 */
[----:B-1----:R-:W-:-:S06]  /*125f0*/  FFMA.FTZ R0, R21, c[0x0][0x2d0], -R4 ;  /* 0x0000b40015007a23 */ /* 0x002fcc0000010804 */
[----:B------:R1:W4:Y:S02]  /*12600*/  MUFU.EX2 R134, R0 ;  /* 0x0000000000867308 */ /* 0x0003240000000800 */
[----:B-1----:R-:W-:-:S06]  /*12610*/  FFMA.FTZ R0, R25, c[0x0][0x2d0], -R4 ;  /* 0x0000b40019007a23 */ /* 0x002fcc0000010804 */
[----:B------:R1:W1:Y:S02]  /*12620*/  MUFU.EX2 R146, R0 ;  /* 0x0000000000927308 */ /* 0x0002640000000800 */
[----:B-1----:R-:W-:Y:S01]  /*12630*/  FFMA.FTZ R0, R12, c[0x0][0x2d0], -R3 ;  /* 0x0000b4000c007a23 */ /* 0x002fe20000010803 */
[----:B----4-:R-:W-:-:S05]  /*12640*/  F2FP.PACK_AB R12, R134, R127 ;  /* 0x0000007f860c723e */ /* 0x010fca00000000ff */
[----:B------:R1:W-:Y:S02]  /*12650*/  MUFU.EX2 R99, R0 ;  /* 0x0000000000637308 */ /* 0x0003e40000000800 */
[----:B-1----:R-:W-:Y:S01]  /*12660*/  FFMA.FTZ R0, R14, c[0x0][0x2d0], -R3 ;  /* 0x0000b4000e007a23 */ /* 0x002fe20000010803 */
[----:B------:R-:W-:-:S05]  /*12670*/  F2FP.PACK_AB R14, R146, R145 ;  /* 0x00000091920e723e */ /* 0x000fca00000000ff */
[----:B------:R1:W4:Y:S02]  /*12680*/  MUFU.EX2 R98, R0 ;  /* 0x0000000000627308 */ /* 0x0003240000000800 */
[----:B-1----:R-:W-:Y:S01]  /*12690*/  FFMA.FTZ R0, R16, c[0x0][0x2d0], -R3 ;  /* 0x0000b40010007a23 */ /* 0x002fe20000010803 */
[----:B----4-:R-:W-:-:S05]  /*126a0*/  F2FP.PACK_AB R21, R98, R99 ;  /* 0x000000636215723e */ /* 0x010fca00000000ff */
[----:B------:R1:W-:Y:S02]  /*126b0*/  MUFU.EX2 R101, R0 ;  /* 0x0000000000657308 */ /* 0x0003e40000000800 */
[----:B-1----:R-:W-:-:S06]  /*126c0*/  FFMA.FTZ R0, R18, c[0x0][0x2d0], -R3 ;  /* 0x0000b40012007a23 */ /* 0x002fcc0000010803 */
[----:B------:R1:W4:Y:S02]  /*126d0*/  MUFU.EX2 R116, R0 ;  /* 0x0000000000747308 */ /* 0x0003240000000800 */
[----:B-1----:R-:W-:Y:S01]  /*126e0*/  FFMA.FTZ R0, R20, c[0x0][0x2d0], -R3 ;  /* 0x0000b40014007a23 */ /* 0x002fe20000010803 */
[----:B------:R-:W-:Y:S02]  /*126f0*/  F2FP.PACK_AB R20, R103, R107 ;  /* 0x0000006b6714723e */ /* 0x000fe400000000ff */
[----:B----4-:R-:W-:-:S03]  /*12700*/  F2FP.PACK_AB R23, R116, R101 ;  /* 0x000000657417723e */ /* 0x010fc600000000ff */
[----:B------:R1:W-:Y:S02]  /*12710*/  MUFU.EX2 R117, R0 ;  /* 0x0000000000757308 */ /* 0x0003e40000000800 */
[----:B-1----:R-:W-:Y:S01]  /*12720*/  FFMA.FTZ R0, R22, c[0x0][0x2d0], -R3 ;  /* 0x0000b40016007a23 */ /* 0x002fe20000010803 */
[----:B------:R-:W-:-:S05]  /*12730*/  F2FP.PACK_AB R22, R126, R111 ;  /* 0x0000006f7e16723e */ /* 0x000fca00000000ff */
[----:B------:R1:W4:Y:S02]  /*12740*/  MUFU.EX2 R125, R0 ;  /* 0x00000000007d7308 */ /* 0x0003240000000800 */
[----:B------:R-:W-:Y:S01]  /*12750*/  HMMA.16816.F32 R8, R20, R44, RZ ;  /* 0x0000002c1408723c */ /* 0x000fe200000018ff */
[----:B-1----:R-:W-:Y:S01]  /*12760*/  FFMA.FTZ R0, R27, c[0x0][0x2d0], -R3 ;  /* 0x0000b4001b007a23 */ /* 0x002fe20000010803 */
[----:B----4-:R-:W-:-:S04]  /*12770*/  F2FP.PACK_AB R13, R125, R117 ;  /* 0x000000757d0d723e */ /* 0x010fc800000000ff */
[----:B------:R1:W4:Y:S02]  /*12780*/  MUFU.EX2 R144, R0 ;  /* 0x0000000000907308 */ /* 0x0003240000000800 */
[----:B-1----:R-:W-:Y:S01]  /*12790*/  FFMA.FTZ R0, R26, c[0x0][0x2d0], -R2 ;  /* 0x0000b4001a007a23 */ /* 0x002fe20000010802 */
[----:B----4-:R-:W-:-:S05]  /*127a0*/  F2FP.PACK_AB R15, R144, R135 ;  /* 0x00000087900f723e */ /* 0x010fca00000000ff */
[----:B------:R1:W-:Y:S10]  /*127b0*/  MUFU.EX2 R94, R0 ;  /* 0x00000000005e7308 */ /* 0x0003f40000000800 */
[----:B--2---:R-:W-:Y:S07]  /*127c0*/  HMMA.16816.F32 R140, R12, R60, R8 ;  /* 0x0000003c0c8c723c */ /* 0x004fee0000001808 */
        /* <DEDUP_REMOVED lines=15> */
[----:B------:R-:W-:-:S05]  /*128c0*/  FSEL R0, R0, RZ, P0 ;  /* 0x000000ff00007208 */ /* 0x000fca0000000000 */
[----:B------:R-:W-:-:S04]  /*128d0*/  FFMA.FTZ R6, R31, c[0x0][0x2d0], -R0 ;  /* 0x0000b4001f067a23 */ /* 0x000fc80000010800 */
        /* <DEDUP_REMOVED lines=10> */
[----:B------:R-:W-:Y:S04]  /*12980*/  HMMA.16816.F32 R36, R20, R68, RZ ;  /* 0x000000441424723c */ /* 0x000fe800000018ff */
[----:B------:R1:W-:Y:S04]  /*12990*/  MUFU.EX2 R97, R6 ;  /* 0x0000000600617308 */ /* 0x0003e80000000800 */
[C---:B------:R-:W-:Y:S08]  /*129a0*/  HMMA.16816.F32 R28, R16.reuse, R56, RZ ;  /* 0x00000038101c723c */ /* 0x040ff000000018ff */
[----:B------:R-:W-:Y:S01]  /*129b0*/  HMMA.16816.F32 R24, R16, R68, RZ ;  /* 0x000000441018723c */ /* 0x000fe200000018ff */
[----:B-1----:R-:W-:-:S04]  /*129c0*/  FFMA.FTZ R6, R40, c[0x0][0x2d0], -R0 ;  /* 0x0000b40028067a23 */ /* 0x002fc80000010800 */
[----:B------:R1:W2:Y:S02]  /*129d0*/  MUFU.EX2 R119, R6 ;  /* 0x0000000600777308 */ /* 0x0002a40000000800 */
[--C-:B------:R-:W-:Y:S01]  /*129e0*/  FFMA.FTZ R69, R89, c[0x0][0x2d0], -R4.reuse ;  /* 0x0000b40059457a23 */ /* 0x100fe20000010804 */
[----:B------:R-:W-:Y:S01]  /*129f0*/  HMMA.16816.F32 R40, R20, R56, RZ ;  /* 0x000000381428723c */ /* 0x000fe200000018ff */
[----:B------:R-:W-:-:S06]  /*12a00*/  FFMA.FTZ R68, R88, c[0x0][0x2d0], -R4 ;  /* 0x0000b40058447a23 */ /* 0x000fcc0000010804 */
[--C-:B------:R-:W-:Y:S01]  /*12a10*/  FFMA.FTZ R57, R55, c[0x0][0x2d0], -R3.reuse ;  /* 0x0000b40037397a23 */ /* 0x100fe20000010803 */
[----:B------:R-:W-:Y:S01]  /*12a20*/  HMMA.16816.F32 R156, R12, R76, R36 ;  /* 0x0000004c0c9c723c */ /* 0x000fe20000001824 */
[----:B------:R-:W-:Y:S01]  /*12a30*/  LDSM.16.MT88.4 R36, [R196+0x1800] ;  /* 0x00180000c424783b */ /* 0x000fe20000004200 */
[----:B------:R-:W-:-:S03]  /*12a40*/  FFMA.FTZ R56, R54, c[0x0][0x2d0], -R3 ;  /* 0x0000b40036387a23 */ /* 0x000fc60000010803 */
[----:B------:R-:W-:Y:S01]  /*12a50*/  MUFU.EX2 R57, R57 ;  /* 0x0000003900397308 */ /* 0x000fe20000000800 */
[----:B-1----:R-:W-:Y:S01]  /*12a60*/  FFMA.FTZ R6, R48, c[0x0][0x2d0], -R0 ;  /* 0x0000b40030067a23 */ /* 0x002fe20000010800 */
[----:B--2---:R-:W-:Y:S01]  /*12a70*/  F2FP.PACK_AB R9, R119, R97 ;  /* 0x000000617709723e */ /* 0x004fe200000000ff */
[----:B------:R-:W-:Y:S05]  /*12a80*/  HMMA.16816.F32 R32, R16, R44, RZ ;  /* 0x0000002c1020723c */ /* 0x000fea00000018ff */
[----:B------:R1:W-:Y:S02]  /*12a90*/  MUFU.EX2 R118, R6 ;  /* 0x0000000600767308 */ /* 0x0003e40000000800 */
[--C-:B------:R-:W-:Y:S01]  /*12aa0*/  FFMA.FTZ R45, R85, c[0x0][0x2d0], -R2.reuse ;  /* 0x0000b400552d7a23 */ /* 0x100fe20000010802 */
[----:B------:R-:W-:Y:S01]  /*12ab0*/  HMMA.16816.F32 R148, R12, R72, R40 ;  /* 0x000000480c94723c */ /* 0x000fe20000001828 */
[----:B------:R-:W2:Y:S01]  /*12ac0*/  LDSM.16.MT88.4 R40, [R197+0x1000] ;  /* 0x00100000c528783b */ /* 0x000ea20000004200 */
[----:B------:R-:W-:-:S03]  /*12ad0*/  FFMA.FTZ R44, R84, c[0x0][0x2d0], -R2 ;  /* 0x0000b400542c7a23 */ /* 0x000fc60000010802 */
[----:B------:R-:W-:Y:S01]  /*12ae0*/  MUFU.EX2 R45, R45 ;  /* 0x0000002d002d7308 */ /* 0x000fe20000000800 */
[----:B-1----:R-:W-:-:S07]  /*12af0*/  FFMA.FTZ R6, R49, c[0x0][0x2d0], -R0 ;  /* 0x0000b40031067a23 */ /* 0x002fce0000010800 */
[----:B------:R-:W-:Y:S08]  /*12b00*/  MUFU.EX2 R56, R56 ;  /* 0x0000003800387308 */ /* 0x000ff00000000800 */
[----:B------:R-:W1:Y:S08]  /*12b10*/  MUFU.EX2 R124, R6 ;  /* 0x00000006007c7308 */ /* 0x000e700000000800 */
[----:B------:R-:W4:Y:S01]  /*12b20*/  MUFU.EX2 R44, R44 ;  /* 0x0000002c002c7308 */ /* 0x000f220000000800 */
[----:B-1----:R-:W-:-:S07]  /*12b30*/  F2FP.PACK_AB R11, R124, R118 ;  /* 0x000000767c0b723e */ /* 0x002fce00000000ff */
[----:B------:R-:W-:Y:S07]  /*12b40*/  HMMA.16816.F32 R128, R8, R72, R28 ;  /* 0x000000480880723c */ /* 0x000fee000000181c */
[--C-:B------:R-:W-:Y:S01]  /*12b50*/  FFMA.FTZ R72, R53, c[0x0][0x2d0], -R0.reuse ;  /* 0x0000b40035487a23 */ /* 0x100fe20000010800 */
[----:B------:R-:W-:Y:S01]  /*12b60*/  HMMA.16816.F32 R28, R20, R64, RZ ;  /* 0x00000040141c723c */ /* 0x000fe200000018ff */
[----:B------:R-:W-:-:S07]  /*12b70*/  FFMA.FTZ R73, R52, c[0x0][0x2d0], -R0 ;  /* 0x0000b40034497a23 */ /* 0x000fce0000010800 */
[C---:B------:R-:W-:Y:S07]  /*12b80*/  HMMA.16816.F32 R120, R8.reuse, R76, R24 ;  /* 0x0000004c0878723c */ /* 0x040fee0000001818 */
[--C-:B------:R-:W-:Y:S01]  /*12b90*/  FFMA.FTZ R76, R51, c[0x0][0x2d0], -R0.reuse ;  /* 0x0000b400334c7a23 */ /* 0x100fe20000010800 */
[----:B------:R-:W-:Y:S01]  /*12ba0*/  HMMA.16816.F32 R136, R8, R60, R32 ;  /* 0x0000003c0888723c */ /* 0x000fe20000001820 */
[----:B------:R-:W-:Y:S02]  /*12bb0*/  FFMA.FTZ R77, R50, c[0x0][0x2d0], -R0 ;  /* 0x0000b400324d7a23 */ /* 0x000fe40000010800 */
[----:B------:R-:W-:-:S04]  /*12bc0*/  FADD.FTZ R0, R94, R93 ;  /* 0x0000005d5e007221 */ /* 0x000fc80000010000 */
[--C-:B------:R-:W-:Y:S01]  /*12bd0*/  FFMA.FTZ R61, R81, c[0x0][0x2d0], -R3.reuse ;  /* 0x0000b400513d7a23 */ /* 0x100fe20000010803 */
[----:B--2---:R-:W-:Y:S01]  /*12be0*/  HMMA.16816.F32 R188, R12, R40, R28 ;  /* 0x000000280cbc723c */ /* 0x004fe2000000181c */
[----:B------:R-:W1:Y:S01]  /*12bf0*/  LDSM.16.MT88.4 R28, [R196+0x1c00] ;  /* 0x001c0000c41c783b */ /* 0x000e620000004200 */
[----:B------:R-:W-:Y:S02]  /*12c00*/  FFMA.FTZ R60, R80, c[0x0][0x2d0], -R3 ;  /* 0x0000b400503c7a23 */ /* 0x000fe40000010803 */
[----:B------:R-:W-:Y:S01]  /*12c10*/  FADD.FTZ R3, R107, R103 ;  /* 0x000000676b037221 */ /* 0x000fe20000010000 */
[----:B------:R-:W-:Y:S01]  /*12c20*/  F2FP.PACK_AB R103, R56, R57 ;  /* 0x000000393867723e */ /* 0x000fe200000000ff */
[----:B------:R-:W-:Y:S01]  /*12c30*/  FADD.FTZ R0, R96, R0 ;  /* 0x0000000060007221 */ /* 0x000fe20000010000 */
[----:B----4-:R-:W-:Y:S01]  /*12c40*/  F2FP.PACK_AB R96, R44, R45 ;  /* 0x0000002d2c60723e */ /* 0x010fe200000000ff */
[----:B------:R-:W-:Y:S01]  /*12c50*/  HMMA.16816.F32 R24, R16, R64, RZ ;  /* 0x000000401018723c */ /* 0x000fe200000018ff */
[----:B------:R-:W-:-:S02]  /*12c60*/  FADD.FTZ R3, R111, R3 ;  /* 0x000000036f037221 */ /* 0x000fc40000010000 */
[----:B------:R-:W-:Y:S02]  /*12c70*/  FADD.FTZ R0, R100, R0 ;  /* 0x0000000064007221 */ /* 0x000fe40000010000 */
[----:B------:R-:W-:Y:S02]  /*12c80*/  FADD.FTZ R3, R126, R3 ;  /* 0x000000037e037221 */ /* 0x000fe40000010000 */
[--C-:B------:R-:W-:Y:S01]  /*12c90*/  FFMA.FTZ R65, R87, c[0x0][0x2d0], -R4.reuse ;  /* 0x0000b40057417a23 */ /* 0x100fe20000010804 */
[----:B------:R-:W-:Y:S01]  /*12ca0*/  HMMA.16816.F32 R32, R20, R36, RZ ;  /* 0x000000241420723c */ /* 0x000fe200000018ff */
[----:B------:R-:W-:Y:S02]  /*12cb0*/  FFMA.FTZ R64, R86, c[0x0][0x2d0], -R4 ;  /* 0x0000b40056407a23 */ /* 0x000fe40000010804 */
[----:B------:R-:W-:Y:S02]  /*12cc0*/  FADD.FTZ R4, R91, R90 ;  /* 0x0000005a5b047221 */ /* 0x000fe40000010000 */
[----:B------:R-:W-:Y:S01]  /*12cd0*/  FADD.FTZ R3, R127, R3 ;  /* 0x000000037f037221 */ /* 0x000fe20000010000 */
[----:B------:R-:W-:Y:S01]  /*12ce0*/  MUFU.EX2 R65, R65 ;  /* 0x0000004100417308 */ /* 0x000fe20000000800 */
[----:B------:R-:W-:Y:S01]  /*12cf0*/  FADD.FTZ R4, R92, R4 ;  /* 0x000000045c047221 */ /* 0x000fe20000010000 */
[----:B------:R-:W-:Y:S01]  /*12d00*/  HMMA.16816.F32 R88, R16, R46, RZ ;  /* 0x0000002e1058723c */ /* 0x000fe200000018ff */
[----:B------:R-:W-:-:S02]  /*12d10*/  FADD.FTZ R0, R102, R0 ;  /* 0x0000000066007221 */ /* 0x000fc40000010000 */
[----:B------:R-:W-:Y:S02]  /*12d20*/  FADD.FTZ R6, R134, R3 ;  /* 0x0000000386067221 */ /* 0x000fe40000010000 */
[----:B------:R-:W-:Y:S01]  /*12d30*/  FADD.FTZ R3, R110, R0 ;  /* 0x000000006e037221 */ /* 0x000fe20000010000 */
[----:B------:R-:W2:Y:S01]  /*12d40*/  MUFU.EX2 R64, R64 ;  /* 0x0000004000407308 */ /* 0x000ea20000000800 */
[----:B------:R-:W-:Y:S01]  /*12d50*/  FADD.FTZ R0, R145, R6 ;  /* 0x0000000691007221 */ /* 0x000fe20000010000 */
[----:B------:R-:W-:Y:S01]  /*12d60*/  HMMA.16816.F32 R184, R8, R40, R24 ;  /* 0x0000002808b8723c */ /* 0x000fe20000001818 */
[----:B------:R-:W-:Y:S02]  /*12d70*/  FADD.FTZ R6, R132, R3 ;  /* 0x0000000384067221 */ /* 0x000fe40000010000 */
[----:B------:R-:W-:Y:S02]  /*12d80*/  FADD.FTZ R0, R146, R0 ;  /* 0x0000000092007221 */ /* 0x000fe40000010000 */
[----:B------:R-:W-:-:S02]  /*12d90*/  FADD.FTZ R6, R133, R6 ;  /* 0x0000000685067221 */ /* 0x000fc40000010000 */
[--C-:B------:R-:W-:Y:S01]  /*12da0*/  FFMA.FTZ R41, R83, c[0x0][0x2d0], -R2.reuse ;  /* 0x0000b40053297a23 */ /* 0x100fe20000010802 */
[----:B------:R-:W-:Y:S01]  /*12db0*/  HMMA.16816.F32 R24, R16, R36, RZ ;  /* 0x000000241018723c */ /* 0x000fe200000018ff */
[----:B------:R-:W-:Y:S01]  /*12dc0*/  FFMA.FTZ R40, R82, c[0x0][0x2d0], -R2 ;  /* 0x0000b40052287a23 */ /* 0x000fe20000010802 */
[----:B------:R-:W4:Y:S01]  /*12dd0*/  MUFU.EX2 R37, R69 ;  /* 0x0000004500257308 */ /* 0x000f220000000800 */
[----:B------:R-:W-:Y:S01]  /*12de0*/  FADD.FTZ R2, R99, R98 ;  /* 0x0000006263027221 */ /* 0x000fe20000010000 */
[----:B--2---:R-:W-:-:S03]  /*12df0*/  F2FP.PACK_AB R102, R64, R65 ;  /* 0x000000414066723e */ /* 0x004fc600000000ff */
[----:B------:R-:W-:Y:S01]  /*12e00*/  FADD.FTZ R2, R101, R2 ;  /* 0x0000000265027221 */ /* 0x000fe20000010000 */
[----:B-1----:R-:W-:Y:S01]  /*12e10*/  HMMA.16816.F32 R176, R12, R28, R32 ;  /* 0x0000001c0cb0723c */ /* 0x002fe20000001820 */
[----:B------:R-:W1:Y:S01]  /*12e20*/  LDSM.16.MT88.4 R32, [R197+0x1800] ;  /* 0x00180000c520783b */ /* 0x000e620000004200 */
[----:B------:R-:W2:Y:S01]  /*12e30*/  MUFU.EX2 R36, R68 ;  /* 0x0000004400247308 */ /* 0x000ea20000000800 */
[----:B------:R-:W-:-:S04]  /*12e40*/  FADD.FTZ R2, R116, R2 ;  /* 0x0000000274027221 */ /* 0x000fc80000010000 */
[----:B------:R-:W-:Y:S01]  /*12e50*/  FADD.FTZ R2, R117, R2 ;  /* 0x0000000275027221 */ /* 0x000fe20000010000 */
[----:B------:R-:W-:Y:S01]  /*12e60*/  HMMA.16816.F32 R84, R16, R58, RZ ;  /* 0x0000003a1054723c */ /* 0x000fe200000018ff */
[----:B----4-:R-:W-:Y:S01]  /*12e70*/  FADD.FTZ R0, R37, R0 ;  /* 0x0000000025007221 */ /* 0x010fe20000010000 */
[----:B------:R-:W-:Y:S06]  /*12e80*/  MUFU.EX2 R41, R41 ;  /* 0x0000002900297308 */ /* 0x000fec0000000800 */
[----:B------:R-:W-:Y:S01]  /*12e90*/  HMMA.16816.F32 R180, R8, R28, R24 ;  /* 0x0000001c08b4723c */ /* 0x000fe20000001818 */
[----:B------:R-:W4:Y:S01]  /*12ea0*/  LDSM.16.MT88.4 R24, [R197+0x1c00] ;  /* 0x001c0000c518783b */ /* 0x000f220000004200 */
[C---:B--2---:R-:W-:Y:S01]  /*12eb0*/  FADD.FTZ R0, R36.reuse, R0 ;  /* 0x0000000024007221 */ /* 0x044fe20000010000 */
[----:B------:R-:W2:Y:S01]  /*12ec0*/  MUFU.EX2 R29, R40 ;  /* 0x00000028001d7308 */ /* 0x000ea20000000800 */
[----:B------:R-:W-:-:S02]  /*12ed0*/  F2FP.PACK_AB R100, R36, R37 ;  /* 0x000000252464723e */ /* 0x000fc400000000ff */
[----:B------:R-:W-:Y:S02]  /*12ee0*/  FADD.FTZ R0, R65, R0 ;  /* 0x0000000041007221 */ /* 0x000fe40000010000 */
[----:B------:R-:W-:Y:S01]  /*12ef0*/  FADD.FTZ R28, R95, R4 ;  /* 0x000000045f1c7221 */ /* 0x000fe20000010000 */
[----:B------:R-:W-:Y:S01]  /*12f00*/  HMMA.16816.F32 R80, R16, R70, RZ ;  /* 0x000000461050723c */ /* 0x000fe200000018ff */
[----:B------:R-:W-:Y:S02]  /*12f10*/  FADD.FTZ R4, R125, R2 ;  /* 0x000000027d047221 */ /* 0x000fe40000010000 */
[----:B------:R-:W-:Y:S02]  /*12f20*/  FADD.FTZ R2, R97, R28 ;  /* 0x0000001c61027221 */ /* 0x000fe40000010000 */
[----:B------:R-:W-:Y:S01]  /*12f30*/  FADD.FTZ R225, R64, R0 ;  /* 0x0000000040e17221 */ /* 0x000fe20000010000 */
[----:B------:R-:W-:Y:S01]  /*12f40*/  MUFU.EX2 R28, R72 ;  /* 0x00000048001c7308 */ /* 0x000fe20000000800 */
[----:B------:R-:W-:Y:S01]  /*12f50*/  FADD.FTZ R2, R119, R2 ;  /* 0x0000000277027221 */ /* 0x000fe20000010000 */
[----:B------:R-:W-:Y:S01]  /*12f60*/  HMMA.16816.F32 R88, R8, R62, R88 ;  /* 0x0000003e0858723c */ /* 0x000fe20000001858 */
[----:B------:R-:W-:Y:S01]  /*12f70*/  FADD.FTZ R4, R135, R4 ;  /* 0x0000000487047221 */ /* 0x000fe20000010000 */
[----:B--2---:R-:W-:Y:S01]  /*12f80*/  F2FP.PACK_AB R98, R29, R41 ;  /* 0x000000291d62723e */ /* 0x004fe200000000ff */
[----:B------:R-:W-:Y:S01]  /*12f90*/  FADD.FTZ R3, R118, R2 ;  /* 0x0000000276037221 */ /* 0x000fe20000010000 */
[----:B------:R-:W-:Y:S01]  /*12fa0*/  LDSM.16.MT88.4 R132, [R196+0x800] ;  /* 0x00080000c484783b */ /* 0x000fe20000004200 */
[----:B------:R-:W-:-:S02]  /*12fb0*/  FADD.FTZ R2, R144, R4 ;  /* 0x0000000490027221 */ /* 0x000fc40000010000 */
[----:B------:R-:W-:Y:S01]  /*12fc0*/  MUFU.EX2 R4, R77 ;  /* 0x0000004d00047308 */ /* 0x000fe20000000800 */
[-C--:B-1----:R-:W-:Y:S01]  /*12fd0*/  HMMA.16816.F32 R52, R20, R32.reuse, RZ ;  /* 0x000000201434723c */ /* 0x082fe200000018ff */
[----:B------:R-:W1:Y:S01]  /*12fe0*/  LDSM.16.MT88.4 R116, [R196+0x1400] ;  /* 0x00140000c474783b */ /* 0x000e620000004200 */
[----:B------:R-:W-:Y:S02]  /*12ff0*/  FADD.FTZ R0, R45, R6 ;  /* 0x000000062d007221 */ /* 0x000fe40000010000 */
[----:B------:R-:W-:Y:S02]  /*13000*/  FADD.FTZ R3, R124, R3 ;  /* 0x000000037c037221 */ /* 0x000fe40000010000 */
[----:B------:R-:W-:Y:S01]  /*13010*/  FADD.FTZ R0, R44, R0 ;  /* 0x000000002c007221 */ /* 0x000fe20000010000 */
[----:B------:R-:W-:Y:S01]  /*13020*/  LDSM.16.MT88.4 R124, [R197+0x800] ;  /* 0x00080000c57c783b */ /* 0x000fe20000004200 */
[----:B------:R-:W-:Y:S01]  /*13030*/  HMMA.16816.F32 R48, R16, R32, RZ ;  /* 0x000000201030723c */ /* 0x000fe200000018ff */
[----:B------:R-:W2:Y:S01]  /*13040*/  MUFU.EX2 R33, R61 ;  /* 0x0000003d00217308 */ /* 0x000ea20000000800 */
[----:B------:R-:W-:-:S04]  /*13050*/  FADD.FTZ R0, R41, R0 ;  /* 0x0000000029007221 */ /* 0x000fc80000010000 */
[----:B------:R-:W-:Y:S02]  /*13060*/  FADD.FTZ R237, R29, R0 ;  /* 0x000000001ded7221 */ /* 0x000fe40000010000 */
[----:B------:R-:W-:Y:S01]  /*13070*/  HMMA.16816.F32 R84, R8, R74, R84 ;  /* 0x0000004a0854723c */ /* 0x000fe20000001854 */
[----:B------:R-:W3:Y:S07]  /*13080*/  MUFU.EX2 R32, R60 ;  /* 0x0000003c00207308 */ /* 0x000eee0000000800 */
[----:B----4-:R-:W-:Y:S01]  /*13090*/  HMMA.16816.F32 R92, R12, R24, R52 ;  /* 0x000000180c5c723c */ /* 0x010fe20000001834 */
[----:B--2---:R-:W-:-:S07]  /*130a0*/  FADD.FTZ R2, R33, R2 ;  /* 0x0000000221027221 */ /* 0x004fce0000010000 */
[----:B------:R-:W-:Y:S01]  /*130b0*/  HMMA.16816.F32 R172, R8, R24, R48 ;  /* 0x0000001808ac723c */ /* 0x000fe20000001830 */
[----:B------:R-:W2:Y:S01]  /*130c0*/  MUFU.EX2 R25, R73 ;  /* 0x0000004900197308 */ /* 0x000ea20000000800 */
[C---:B---3--:R-:W-:Y:S01]  /*130d0*/  FADD.FTZ R2, R32.reuse, R2 ;  /* 0x0000000220027221 */ /* 0x048fe20000010000 */
[----:B------:R-:W-:-:S03]  /*130e0*/  F2FP.PACK_AB R101, R32, R33 ;  /* 0x000000212065723e */ /* 0x000fc600000000ff */
[----:B------:R-:W-:Y:S02]  /*130f0*/  FADD.FTZ R2, R57, R2 ;  /* 0x0000000239027221 */ /* 0x000fe40000010000 */
[----:B------:R-:W-:Y:S01]  /*13100*/  HMMA.16816.F32 R52, R16, R66, RZ ;  /* 0x000000421034723c */ /* 0x000fe200000018ff */
[----:B------:R-:W3:Y:S01]  /*13110*/  MUFU.EX2 R24, R76 ;  /* 0x0000004c00187308 */ /* 0x000ee20000000800 */
[----:B------:R-:W-:Y:S02]  /*13120*/  FADD.FTZ R236, R56, R2 ;  /* 0x0000000238ec7221 */ /* 0x000fe40000010000 */
[----:B------:R-:W-:-:S04]  /*13130*/  FADD.FTZ R2, R28, R3 ;  /* 0x000000031c027221 */ /* 0x000fc80000010000 */
[----:B------:R-:W-:Y:S01]  /*13140*/  HMMA.16816.F32 R48, R16, R38, RZ ;  /* 0x000000261030723c */ /* 0x000fe200000018ff */
[C---:B--2---:R-:W-:Y:S01]  /*13150*/  FADD.FTZ R2, R25.reuse, R2 ;  /* 0x0000000219027221 */ /* 0x044fe20000010000 */
[----:B------:R-:W-:-:S06]  /*13160*/  F2FP.PACK_AB R97, R25, R28 ;  /* 0x0000001c1961723e */ /* 0x000fcc00000000ff */
[----:B------:R-:W-:Y:S01]  /*13170*/  HMMA.16816.F32 R16, R16, R34, RZ ;  /* 0x000000221010723c */ /* 0x000fe200000018ff */
[----:B---3--:R-:W-:Y:S01]  /*13180*/  F2FP.PACK_AB R99, R4, R24 ;  /* 0x000000180463723e */ /* 0x008fe200000000ff */
[----:B------:R-:W-:Y:S02]  /*13190*/  FADD.FTZ R0, R24, R2 ;  /* 0x0000000218007221 */ /* 0x000fe40000010000 */
[----:B------:R-:W-:-:S04]  /*131a0*/  @P1 IMAD.HI.U32 R2, R195, c[0x0][0x2c8], RZ ;  /* 0x0000b200c3021a27 */ /* 0x000fc800078e00ff */
[----:B------:R-:W-:Y:S01]  /*131b0*/  HMMA.16816.F32 R80, R8, R78, R80 ;  /* 0x0000004e0850723c */ /* 0x000fe20000001850 */
[----:B------:R-:W-:Y:S01]  /*131c0*/  FADD.FTZ R238, R4, R0 ;  /* 0x0000000004ee7221 */ /* 0x000fe20000010000 */
[----:B------:R-:W-:Y:S02]  /*131d0*/  MOV R0, R195 ;  /* 0x000000c300007202 */ /* 0x000fe40000000f00 */
[----:B------:R-:W-:-:S04]  /*131e0*/  @P1 SHF.R.U32.HI R0, RZ, c[0x0][0x2cc], R2 ;  /* 0x0000b300ff001a19 */ /* 0x000fc80000011602 */
[----:B------:R-:W-:Y:S01]  /*131f0*/  HMMA.16816.F32 R52, R8, R42, R52 ;  /* 0x0000002a0834723c */ /* 0x000fe20000001834 */
[----:B------:R-:W-:-:S05]  /*13200*/  IADD3 R0, R0, R193, -R194 ;  /* 0x000000c100007210 */ /* 0x000fca0007ffe8c2 */
[----:B------:R-:W-:Y:S02]  /*13210*/  IMAD.HI R0, R0, 0x2aaaaaab, RZ ;  /* 0x2aaaaaab00007827 */ /* 0x000fe400078e02ff */
[----:B------:R-:W-:Y:S03]  /*13220*/  HMMA.16816.F32 R48, R8, R30, R48 ;  /* 0x0000001e0830723c */ /* 0x000fe60000001830 */
[----:B------:R-:W-:-:S04]  /*13230*/  SHF.R.U32.HI R2, RZ, 0x1f, R0 ;  /* 0x0000001fff027819 */ /* 0x000fc80000011600 */
[----:B------:R-:W-:Y:S01]  /*13240*/  LEA.HI.SX32 R0, R0, R2, 0x1d ;  /* 0x0000000200007211 */ /* 0x000fe200078feaff */
[----:B------:R-:W-:Y:S03]  /*13250*/  HMMA.16816.F32 R16, R8, R26, R16 ;  /* 0x0000001a0810723c */ /* 0x000fe60000001810 */
[----:B-----5:R-:W-:-:S04]  /*13260*/  IMNMX R3, R192, R0, !PT ;  /* 0x00000000c0037217 */ /* 0x020fc80007800200 */
[----:B------:R-:W-:Y:S01]  /*13270*/  ISETP.GE.AND P0, PT, R220, R3, PT ;  /* 0x00000003dc00720c */ /* 0x000fe20003f06270 */
[C---:B------:R-:W-:Y:S01]  /*13280*/  HMMA.16816.F32 R8, R20.reuse, R58, RZ ;  /* 0x0000003a1408723c */ /* 0x040fe200000018ff */
[----:B------:R-:W-:Y:S07]  /*13290*/  STL [R1+0x10], R3 ;  /* 0x0000100301007387 */ /* 0x000fee0000100800 */
[C---:B------:R-:W-:Y:S08]  /*132a0*/  HMMA.16816.F32 R44, R20.reuse, R46, RZ ;  /* 0x0000002e142c723c */ /* 0x040ff000000018ff */
[----:B------:R-:W-:Y:S08]  /*132b0*/  HMMA.16816.F32 R36, R20, R38, RZ ;  /* 0x000000261424723c */ /* 0x000ff000000018ff */
[----:B------:R-:W-:Y:S08]  /*132c0*/  HMMA.16816.F32 R152, R12, R74, R8 ;  /* 0x0000004a0c98723c */ /* 0x000ff00000001808 */
[----:B------:R-:W-:Y:S08]  /*132d0*/  HMMA.16816.F32 R8, R20, R70, RZ ;  /* 0x000000461408723c */ /* 0x000ff000000018ff */
[-C--:B-1----:R-:W-:Y:S08]  /*132e0*/  HMMA.16816.F32 R156, R100, R116.reuse, R156 ;  /* 0x00000074649c723c */ /* 0x082ff0000000189c */
[----:B------:R-:W-:Y:S08]  /*132f0*/  HMMA.16816.F32 R120, R96, R116, R120 ;  /* 0x000000746078723c */ /* 0x000ff00000001878 */
[----:B------:R-:W-:Y:S08]  /*13300*/  HMMA.16816.F32 R160, R12, R78, R8 ;  /* 0x0000004e0ca0723c */ /* 0x000ff00000001808 */
[C---:B------:R-:W-:Y:S01]  /*13310*/  HMMA.16816.F32 R8, R20.reuse, R66, RZ ;  /* 0x000000421408723c */ /* 0x040fe200000018ff */
[----:B------:R-:W1:Y:S07]  /*13320*/  LDSM.16.MT88.4 R64, [R197+0x1400] ;  /* 0x00140000c540783b */ /* 0x000e6e0000004200 */
[----:B------:R-:W-:Y:S08]  /*13330*/  HMMA.16816.F32 R20, R20, R34, RZ ;  /* 0x000000221414723c */ /* 0x000ff000000018ff */
[----:B------:R-:W-:Y:S08]  /*13340*/  HMMA.16816.F32 R160, R100, R118, R160 ;  /* 0x0000007664a0723c */ /* 0x000ff000000018a0 */
[----:B------:R-:W-:Y:S08]  /*13350*/  HMMA.16816.F32 R8, R12, R42, R8 ;  /* 0x0000002a0c08723c */ /* 0x000ff00000001808 */
[----:B------:R-:W-:Y:S01]  /*13360*/  HMMA.16816.F32 R116, R96, R118, R80 ;  /* 0x000000766074723c */ /* 0x000fe20000001850 */
[----:B------:R-:W2:Y:S07]  /*13370*/  LDSM.16.MT88.4 R80, [R196+0x2000] ;  /* 0x00200000c450783b */ /* 0x000eae0000004200 */
[----:B------:R-:W-:Y:S08]  /*13380*/  HMMA.16816.F32 R44, R12, R62, R44 ;  /* 0x0000003e0c2c723c */ /* 0x000ff0000000182c */
[----:B-1----:R-:W-:Y:S01]  /*13390*/  HMMA.16816.F32 R68, R100, R66, R8 ;  /* 0x000000426444723c */ /* 0x002fe20000001808 */
[----:B------:R-:W1:Y:S07]  /*133a0*/  LDSM.16.MT88.4 R8, [R197+0x2000] ;  /* 0x00200000c508783b */ /* 0x000e6e0000004200 */
[C---:B------:R-:W-:Y:S08]  /*133b0*/  HMMA.16816.F32 R36, R12.reuse, R30, R36 ;  /* 0x0000001e0c24723c */ /* 0x040ff00000001824 */
[----:B------:R-:W-:Y:S08]  /*133c0*/  HMMA.16816.F32 R20, R12, R26, R20 ;  /* 0x0000001a0c14723c */ /* 0x000ff00000001814 */
[-C--:B------:R-:W-:Y:S08]  /*133d0*/  HMMA.16816.F32 R140, R100, R132.reuse, R140 ;  /* 0x00000084648c723c */ /* 0x080ff0000000188c */
[----:B------:R-:W-:Y:S08]  /*133e0*/  HMMA.16816.F32 R136, R96, R132, R136 ;  /* 0x000000846088723c */ /* 0x000ff00000001888 */
[C---:B------:R-:W-:Y:S08]  /*133f0*/  HMMA.16816.F32 R144, R100.reuse, R134, R44 ;  /* 0x000000866490723c */ /* 0x040ff0000000182c */
[-C--:B------:R-:W-:Y:S08]  /*13400*/  HMMA.16816.F32 R148, R100, R124.reuse, R148 ;  /* 0x0000007c6494723c */ /* 0x080ff00000001894 */
[----:B------:R-:W-:Y:S08]  /*13410*/  HMMA.16816.F32 R128, R96, R124, R128 ;  /* 0x0000007c6080723c */ /* 0x000ff00000001880 */
[----:B------:R-:W-:Y:S08]  /*13420*/  HMMA.16816.F32 R152, R100, R126, R152 ;  /* 0x0000007e6498723c */ /* 0x000ff00000001898 */
        /* <DEDUP_REMOVED lines=13> */
[----:B------:R-:W-:Y:S02]  /*13500*/  @!UPT UIADD3 URZ, URZ, URZ, URZ ;  /* 0x0000003f3f3ff290 */ /* 0x000fe4000fffe03f */
[----:B------:R-:W-:Y:S11]  /*13510*/  @!P0 BRA `(.L_x_1657) ;  /* 0x00003a2000008947 */ /* 0x000ff60003800000 */
[----:B------:R-:W-:Y:S01]  /*13520*/  IMAD.MOV.U32 R107, RZ, RZ, R105 ;  /* 0x000000ffff6b7224 */ /* 0x000fe200078e0069 */
[----:B------:R-:W-:Y:S01]  /*13530*/  MOV R111, R5 ;  /* 0x00000005006f7202 */ /* 0x000fe20000000f00 */
[----:B------:R-:W-:Y:S01]  /*13540*/  IMAD.MOV.U32 R6, RZ, RZ, R106 ;  /* 0x000000ffff067224 */ /* 0x000fe200078e006a */
[----:B------:R-:W-:-:S07]  /*13550*/  MOV R110, R104 ;  /* 0x00000068006e7202 */ /* 0x000fce0000000f00 */
.L_x_1670:
[----:B------:R-:W2:Y:S01]  /*13560*/  LDL R0, [R1+0xc] ;  /* 0x00000c0001007983 */ /* 0x000ea20000100800 */
[----:B------:R-:W-:Y:S04]  /*13570*/  DEPBAR.LE SB0, 0x0 ;  /* 0x000080000000791a */ /* 0x000fe80000000000 */
[----:B------:R-:W-:Y:S01]  /*13580*/  WARPSYNC 0xffffffff ;  /* 0xffffffff00007948 */ /* 0x000fe20003800000 */
[----:B------:R-:W-:Y:S06]  /*13590*/  BAR.SYNC.DEFER_BLOCKING 0x0 ;  /* 0x0000000000007b1d */ /* 0x000fec0000010000 */
        /* <DEDUP_REMOVED lines=14> */
[C---:B-1-34-:R-:W-:Y:S01]  /*13680*/  IMAD.WIDE.U32 R2, R221.reuse, c[0x0][0x208], RZ ;  /* 0x00008200dd027a25 */ /* 0x05afe200078e00ff */
[----:B------:R-:W-:Y:S01]  /*13690*/  SHF.R.S32.HI R0, RZ, 0x1f, R221 ;  /* 0x0000001fff007819 */ /* 0x000fe200000114dd */
[----:B------:R-:W2:Y:S04]  /*136a0*/  LDL.64 R8, [R1+0x20] ;  /* 0x0000200001087983 */ /* 0x000ea80000100a00 */
[----:B------:R-:W-:Y:S02]  /*136b0*/  IMAD R0, R0, c[0x0][0x208], RZ ;  /* 0x0000820000007a24 */ /* 0x000fe400078e02ff */
[----:B------:R-:W3:Y:S02]  /*136c0*/  LDL R5, [R1+0x18] ;  /* 0x0000180001057983 */ /* 0x000ee40000100800 */
[----:B------:R-:W-:Y:S05]  /*136d0*/  IMAD R0, R221, c[0x0][0x20c], R0 ;  /* 0x00008300dd007a24 */ /* 0x000fea00078e0200 */
[----:B------:R-:W-:Y:S02]  /*136e0*/  IADD3 R3, R3, R0, RZ ;  /* 0x0000000003037210 */ /* 0x000fe40007ffe0ff */
[----:B------:R-:W-:Y:S03]  /*136f0*/  SHF.R.S32.HI R0, RZ, 0x1f, R219 ;  /* 0x0000001fff007819 */ /* 0x000fe600000114db */
[C---:B------:R-:W-:Y:S04]  /*13700*/  IMAD.WIDE.U32 R2, R219.reuse, c[0x0][0x218], R2 ;  /* 0x00008600db027a25 */ /* 0x040fe800078e0002 */
        /* <DEDUP_REMOVED lines=8> */
.L_x_1770:
[----:B------:R-:W-:-:S05]  /*13790*/  BRA.DIV ~URZ, `(.L_x_1661) ;  /* 0x0000d4427f007947 */ /* 0x000fca000b800000 */
[----:B------:R3:W4:Y:S02]  /*137a0*/  SHFL.IDX PT, R0, R10, RZ, 0x1c1f ;  /* 0x001c1fff0a007589 */ /* 0x00072400000e0000 */
.L_x_1771:
[----:B------:R-:W5:Y:S01]  /*137b0*/  LDL.64 R2, [R1] ;  /* 0x0000000001027983 */ /* 0x000f620000100a00 */
[----:B------:R-:W-:Y:S03]  /*137c0*/  ISETP.GE.AND P3, PT, R252, c[0x0][0x1d4], PT ;  /* 0x00007500fc007a0c */ /* 0x000fe60003f66270 */
[----:B---3--:R-:W3:Y:S02]  /*137d0*/  LDL R11, [R1+0x8] ;  /* 0x00000800010b7983 */ /* 0x008ee40000100800 */
[----:B---3--:R-:W-:Y:S02]  /*137e0*/  ISETP.GE.AND P2, PT, R11, c[0x0][0x1d4], PT ;  /* 0x000075000b007a0c */ /* 0x008fe40003f46270 */
[----:B------:R-:W3:Y:S01]  /*137f0*/  S2R R11, SR_TID.X ;  /* 0x00000000000b7919 */ /* 0x000ee20000002100 */
[----:B-----5:R-:W-:Y:S02]  /*13800*/  ISETP.GE.AND P1, PT, R2, c[0x0][0x1d4], PT ;  /* 0x0000750002007a0c */ /* 0x020fe40003f26270 */
[----:B----4-:R-:W-:Y:S05]  /*13810*/  IADD3 R2, P0, R0, R234, RZ ;  /* 0x000000ea00027210 */ /* 0x010fea0007f1e0ff */
[----:B--2---:R-:W-:Y:S01]  /*13820*/  IMAD.X R3, R4, 0x1, R233, P0 ;  /* 0x0000000104037824 */ /* 0x004fe200000e06e9 */
[----:B------:R-:W-:Y:S05]  /*13830*/  IADD3 R8, P0, R0, R235, RZ ;  /* 0x000000eb00087210 */ /* 0x000fea0007f1e0ff */
[----:B------:R-:W-:Y:S01]  /*13840*/  @!PT LDS RZ, [RZ] ;  /* 0x00000000fffff984 */ /* 0x000fe20000000800 */
[----:B------:R-:W-:Y:S01]  /*13850*/  @!PT LDS RZ, [RZ] ;  /* 0x00000000fffff984 */ /* 0x000fe20000000800 */
[----:B------:R-:W-:Y:S01]  /*13860*/  @!PT LDS RZ, [RZ] ;  /* 0x00000000fffff984 */ /* 0x000fe20000000800 */
[----:B------:R2:W-:Y:S01]  /*13870*/  LDGSTS.E.BYPASS.LTC128B.128 [R209+0x1880], [R2.64], !P1 ;  /* 0x0188000002d17fae */ /* 0x0005e2000c901d48 */
[----:B------:R-:W-:Y:S05]  /*13880*/  IMAD.X R9, R4, 0x1, R230, P0 ;  /* 0x0000000104097824 */ /* 0x000fea00000e06e6 */
[----:B------:R4:W-:Y:S01]  /*13890*/  LDGSTS.E.BYPASS.LTC128B.128 [R209+0x2480], [R8.64], !P3 ;  /* 0x0248000008d17fae */ /* 0x0009e2000d901d48 */
[----:B--2---:R-:W-:Y:S05]  /*138a0*/  IADD3 R2, P0, R0, R232, RZ ;  /* 0x000000e800027210 */ /* 0x004fea0007f1e0ff */
[----:B------:R-:W-:Y:S01]  /*138b0*/  IMAD.X R3, R4, 0x1, R231, P0 ;  /* 0x0000000104037824 */ /* 0x000fe200000e06e7 */
[----:B---3--:R-:W-:Y:S04]  /*138c0*/  ISETP.GT.AND P0, PT, R11, 0x3f, PT ;  /* 0x0000003f0b00780c */ /* 0x008fe80003f04270 */
[----:B------:R4:W-:Y:S09]  /*138d0*/  LDGSTS.E.BYPASS.LTC128B.128 [R209+0x3080], [R2.64], !P2 ;  /* 0x0308000002d17fae */ /* 0x0009f2000d101d48 */
[----:B------:R-:W-:-:S05]  /*138e0*/  @P0 BRA `(.L_x_1659) ;  /* 0x000000f000000947 */ /* 0x000fca0003800000 */
[----:B------:R-:W-:-:S05]  /*138f0*/  BRA.DIV ~URZ, `(.L_x_1662) ;  /* 0x0000d3427f007947 */ /* 0x000fca000b800000 */
[----:B------:R2:W3:Y:S04]  /*13900*/  SHFL.IDX PT, R4, R5, 0x1, 0x1c1f ;  /* 0x003c1f0005047f89 */ /* 0x0004e800000e0000 */
[----:B------:R2:W1:Y:S02]  /*13910*/  SHFL.IDX PT, R0, R10, 0x1, 0x1c1f ;  /* 0x003c1f000a007f89 */ /* 0x00046400000e0000 */
.L_x_1772:
[----:B-1--4-:R-:W-:Y:S05]  /*13920*/  IADD3 R2, P0, R0, R234, RZ ;  /* 0x000000ea00027210 */ /* 0x012fea0007f1e0ff */
[----:B---3--:R-:W-:Y:S01]  /*13930*/  IMAD.X R3, R4, 0x1, R233, P0 ;  /* 0x0000000104037824 */ /* 0x008fe200000e06e9 */
[----:B------:R-:W-:Y:S04]  /*13940*/  IADD3 R8, P0, R0, R235, RZ ;  /* 0x000000eb00087210 */ /* 0x000fe80007f1e0ff */
[----:B------:R-:W-:Y:S01]  /*13950*/  @!PT LDS RZ, [RZ] ;  /* 0x00000000fffff984 */ /* 0x000fe20000000800 */
[----:B------:R-:W-:Y:S01]  /*13960*/  @!PT LDS RZ, [RZ] ;  /* 0x00000000fffff984 */ /* 0x000fe20000000800 */
[----:B------:R-:W-:Y:S01]  /*13970*/  @!PT LDS RZ, [RZ] ;  /* 0x00000000fffff984 */ /* 0x000fe20000000800 */
[----:B------:R1:W-:Y:S01]  /*13980*/  LDGSTS.E.BYPASS.LTC128B.128 [R209+0x2080], [R2.64], !P1 ;  /* 0x0208000002d17fae */ /* 0x0003e2000c901d48 */
[----:B------:R-:W-:Y:S05]  /*13990*/  IMAD.X R9, R4, 0x1, R230, P0 ;  /* 0x0000000104097824 */ /* 0x000fea00000e06e6 */
[----:B------:R3:W-:Y:S01]  /*139a0*/  LDGSTS.E.BYPASS.LTC128B.128 [R209+0x2c80], [R8.64], !P3 ;  /* 0x02c8000008d17fae */ /* 0x0007e2000d901d48 */
[----:B-1----:R-:W-:Y:S05]  /*139b0*/  IADD3 R2, P0, R0, R232, RZ ;  /* 0x000000e800027210 */ /* 0x002fea0007f1e0ff */
[----:B------:R-:W-:Y:S05]  /*139c0*/  IMAD.X R3, R4, 0x1, R231, P0 ;  /* 0x0000000104037824 */ /* 0x000fea00000e06e7 */
[----:B------:R3:W-:Y:S03]  /*139d0*/  LDGSTS.E.BYPASS.LTC128B.128 [R209+0x3880], [R2.64], !P2 ;  /* 0x0388000002d17fae */ /* 0x0007e6000d101d48 */
.L_x_1659:
[----:B-1-34-:R-:W-:Y:S05]  /*139e0*/  BSYNC B0 ;  /* 0x0000000000007941 */ /* 0x01afea0003800000 */
.L_x_1658:
        /* <DEDUP_REMOVED lines=199> */
[----:B------:R-:W-:Y:S03]  /*14660*/  IMAD.MOV.U32 R219, RZ, RZ, RZ ;  /* 0x000000ffffdb7224 */ /* 0x000fe600078e00ff */
[----:B------:R-:W3:Y:S04]  /*14670*/  LDL.64 R222, [R1+0x40] ;  /* 0x0000400001de7983 */ /* 0x000ee80000100a00 */
[----:B------:R-:W4:Y:S04]  /*14680*/  LDL R5, [R1+0x4c] ;  /* 0x00004c0001057983 */ /* 0x000f280000100800 */
[----:B------:R-:W5:Y:S04]  /*14690*/  LDL.64 R226, [R1+0x38] ;  /* 0x0000380001e27983 */ /* 0x000f680000100a00 */
[----:B------:R-:W3:Y:S01]  /*146a0*/  LDL R218, [R1+0x48] ;  /* 0x0000480001da7983 */ /* 0x000ee20000100800 */
[----:B--2---:R-:W-:Y:S05]  /*146b0*/  IMAD R2, R220, 0x30, R4 ;  /* 0x00000030dc027824 */ /* 0x004fea00078e0204 */
[----:B------:R-:W-:Y:S05]  /*146c0*/  IADD3 R2, R2, -0x30, R251 ;  /* 0xffffffd002027810 */ /* 0x000fea0007ffe0fb */
[----:B------:R-:W-:Y:S04]  /*146d0*/  @P6 IMAD.HI.U32 R3, R2, c[0x0][0x2bc], RZ ;  /* 0x0000af0002036a27 */ /* 0x000fe800078e00ff */
[----:B-1----:R-:W-:Y:S01]  /*146e0*/  IMAD.MOV.U32 R0, RZ, RZ, R2 ;  /* 0x000000ffff007224 */ /* 0x002fe200078e0002 */
[----:B------:R-:W-:Y:S04]  /*146f0*/  @P6 SHF.R.U32.HI R0, RZ, c[0x0][0x2c0], R3 ;  /* 0x0000b000ff006a19 */ /* 0x000fe80000011603 */
[C---:B---3--:R-:W-:Y:S01]  /*14700*/  @!P5 IADD3 R3, P0, R0.reuse, R222, RZ ;  /* 0x000000de0003d210 */ /* 0x048fe20007f1e0ff */
[----:B------:R-:W-:Y:S01]  /*14710*/  IMAD.MOV R4, RZ, RZ, -R0 ;  /* 0x000000ffff047224 */ /* 0x000fe200078e0a00 */
[----:B------:R-:W1:Y:S02]  /*14720*/  S2R R222, SR_TID.X ;  /* 0x0000000000de7919 */ /* 0x000e640000002100 */
[----:B----4-:R-:W-:Y:S01]  /*14730*/  @!P5 LEA.HI.X.SX32 R0, R0, R5, 0x1, P0 ;  /* 0x000000050000d211 */ /* 0x010fe200000f0eff */
[----:B------:R-:W-:Y:S01]  /*14740*/  IMAD R221, R4, c[0x0][0x2b8], R2 ;  /* 0x0000ae0004dd7a24 */ /* 0x000fe200078e0202 */
[C---:B------:R-:W-:Y:S04]  /*14750*/  @!P5 LEA R2, P0, R3.reuse, c[0x0][0x2a0], 0x2 ;  /* 0x0000a8000302da11 */ /* 0x040fe800078010ff */
[----:B------:R-:W-:Y:S02]  /*14760*/  @!P5 LEA.HI.X R3, R3, c[0x0][0x2a4], R0, 0x2, P0 ;  /* 0x0000a9000303da11 */ /* 0x000fe400000f1400 */
[----:B------:R-:W-:Y:S03]  /*14770*/  SHF.R.S32.HI R0, RZ, 0x1f, R221 ;  /* 0x0000001fff007819 */ /* 0x000fe600000114dd */
[----:B------:R2:W3:Y:S02]  /*14780*/  @!P5 LDG.E R219, [R2.64] ;  /* 0x0000000802dbd981 */ /* 0x0004e4000c1e1900 */
[----:B------:R-:W-:Y:S04]  /*14790*/  IMAD R0, R0, c[0x0][0x1e0], RZ ;  /* 0x0000780000007a24 */ /* 0x000fe800078e02ff */
[----:B------:R-:W-:Y:S01]  /*147a0*/  IMAD R0, R221, c[0x0][0x1e4], R0 ;  /* 0x00007900dd007a24 */ /* 0x000fe200078e0200 */
[----:B-1----:R-:W-:Y:S04]  /*147b0*/  SHF.R.S32.HI R5, RZ, 0x1f, R222 ;  /* 0x0000001fff057819 */ /* 0x002fe800000114de */
[----:B------:R-:W-:Y:S04]  /*147c0*/  LEA.HI R5, R5, R222, RZ, 0x2 ;  /* 0x000000de05057211 */ /* 0x000fe800078f10ff */
[----:B------:R-:W-:Y:S04]  /*147d0*/  SHF.R.S32.HI R5, RZ, 0x2, R5 ;  /* 0x00000002ff057819 */ /* 0x000fe80000011405 */
[----:B------:R-:W-:Y:S01]  /*147e0*/  IADD3 R5, -R5, 0x30, RZ ;  /* 0x0000003005057810 */ /* 0x000fe20007ffe1ff */
[----:B--2---:R-:W-:Y:S04]  /*147f0*/  IMAD.WIDE.U32 R2, R221, c[0x0][0x1e0], RZ ;  /* 0x00007800dd027a25 */ /* 0x004fe800078e00ff */
[----:B------:R-:W-:Y:S01]  /*14800*/  IMAD.IADD R3, R3, 0x1, R0 ;  /* 0x0000000103037824 */ /* 0x000fe200078e0200 */
[----:B---3--:R-:W-:Y:S03]  /*14810*/  SHF.R.S32.HI R0, RZ, 0x1f, R219 ;  /* 0x0000001fff007819 */ /* 0x008fe600000114db */
[C---:B------:R-:W-:Y:S04]  /*14820*/  IMAD.WIDE.U32 R2, R219.reuse, c[0x0][0x1f0], R2 ;  /* 0x00007c00db027a25 */ /* 0x040fe800078e0002 */
[----:B------:R-:W-:Y:S01]  /*14830*/  IMAD R4, R0, c[0x0][0x1f0], RZ ;  /* 0x00007c0000047a24 */ /* 0x000fe200078e02ff */
[----:B-----5:R-:W-:Y:S03]  /*14840*/  IADD3 R0, P0, R226, R2, RZ ;  /* 0x00000002e2007210 */ /* 0x020fe60007f1e0ff */
[----:B------:R-:W-:Y:S05]  /*14850*/  IMAD R4, R219, c[0x0][0x1f4], R4 ;  /* 0x00007d00db047a24 */ /* 0x000fea00078e0204 */
[----:B------:R-:W-:Y:S02]  /*14860*/  IADD3.X R2, R218, R3, R4, P0, !PT ;  /* 0x00000003da027210 */ /* 0x000fe400007fe404 */
[C---:B------:R-:W-:Y:S04]  /*14870*/  LEA R11, P0, R0.reuse, c[0x0][0x1c8], 0x1 ;  /* 0x00007200000b7a11 */ /* 0x040fe800078008ff */
[----:B------:R-:W-:Y:S02]  /*14880*/  LEA.HI.X R10, R0, c[0x0][0x1cc], R2, 0x1, P0 ;  /* 0x00007300000a7a11 */ /* 0x000fe400000f0c02 */
[----:B------:R-:W-:Y:S01]  /*14890*/  ISETP.GE.AND P0, PT, R5, 0x1, PT ;  /* 0x000000010500780c */ /* 0x000fe20003f06270 */
[----:B------:R-:W-:-:S10]  /*148a0*/  BRA.DIV ~URZ, `(.L_x_1665) ;  /* 0x0000c4527f007947 */ /* 0x000fd4000b800000 */
[----:B------:R1:W2:Y:S02]  /*148b0*/  SHFL.IDX PT, R4, R10, RZ, 0x1c1f ;  /* 0x001c1fff0a047589 */ /* 0x0002a400000e0000 */
.L_x_1773:
[----:B------:R-:W-:-:S05]  /*148c0*/  BRA.DIV ~URZ, `(.L_x_1666) ;  /* 0x0000c4a27f007947 */ /* 0x000fca000b800000 */
[----:B------:R3:W4:Y:S02]  /*148d0*/  SHFL.IDX PT, R0, R11, RZ, 0x1c1f ;  /* 0x001c1fff0b007589 */ /* 0x00072400000e0000 */
.L_x_1774:
[----:B------:R-:W5:Y:S01]  /*148e0*/  LDL.64 R2, [R1] ;  /* 0x0000000001027983 */ /* 0x000f620000100a00 */
[----:B------:R-:W-:Y:S03]  /*148f0*/  @P0 ISETP.GE.AND P3, PT, R252, c[0x0][0x1d4], PT ;  /* 0x00007500fc000a0c */ /* 0x000fe60003f66270 */
[----:B---3--:R-:W3:Y:S01]  /*14900*/  LDL R13, [R1+0x8] ;  /* 0x00000800010d7983 */ /* 0x008ee20000100800 */
[----:B-----5:R-:W-:Y:S02]  /*14910*/  @P0 ISETP.GE.AND P1, PT, R2, c[0x0][0x1d4], PT ;  /* 0x0000750002000a0c */ /* 0x020fe40003f26270 */
[----:B----4-:R-:W-:Y:S05]  /*14920*/  @P0 IADD3 R2, P2, R0, R234, RZ ;  /* 0x000000ea00020210 */ /* 0x010fea0007f5e0ff */
[----:B--2---:R-:W-:Y:S01]  /*14930*/  @P0 IMAD.X R3, R4, 0x1, R233, P2 ;  /* 0x0000000104030824 */ /* 0x004fe200010e06e9 */
[----:B---3--:R-:W-:Y:S05]  /*14940*/  @P0 ISETP.GE.AND P2, PT, R13, c[0x0][0x1d4], PT ;  /* 0x000075000d000a0c */ /* 0x008fea0003f46270 */
[----:B------:R-:W-:Y:S01]  /*14950*/  @!PT LDS RZ, [RZ] ;  /* 0x00000000fffff984 */ /* 0x000fe20000000800 */
[----:B------:R-:W-:Y:S01]  /*14960*/  @!PT LDS RZ, [RZ] ;  /* 0x00000000fffff984 */ /* 0x000fe20000000800 */
[----:B------:R-:W-:Y:S01]  /*14970*/  @!PT LDS RZ, [RZ] ;  /* 0x00000000fffff984 */ /* 0x000fe20000000800 */
[----:B------:R2:W-:Y:S01]  /*14980*/  @P0 LDGSTS.E.BYPASS.LTC128B.128 [R209+0x3c80], [R2.64], !P1 ;  /* 0x03c8000002d10fae */ /* 0x0005e2000c901d48 */
[----:B------:R-:W-:Y:S05]  /*14990*/  @P0 IADD3 R8, P1, R0, R235, RZ ;  /* 0x000000eb00080210 */ /* 0x000fea0007f3e0ff */
[----:B------:R-:W-:Y:S05]  /*149a0*/  @P0 IMAD.X R9, R4, 0x1, R230, P1 ;  /* 0x0000000104090824 */ /* 0x000fea00008e06e6 */
[----:B------:R3:W-:Y:S01]  /*149b0*/  @P0 LDGSTS.E.BYPASS.LTC128B.128 [R209+0x4880], [R8.64], !P3 ;  /* 0x0488000008d10fae */ /* 0x0007e2000d901d48 */
[----:B--2---:R-:W-:Y:S05]  /*149c0*/  @P0 IADD3 R2, P1, R0, R232, RZ ;  /* 0x000000e800020210 */ /* 0x004fea0007f3e0ff */
[----:B------:R-:W-:Y:S05]  /*149d0*/  @P0 IMAD.X R3, R4, 0x1, R231, P1 ;  /* 0x0000000104030824 */ /* 0x000fea00008e06e7 */
[----:B------:R3:W-:Y:S01]  /*149e0*/  @P0 LDGSTS.E.BYPASS.LTC128B.128 [R209+0x5480], [R2.64], !P2 ;  /* 0x0548000002d10fae */ /* 0x0007e2000d101d48 */
[----:B------:R-:W-:Y:S01]  /*149f0*/  ISETP.GE.AND P0, PT, R5, 0x21, PT ;  /* 0x000000210500780c */ /* 0x000fe20003f06270 */
[----:B------:R-:W-:-:S06]  /*14a00*/  BRA.DIV ~URZ, `(.L_x_1667) ;  /* 0x0000c3c27f007947 */ /* 0x000fcc000b800000 */
[----:B------:R2:W4:Y:S04]  /*14a10*/  SHFL.IDX PT, R4, R10, 0x1, 0x1c1f ;  /* 0x003c1f000a047f89 */ /* 0x00052800000e0000 */
[----:B------:R2:W1:Y:S02]  /*14a20*/  SHFL.IDX PT, R0, R11, 0x1, 0x1c1f ;  /* 0x003c1f000b007f89 */ /* 0x00046400000e0000 */
.L_x_1775:
[----:B---3--:R-:W3:Y:S01]  /*14a30*/  LDL.64 R2, [R1] ;  /* 0x0000000001027983 */ /* 0x008ee20000100a00 */
[----:B------:R-:W-:Y:S03]  /*14a40*/  @P0 ISETP.GE.AND P3, PT, R252, c[0x0][0x1d4], PT ;  /* 0x00007500fc000a0c */ /* 0x000fe60003f66270 */
[----:B------:R-:W5:Y:S01]  /*14a50*/  LDL R5, [R1+0x8] ;  /* 0x0000080001057983 */ /* 0x000f620000100800 */
[----:B---3--:R-:W-:Y:S02]  /*14a60*/  @P0 ISETP.GE.AND P1, PT, R2, c[0x0][0x1d4], PT ;  /* 0x0000750002000a0c */ /* 0x008fe40003f26270 */
[----:B-1----:R-:W-:Y:S05]  /*14a70*/  @P0 IADD3 R2, P2, R0, R234, RZ ;  /* 0x000000ea00020210 */ /* 0x002fea0007f5e0ff */
[----:B----4-:R-:W-:Y:S01]  /*14a80*/  @P0 IMAD.X R3, R4, 0x1, R233, P2 ;  /* 0x0000000104030824 */ /* 0x010fe200010e06e9 */
[----:B-----5:R-:W-:Y:S05]  /*14a90*/  @P0 ISETP.GE.AND P2, PT, R5, c[0x0][0x1d4], PT ;  /* 0x0000750005000a0c */ /* 0x020fea0003f46270 */
[----:B------:R-:W-:Y:S01]  /*14aa0*/  @!PT LDS RZ, [RZ] ;  /* 0x00000000fffff984 */ /* 0x000fe20000000800 */
[----:B------:R-:W-:Y:S01]  /*14ab0*/  @!PT LDS RZ, [RZ] ;  /* 0x00000000fffff984 */ /* 0x000fe20000000800 */
[----:B------:R-:W-:Y:S01]  /*14ac0*/  @!PT LDS RZ, [RZ] ;  /* 0x00000000fffff984 */ /* 0x000fe20000000800 */
[----:B------:R1:W-:Y:S01]  /*14ad0*/  @P0 LDGSTS.E.BYPASS.LTC128B.128 [R209+0x4480], [R2.64], !P1 ;  /* 0x0448000002d10fae */ /* 0x0003e2000c901d48 */
[----:B------:R-:W-:Y:S05]  /*14ae0*/  @P0 IADD3 R8, P1, R0, R235, RZ ;  /* 0x000000eb00080210 */ /* 0x000fea0007f3e0ff */
[----:B------:R-:W-:Y:S05]  /*14af0*/  @P0 IMAD.X R9, R4, 0x1, R230, P1 ;  /* 0x0000000104090824 */ /* 0x000fea00008e06e6 */
[----:B------:R3:W-:Y:S01]  /*14b00*/  @P0 LDGSTS.E.BYPASS.LTC128B.128 [R209+0x5080], [R8.64], !P3 ;  /* 0x0508000008d10fae */ /* 0x0007e2000d901d48 */
[----:B-1----:R-:W-:Y:S05]  /*14b10*/  @P0 IADD3 R2, P1, R0, R232, RZ ;  /* 0x000000e800020210 */ /* 0x002fea0007f3e0ff */
[----:B------:R-:W-:Y:S05]  /*14b20*/  @P0 IMAD.X R3, R4, 0x1, R231, P1 ;  /* 0x0000000104030824 */ /* 0x000fea00008e06e7 */
[----:B------:R3:W-:Y:S03]  /*14b30*/  @P0 LDGSTS.E.BYPASS.LTC128B.128 [R209+0x5c80], [R2.64], !P2 ;  /* 0x05c8000002d10fae */ /* 0x0007e6000d101d48 */
.L_x_1664:
[----:B--234-:R-:W-:Y:S05]  /*14b40*/  BSYNC B0 ;  /* 0x0000000000007941 */ /* 0x01cfea0003800000 */
.L_x_1663:
[----:B------:R-:W2:Y:S01]  /*14b50*/  LDL R4, [R1+0x60] ;  /* 0x0000600001047983 */ /* 0x000ea20000100800 */
[----:B------:R-:W-:Y:S03]  /*14b60*/  IMAD.MOV.U32 R8, RZ, RZ, c[0x0][0x2c4] ;  /* 0x0000b100ff087624 */ /* 0x000fe600078e00ff */
[----:B-1----:R-:W2:Y:S02]  /*14b70*/  LDL R0, [R1+0x80] ;  /* 0x0000800001007983 */ /* 0x002ea40000100800 */
[----:B------:R-:W-:Y:S02]  /*14b80*/  ISETP.NE.AND P0, PT, R8, 0x1, PT ;  /* 0x000000010800780c */ /* 0x000fe40003f05270 */
[----:B------:R-:W3:Y:S04]  /*14b90*/  LDL R5, [R1+0x68] ;  /* 0x0000680001057983 */ /* 0x000ee80000100800 */
[----:B------:R-:W4:Y:S04]  /*14ba0*/  LDL R3, [R1+0x6c] ;  /* 0x00006c0001037983 */ /* 0x000f280000100800 */
[----:B------:R-:W4:Y:S04]  /*14bb0*/  LDL R2, [R1+0x64] ;  /* 0x0000640001027983 */ /* 0x000f280000100800 */
[----:B------:R-:W0:Y:S01]  /*14bc0*/  LDGDEPBAR ;  /* 0x00000000000079af */ /* 0x000e220000000000 */
[----:B--2---:R-:W-:Y:S04]  /*14bd0*/  IMAD.IADD R4, R0, 0x1, R4 ;  /* 0x0000000100047824 */ /* 0x004fe800078e0204 */
[----:B------:R-:W-:Y:S05]  /*14be0*/  @P0 IMAD.HI.U32 R0, R4, c[0x0][0x2c8], RZ ;  /* 0x0000b20004000a27 */ /* 0x000fea00078e00ff */
[----:B------:R-:W-:Y:S01]  /*14bf0*/  @P0 SHF.R.U32.HI R4, RZ, c[0x0][0x2cc], R0 ;  /* 0x0000b300ff040a19 */ /* 0x000fe20000011600 */
[----:B------:R-:W-:Y:S05]  /*14c00*/  IMAD R0, R220, -0x30, RZ ;  /* 0xffffffd0dc007824 */ /* 0x000fea00078e02ff */
[----:B---3--:R-:W-:Y:S04]  /*14c10*/  IADD3 R0, -R5, 0x1, R0 ;  /* 0x0000000105007810 */ /* 0x008fe80007ffe100 */
[----:B----4-:R-:W-:Y:S01]  /*14c20*/  IADD3 R5, -R2, R0, R3 ;  /* 0x0000000002057210 */ /* 0x010fe20007ffe103 */
[----:B------:R-:W-:-:S05]  /*14c30*/  BRA.DIV ~URZ, `(.L_x_1668) ;  /* 0x0000c2527f007947 */ /* 0x000fca000b800000 */
[----:B------:R1:W2:Y:S02]  /*14c40*/  SHFL.IDX PT, R0, R4, RZ, 0x1c1f ;  /* 0x001c1fff04007589 */ /* 0x0002a400000e0000 */
.L_x_1776:
        /* <DEDUP_REMOVED lines=9> */
[----:B------:R-:W-:Y:S02]  /*14ce0*/  ISETP.GT.AND P0, PT, R0, 0x18, PT ;  /* 0x000000180000780c */ /* 0x000fe40003f04270 */
[----:B------:R-:W-:Y:S02]  /*14cf0*/  FSEL R18, R18, -INF , P3 ;  /* 0xff80000012127808 */ /* 0x000fe40001800000 */
        /* <DEDUP_REMOVED lines=8> */
[----:B------:R-:W-:Y:S02]  /*14d80*/  ISETP.GT.AND P0, PT, R0, 0x29, PT ;  /* 0x000000290000780c */ /* 0x000fe40003f04270 */
[----:B------:R-:W-:Y:S02]  /*14d90*/  FSEL R13, R25, -INF , P4 ;  /* 0xff800000190d7808 */ /* 0x000fe40002000000 */
        /* <DEDUP_REMOVED lines=32> */
[C---:B------:R-:W-:Y:S02]  /*14fa0*/  ISETP.GT.AND P0, PT, R2.reuse, RZ, PT ;  /* 0x000000ff0200720c */ /* 0x040fe40003f04270 */
[C---:B------:R-:W-:Y:S02]  /*14fb0*/  ISETP.GT.AND P4, PT, R2.reuse, 0x9, PT ;  /* 0x000000090200780c */ /* 0x040fe40003f84270 */
[----:B------:R-:W-:Y:S02]  /*14fc0*/  FSEL R27, R27, -INF , P1 ;  /* 0xff8000001b1b7808 */ /* 0x000fe40000800000 */
[C---:B------:R-:W-:Y:S02]  /*14fd0*/  ISETP.GT.AND P1, PT, R2.reuse, 0x1, PT ;  /* 0x000000010200780c */ /* 0x040fe40003f24270 */
[----:B------:R-:W-:Y:S02]  /*14fe0*/  FSEL R26, R23, -INF , P2 ;  /* 0xff800000171a7808 */ /* 0x000fe40001000000 */
[----:B------:R-:W-:Y:S02]  /*14ff0*/  ISETP.GT.AND P2, PT, R2, 0x8, PT ;  /* 0x000000080200780c */ /* 0x000fe40003f44270 */
[----:B------:R-:W-:Y:S02]  /*15000*/  FSEL R25, R22, -INF , P3 ;  /* 0xff80000016197808 */ /* 0x000fe40001800000 */
[----:B------:R-:W-:Y:S02]  /*15010*/  FSEL R37, R213, -INF , P0 ;  /* 0xff800000d5257808 */ /* 0x000fe40000000000 */
[C---:B------:R-:W-:Y:S02]  /*15020*/  ISETP.GT.AND P0, PT, R2.reuse, 0x10, PT ;  /* 0x000000100200780c */ /* 0x040fe40003f04270 */
[----:B------:R-:W-:Y:S02]  /*15030*/  ISETP.GT.AND P3, PT, R2, 0x18, PT ;  /* 0x000000180200780c */ /* 0x000fe40003f64270 */
[----:B------:R-:W-:Y:S02]  /*15040*/  FSEL R54, R194, -INF , P4 ;  /* 0xff800000c2367808 */ /* 0x000fe40002000000 */
[----:B------:R-:W-:Y:S02]  /*15050*/  ISETP.GT.AND P4, PT, R2, 0x19, PT ;  /* 0x000000190200780c */ /* 0x000fe40003f84270 */
[----:B------:R-:W-:Y:S02]  /*15060*/  FSEL R49, R212, -INF , P1 ;  /* 0xff800000d4317808 */ /* 0x000fe40000800000 */
[C---:B------:R-:W-:Y:S02]  /*15070*/  ISETP.GT.AND P1, PT, R2.reuse, 0x11, PT ;  /* 0x000000110200780c */ /* 0x040fe40003f24270 */
[----:B------:R-:W-:Y:S02]  /*15080*/  FSEL R55, R195, -INF , P2 ;  /* 0xff800000c3377808 */ /* 0x000fe40001000000 */
[----:B------:R-:W-:Y:S02]  /*15090*/  FSEL R53, R181, -INF , P0 ;  /* 0xff800000b5357808 */ /* 0x000fe40000000000 */
[C---:B------:R-:W-:Y:S02]  /*150a0*/  ISETP.GT.AND P0, PT, R2.reuse, 0x20, PT ;  /* 0x000000200200780c */ /* 0x040fe40003f04270 */
[----:B------:R-:W-:Y:S02]  /*150b0*/  ISETP.GT.AND P2, PT, R2, 0x21, PT ;  /* 0x000000210200780c */ /* 0x000fe40003f44270 */
[----:B------:R-:W-:Y:S02]  /*150c0*/  FSEL R51, R106, -INF , P3 ;  /* 0xff8000006a337808 */ /* 0x000fe40001800000 */
[C---:B------:R-:W-:Y:S02]  /*150d0*/  ISETP.GT.AND P3, PT, R2.reuse, 0x28, PT ;  /* 0x000000280200780c */ /* 0x040fe40003f64270 */
[----:B------:R-:W-:Y:S02]  /*150e0*/  FSEL R50, R105, -INF , P4 ;  /* 0xff80000069327808 */ /* 0x000fe40002000000 */
[----:B------:R-:W-:Y:S02]  /*150f0*/  ISETP.GT.AND P4, PT, R2, 0x29, PT ;  /* 0x000000290200780c */ /* 0x000fe40003f84270 */
[----:B------:R-:W-:Y:S02]  /*15100*/  FMNMX.FTZ R2, R8, R6, !PT ;  /* 0x0000000608027209 */ /* 0x000fe40007810000 */
[----:B------:R-:W-:Y:S02]  /*15110*/  FSEL R52, R180, -INF , P1 ;  /* 0xff800000b4347808 */ /* 0x000fe40000800000 */
[----:B------:R-:W-:Y:S02]  /*15120*/  FMNMX.FTZ R2, R19, R2, !PT ;  /* 0x0000000213027209 */ /* 0x000fe40007810000 */
[----:B------:R-:W-:Y:S02]  /*15130*/  FSEL R41, R41, -INF , P0 ;  /* 0xff80000029297808 */ /* 0x000fe40000000000 */
[----:B------:R-:W-:Y:S02]  /*15140*/  FMNMX.FTZ R2, R18, R2, !PT ;  /* 0x0000000212027209 */ /* 0x000fe40007810000 */
[C---:B------:R-:W-:Y:S02]  /*15150*/  ISETP.GT.AND P1, PT, R0.reuse, RZ, PT ;  /* 0x000000ff0000720c */ /* 0x040fe40003f24270 */
[----:B------:R-:W-:Y:S02]  /*15160*/  FMNMX.FTZ R2, R17, R2, !PT ;  /* 0x0000000211027209 */ /* 0x000fe40007810000 */
[----:B------:R-:W-:Y:S02]  /*15170*/  ISETP.GT.AND P0, PT, R0, 0x1, PT ;  /* 0x000000010000780c */ /* 0x000fe40003f04270 */
[----:B------:R-:W-:Y:S02]  /*15180*/  FMNMX.FTZ R2, R16, R2, !PT ;  /* 0x0000000210027209 */ /* 0x000fe40007810000 */
[----:B------:R-:W-:Y:S02]  /*15190*/  FSEL R40, R36, -INF , P2 ;  /* 0xff80000024287808 */ /* 0x000fe40001000000 */
        /* <DEDUP_REMOVED lines=12> */
[----:B------:R-:W-:Y:S02]  /*15260*/  FSEL R48, R216, -INF , P0 ;  /* 0xff800000d8307808 */ /* 0x000fe40000000000 */
[C---:B------:R-:W-:Y:S02]  /*15270*/  ISETP.GT.AND P1, PT, R0.reuse, 0x11, PT ;  /* 0x000000110000780c */ /* 0x040fe40003f24270 */
[----:B------:R-:W-:Y:S02]  /*15280*/  ISETP.GT.AND P0, PT, R0, 0x18, PT ;  /* 0x000000180000780c */ /* 0x000fe40003f04270 */
[----:B------:R-:W-:Y:S02]  /*15290*/  FMNMX.FTZ R2, R9, R2, !PT ;  /* 0x0000000209027209 */ /* 0x000fe40007810000 */
[----:B------:R-:W-:Y:S02]  /*152a0*/  FSEL R47, R215, -INF , P3 ;  /* 0xff800000d72f7808 */ /* 0x000fe40001800000 */
        /* <DEDUP_REMOVED lines=8> */
[----:B------:R-:W-:Y:S02]  /*15330*/  ISETP.GT.AND P0, PT, R0, 0x29, PT ;  /* 0x000000290000780c */ /* 0x000fe40003f04270 */
[----:B------:R-:W-:Y:S01]  /*15340*/  FSEL R42, R182, -INF , P4 ;  /* 0xff800000b62a7808 */ /* 0x000fe20002000000 */
[----:B------:R-:W2:Y:S01]  /*15350*/  SHFL.BFLY PT, R0, R2, 0x2, 0x1f ;  /* 0x0c401f0002007f89 */ /* 0x000ea200000e0000 */
[----:B------:R-:W-:Y:S02]  /*15360*/  FSEL R23, R185, -INF , P3 ;  /* 0xff800000b9177808 */ /* 0x000fe40001800000 */
        /* <DEDUP_REMOVED lines=53> */
.L_x_1777:
        /* <DEDUP_REMOVED lines=23> */
[----:B------:R-:W-:Y:S10]  /*15830*/  MUFU.EX2 R13, R8 ;  /* 0x00000008000d7308 */ /* 0x000ff40000000800 */
[----:B------:R-:W-:Y:S10]  /*15840*/  MUFU.EX2 R2, R6 ;  /* 0x0000000600027308 */ /* 0x000ff40000000800 */
[----:B------:R-:W1:Y:S02]  /*15850*/  MUFU.EX2 R12, R17 ;  /* 0x00000011000c7308 */ /* 0x000e640000000800 */
[----:B-1----:R-:W-:Y:S01]  /*15860*/  F2FP.PACK_AB R174, R12, R13 ;  /* 0x0000000d0cae723e */ /* 0x002fe200000000ff */
[----:B------:R-:W-:Y:S01]  /*15870*/  FFMA.FTZ R0, R4, R225, R3 ;  /* 0x000000e104007223 */ /* 0x000fe20000010003 */
[----:B------:R-:W-:Y:S01]  /*15880*/  F2FP.PACK_AB R172, R2, R3 ;  /* 0x0000000302ac723e */ /* 0x000fe200000000ff */
        /* <DEDUP_REMOVED lines=9> */
[----:B------:R-:W-:Y:S02]  /*15920*/  FMUL.FTZ R0, R0, c[0x0][0x2d0] ;  /* 0x0000b40000007a20 */ /* 0x000fe40000410000 */
        /* <DEDUP_REMOVED lines=14> */
[----:B------:R-:W-:Y:S01]  /*15a10*/  MUFU.EX2 R10, R10 ;  /* 0x0000000a000a7308 */ /* 0x000fe20000000800 */
[C---:B------:R-:W-:Y:S02]  /*15a20*/  FMUL.FTZ R69, R4.reuse, R69 ;  /* 0x0000004504457220 */ /* 0x040fe40000410000 */
[C---:B------:R-:W-:Y:S02]  /*15a30*/  FMUL.FTZ R72, R4.reuse, R72 ;  /* 0x0000004804487220 */ /* 0x040fe40000410000 */
[C---:B------:R-:W-:Y:S02]  /*15a40*/  FMUL.FTZ R73, R4.reuse, R73 ;  /* 0x0000004904497220 */ /* 0x040fe40000410000 */
[C---:B------:R-:W-:Y:S02]  /*15a50*/  FMUL.FTZ R84, R4.reuse, R84 ;  /* 0x0000005404547220 */ /* 0x040fe40000410000 */
[C---:B------:R-:W-:Y:S01]  /*15a60*/  FMUL.FTZ R85, R4.reuse, R85 ;  /* 0x0000005504557220 */ /* 0x040fe20000410000 */
[----:B------:R-:W2:Y:S01]  /*15a70*/  MUFU.EX2 R2, R6 ;  /* 0x0000000600027308 */ /* 0x000ea20000000800 */
[C---:B------:R-:W-:Y:S02]  /*15a80*/  FMUL.FTZ R100, R4.reuse, R100 ;  /* 0x0000006404647220 */ /* 0x040fe40000410000 */
[----:B------:R-:W-:Y:S02]  /*15a90*/  FMUL.FTZ R101, R4, R101 ;  /* 0x0000006504657220 */ /* 0x000fe40000410000 */
[C---:B-1----:R-:W-:Y:S02]  /*15aa0*/  FFMA.FTZ R0, R3.reuse, R236, R9 ;  /* 0x000000ec03007223 */ /* 0x042fe40000010009 */
[C---:B------:R-:W-:Y:S02]  /*15ab0*/  FMUL.FTZ R58, R3.reuse, R58 ;  /* 0x0000003a033a7220 */ /* 0x040fe40000410000 */
[C---:B------:R-:W-:Y:S01]  /*15ac0*/  FMUL.FTZ R59, R3.reuse, R59 ;  /* 0x0000003b033b7220 */ /* 0x040fe20000410000 */
[----:B------:R-:W1:Y:S01]  /*15ad0*/  MUFU.EX2 R228, R175 ;  /* 0x000000af00e47308 */ /* 0x000e620000000800 */
[C---:B------:R-:W-:Y:S02]  /*15ae0*/  FMUL.FTZ R70, R3.reuse, R70 ;  /* 0x0000004603467220 */ /* 0x040fe40000410000 */
[C---:B------:R-:W-:Y:S02]  /*15af0*/  FMUL.FTZ R71, R3.reuse, R71 ;  /* 0x0000004703477220 */ /* 0x040fe40000410000 */
[C---:B------:R-:W-:Y:S02]  /*15b00*/  FMUL.FTZ R74, R3.reuse, R74 ;  /* 0x0000004a034a7220 */ /* 0x040fe40000410000 */
[C---:B------:R-:W-:Y:S02]  /*15b10*/  FMUL.FTZ R75, R3.reuse, R75 ;  /* 0x0000004b034b7220 */ /* 0x040fe40000410000 */
[C---:B------:R-:W-:Y:S01]  /*15b20*/  FMUL.FTZ R86, R3.reuse, R86 ;  /* 0x0000005603567220 */ /* 0x040fe20000410000 */
[----:B------:R-:W-:Y:S01]  /*15b30*/  MUFU.EX2 R240, R186 ;  /* 0x000000ba00f07308 */ /* 0x000fe20000000800 */
[C---:B------:R-:W-:Y:S02]  /*15b40*/  FMUL.FTZ R87, R3.reuse, R87 ;  /* 0x0000005703577220 */ /* 0x040fe40000410000 */
[C---:B------:R-:W-:Y:S01]  /*15b50*/  FMUL.FTZ R90, R3.reuse, R90 ;  /* 0x0000005a035a7220 */ /* 0x040fe20000410000 */
[C---:B--2---:R-:W-:Y:S01]  /*15b60*/  F2FP.PACK_AB R173, R2.reuse, R9 ;  /* 0x0000000902ad723e */ /* 0x044fe200000000ff */
[----:B------:R-:W-:Y:S01]  /*15b70*/  FADD.FTZ R107, R2, R0 ;  /* 0x00000000026b7221 */ /* 0x000fe20000010000 */
[C---:B------:R-:W-:Y:S01]  /*15b80*/  FSEL R0, R104.reuse, RZ, P0 ;  /* 0x000000ff68007208 */ /* 0x040fe20000000000 */
[----:B------:R-:W-:Y:S02]  /*15b90*/  FMUL.FTZ R2, R104, c[0x0][0x2d0] ;  /* 0x0000b40068027a20 */ /* 0x000fe40000410000 */
[C---:B------:R-:W-:Y:S01]  /*15ba0*/  FMUL.FTZ R91, R3.reuse, R91 ;  /* 0x0000005b035b7220 */ /* 0x040fe20000410000 */
[----:B------:R-:W-:Y:S01]  /*15bb0*/  MUFU.EX2 R241, R185 ;  /* 0x000000b900f17308 */ /* 0x000fe20000000800 */
[----:B------:R-:W-:Y:S01]  /*15bc0*/  FADD.FTZ R0, -R0, R110 ;  /* 0x0000006e00007221 */ /* 0x000fe20000010100 */
[----:B------:R-:W-:Y:S01]  /*15bd0*/  FSEL R2, R2, RZ, P0 ;  /* 0x000000ff02027208 */ /* 0x000fe20000000000 */
[----:B------:R-:W-:Y:S01]  /*15be0*/  FMUL.FTZ R102, R3, R102 ;  /* 0x0000006603667220 */ /* 0x000fe20000410000 */
[----:B------:R-:W-:Y:S01]  /*15bf0*/  FSETP.NEU.FTZ.AND P0, PT, R5, -INF , PT ;  /* 0xff8000000500780b */ /* 0x000fe20003f1d000 */
[----:B------:R-:W-:Y:S01]  /*15c00*/  FMUL.FTZ R0, R0, c[0x0][0x2d0] ;  /* 0x0000b40000007a20 */ /* 0x000fe20000410000 */
[----:B-1----:R-:W-:Y:S01]  /*15c10*/  F2FP.PACK_AB R175, R228, R10 ;  /* 0x0000000ae4af723e */ /* 0x002fe200000000ff */
        /* <DEDUP_REMOVED lines=13> */
[----:B------:R-:W-:Y:S01]  /*15cf0*/  FFMA.FTZ R177, R50, c[0x0][0x2d0], -R2 ;  /* 0x0000b40032b17a23 */ /* 0x000fe20000010802 */
[----:B------:R-:W-:Y:S01]  /*15d00*/  FSEL R2, R5, RZ, P0 ;  /* 0x000000ff05027208 */ /* 0x000fe20000000000 */
[----:B------:R2:W-:Y:S01]  /*15d10*/  MUFU.EX2 R25, R8 ;  /* 0x0000000800197308 */ /* 0x0005e20000000800 */
[C---:B------:R-:W-:Y:S02]  /*15d20*/  FMUL.FTZ R38, R3.reuse, R154 ;  /* 0x0000009a03267220 */ /* 0x040fe40000410000 */
[----:B------:R-:W-:Y:S02]  /*15d30*/  FMUL.FTZ R39, R3, R155 ;  /* 0x0000009b03277220 */ /* 0x000fe40000410000 */
[----:B------:R-:W-:Y:S02]  /*15d40*/  FADD.FTZ R2, -R2, R111 ;  /* 0x0000006f02027221 */ /* 0x000fe40000010100 */
[----:B------:R-:W-:Y:S02]  /*15d50*/  FMUL.FTZ R52, R4, R160 ;  /* 0x000000a004347220 */ /* 0x000fe40000410000 */
[----:B------:R-:W-:Y:S01]  /*15d60*/  FMUL.FTZ R2, R2, c[0x0][0x2d0] ;  /* 0x0000b40002027a20 */ /* 0x000fe20000410000 */
[----:B------:R-:W3:Y:S01]  /*15d70*/  MUFU.EX2 R0, R0 ;  /* 0x0000000000007308 */ /* 0x000ee20000000800 */
[C---:B------:R-:W-:Y:S02]  /*15d80*/  FMUL.FTZ R53, R4.reuse, R161 ;  /* 0x000000a104357220 */ /* 0x040fe40000410000 */
[----:B-1----:R-:W-:Y:S02]  /*15d90*/  FMUL.FTZ R6, R5, c[0x0][0x2d0] ;  /* 0x0000b40005067a20 */ /* 0x002fe40000410000 */
[----:B------:R-:W-:Y:S02]  /*15da0*/  FMUL.FTZ R103, R3, R103 ;  /* 0x0000006703677220 */ /* 0x000fe40000410000 */
[----:B------:R-:W-:Y:S01]  /*15db0*/  FMUL.FTZ R88, R4, R88 ;  /* 0x0000005804587220 */ /* 0x000fe20000410000 */
[----:B------:R-:W-:Y:S01]  /*15dc0*/  FSEL R6, R6, RZ, P0 ;  /* 0x000000ff06067208 */ /* 0x000fe20000000000 */
[----:B------:R-:W-:Y:S01]  /*15dd0*/  FMUL.FTZ R89, R4, R89 ;  /* 0x0000005904597220 */ /* 0x000fe20000410000 */
[----:B------:R-:W1:Y:S03]  /*15de0*/  MUFU.EX2 R2, R2 ;  /* 0x0000000200027308 */ /* 0x000e660000000800 */
[--C-:B------:R-:W-:Y:S02]  /*15df0*/  FFMA.FTZ R183, R43, c[0x0][0x2d0], -R6.reuse ;  /* 0x0000b4002bb77a23 */ /* 0x100fe40000010806 */
[----:B--2---:R-:W-:Y:S02]  /*15e00*/  FADD.FTZ R8, R13, R11 ;  /* 0x0000000b0d087221 */ /* 0x004fe40000010000 */
[----:B------:R-:W-:Y:S02]  /*15e10*/  FFMA.FTZ R184, R42, c[0x0][0x2d0], -R6 ;  /* 0x0000b4002ab87a23 */ /* 0x000fe40000010806 */
[----:B------:R-:W-:Y:S01]  /*15e20*/  FADD.FTZ R181, R12, R8 ;  /* 0x000000080cb57221 */ /* 0x000fe20000010000 */
[----:B------:R-:W-:Y:S01]  /*15e30*/  MUFU.EX2 R227, R55 ;  /* 0x0000003700e37308 */ /* 0x000fe20000000800 */
[--C-:B------:R-:W-:Y:S01]  /*15e40*/  FFMA.FTZ R9, R36, c[0x0][0x2d0], -R6.reuse ;  /* 0x0000b40024097a23 */ /* 0x100fe20000010806 */
[----:B------:R-:W-:Y:S01]  /*15e50*/  LDSM.16.MT88.4 R40, [R197] ;  /* 0x00000000c528783b */ /* 0x000fe20000004200 */
[----:B------:R-:W-:Y:S02]  /*15e60*/  FFMA.FTZ R37, R48, c[0x0][0x2d0], -R6 ;  /* 0x0000b40030257a23 */ /* 0x000fe40000010806 */
[----:B---3--:R-:W-:Y:S02]  /*15e70*/  FFMA.FTZ R8, R0, R237, R26 ;  /* 0x000000ed00087223 */ /* 0x008fe4000001001a */
        /* <DEDUP_REMOVED lines=9> */
[----:B------:R-:W-:Y:S02]  /*15f10*/  FFMA.FTZ R6, R24, c[0x0][0x2d0], -R6 ;  /* 0x0000b40018067a23 */ /* 0x000fe40000010806 */
[----:B------:R-:W-:Y:S01]  /*15f20*/  FMUL.FTZ R48, R0, R116 ;  /* 0x0000007400307220 */ /* 0x000fe20000410000 */
[C---:B------:R-:W-:Y:S01]  /*15f30*/  F2FP.PACK_AB R116, R25.reuse, R26 ;  /* 0x0000001a1974723e */ /* 0x040fe200000000ff */
[----:B-1----:R-:W-:Y:S02]  /*15f40*/  FMUL.FTZ R14, R2, R138 ;  /* 0x0000008a020e7220 */ /* 0x002fe40000410000 */
[----:B------:R-:W-:Y:S02]  /*15f50*/  FADD.FTZ R138, R25, R8 ;  /* 0x00000008198a7221 */ /* 0x000fe40000010000 */
[----:B------:R-:W1:Y:S01]  /*15f60*/  LDSM.16.MT88.4 R24, [R196] ;  /* 0x00000000c418783b */ /* 0x000e620000004200 */
[C---:B------:R-:W-:Y:S01]  /*15f70*/  FMUL.FTZ R16, R0.reuse, R132 ;  /* 0x0000008400107220 */ /* 0x040fe20000410000 */
        /* <DEDUP_REMOVED lines=27> */
[C---:B------:R-:W-:Y:S02]  /*16130*/  FMUL.FTZ R11, R3.reuse, R143 ;  /* 0x0000008f030b7220 */ /* 0x040fe40000410000 */
[----:B------:R-:W-:Y:S02]  /*16140*/  FADD.FTZ R136, R10, R107 ;  /* 0x0000006b0a887221 */ /* 0x000fe40000010000 */
[----:B------:R-:W-:Y:S01]  /*16150*/  FMUL.FTZ R10, R3, R142 ;  /* 0x0000008e030a7220 */ /* 0x000fe20000410000 */
[----:B------:R-:W4:Y:S01]  /*16160*/  MUFU.EX2 R0, R9 ;  /* 0x0000000900007308 */ /* 0x000f220000000800 */
[----:B------:R-:W-:Y:S02]  /*16170*/  FMUL.FTZ R8, R4, R140 ;  /* 0x0000008c04087220 */ /* 0x000fe40000410000 */
[C---:B------:R-:W-:Y:S01]  /*16180*/  FMUL.FTZ R50, R2.reuse, R118 ;  /* 0x0000007602327220 */ /* 0x040fe20000410000 */
[----:B--2---:R-:W-:Y:S01]  /*16190*/  F2FP.PACK_AB R118, R243, R227 ;  /* 0x000000e3f376723e */ /* 0x004fe200000000ff */
[----:B------:R-:W-:Y:S01]  /*161a0*/  FMUL.FTZ R51, R2, R119 ;  /* 0x0000007702337220 */ /* 0x000fe20000410000 */
[----:B---3--:R-:W-:Y:S01]  /*161b0*/  F2FP.PACK_AB R119, R244, R226 ;  /* 0x000000e2f477723e */ /* 0x008fe200000000ff */
[C---:B------:R-:W-:Y:S02]  /*161c0*/  FMUL.FTZ R15, R2.reuse, R139 ;  /* 0x0000008b020f7220 */ /* 0x040fe40000410000 */
[C---:B------:R-:W-:Y:S01]  /*161d0*/  FMUL.FTZ R18, R2.reuse, R134 ;  /* 0x0000008602127220 */ /* 0x040fe20000410000 */
[----:B------:R-:W-:Y:S01]  /*161e0*/  MUFU.EX2 R140, R188 ;  /* 0x000000bc008c7308 */ /* 0x000fe20000000800 */
[----:B------:R-:W-:Y:S02]  /*161f0*/  FMUL.FTZ R19, R2, R135 ;  /* 0x0000008702137220 */ /* 0x000fe40000410000 */
[C---:B------:R-:W-:Y:S01]  /*16200*/  FMUL.FTZ R20, R4.reuse, R144 ;  /* 0x0000009004147220 */ /* 0x040fe20000410000 */
[----:B------:R-:W-:Y:S01]  /*16210*/  LDSM.16.MT88.4 R132, [R196+0x1000] ;  /* 0x00100000c484783b */ /* 0x000fe20000004200 */
[----:B------:R-:W-:Y:S02]  /*16220*/  FMUL.FTZ R21, R4, R145 ;  /* 0x0000009104157220 */ /* 0x000fe40000410000 */
[C---:B------:R-:W-:Y:S02]  /*16230*/  FMUL.FTZ R22, R3.reuse, R146 ;  /* 0x0000009203167220 */ /* 0x040fe40000410000 */
[----:B------:R-:W-:Y:S01]  /*16240*/  FMUL.FTZ R23, R3, R147 ;  /* 0x0000009303177220 */ /* 0x000fe20000410000 */
[----:B------:R-:W-:Y:S01]  /*16250*/  MUFU.EX2 R139, R182 ;  /* 0x000000b6008b7308 */ /* 0x000fe20000000800 */
[C---:B------:R-:W-:Y:S01]  /*16260*/  FMUL.FTZ R46, R2.reuse, R122 ;  /* 0x0000007a022e7220 */ /* 0x040fe20000410000 */
[----:B------:R-:W-:Y:S01]  /*16270*/  LDSM.16.MT88.4 R144, [R196+0x800] ;  /* 0x00080000c490783b */ /* 0x000fe20000004200 */
[----:B------:R-:W-:Y:S01]  /*16280*/  FMUL.FTZ R47, R2, R123 ;  /* 0x0000007b022f7220 */ /* 0x000fe20000410000 */
[----:B----4-:R-:W-:Y:S01]  /*16290*/  F2FP.PACK_AB R117, R225, R0 ;  /* 0x00000000e175723e */ /* 0x010fe200000000ff */
[----:B------:R-:W-:Y:S02]  /*162a0*/  FMUL.FTZ R9, R4, R141 ;  /* 0x0000008d04097220 */ /* 0x000fe40000410000 */
[C---:B------:R-:W-:Y:S02]  /*162b0*/  FMUL.FTZ R30, R2.reuse, R130 ;  /* 0x00000082021e7220 */ /* 0x040fe40000410000 */
[C---:B------:R-:W-:Y:S01]  /*162c0*/  FMUL.FTZ R31, R2.reuse, R131 ;  /* 0x00000083021f7220 */ /* 0x040fe20000410000 */
[----:B------:R-:W2:Y:S01]  /*162d0*/  LDSM.16.MT88.4 R120, [R196+0xc00] ;  /* 0x000c0000c478783b */ /* 0x000ea20000004200 */
[C---:B------:R-:W-:Y:S01]  /*162e0*/  FMUL.FTZ R34, R2.reuse, R126 ;  /* 0x0000007e02227220 */ /* 0x040fe20000410000 */
[-C--:B-1----:R-:W-:Y:S01]  /*162f0*/  HMMA.16816.F32 R8, R172, R24.reuse, R8 ;  /* 0x00000018ac08723c */ /* 0x082fe20000001808 */
[----:B------:R-:W1:Y:S04]  /*16300*/  MUFU.EX2 R107, R192 ;  /* 0x000000c0006b7308 */ /* 0x000e680000000800 */
[----:B------:R-:W-:Y:S01]  /*16310*/  FMUL.FTZ R35, R2, R127 ;  /* 0x0000007f02237220 */ /* 0x000fe20000410000 */
[----:B------:R-:W-:Y:S01]  /*16320*/  LDSM.16.MT88.4 R128, [R197+0x400] ;  /* 0x00040000c580783b */ /* 0x000fe20000004200 */
[C---:B------:R-:W-:Y:S01]  /*16330*/  FMUL.FTZ R36, R4.reuse, R152 ;  /* 0x0000009804247220 */ /* 0x040fe20000410000 */
[C---:B------:R-:W-:Y:S03]  /*16340*/  HMMA.16816.F32 R12, R116.reuse, R24, R12 ;  /* 0x00000018740c723c */ /* 0x040fe6000000180c */
[----:B------:R-:W-:Y:S01]  /*16350*/  MUFU.EX2 R242, R177 ;  /* 0x000000b100f27308 */ /* 0x000fe20000000800 */
[----:B------:R-:W-:Y:S02]  /*16360*/  FMUL.FTZ R37, R4, R153 ;  /* 0x0000009904257220 */ /* 0x000fe40000410000 */
[----:B------:R-:W-:Y:S01]  /*16370*/  LDSM.16.MT88.4 R124, [R196+0x400] ;  /* 0x00040000c47c783b */ /* 0x000fe20000004200 */
[C---:B------:R-:W-:Y:S01]  /*16380*/  FMUL.FTZ R54, R3.reuse, R162 ;  /* 0x000000a203367220 */ /* 0x040fe20000410000 */
[-C--:B------:R-:W-:Y:S04]  /*16390*/  HMMA.16816.F32 R16, R116, R26.reuse, R16 ;  /* 0x0000001a7410723c */ /* 0x080fe80000001810 */
[C---:B------:R-:W-:Y:S01]  /*163a0*/  FMUL.FTZ R55, R3.reuse, R163 ;  /* 0x000000a303377220 */ /* 0x040fe20000410000 */
[----:B------:R-:W-:Y:S01]  /*163b0*/  MUFU.EX2 R236, R176 ;  /* 0x000000b000ec7308 */ /* 0x000fe20000000800 */
[----:B------:R-:W-:Y:S01]  /*163c0*/  LDSM.16.MT88.4 R152, [R197+0x800] ;  /* 0x00080000c598783b */ /* 0x000fe20000004200 */
[----:B------:R-:W-:Y:S01]  /*163d0*/  FMUL.FTZ R62, R2, R62 ;  /* 0x0000003e023e7220 */ /* 0x000fe20000410000 */
[C---:B------:R-:W-:Y:S04]  /*163e0*/  HMMA.16816.F32 R20, R172.reuse, R26, R20 ;  /* 0x0000001aac14723c */ /* 0x040fe80000001814 */
[C---:B------:R-:W-:Y:S02]  /*163f0*/  FMUL.FTZ R24, R4.reuse, R148 ;  /* 0x0000009404187220 */ /* 0x040fe40000410000 */
[----:B------:R-:W-:Y:S01]  /*16400*/  FMUL.FTZ R25, R4, R149 ;  /* 0x0000009504197220 */ /* 0x000fe20000410000 */
[----:B------:R-:W-:Y:S01]  /*16410*/  LDSM.16.MT88.4 R160, [R196+0x1400] ;  /* 0x00140000c4a0783b */ /* 0x000fe20000004200 */
[C---:B------:R-:W-:Y:S01]  /*16420*/  FMUL.FTZ R26, R3.reuse, R150 ;  /* 0x00000096031a7220 */ /* 0x040fe20000410000 */
[----:B------:R-:W-:Y:S03]  /*16430*/  MUFU.EX2 R229, R178 ;  /* 0x000000b200e57308 */ /* 0x000fe60000000800 */
[C---:B------:R-:W-:Y:S02]  /*16440*/  FMUL.FTZ R27, R3.reuse, R151 ;  /* 0x00000097031b7220 */ /* 0x040fe40000410000 */
[C---:B------:R-:W-:Y:S02]  /*16450*/  FMUL.FTZ R63, R2.reuse, R63 ;  /* 0x0000003f023f7220 */ /* 0x040fe40000410000 */
[C---:B------:R-:W-:Y:S02]  /*16460*/  FMUL.FTZ R66, R2.reuse, R66 ;  /* 0x0000004202427220 */ /* 0x040fe40000410000 */
[C---:B------:R-:W-:Y:S01]  /*16470*/  FMUL.FTZ R67, R2.reuse, R67 ;  /* 0x0000004302437220 */ /* 0x040fe20000410000 */
[-C--:B------:R-:W-:Y:S01]  /*16480*/  HMMA.16816.F32 R24, R172, R40.reuse, R24 ;  /* 0x00000028ac18723c */ /* 0x080fe20000001818 */
        /* <DEDUP_REMOVED lines=11> */
[----:B------:R-:W-:Y:S02]  /*16540*/  FMUL.FTZ R41, R4, R157 ;  /* 0x0000009d04297220 */ /* 0x000fe40000410000 */
[C---:B------:R-:W-:Y:S04]  /*16550*/  HMMA.16816.F32 R36, R172.reuse, R42, R36 ;  /* 0x0000002aac24723c */ /* 0x040fe80000001824 */
[----:B------:R-:W-:Y:S02]  /*16560*/  FADD.FTZ R4, R228, R136 ;  /* 0x00000088e4047221 */ /* 0x000fe40000010000 */
[C---:B------:R-:W-:Y:S01]  /*16570*/  FMUL.FTZ R94, R2.reuse, R94 ;  /* 0x0000005e025e7220 */ /* 0x040fe20000410000 */
[----:B------:R-:W-:Y:S01]  /*16580*/  MUFU.EX2 R136, R218 ;  /* 0x000000da00887308 */ /* 0x000fe20000000800 */
[C---:B------:R-:W-:Y:S04]  /*16590*/  FMUL.FTZ R42, R3.reuse, R158 ;  /* 0x0000009e032a7220 */ /* 0x040fe80000410000 */
[----:B------:R-:W-:Y:S02]  /*165a0*/  FMUL.FTZ R43, R3, R159 ;  /* 0x0000009f032b7220 */ /* 0x000fe40000410000 */
[----:B------:R-:W-:Y:S02]  /*165b0*/  FADD.FTZ R3, R227, R138 ;  /* 0x0000008ae3037221 */ /* 0x000fe40000010000 */
[----:B------:R-:W3:Y:S01]  /*165c0*/  LDL R227, [R1+0x10] ;  /* 0x0000100001e37983 */ /* 0x000ee20000100800 */
[----:B------:R-:W-:Y:S01]  /*165d0*/  MUFU.EX2 R186, R216 ;  /* 0x000000d800ba7308 */ /* 0x000fe20000000800 */
[C---:B------:R-:W-:Y:S01]  /*165e0*/  FMUL.FTZ R95, R2.reuse, R95 ;  /* 0x0000005f025f7220 */ /* 0x040fe20000410000 */
[-C--:B--2---:R-:W-:Y:S03]  /*165f0*/  HMMA.16816.F32 R40, R172, R120.reuse, R40 ;  /* 0x00000078ac28723c */ /* 0x084fe60000001828 */
[C---:B------:R-:W-:Y:S02]  /*16600*/  FMUL.FTZ R98, R2.reuse, R98 ;  /* 0x0000006202627220 */ /* 0x040fe40000410000 */
[----:B------:R-:W-:Y:S02]  /*16610*/  FMUL.FTZ R99, R2, R99 ;  /* 0x0000006302637220 */ /* 0x000fe40000410000 */
[----:B-1----:R-:W-:Y:S01]  /*16620*/  FADD.FTZ R0, R107, R181 ;  /* 0x000000b56b007221 */ /* 0x002fe20000010000 */
[C---:B------:R-:W-:Y:S01]  /*16630*/  HMMA.16816.F32 R44, R116.reuse, R120, R44 ;  /* 0x00000078742c723c */ /* 0x040fe2000000182c */
[----:B------:R-:W1:Y:S07]  /*16640*/  MUFU.EX2 R2, R191 ;  /* 0x000000bf00027308 */ /* 0x000e6e0000000800 */
[-C--:B------:R-:W-:Y:S03]  /*16650*/  HMMA.16816.F32 R48, R116, R122.reuse, R48 ;  /* 0x0000007a7430723c */ /* 0x080fe60000001830 */
[----:B------:R-:W-:Y:S05]  /*16660*/  MUFU.EX2 R191, R184 ;  /* 0x000000b800bf7308 */ /* 0x000fea0000000800 */
[C---:B------:R-:W-:Y:S01]  /*16670*/  HMMA.16816.F32 R52, R172.reuse, R122, R52 ;  /* 0x0000007aac34723c */ /* 0x040fe20000001834 */
[----:B------:R-:W2:Y:S04]  /*16680*/  LDSM.16.MT88.4 R120, [R197+0xc00] ;  /* 0x000c0000c578783b */ /* 0x000ea80000004200 */
[----:B------:R-:W-:Y:S01]  /*16690*/  MUFU.EX2 R189, R215 ;  /* 0x000000d700bd7308 */ /* 0x000fe20000000800 */
[----:B-1----:R-:W-:Y:S06]  /*166a0*/  FADD.FTZ R0, R2, R0 ;  /* 0x0000000002007221 */ /* 0x002fec0000010000 */
[----:B------:R-:W-:Y:S03]  /*166b0*/  FADD.FTZ R0, R111, R0 ;  /* 0x000000006f007221 */ /* 0x000fe60000010000 */
[----:B------:R-:W-:Y:S10]  /*166c0*/  MUFU.EX2 R190, R214 ;  /* 0x000000d600be7308 */ /* 0x000ff40000000800 */
[----:B------:R-:W-:Y:S10]  /*166d0*/  MUFU.EX2 R184, R210 ;  /* 0x000000d200b87308 */ /* 0x000ff40000000800 */
[----:B------:R-:W1:Y:S01]  /*166e0*/  MUFU.EX2 R187, R195 ;  /* 0x000000c300bb7308 */ /* 0x000e620000000800 */
[-C--:B--2---:R-:W-:Y:S09]  /*166f0*/  HMMA.16816.F32 R56, R172, R120.reuse, R56 ;  /* 0x00000078ac38723c */ /* 0x084ff20000001838 */
[----:B------:R-:W-:Y:S01]  /*16700*/  MUFU.EX2 R188, R193 ;  /* 0x000000c100bc7308 */ /* 0x000fe20000000800 */
[C---:B------:R-:W-:Y:S09]  /*16710*/  HMMA.16816.F32 R60, R116.reuse, R120, R60 ;  /* 0x00000078743c723c */ /* 0x040ff2000000183c */
[----:B------:R-:W2:Y:S01]  /*16720*/  MUFU.EX2 R183, R212 ;  /* 0x000000d400b77308 */ /* 0x000ea20000000800 */
[-C--:B------:R-:W-:Y:S03]  /*16730*/  HMMA.16816.F32 R64, R116, R122.reuse, R64 ;  /* 0x0000007a7440723c */ /* 0x080fe60000001840 */
[----:B-1----:R-:W-:Y:S05]  /*16740*/  F2FP.PACK_AB R176, R187, R184 ;  /* 0x000000b8bbb0723e */ /* 0x002fea00000000ff */
[C---:B------:R-:W-:Y:S01]  /*16750*/  HMMA.16816.F32 R68, R172.reuse, R122, R68 ;  /* 0x0000007aac44723c */ /* 0x040fe20000001844 */
[----:B------:R-:W1:Y:S01]  /*16760*/  LDSM.16.MT88.4 R120, [R196+0x1800] ;  /* 0x00180000c478783b */ /* 0x000e620000004200 */
[----:B------:R-:W-:Y:S10]  /*16770*/  MUFU.EX2 R182, R194 ;  /* 0x000000c200b67308 */ /* 0x000ff40000000800 */
[----:B------:R-:W4:Y:S01]  /*16780*/  MUFU.EX2 R181, R211 ;  /* 0x000000d300b57308 */ /* 0x000f220000000800 */
[----:B--2---:R-:W-:Y:S09]  /*16790*/  F2FP.PACK_AB R178, R183, R188 ;  /* 0x000000bcb7b2723e */ /* 0x004ff200000000ff */
[----:B------:R-:W-:Y:S10]  /*167a0*/  MUFU.EX2 R180, R213 ;  /* 0x000000d500b47308 */ /* 0x000ff40000000800 */
[----:B------:R-:W2:Y:S01]  /*167b0*/  MUFU.EX2 R6, R6 ;  /* 0x0000000600067308 */ /* 0x000ea20000000800 */
[----:B----4-:R-:W-:Y:S01]  /*167c0*/  F2FP.PACK_AB R177, R181, R182 ;  /* 0x000000b6b5b1723e */ /* 0x010fe200000000ff */
[-C--:B-1----:R-:W-:Y:S08]  /*167d0*/  HMMA.16816.F32 R72, R172, R120.reuse, R72 ;  /* 0x00000078ac48723c */ /* 0x082ff00000001848 */
[C---:B------:R-:W-:Y:S04]  /*167e0*/  HMMA.16816.F32 R76, R116.reuse, R120, R76 ;  /* 0x00000078744c723c */ /* 0x040fe8000000184c */
[----:B--2---:R-:W-:Y:S04]  /*167f0*/  F2FP.PACK_AB R179, R6, R180 ;  /* 0x000000b406b3723e */ /* 0x004fe800000000ff */
        /* <DEDUP_REMOVED lines=24> */
[----:B------:R-:W4:Y:S04]  /*16980*/  MUFU.EX2 R110, R223 ;  /* 0x000000df006e7308 */ /* 0x000f280000000800 */
        /* <DEDUP_REMOVED lines=9> */
[C---:B----4-:R-:W-:Y:S01]  /*16a20*/  F2FP.PACK_AB R172, R110.reuse, R111 ;  /* 0x0000006f6eac723e */ /* 0x050fe200000000ff */
        /* <DEDUP_REMOVED lines=13> */
[----:B------:R-:W-:Y:S01]  /*16b00*/  FADD.FTZ R4, R139, R0 ;  /* 0x000000008b047221 */ /* 0x000fe20000010000 */
[C---:B---3--:R-:W-:Y:S01]  /*16b10*/  ISETP.GT.AND P0, PT, R220.reuse, R227, PT ;  /* 0x000000e3dc00720c */ /* 0x048fe20003f04270 */
[-C--:B------:R-:W-:Y:S04]  /*16b20*/  HMMA.16816.F32 R40, R116, R132.reuse, R40 ;  /* 0x000000847428723c */ /* 0x080fe80000001828 */
[----:B------:R-:W-:Y:S01]  /*16b30*/  FADD.FTZ R0, R237, R3 ;  /* 0x00000003ed007221 */ /* 0x000fe20000010000 */
[----:B------:R-:W-:Y:S01]  /*16b40*/  IADD3 R220, R220, -0x1, RZ ;  /* 0xffffffffdcdc7810 */ /* 0x000fe20007ffe0ff */
        /* <DEDUP_REMOVED lines=27> */
[----:B------:R-:W-:Y:S01]  /*16d00*/  FADD.FTZ R238, R6, R0 ;  /* 0x0000000006ee7221 */ /* 0x000fe20000010000 */
[----:B------:R-:W-:Y:S03]  /*16d10*/  MOV R6, R106 ;  /* 0x0000006a00067202 */ /* 0x000fe60000000f00 */
        /* <DEDUP_REMOVED lines=34> */
.L_x_1657:
[----:B------:R-:W2:Y:S02]  /*16f40*/  LDL R0, [R1+0xc] ;  /* 0x00000c0001007983 */ /* 0x000ea40000100800 */
[----:B--2---:R-:W-:-:S13]  /*16f50*/  ISETP.GE.AND P0, PT, R220, R0, PT ;  /* 0x00000000dc00720c */ /* 0x004fda0003f06270 */
[----:B------:R-:W-:Y:S05]  /*16f60*/  @!P0 BRA `(.L_x_1671) ;  /* 0x0000310000008947 */ /* 0x000fea0003800000 */
.L_x_1683:
        /* <DEDUP_REMOVED lines=9> */
[----:B------:R-:W-:Y:S01]  /*17000*/  MOV R110, R105 ;  /* 0x00000069006e7202 */ /* 0x000fe20000000f00 */
[----:B------:R-:W-:Y:S01]  /*17010*/  IMAD.MOV.U32 R107, RZ, RZ, R106 ;  /* 0x000000ffff6b7224 */ /* 0x000fe200078e006a */
[----:B------:R-:W-:Y:S01]  /*17020*/  MOV R111, R104 ;  /* 0x00000068006f7202 */ /* 0x000fe20000000f00 */
[----:B------:R-:W-:Y:S02]  /*17030*/  IMAD R0, R221, c[0x0][0x20c], R0 ;  /* 0x00008300dd007a24 */ /* 0x000fe400078e0200 */
        /* <DEDUP_REMOVED lines=20> */
.L_x_1778:
        /* <DEDUP_REMOVED lines=8> */
[----:B-----5:R-:W-:Y:S05]  /*17200*/  IADD3 R8, P0, R2, R234, RZ ;  /* 0x000000ea02087210 */ /* 0x020fea0007f1e0ff */
[----:B--2---:R-:W-:Y:S06]  /*17210*/  IMAD.X R9, R0, 0x1, R233, P0 ;  /* 0x0000000100097824 */ /* 0x004fec00000e06e9 */
[----:B------:R-:W-:Y:S01]  /*17220*/  @!PT LDS RZ, [RZ] ;  /* 0x00000000fffff984 */ /* 0x000fe20000000800 */
[----:B------:R-:W-:Y:S01]  /*17230*/  @!PT LDS RZ, [RZ] ;  /* 0x00000000fffff984 */ /* 0x000fe20000000800 */
[----:B------:R2:W-:Y:S02]  /*17240*/  LDGSTS.E.BYPASS.LTC128B.128 [R209+0x1880], [R8.64], !P2 ;  /* 0x0188000008d17fae */ /* 0x0005e4000d101d48 */
[----:B--2---:R-:W-:Y:S05]  /*17250*/  IADD3 R8, P0, R2, R235, RZ ;  /* 0x000000eb02087210 */ /* 0x004fea0007f1e0ff */
[----:B------:R-:W-:Y:S01]  /*17260*/  IMAD.X R9, R0, 0x1, R230, P0 ;  /* 0x0000000100097824 */ /* 0x000fe200000e06e6 */
[----:B------:R-:W-:Y:S04]  /*17270*/  IADD3 R2, P0, R2, R232, RZ ;  /* 0x000000e802027210 */ /* 0x000fe80007f1e0ff */
[----:B------:R2:W-:Y:S01]  /*17280*/  LDGSTS.E.BYPASS.LTC128B.128 [R209+0x2480], [R8.64], !P4 ;  /* 0x0248000008d17fae */ /* 0x0005e2000e101d48 */
[----:B------:R-:W-:Y:S01]  /*17290*/  IMAD.X R3, R0, 0x1, R231, P0 ;  /* 0x0000000100037824 */ /* 0x000fe200000e06e7 */
[----:B-1----:R-:W-:Y:S04]  /*172a0*/  ISETP.GT.AND P0, PT, R10, 0x3f, PT ;  /* 0x0000003f0a00780c */ /* 0x002fe80003f04270 */
[----:B------:R2:W-:Y:S09]  /*172b0*/  LDGSTS.E.BYPASS.LTC128B.128 [R209+0x3080], [R2.64], !P3 ;  /* 0x0308000002d17fae */ /* 0x0005f2000d901d48 */
[----:B------:R-:W-:-:S05]  /*172c0*/  @P0 BRA `(.L_x_1674) ;  /* 0x000000f000000947 */ /* 0x000fca0003800000 */
[----:B------:R-:W-:-:S05]  /*172d0*/  BRA.DIV ~URZ, `(.L_x_1675) ;  /* 0x0000a7427f007947 */ /* 0x000fca000b800000 */
[----:B------:R-:W1:Y:S04]  /*172e0*/  SHFL.IDX PT, R4, R4, 0x1, 0x1c1f ;  /* 0x003c1f0004047f89 */ /* 0x000e6800000e0000 */
[----:B------:R3:W4:Y:S02]  /*172f0*/  SHFL.IDX PT, R0, R6, 0x1, 0x1c1f ;  /* 0x003c1f0006007f89 */ /* 0x00072400000e0000 */
.L_x_1779:
[----:B--2-4-:R-:W-:Y:S05]  /*17300*/  IADD3 R2, P0, R0, R234, RZ ;  /* 0x000000ea00027210 */ /* 0x014fea0007f1e0ff */
[----:B-1----:R-:W-:Y:S01]  /*17310*/  IMAD.X R3, R4, 0x1, R233, P0 ;  /* 0x0000000104037824 */ /* 0x002fe200000e06e9 */
        /* <DEDUP_REMOVED lines=10> */
.L_x_1674:
[----:B------:R-:W-:Y:S05]  /*173c0*/  BSYNC B0 ;  /* 0x0000000000007941 */ /* 0x000fea0003800000 */
.L_x_1673:
[----:B------:R-:W0:Y:S01]  /*173d0*/  LDGDEPBAR ;  /* 0x00000000000079af */ /* 0x000e220000000000 */
[----:B------:R-:W-:Y:S01]  /*173e0*/  WARPSYNC 0xffffffff ;  /* 0xffffffff00007948 */ /* 0x000fe20003800000 */
[-C--:B--2---:R-:W-:Y:S01]  /*173f0*/  HMMA.16816.F32 R8, R52, R20.reuse, RZ ;  /* 0x000000143408723c */ /* 0x084fe200000018ff */
[----:B------:R-:W-:Y:S05]  /*17400*/  BSSY B0, `(.L_x_1676) ;  /* 0x0000109000007945 */ /* 0x000fea0003800000 */
[----:B---3--:R-:W2:Y:S02]  /*17410*/  LDL R6, [R1+0xc] ;  /* 0x00000c0001067983 */ /* 0x008ea40000100800 */
        /* <DEDUP_REMOVED lines=200> */
[----:B--2---:R-:W-:Y:S03]  /*180a0*/  IMAD R2, R220, 0x30, R223 ;  /* 0x00000030dc027824 */ /* 0x004fe600078e02df */
[----:B------:R-:W2:Y:S02]  /*180b0*/  S2R R223, SR_TID.X ;  /* 0x0000000000df7919 */ /* 0x000ea40000002100 */
[----:B------:R-:W-:Y:S05]  /*180c0*/  IADD3 R2, R2, -0x30, R251 ;  /* 0xffffffd002027810 */ /* 0x000fea0007ffe0fb */
[----:B------:R-:W-:Y:S04]  /*180d0*/  @P6 IMAD.HI.U32 R3, R2, c[0x0][0x2bc], RZ ;  /* 0x0000af0002036a27 */ /* 0x000fe800078e00ff */
[----:B-1----:R-:W-:Y:S01]  /*180e0*/  IMAD.MOV.U32 R0, RZ, RZ, R2 ;  /* 0x000000ffff007224 */ /* 0x002fe200078e0002 */
[----:B------:R-:W-:Y:S04]  /*180f0*/  @P6 SHF.R.U32.HI R0, RZ, c[0x0][0x2c0], R3 ;  /* 0x0000b000ff006a19 */ /* 0x000fe80000011603 */
[C---:B---3--:R-:W-:Y:S01]  /*18100*/  @!P5 IADD3 R3, P0, R0.reuse, R228, RZ ;  /* 0x000000e40003d210 */ /* 0x048fe20007f1e0ff */
[----:B------:R-:W-:Y:S03]  /*18110*/  IMAD.MOV R4, RZ, RZ, -R0 ;  /* 0x000000ffff047224 */ /* 0x000fe600078e0a00 */
[----:B----4-:R-:W-:Y:S01]  /*18120*/  @!P5 LEA.HI.X.SX32 R0, R0, R6, 0x1, P0 ;  /* 0x000000060000d211 */ /* 0x010fe200000f0eff */
[----:B------:R-:W-:Y:S01]  /*18130*/  IMAD R221, R4, c[0x0][0x2b8], R2 ;  /* 0x0000ae0004dd7a24 */ /* 0x000fe200078e0202 */
[C---:B------:R-:W-:Y:S02]  /*18140*/  @!P5 LEA R2, P0, R3.reuse, c[0x0][0x2a0], 0x2 ;  /* 0x0000a8000302da11 */ /* 0x040fe400078010ff */
[----:B--2---:R-:W-:Y:S02]  /*18150*/  SHF.R.S32.HI R6, RZ, 0x1f, R223 ;  /* 0x0000001fff067819 */ /* 0x004fe400000114df */
        /* <DEDUP_REMOVED lines=21> */
.L_x_1780:
[----:B------:R-:W-:-:S05]  /*182b0*/  BRA.DIV ~URZ, `(.L_x_1679) ;  /* 0x000098927f007947 */ /* 0x000fca000b800000 */
[----:B------:R3:W4:Y:S02]  /*182c0*/  SHFL.IDX PT, R0, R11, RZ, 0x1c1f ;  /* 0x001c1fff0b007589 */ /* 0x00072400000e0000 */
.L_x_1781:
        /* <DEDUP_REMOVED lines=16> */
.L_x_1782:
[----:B---34-:R-:W-:Y:S05]  /*183d0*/  @P0 IADD3 R2, P1, R0, R234, RZ ;  /* 0x000000ea00020210 */ /* 0x018fea0007f3e0ff */
[----:B-1----:R-:W-:Y:S01]  /*183e0*/  @P0 IMAD.X R3, R4, 0x1, R233, P1 ;  /* 0x0000000104030824 */ /* 0x002fe200008e06e9 */
[----:B------:R-:W-:Y:S04]  /*183f0*/  @P0 IADD3 R8, P1, R0, R235, RZ ;  /* 0x000000eb00080210 */ /* 0x000fe80007f3e0ff */
[----:B------:R-:W-:Y:S01]  /*18400*/  @!PT LDS RZ, [RZ] ;  /* 0x00000000fffff984 */ /* 0x000fe20000000800 */
[----:B------:R-:W-:Y:S01]  /*18410*/  @!PT LDS RZ, [RZ] ;  /* 0x00000000fffff984 */ /* 0x000fe20000000800 */
[----:B------:R-:W-:Y:S01]  /*18420*/  @!PT LDS RZ, [RZ] ;  /* 0x00000000fffff984 */ /* 0x000fe20000000800 */
[----:B------:R1:W-:Y:S01]  /*18430*/  @P0 LDGSTS.E.BYPASS.LTC128B.128 [R209+0x4480], [R2.64], !P2 ;  /* 0x0448000002d10fae */ /* 0x0003e2000d101d48 */
[----:B------:R-:W-:Y:S05]  /*18440*/  @P0 IMAD.X R9, R4, 0x1, R230, P1 ;  /* 0x0000000104090824 */ /* 0x000fea00008e06e6 */
[----:B------:R3:W-:Y:S01]  /*18450*/  @P0 LDGSTS.E.BYPASS.LTC128B.128 [R209+0x5080], [R8.64], !P4 ;  /* 0x0508000008d10fae */ /* 0x0007e2000e101d48 */
[----:B-1----:R-:W-:Y:S05]  /*18460*/  @P0 IADD3 R2, P1, R0, R232, RZ ;  /* 0x000000e800020210 */ /* 0x002fea0007f3e0ff */
[----:B------:R-:W-:Y:S05]  /*18470*/  @P0 IMAD.X R3, R4, 0x1, R231, P1 ;  /* 0x0000000104030824 */ /* 0x000fea00008e06e7 */
[----:B------:R3:W-:Y:S03]  /*18480*/  @P0 LDGSTS.E.BYPASS.LTC128B.128 [R209+0x5c80], [R2.64], !P3 ;  /* 0x05c8000002d10fae */ /* 0x0007e6000d901d48 */
.L_x_1677:
[----:B--234-:R-:W-:Y:S05]  /*18490*/  BSYNC B0 ;  /* 0x0000000000007941 */ /* 0x01cfea0003800000 */
.L_x_1676:
        /* <DEDUP_REMOVED lines=51> */
.L_x_1783:
        /* <DEDUP_REMOVED lines=15> */
.L_x_1784:
[----:B--2---:R-:W-:Y:S01]  /*188c0*/  FMNMX.FTZ R6, R0, R4, !PT ;  /* 0x0000000400067209 */ /* 0x004fe20007810000 */
[C---:B------:R-:W-:Y:S01]  /*188d0*/  FMUL.FTZ R2, R106.reuse, c[0x0][0x2d0] ;  /* 0x0000b4006a027a20 */ /* 0x040fe20000410000 */
[----:B------:R-:W-:Y:S01]  /*188e0*/  WARPSYNC 0xffffffff ;  /* 0xffffffff00007948 */ /* 0x000fe20003800000 */
[----:B------:R-:W-:Y:S01]  /*188f0*/  FADD.FTZ R0, -R106, R107 ;  /* 0x0000006b6a007221 */ /* 0x000fe20000010100 */
[----:B------:R-:W-:Y:S01]  /*18900*/  LDSM.16.MT88.4 R40, [R197] ;  /* 0x00000000c528783b */ /* 0x000fe20000004200 */
[--C-:B------:R-:W-:Y:S02]  /*18910*/  FFMA.FTZ R8, R194, c[0x0][0x2d0], -R2.reuse ;  /* 0x0000b400c2087a23 */ /* 0x100fe40000010802 */
        /* <DEDUP_REMOVED lines=200> */
[C---:B----4-:R-:W-:Y:S01]  /*195a0*/  FMUL.FTZ R10, R3.reuse, R142 ;  /* 0x0000008e030a7220 */ /* 0x050fe20000410000 */
        /* <DEDUP_REMOVED lines=13> */
[----:B------:R-:W-:Y:S02]  /*19680*/  FADD.FTZ R0, R111, R0 ;  /* 0x000000006f007221 */ /* 0x000fe40000010000 */
[C---:B------:R-:W-:Y:S02]  /*19690*/  FMUL.FTZ R25, R4.reuse, R149 ;  /* 0x0000009504197220 */ /* 0x040fe40000410000 */
        /* <DEDUP_REMOVED lines=64> */
[C---:B------:R-:W-:Y:S04]  /*19aa0*/  HMMA.16816.F32 R12, R120.reuse, R124, R12 ;  /* 0x0000007c780c723c */ /* 0x040fe8000000180c */
[----:B------:R-:W-:Y:S04]  /*19ab0*/  FADD.FTZ R4, R214, R0 ;  /* 0x00000000d6047221 */ /* 0x000fe80000010000 */
[-C--:B------:R-:W-:Y:S01]  /*19ac0*/  HMMA.16816.F32 R16, R120, R126.reuse, R16 ;  /* 0x0000007e7810723c */ /* 0x080fe20000001810 */
[----:B------:R-:W4:Y:S03]  /*19ad0*/  MUFU.EX2 R110, R228 ;  /* 0x000000e4006e7308 */ /* 0x000f260000000800 */
[----:B-1----:R-:W-:Y:S04]  /*19ae0*/  F2FP.PACK_AB R174, R136, R137 ;  /* 0x0000008988ae723e */ /* 0x002fe800000000ff */
[C---:B------:R-:W-:Y:S01]  /*19af0*/  HMMA.16816.F32 R20, R116.reuse, R126, R20 ;  /* 0x0000007e7414723c */ /* 0x040fe20000001814 */
[----:B------:R-:W1:Y:S03]  /*19b00*/  LDSM.16.MT88.4 R124, [R197+0x1000] ;  /* 0x00100000c57c783b */ /* 0x000e660000004200 */
[----:B---3--:R-:W-:Y:S04]  /*19b10*/  FADD.FTZ R0, R111, R2 ;  /* 0x000000026f007221 */ /* 0x008fe80000010000 */
[-C--:B------:R-:W-:Y:S04]  /*19b20*/  HMMA.16816.F32 R24, R116, R128.reuse, R24 ;  /* 0x000000807418723c */ /* 0x080fe80000001818 */
[----:B------:R-:W-:Y:S02]  /*19b30*/  FADD.FTZ R2, R244, R4 ;  /* 0x00000004f4027221 */ /* 0x000fe40000010000 */
[----:B------:R-:W-:Y:S02]  /*19b40*/  FADD.FTZ R4, R140, R3 ;  /* 0x000000038c047221 */ /* 0x000fe40000010000 */
[C---:B------:R-:W-:Y:S04]  /*19b50*/  HMMA.16816.F32 R28, R120.reuse, R128, R28 ;  /* 0x00000080781c723c */ /* 0x040fe8000000181c */
[C---:B----4-:R-:W-:Y:S01]  /*19b60*/  F2FP.PACK_AB R172, R110.reuse, R111 ;  /* 0x0000006f6eac723e */ /* 0x050fe200000000ff */
[----:B------:R-:W-:Y:S02]  /*19b70*/  FADD.FTZ R0, R110, R0 ;  /* 0x000000006e007221 */ /* 0x000fe40000010000 */
        /* <DEDUP_REMOVED lines=38> */
[----:B------:R-:W-:Y:S02]  /*19de0*/  FADD.FTZ R236, R194, R4 ;  /* 0x00000004c2ec7221 */ /* 0x000fe40000010000 */
[----:B------:R-:W-:Y:S02]  /*19df0*/  FADD.FTZ R237, R183, R3 ;  /* 0x00000003b7ed7221 */ /* 0x000fe40000010000 */
[-C--:B------:R-:W-:Y:S04]  /*19e00*/  HMMA.16816.F32 R80, R120, R130.reuse, R80 ;  /* 0x000000827850723c */ /* 0x080fe80000001850 */
[----:B------:R-:W-:Y:S01]  /*19e10*/  FADD.FTZ R238, R5, R2 ;  /* 0x0000000205ee7221 */ /* 0x000fe20000010000 */
[----:B------:R-:W-:Y:S03]  /*19e20*/  MOV R5, R6 ;  /* 0x0000000600057202 */ /* 0x000fe60000000f00 */
        /* <DEDUP_REMOVED lines=22> */
[C---:B------:R-:W-:Y:S04]  /*19f90*/  HMMA.16816.F32 R60, R176.reuse, R8, R60 ;  /* 0x00000008b03c723c */ /* 0x040fe8000000183c */
[----:B------:R-:W-:Y:S04]  /*19fa0*/  MOV R220, R0 ;  /* 0x0000000000dc7202 */ /* 0x000fe80000000f00 */
        /* <DEDUP_REMOVED lines=10> */
[----:B------:R-:W-:Y:S07]  /*1a050*/  @!UPT UIADD3 URZ, URZ, URZ, URZ ;  /* 0x0000003f3f3ff290 */ /* 0x000fee000fffe03f */
[----:B------:R-:W-:-:S11]  /*1a060*/  @P0 BRA `(.L_x_1683) ;  /* 0xffffcf0000000947 */ /* 0x000fd6000383ffff */
.L_x_1671:
[----:B------:R-:W-:Y:S05]  /*1a070*/  BRA.DIV ~URZ, `(.L_x_1684) ;  /* 0x00007e227f007947 */ /* 0x000fea000b800000 */
[----:B------:R1:W2:Y:S02]  /*1a080*/  SHFL.BFLY PT, R0, R225, 0x2, 0x1f ;  /* 0x0c401f00e1007f89 */ /* 0x0002a400000e0000 */
.L_x_1785:
        /* <DEDUP_REMOVED lines=15> */
.L_x_1786:
        /* <DEDUP_REMOVED lines=55> */
[----:B------:R-:W-:Y:S01]  /*1a4f0*/  FMUL.FTZ R155, R3, R87 ;  /* 0x00000057039b7220 */ /* 0x000fe20000410000 */
[----:B------:R-:W1:Y:S01]  /*1a500*/  @P0 MUFU.RCP R0, R4 ;  /* 0x0000000400000308 */ /* 0x000e620000001000 */
[----:B------:R-:W-:-:S02]  /*1a510*/  FMUL.FTZ R48, R2, R64 ;  /* 0x0000004002307220 */ /* 0x000fc40000410000 */
[----:B------:R-:W-:Y:S02]  /*1a520*/  FMUL.FTZ R49, R2, R65 ;  /* 0x0000004102317220 */ /* 0x000fe40000410000 */
        /* <DEDUP_REMOVED lines=75> */
.L_x_1588:
        /* <DEDUP_REMOVED lines=19> */
.L_x_1687:
[----:B--2---:R-:W-:Y:S05]  /*1ab10*/  BSYNC B0 ;  /* 0x0000000000007941 */ /* 0x004fea0003800000 */
.L_x_1686:
        /* <DEDUP_REMOVED lines=130> */
.L_x_1690:
        /* <DEDUP_REMOVED lines=26> */
[----:B------:R-:W-:Y:S02]  /*1b4e0*/  IMAD.IADD R3, R3, 0x1, R43 ;  /* 0x0000000103037824 */ /* 0x000fe400078e022b */
        /* <DEDUP_REMOVED lines=66> */
[----:B------:R-:W-:Y:S01]  /*1b910*/  IADD3 R6, R251, R43, RZ ;  /* 0x0000002bfb067210 */ /* 0x000fe20007ffe0ff */
[C---:B-1----:R-:W-:Y:S01]  /*1b920*/  IMAD.WIDE.U32 R8, R2.reuse, c[0x0][0x3a0], RZ ;  /* 0x0000e80002087a25 */ /* 0x042fe200078e00ff */
[----:B------:R-:W1:Y:S03]  /*1b930*/  S2R R12, SR_TID.X ;  /* 0x00000000000c7919 */ /* 0x000e660000002100 */
[----:B------:R-:W-:-:S02]  /*1b940*/  IMAD R2, R2, c[0x0][0x3a4], R16 ;  /* 0x0000e90002027a24 */ /* 0x000fc400078e0210 */
[----:B------:R-:W-:-:S03]  /*1b950*/  @P5 IMAD.HI.U32 R10, R6, c[0x0][0x4ec], RZ ;  /* 0x00013b00060a5a27 */ /* 0x000fc600078e00ff */
[----:B------:R-:W-:Y:S02]  /*1b960*/  IADD3 R3, R9, R2, RZ ;  /* 0x0000000209037210 */ /* 0x000fe40007ffe0ff */
[----:B------:R-:W-:-:S05]  /*1b970*/  MOV R2, R8 ;  /* 0x0000000800027202 */ /* 0x000fca0000000f00 */
[C---:B------:R-:W-:Y:S01]  /*1b980*/  IMAD.WIDE.U32 R8, R5.reuse, c[0x0][0x3e8], R2 ;  /* 0x0000fa0005087a25 */ /* 0x040fe200078e0002 */
[----:B------:R-:W-:Y:S02]  /*1b990*/  SHF.R.S32.HI R3, RZ, 0x1f, R0 ;  /* 0x0000001fff037819 */ /* 0x000fe40000011400 */
[----:B------:R-:W-:Y:S01]  /*1b9a0*/  MOV R2, R6 ;  /* 0x0000000600027202 */ /* 0x000fe20000000f00 */
[----:B------:R-:W-:Y:S01]  /*1b9b0*/  IMAD R9, R5, c[0x0][0x3ec], R9 ;  /* 0x0000fb0005097a24 */ /* 0x000fe200078e0209 */
[----:B------:R-:W-:Y:S01]  /*1b9c0*/  @P5 SHF.R.U32.HI R2, RZ, c[0x0][0x4f0], R10 ;  /* 0x00013c00ff025a19 */ /* 0x000fe2000001160a */
[----:B------:R-:W-:Y:S02]  /*1b9d0*/  IMAD R5, R3, c[0x0][0x3f0], RZ ;  /* 0x0000fc0003057a24 */ /* 0x000fe400078e02ff */
[----:B------:R-:W-:Y:S01]  /*1b9e0*/  IMAD.WIDE.U32 R8, R0, c[0x0][0x3f0], R8 ;  /* 0x0000fc0000087a25 */ /* 0x000fe200078e0008 */
[----:B-1----:R-:W-:-:S03]  /*1b9f0*/  SHF.R.S32.HI R11, RZ, 0x1f, R12 ;  /* 0x0000001fff0b7819 */ /* 0x002fc6000001140c */
[----:B------:R-:W-:Y:S01]  /*1ba00*/  IMAD R10, R0, c[0x0][0x3f4], R5 ;  /* 0x0000fd00000a7a24 */ /* 0x000fe200078e0205 */
[----:B------:R-:W-:Y:S02]  /*1ba10*/  SHF.R.S32.HI R5, RZ, 0x1f, R2 ;  /* 0x0000001fff057819 */ /* 0x000fe40000011402 */
[----:B------:R-:W-:Y:S02]  /*1ba20*/  IADD3 R0, -R2, RZ, RZ ;  /* 0x000000ff02007210 */ /* 0x000fe40007ffe1ff */
[----:B------:R-:W-:Y:S02]  /*1ba30*/  IADD3 R9, R9, R10, RZ ;  /* 0x0000000a09097210 */ /* 0x000fe40007ffe0ff */
[----:B------:R-:W-:Y:S01]  /*1ba40*/  LEA.HI R11, R11, R12, RZ, 0x2 ;  /* 0x0000000c0b0b7211 */ /* 0x000fe200078f10ff */
[----:B------:R-:W-:-:S03]  /*1ba50*/  IMAD R0, R0, c[0x0][0x4e8], R6 ;  /* 0x00013a0000007a24 */ /* 0x000fc600078e0206 */
[----:B------:R-:W-:Y:S02]  /*1ba60*/  SHF.R.S32.HI R11, RZ, 0x2, R11 ;  /* 0x00000002ff0b7819 */ /* 0x000fe4000001140b */
        /* <DEDUP_REMOVED lines=18> */
[----:B------:R-:W-:Y:S02]  /*1bb90*/  IADD3 R3, R3, R6, RZ ;  /* 0x0000000603037210 */ /* 0x000fe40007ffe0ff */
[----:B------:R-:W-:-:S03]  /*1bba0*/  IADD3 R6, R11, R43, RZ ;  /* 0x0000002b0b067210 */ /* 0x000fc60007ffe0ff */
[----:B------:R-:W-:-:S04]  /*1bbb0*/  IMAD.WIDE.U32 R2, R0, c[0x0][0x3d8], R2 ;  /* 0x0000f60000027a25 */ /* 0x000fc800078e0002 */
[----:B------:R-:W-:Y:S01]  /*1bbc0*/  IMAD R0, R0, c[0x0][0x3dc], R5 ;  /* 0x0000f70000007a24 */ /* 0x000fe200078e0205 */
[----:B------:R-:W-:-:S04]  /*1bbd0*/  LEA R13, P0, R2, c[0x0][0x380], 0x1 ;  /* 0x0000e000020d7a11 */ /* 0x000fc800078008ff */
[----:B------:R-:W-:-:S04]  /*1bbe0*/  IADD3 R0, R3, R0, RZ ;  /* 0x0000000003007210 */ /* 0x000fc80007ffe0ff */
[----:B------:R-:W-:Y:S01]  /*1bbf0*/  LEA.HI.X R12, R2, c[0x0][0x384], R0, 0x1, P0 ;  /* 0x0000e100020c7a11 */ /* 0x000fe200000f0c00 */
[----:B------:R-:W-:Y:S05]  /*1bc00*/  BRA.DIV ~URZ, `(.L_x_1692) ;  /* 0x000065127f007947 */ /* 0x000fea000b800000 */
[----:B-1234-:R1:W2:Y:S02]  /*1bc10*/  SHFL.IDX PT, R5, R12, RZ, 0x1c1f ;  /* 0x001c1fff0c057589 */ /* 0x01e2a400000e0000 */
.L_x_1787:
[----:B------:R-:W-:Y:S05]  /*1bc20*/  BRA.DIV ~URZ, `(.L_x_1693) ;  /* 0x000065627f007947 */ /* 0x000fea000b800000 */
[----:B------:R3:W4:Y:S02]  /*1bc30*/  SHFL.IDX PT, R0, R13, RZ, 0x1c1f ;  /* 0x001c1fff0d007589 */ /* 0x00072400000e0000 */
.L_x_1788:
[----:B------:R-:W-:Y:S01]  /*1bc40*/  ISETP.GE.AND P0, PT, R6, R4, PT ;  /* 0x000000040600720c */ /* 0x000fe20003f06270 */
[----:B------:R-:W-:-:S12]  /*1bc50*/  BSSY B0, `(.L_x_1694) ;  /* 0x0000012000007945 */ /* 0x000fd80003800000 */
        /* <DEDUP_REMOVED lines=14> */
[----:B------:R2:W-:Y:S04]  /*1bd40*/  @!P2 ST.E.128 [R10.64], R24 ;  /* 0x000000180a00a985 */ /* 0x0005e8000c101d08 */
[----:B------:R2:W-:Y:S04]  /*1bd50*/  @!P1 ST.E.128 [R8.64], R20 ;  /* 0x0000001408009985 */ /* 0x0005e8000c101d08 */
[----:B------:R2:W-:Y:S02]  /*1bd60*/  @!P0 ST.E.128 [R2.64], R16 ;  /* 0x0000001002008985 */ /* 0x0005e4000c101d08 */
.L_x_1695:
[----:B------:R-:W-:Y:S05]  /*1bd70*/  BSYNC B0 ;  /* 0x0000000000007941 */ /* 0x000fea0003800000 */
.L_x_1694:
[----:B------:R-:W-:Y:S05]  /*1bd80*/  BRA.DIV ~URZ, `(.L_x_1696) ;  /* 0x000064627f007947 */ /* 0x000fea000b800000 */
[----:B--2---:R2:W1:Y:S04]  /*1bd90*/  SHFL.IDX PT, R5, R12, 0x1, 0x1c1f ;  /* 0x003c1f000c057f89 */ /* 0x00446800000e0000 */
[----:B----4-:R2:W4:Y:S02]  /*1bda0*/  SHFL.IDX PT, R0, R13, 0x1, 0x1c1f ;  /* 0x003c1f000d007f89 */ /* 0x01052400000e0000 */
.L_x_1789:
        /* <DEDUP_REMOVED lines=17> */
[----:B------:R1:W-:Y:S04]  /*1bec0*/  @!P2 ST.E.128 [R10.64], R36 ;  /* 0x000000240a00a985 */ /* 0x0003e8000c101d08 */
[----:B------:R1:W-:Y:S04]  /*1bed0*/  @!P1 ST.E.128 [R8.64], R32 ;  /* 0x0000002008009985 */ /* 0x0003e8000c101d08 */
[----:B------:R1:W-:Y:S02]  /*1bee0*/  @!P0 ST.E.128 [R2.64], R28 ;  /* 0x0000001c02008985 */ /* 0x0003e4000c101d08 */
.L_x_1698:
[----:B------:R-:W-:Y:S05]  /*1bef0*/  BSYNC B0 ;  /* 0x0000000000007941 */ /* 0x000fea0003800000 */
.L_x_1697:
[----:B------:R-:W-:Y:S05]  /*1bf00*/  BRA.DIV ~URZ, `(.L_x_1699) ;  /* 0x000063a27f007947 */ /* 0x000fea000b800000 */
[----:B-1----:R1:W2:Y:S02]  /*1bf10*/  SHFL.IDX PT, R5, R12, 0x2, 0x1c1f ;  /* 0x005c1f000c057f89 */ /* 0x0022a400000e0000 */
.L_x_1790:
[----:B------:R-:W-:Y:S05]  /*1bf20*/  BRA.DIV ~URZ, `(.L_x_1700) ;  /* 0x000063f27f007947 */ /* 0x000fea000b800000 */
[----:B----4-:R4:W1:Y:S02]  /*1bf30*/  SHFL.IDX PT, R0, R13, 0x2, 0x1c1f ;  /* 0x005c1f000d007f89 */ /* 0x01086400000e0000 */
.L_x_1791:
        /* <DEDUP_REMOVED lines=20> */
.L_x_1702:
[----:B------:R-:W-:Y:S05]  /*1c080*/  BSYNC B0 ;  /* 0x0000000000007941 */ /* 0x000fea0003800000 */
.L_x_1701:
[----:B------:R-:W-:Y:S05]  /*1c090*/  BRA.DIV ~URZ, `(.L_x_1703) ;  /* 0x000062e27f007947 */ /* 0x000fea000b800000 */
[----:B--2---:R2:W3:Y:S04]  /*1c0a0*/  SHFL.IDX PT, R5, R12, 0x3, 0x1c1f ;  /* 0x007c1f000c057f89 */ /* 0x0044e800000e0000 */
[----:B-1----:R2:W1:Y:S02]  /*1c0b0*/  SHFL.IDX PT, R0, R13, 0x3, 0x1c1f ;  /* 0x007c1f000d007f89 */ /* 0x00246400000e0000 */
.L_x_1792:
[----:B------:R-:W-:-:S04]  /*1c0c0*/  IADD3 R2, R6, 0x60, RZ ;  /* 0x0000006006027810 */ /* 0x000fc80007ffe0ff */
[----:B------:R-:W-:-:S13]  /*1c0d0*/  ISETP.GE.AND P0, PT, R2, R4, PT ;  /* 0x000000040200720c */ /* 0x000fda0003f06270 */
[----:B------:R-:W-:Y:S05]  /*1c0e0*/  @P0 BRA `(.L_x_1704) ;  /* 0x000024b000000947 */ /* 0x000fea0003800000 */
[----:B--234-:R-:W2:Y:S04]  /*1c0f0*/  LDL.64 R12, [R1] ;  /* 0x00000000010c7983 */ /* 0x01cea80000100a00 */
[----:B------:R-:W3:Y:S04]  /*1c100*/  LDL R11, [R1+0x88] ;  /* 0x00008800010b7983 */ /* 0x000ee80000100800 */
[----:B------:R-:W4:Y:S01]  /*1c110*/  LDL R10, [R1+0x8] ;  /* 0x00000800010a7983 */ /* 0x000f220000100800 */
[----:B------:R-:W-:-:S13]  /*1c120*/  ISETP.GE.AND P0, PT, R252, c[0x0][0x3c8], PT ;  /* 0x0000f200fc007a0c */ /* 0x000fda0003f06270 */
[----:B-1----:R-:W-:Y:S02]  /*1c130*/  @!P0 LEA R2, P2, R252, R0, 0x1 ;  /* 0x00000000fc028211 */ /* 0x002fe400078408ff */
[----:B--2---:R-:W-:Y:S02]  /*1c140*/  ISETP.GE.AND P1, PT, R12, c[0x0][0x3c8], PT ;  /* 0x0000f2000c007a0c */ /* 0x004fe40003f26270 */
[----:B---3--:R-:W-:-:S11]  /*1c150*/  @!P0 LEA.HI.X R3, R252, R5, R11, 0x1, P2 ;  /* 0x00000005fc038211 */ /* 0x008fd600010f0c0b */
[----:B------:R-:W-:-:S04]  /*1c160*/  @!P1 LEA R8, P3, R12, R0, 0x1 ;  /* 0x000000000c089211 */ /* 0x000fc800078608ff */
[----:B------:R-:W-:-:S05]  /*1c170*/  @!P1 LEA.HI.X R9, R12, R5, R13, 0x1, P3 ;  /* 0x000000050c099211 */ /* 0x000fca00018f0c0d */
[----:B------:R1:W-:Y:S04]  /*1c180*/  @!P1 ST.E.128 [R8.64], R64 ;  /* 0x0000004008009985 */ /* 0x0003e8000c101d08 */
[----:B------:R1:W-:Y:S01]  /*1c190*/  @!P0 ST.E.128 [R2.64], R60 ;  /* 0x0000003c02008985 */ /* 0x0003e2000c101d08 */
[----:B----4-:R-:W-:-:S13]  /*1c1a0*/  ISETP.GE.AND P0, PT, R10, c[0x0][0x3c8], PT ;  /* 0x0000f2000a007a0c */ /* 0x010fda0003f06270 */
[----:B------:R-:W-:Y:S05]  /*1c1b0*/  @P0 BRA `(.L_x_1704) ;  /* 0x000023e000000947 */ /* 0x000fea0003800000 */
[----:B------:R-:W2:Y:S01]  /*1c1c0*/  LDL R11, [R1+0x84] ;  /* 0x00008400010b7983 */ /* 0x000ea20000100800 */
[----:B-1----:R-:W-:-:S04]  /*1c1d0*/  LEA R2, P0, R10, R0, 0x1 ;  /* 0x000000000a027211 */ /* 0x002fc800078008ff */
[----:B--2---:R-:W-:-:S05]  /*1c1e0*/  LEA.HI.X R3, R10, R5, R11, 0x1, P0 ;  /* 0x000000050a037211 */ /* 0x004fca00000f0c0b */
[----:B------:R1:W-:Y:S01]  /*1c1f0*/  ST.E.128 [R2.64], R56 ;  /* 0x0000003802007985 */ /* 0x0003e2000c101d08 */
[----:B------:R-:W-:Y:S05]  /*1c200*/  BRA `(.L_x_1704) ;  /* 0x0000239000007947 */ /* 0x000fea0003800000 */
.L_x_1691:
        /* <DEDUP_REMOVED lines=34> */
.L_x_1793:
[----:B------:R-:W-:Y:S05]  /*1c430*/  BRA.DIV ~URZ, `(.L_x_1706) ;  /* 0x000060727f007947 */ /* 0x000fea000b800000 */
[----:B------:R3:W4:Y:S02]  /*1c440*/  SHFL.IDX PT, R0, R5, RZ, 0x1c1f ;  /* 0x001c1fff05007589 */ /* 0x00072400000e0000 */
.L_x_1794:
        /* <DEDUP_REMOVED lines=25> */
[----:B------:R-:W-:-:S04]  /*1c5e0*/  @!P1 LEA R2, P0, R8, R0, 0x2 ;  /* 0x0000000008029211 */ /* 0x000fc800078010ff */
[----:B--2---:R-:W-:Y:S02]  /*1c5f0*/  @!P1 LEA.HI.X R3, R8, R4, R9, 0x2, P0 ;  /* 0x0000000408039211 */ /* 0x004fe400000f1409 */
[----:B------:R-:W-:-:S04]  /*1c600*/  @!P2 LEA R8, P0, R11, R0, 0x2 ;  /* 0x000000000b08a211 */ /* 0x000fc800078010ff */
[----:B------:R-:W-:Y:S02]  /*1c610*/  @!P2 LEA.HI.X R9, R11, R4, R17, 0x2, P0 ;  /* 0x000000040b09a211 */ /* 0x000fe400000f1411 */
[----:B------:R-:W2:Y:S04]  /*1c620*/  LDL R11, [R1+0xe8] ;  /* 0x0000e800010b7983 */ /* 0x000ea80000100800 */
[----:B------:R3:W-:Y:S04]  /*1c630*/  @!P1 ST.E.64 [R2.64], R172 ;  /* 0x000000ac02009985 */ /* 0x0007e8000c101b08 */
[----:B------:R-:W4:Y:S01]  /*1c640*/  LDL R17, [R1+0xe4] ;  /* 0x0000e40001117983 */ /* 0x000f220000100800 */
[----:B---3--:R-:W-:-:S04]  /*1c650*/  @!P4 LEA R2, P0, R13, R0, 0x2 ;  /* 0x000000000d02c211 */ /* 0x008fc800078010ff */
[----:B------:R-:W-:Y:S02]  /*1c660*/  @!P4 LEA.HI.X R3, R13, R4, R15, 0x2, P0 ;  /* 0x000000040d03c211 */ /* 0x000fe400000f140f */
[----:B------:R-:W3:Y:S04]  /*1c670*/  LDL R15, [R1+0xe0] ;  /* 0x0000e000010f7983 */ /* 0x000ee80000100800 */
[----:B------:R-:W5:Y:S01]  /*1c680*/  LDL R13, [R1+0xdc] ;  /* 0x0000dc00010d7983 */ /* 0x000f620000100800 */
[----:B------:R-:W-:Y:S02]  /*1c690*/  ISETP.GE.AND P3, PT, R43, c[0x0][0x3c8], PT ;  /* 0x0000f2002b007a0c */ /* 0x000fe40003f66270 */
[----:B------:R-:W-:Y:S01]  /*1c6a0*/  ISETP.GE.AND P1, PT, R24, c[0x0][0x3c8], PT ;  /* 0x0000f20018007a0c */ /* 0x000fe20003f26270 */
[----:B------:R1:W-:Y:S04]  /*1c6b0*/  @!P2 ST.E.64 [R8.64], R174 ;  /* 0x000000ae0800a985 */ /* 0x0003e8000c101b08 */
[----:B------:R1:W-:Y:S01]  /*1c6c0*/  @!P4 ST.E.64 [R2.64], R176 ;  /* 0x000000b00200c985 */ /* 0x0003e2000c101b08 */
[----:B------:R-:W-:-:S02]  /*1c6d0*/  ISETP.GE.AND P4, PT, R22, c[0x0][0x3c8], PT ;  /* 0x0000f20016007a0c */ /* 0x000fc40003f86270 */
[----:B------:R-:W-:-:S03]  /*1c6e0*/  ISETP.GE.AND P2, PT, R20, c[0x0][0x3c8], PT ;  /* 0x0000f20014007a0c */ /* 0x000fc60003f46270 */
[----:B-1----:R-:W-:-:S04]  /*1c6f0*/  @!P3 LEA R8, P0, R43, R0, 0x2 ;  /* 0x000000002b08b211 */ /* 0x002fc800078010ff */
[----:B------:R-:W-:Y:S02]  /*1c700*/  @!P3 LEA.HI.X R9, R43, R4, R76, 0x2, P0 ;  /* 0x000000042b09b211 */ /* 0x000fe400000f144c */
[----:B------:R-:W-:-:S04]  /*1c710*/  @!P1 LEA R2, P0, R24, R0, 0x2 ;  /* 0x0000000018029211 */ /* 0x000fc800078010ff */
[----:B------:R-:W-:Y:S01]  /*1c720*/  @!P1 LEA.HI.X R3, R24, R4, R25, 0x2, P0 ;  /* 0x0000000418039211 */ /* 0x000fe200000f1419 */
[----:B------:R1:W-:Y:S04]  /*1c730*/  @!P3 ST.E.64 [R8.64], R178 ;  /* 0x000000b20800b985 */ /* 0x0003e8000c101b08 */
[----:B------:R1:W-:Y:S01]  /*1c740*/  @!P1 ST.E.64 [R2.64], R156 ;  /* 0x0000009c02009985 */ /* 0x0003e2000c101b08 */
[----:B------:R-:W-:Y:S02]  /*1c750*/  ISETP.GE.AND P1, PT, R18, c[0x0][0x3c8], PT ;  /* 0x0000f20012007a0c */ /* 0x000fe40003f26270 */
[----:B------:R-:W-:Y:S02]  /*1c760*/  ISETP.GE.AND P3, PT, R16, c[0x0][0x3c8], PT ;  /* 0x0000f20010007a0c */ /* 0x000fe40003f66270 */
        /* <DEDUP_REMOVED lines=8> */
[----:B-1----:R-:W-:-:S04]  /*1c7f0*/  @!P1 LEA R8, P0, R18, R0, 0x2 ;  /* 0x0000000012089211 */ /* 0x002fc800078010ff */
[----:B------:R-:W-:Y:S02]  /*1c800*/  @!P1 LEA.HI.X R9, R18, R4, R19, 0x2, P0 ;  /* 0x0000000412099211 */ /* 0x000fe400000f1413 */
[----:B------:R-:W-:-:S03]  /*1c810*/  @!P4 LEA R2, P0, R10, R0, 0x2 ;  /* 0x000000000a02c211 */ /* 0x000fc600078010ff */
[----:B------:R1:W-:Y:S01]  /*1c820*/  @!P1 ST.E.64 [R8.64], R182 ;  /* 0x000000b608009985 */ /* 0x0003e2000c101b08 */
[----:B------:R-:W-:Y:S02]  /*1c830*/  ISETP.GE.AND P1, PT, R12, c[0x0][0x3c8], PT ;  /* 0x0000f2000c007a0c */ /* 0x000fe40003f26270 */
[----:B--2---:R-:W-:Y:S02]  /*1c840*/  @!P4 LEA.HI.X R3, R10, R4, R11, 0x2, P0 ;  /* 0x000000040a03c211 */ /* 0x004fe400000f140b */
[----:B------:R-:W-:-:S04]  /*1c850*/  @!P3 LEA R10, P0, R16, R0, 0x2 ;  /* 0x00000000100ab211 */ /* 0x000fc800078010ff */
[----:B----4-:R-:W-:Y:S02]  /*1c860*/  @!P3 LEA.HI.X R11, R16, R4, R17, 0x2, P0 ;  /* 0x00000004100bb211 */ /* 0x010fe400000f1411 */
[C---:B-1----:R-:W-:Y:S01]  /*1c870*/  @!P2 LEA R8, P0, R14.reuse, R0, 0x2 ;  /* 0x000000000e08a211 */ /* 0x042fe200078010ff */
[----:B------:R1:W-:Y:S04]  /*1c880*/  @!P4 ST.E.64 [R2.64], R110 ;  /* 0x0000006e0200c985 */ /* 0x0003e8000c101b08 */
[----:B------:R2:W-:Y:S01]  /*1c890*/  @!P3 ST.E.64 [R10.64], R186 ;  /* 0x000000ba0a00b985 */ /* 0x0005e2000c101b08 */
[----:B---3--:R-:W-:Y:S02]  /*1c8a0*/  @!P2 LEA.HI.X R9, R14, R4, R15, 0x2, P0 ;  /* 0x000000040e09a211 */ /* 0x008fe400000f140f */
[----:B-1----:R-:W-:-:S04]  /*1c8b0*/  @!P1 LEA R2, P0, R12, R0, 0x2 ;  /* 0x000000000c029211 */ /* 0x002fc800078010ff */
[----:B-----5:R-:W-:Y:S01]  /*1c8c0*/  @!P1 LEA.HI.X R3, R12, R4, R13, 0x2, P0 ;  /* 0x000000040c039211 */ /* 0x020fe200000f140d */
[----:B------:R2:W-:Y:S04]  /*1c8d0*/  @!P2 ST.E.64 [R8.64], R184 ;  /* 0x000000b80800a985 */ /* 0x0005e8000c101b08 */
[----:B------:R2:W-:Y:S04]  /*1c8e0*/  @!P1 ST.E.64 [R2.64], R88 ;  /* 0x0000005802009985 */ /* 0x0005e8000c101b08 */
.L_x_1708:
[----:B------:R-:W-:Y:S05]  /*1c8f0*/  BSYNC B0 ;  /* 0x0000000000007941 */ /* 0x000fea0003800000 */
.L_x_1707:
[----:B------:R-:W-:Y:S05]  /*1c900*/  BRA.DIV ~URZ, `(.L_x_1709) ;  /* 0x00005c027f007947 */ /* 0x000fea000b800000 */
[----:B--2---:R2:W1:Y:S04]  /*1c910*/  SHFL.IDX PT, R4, R6, 0x1, 0x1c1f ;  /* 0x003c1f0006047f89 */ /* 0x00446800000e0000 */
[----:B----4-:R2:W4:Y:S02]  /*1c920*/  SHFL.IDX PT, R0, R5, 0x1, 0x1c1f ;  /* 0x003c1f0005007f89 */ /* 0x01052400000e0000 */
.L_x_1795:
[----:B------:R-:W-:Y:S01]  /*1c930*/  BSSY B0, `(.L_x_1710) ;  /* 0x000004a000007945 */ /* 0x000fe20003800000 */
[----:B------:R-:W-:Y:S05]  /*1c940*/  @P6 BRA `(.L_x_1711) ;  /* 0x0000048000006947 */ /* 0x000fea0003800000 */
[----:B------:R-:W5:Y:S04]  /*1c950*/  LDL R8, [R1+0x68] ;  /* 0x0000680001087983 */ /* 0x000f680000100800 */
[----:B--2---:R-:W2:Y:S04]  /*1c960*/  LDL R15, [R1+0xc8] ;  /* 0x0000c800010f7983 */ /* 0x004ea80000100800 */
[----:B---3--:R-:W3:Y:S04]  /*1c970*/  LDL R9, [R1+0x108] ;  /* 0x0001080001097983 */ /* 0x008ee80000100800 */
[----:B----4-:R-:W4:Y:S04]  /*1c980*/  LDL R17, [R1+0x104] ;  /* 0x0001040001117983 */ /* 0x010f280000100800 */
        /* <DEDUP_REMOVED lines=20> */
[----:B------:R-:W-:-:S04]  /*1cad0*/  @!P1 LEA R2, P2, R8, R0, 0x2 ;  /* 0x0000000008029211 */ /* 0x000fc800078410ff */
[----:B-1-3--:R-:W-:Y:S02]  /*1cae0*/  @!P1 LEA.HI.X R3, R8, R4, R9, 0x2, P2 ;  /* 0x0000000408039211 */ /* 0x00afe400010f1409 */
[----:B------:R-:W-:-:S04]  /*1caf0*/  @!P0 LEA R8, P2, R15, R0, 0x2 ;  /* 0x000000000f088211 */ /* 0x000fc800078410ff */
[----:B----4-:R-:W-:Y:S02]  /*1cb00*/  @!P0 LEA.HI.X R9, R15, R4, R17, 0x2, P2 ;  /* 0x000000040f098211 */ /* 0x010fe400010f1411 */
[----:B------:R-:W2:Y:S04]  /*1cb10*/  LDL R17, [R1+0xe0] ;  /* 0x0000e00001117983 */ /* 0x000ea80000100800 */
[----:B------:R-:W3:Y:S01]  /*1cb20*/  LDL R15, [R1+0xdc] ;  /* 0x0000dc00010f7983 */ /* 0x000ee20000100800 */
[----:B------:R-:W-:Y:S02]  /*1cb30*/  ISETP.GE.AND P3, PT, R77, c[0x0][0x3c8], PT ;  /* 0x0000f2004d007a0c */ /* 0x000fe40003f66270 */
        /* <DEDUP_REMOVED lines=19> */
[----:B----4-:R-:W-:Y:S02]  /*1cc70*/  @!P0 LEA R8, P2, R22, R0, 0x2 ;  /* 0x0000000016088211 */ /* 0x010fe400078410ff */
[----:B------:R-:W-:Y:S01]  /*1cc80*/  ISETP.GE.AND P3, PT, R18, c[0x0][0x3c8], PT ;  /* 0x0000f20012007a0c */ /* 0x000fe20003f66270 */
[----:B------:R4:W-:Y:S01]  /*1cc90*/  @!P1 ST.E.64 [R10.64], R142 ;  /* 0x0000008e0a009985 */ /* 0x0009e2000c101b08 */
[----:B------:R-:W-:Y:S02]  /*1cca0*/  @!P0 LEA.HI.X R9, R22, R4, R23, 0x2, P2 ;  /* 0x0000000416098211 */ /* 0x000fe400010f1417 */
[----:B------:R-:W-:-:S03]  /*1ccb0*/  ISETP.GE.AND P2, PT, R16, c[0x0][0x3c8], PT ;  /* 0x0000f20010007a0c */ /* 0x000fc60003f46270 */
[----:B------:R5:W-:Y:S01]  /*1ccc0*/  @!P0 ST.E.64 [R8.64], R144 ;  /* 0x0000009008008985 */ /* 0x000be2000c101b08 */
[----:B-1----:R-:W-:-:S04]  /*1ccd0*/  @!P4 LEA R2, P1, R12, R0, 0x2 ;  /* 0x000000000c02c211 */ /* 0x002fc800078210ff */
[----:B------:R-:W-:Y:S02]  /*1cce0*/  @!P4 LEA.HI.X R3, R12, R4, R13, 0x2, P1 ;  /* 0x000000040c03c211 */ /* 0x000fe400008f140d */
[----:B------:R-:W-:Y:S02]  /*1ccf0*/  @!P5 LEA R12, P0, R20, R0, 0x2 ;  /* 0x00000000140cd211 */ /* 0x000fe400078010ff */
[----:B------:R-:W-:Y:S02]  /*1cd00*/  ISETP.GE.AND P1, PT, R14, c[0x0][0x3c8], PT ;  /* 0x0000f2000e007a0c */ /* 0x000fe40003f26270 */
[----:B------:R-:W-:Y:S02]  /*1cd10*/  @!P5 LEA.HI.X R13, R20, R4, R21, 0x2, P0 ;  /* 0x00000004140dd211 */ /* 0x000fe400000f1415 */
[----:B----4-:R-:W-:-:S04]  /*1cd20*/  @!P3 LEA R10, P0, R18, R0, 0x2 ;  /* 0x00000000120ab211 */ /* 0x010fc800078010ff */
[----:B------:R-:W-:Y:S02]  /*1cd30*/  @!P3 LEA.HI.X R11, R18, R4, R19, 0x2, P0 ;  /* 0x00000004120bb211 */ /* 0x000fe400000f1413 */
[C---:B-----5:R-:W-:Y:S01]  /*1cd40*/  @!P2 LEA R8, P0, R16.reuse, R0, 0x2 ;  /* 0x000000001008a211 */ /* 0x060fe200078010ff */
[----:B------:R1:W-:Y:S04]  /*1cd50*/  @!P4 ST.E.64 [R2.64], R146 ;  /* 0x000000920200c985 */ /* 0x0003e8000c101b08 */
[----:B------:R4:W-:Y:S04]  /*1cd60*/  @!P5 ST.E.64 [R12.64], R158 ;  /* 0x0000009e0c00d985 */ /* 0x0009e8000c101b08 */
[----:B------:R4:W-:Y:S01]  /*1cd70*/  @!P3 ST.E.64 [R10.64], R154 ;  /* 0x0000009a0a00b985 */ /* 0x0009e2000c101b08 */
[----:B--2---:R-:W-:-:S02]  /*1cd80*/  @!P2 LEA.HI.X R9, R16, R4, R17, 0x2, P0 ;  /* 0x000000041009a211 */ /* 0x004fc400000f1411 */
[----:B-1----:R-:W-:-:S04]  /*1cd90*/  @!P1 LEA R2, P0, R14, R0, 0x2 ;  /* 0x000000000e029211 */ /* 0x002fc800078010ff */
[----:B---3--:R-:W-:Y:S01]  /*1cda0*/  @!P1 LEA.HI.X R3, R14, R4, R15, 0x2, P0 ;  /* 0x000000040e039211 */ /* 0x008fe200000f140f */
[----:B------:R4:W-:Y:S04]  /*1cdb0*/  @!P2 ST.E.64 [R8.64], R86 ;  /* 0x000000560800a985 */ /* 0x0009e8000c101b08 */
[----:B------:R4:W-:Y:S04]  /*1cdc0*/  @!P1 ST.E.64 [R2.64], R84 ;  /* 0x0000005402009985 */ /* 0x0009e8000c101b08 */
.L_x_1711:
[----:B------:R-:W-:Y:S05]  /*1cdd0*/  BSYNC B0 ;  /* 0x0000000000007941 */ /* 0x000fea0003800000 */
.L_x_1710:
[----:B------:R-:W-:Y:S05]  /*1cde0*/  BRA.DIV ~URZ, `(.L_x_1712) ;  /* 0x000057e27f007947 */ /* 0x000fea000b800000 */
[----:B-1----:R1:W2:Y:S02]  /*1cdf0*/  SHFL.IDX PT, R4, R6, 0x2, 0x1c1f ;  /* 0x005c1f0006047f89 */ /* 0x0022a400000e0000 */
.L_x_1796:
[----:B------:R-:W-:Y:S05]  /*1ce00*/  BRA.DIV ~URZ, `(.L_x_1713) ;  /* 0x000058327f007947 */ /* 0x000fea000b800000 */
[----:B----4-:R4:W1:Y:S02]  /*1ce10*/  SHFL.IDX PT, R0, R5, 0x2, 0x1c1f ;  /* 0x005c1f0005007f89 */ /* 0x01086400000e0000 */
.L_x_1797:
        /* <DEDUP_REMOVED lines=25> */
[----:B-----5:R-:W-:-:S13]  /*1cfb0*/  ISETP.GE.AND P0, PT, R13, c[0x0][0x3c8], PT ;  /* 0x0000f2000d007a0c */ /* 0x020fda0003f06270 */
[----:B-1----:R-:W-:-:S04]  /*1cfc0*/  @!P0 LEA R2, P5, R13, R0, 0x2 ;  /* 0x000000000d028211 */ /* 0x002fc800078a10ff */
[----:B---3--:R-:W-:Y:S02]  /*1cfd0*/  @!P0 LEA.HI.X R3, R13, R4, R15, 0x2, P5 ;  /* 0x000000040d038211 */ /* 0x008fe400028f140f */
[----:B------:R-:W3:Y:S04]  /*1cfe0*/  LDL R13, [R1+0xec] ;  /* 0x0000ec00010d7983 */ /* 0x000ee80000100800 */
[----:B------:R-:W5:Y:S01]  /*1cff0*/  LDL R15, [R1+0xdc] ;  /* 0x0000dc00010f7983 */ /* 0x000f620000100800 */
[----:B----4-:R-:W-:Y:S02]  /*1d000*/  ISETP.GE.AND P2, PT, R8, c[0x0][0x3c8], PT ;  /* 0x0000f20008007a0c */ /* 0x010fe40003f46270 */
[----:B--2---:R-:W-:Y:S02]  /*1d010*/  ISETP.GE.AND P4, PT, R79, c[0x0][0x3c8], PT ;  /* 0x0000f2004f007a0c */ /* 0x004fe40003f86270 */
[----:B------:R-:W-:Y:S01]  /*1d020*/  ISETP.GE.AND P3, PT, R77, c[0x0][0x3c8], PT ;  /* 0x0000f2004d007a0c */ /* 0x000fe20003f66270 */
[----:B------:R1:W-:Y:S01]  /*1d030*/  @!P0 ST.E.64 [R2.64], R34 ;  /* 0x0000002202008985 */ /* 0x0003e2000c101b08 */
[----:B------:R-:W-:-:S07]  /*1d040*/  ISETP.GE.AND P0, PT, R24, c[0x0][0x3c8], PT ;  /* 0x0000f20018007a0c */ /* 0x000fce0003f06270 */
[----:B------:R-:W-:-:S04]  /*1d050*/  @!P2 LEA R10, P1, R8, R0, 0x2 ;  /* 0x00000000080aa211 */ /* 0x000fc800078210ff */
[----:B------:R-:W-:Y:S02]  /*1d060*/  @!P2 LEA.HI.X R11, R8, R4, R9, 0x2, P1 ;  /* 0x00000004080ba211 */ /* 0x000fe400008f1409 */
[----:B------:R-:W-:Y:S02]  /*1d070*/  ISETP.GE.AND P1, PT, R43, c[0x0][0x3c8], PT ;  /* 0x0000f2002b007a0c */ /* 0x000fe40003f26270 */
[C---:B------:R-:W-:Y:S01]  /*1d080*/  @!P4 LEA R8, P5, R79.reuse, R0, 0x2 ;  /* 0x000000004f08c211 */ /* 0x040fe200078a10ff */
[----:B------:R2:W-:Y:S01]  /*1d090*/  @!P2 ST.E.64 [R10.64], R36 ;  /* 0x000000240a00a985 */ /* 0x0005e2000c101b08 */
[----:B------:R-:W-:Y:S02]  /*1d0a0*/  ISETP.GE.AND P6, PT, R22, c[0x0][0x3c8], PT ;  /* 0x0000f20016007a0c */ /* 0x000fe40003fc6270 */
[----:B------:R-:W-:Y:S02]  /*1d0b0*/  @!P4 LEA.HI.X R9, R79, R4, R80, 0x2, P5 ;  /* 0x000000044f09c211 */ /* 0x000fe400028f1450 */
[----:B-1----:R-:W-:-:S03]  /*1d0c0*/  @!P3 LEA R2, P2, R77, R0, 0x2 ;  /* 0x000000004d02b211 */ /* 0x002fc600078410ff */
[----:B------:R1:W-:Y:S01]  /*1d0d0*/  @!P4 ST.E.64 [R8.64], R38 ;  /* 0x000000260800c985 */ /* 0x0003e2000c101b08 */
[----:B------:R-:W-:Y:S02]  /*1d0e0*/  @!P3 LEA.HI.X R3, R77, R4, R78, 0x2, P2 ;  /* 0x000000044d03b211 */ /* 0x000fe400010f144e */
[----:B------:R-:W-:-:S03]  /*1d0f0*/  ISETP.GE.AND P4, PT, R12, c[0x0][0x3c8], PT ;  /* 0x0000f2000c007a0c */ /* 0x000fc60003f86270 */
[----:B------:R4:W-:Y:S01]  /*1d100*/  @!P3 ST.E.64 [R2.64], R40 ;  /* 0x000000280200b985 */ /* 0x0009e2000c101b08 */
[----:B------:R-:W-:Y:S02]  /*1d110*/  ISETP.GE.AND P3, PT, R20, c[0x0][0x3c8], PT ;  /* 0x0000f20014007a0c */ /* 0x000fe40003f66270 */
[----:B--2---:R-:W-:-:S04]  /*1d120*/  @!P1 LEA R10, P5, R43, R0, 0x2 ;  /* 0x000000002b0a9211 */ /* 0x004fc800078a10ff */
[----:B------:R-:W-:-:S05]  /*1d130*/  @!P1 LEA.HI.X R11, R43, R4, R76, 0x2, P5 ;  /* 0x000000042b0b9211 */ /* 0x000fca00028f144c */
[----:B------:R-:W-:Y:S01]  /*1d140*/  @!P1 ST.E.64 [R10.64], R68 ;  /* 0x000000440a009985 */ /* 0x000fe2000c101b08 */
[-C--:B-1----:R-:W-:Y:S02]  /*1d150*/  @!P6 LEA R8, P5, R22, R0.reuse, 0x2 ;  /* 0x000000001608e211 */ /* 0x082fe400078a10ff */
[----:B----4-:R-:W-:-:S04]  /*1d160*/  @!P0 LEA R2, P2, R24, R0, 0x2 ;  /* 0x0000000018028211 */ /* 0x010fc800078410ff */
[-C--:B------:R-:W-:Y:S02]  /*1d170*/  @!P0 LEA.HI.X R3, R24, R4.reuse, R25, 0x2, P2 ;  /* 0x0000000418038211 */ /* 0x080fe400010f1419 */
[----:B------:R-:W-:Y:S02]  /*1d180*/  ISETP.GE.AND P2, PT, R18, c[0x0][0x3c8], PT ;  /* 0x0000f20012007a0c */ /* 0x000fe40003f46270 */
[----:B------:R-:W-:Y:S01]  /*1d190*/  @!P6 LEA.HI.X R9, R22, R4, R23, 0x2, P5 ;  /* 0x000000041609e211 */ /* 0x000fe200028f1417 */
[----:B------:R1:W-:Y:S01]  /*1d1a0*/  @!P0 ST.E.64 [R2.64], R44 ;  /* 0x0000002c02008985 */ /* 0x0003e2000c101b08 */
[----:B------:R-:W-:Y:S02]  /*1d1b0*/  ISETP.GE.AND P1, PT, R16, c[0x0][0x3c8], PT ;  /* 0x0000f20010007a0c */ /* 0x000fe40003f26270 */
[----:B------:R-:W-:Y:S01]  /*1d1c0*/  ISETP.GE.AND P0, PT, R14, c[0x0][0x3c8], PT ;  /* 0x0000f2000e007a0c */ /* 0x000fe20003f06270 */
        /* <DEDUP_REMOVED lines=9> */
[----:B------:R-:W-:Y:S01]  /*1d260*/  @!P1 LEA.HI.X R9, R16, R4, R17, 0x2, P5 ;  /* 0x0000000410099211 */ /* 0x000fe200028f1411 */
[----:B------:R2:W-:Y:S04]  /*1d270*/  @!P3 ST.E.64 [R12.64], R72 ;  /* 0x000000480c00b985 */ /* 0x0005e8000c101b08 */
[----:B------:R2:W-:Y:S04]  /*1d280*/  @!P2 ST.E.64 [R10.64], R64 ;  /* 0x000000400a00a985 */ /* 0x0005e8000c101b08 */
[----:B------:R2:W-:Y:S01]  /*1d290*/  @!P1 ST.E.64 [R8.64], R50 ;  /* 0x0000003208009985 */ /* 0x0005e2000c101b08 */
[----:B-1----:R-:W-:-:S04]  /*1d2a0*/  @!P0 LEA R2, P4, R14, R0, 0x2 ;  /* 0x000000000e028211 */ /* 0x002fc800078810ff */
[----:B-----5:R-:W-:-:S05]  /*1d2b0*/  @!P0 LEA.HI.X R3, R14, R4, R15, 0x2, P4 ;  /* 0x000000040e038211 */ /* 0x020fca00020f140f */
[----:B------:R2:W-:Y:S04]  /*1d2c0*/  @!P0 ST.E.64 [R2.64], R26 ;  /* 0x0000001a02008985 */ /* 0x0005e8000c101b08 */
.L_x_1715:
[----:B------:R-:W-:Y:S05]  /*1d2d0*/  BSYNC B0 ;  /* 0x0000000000007941 */ /* 0x000fea0003800000 */
.L_x_1714:
[----:B------:R-:W-:Y:S05]  /*1d2e0*/  BRA.DIV ~URZ, `(.L_x_1716) ;  /* 0x000053b27f007947 */ /* 0x000fea000b800000 */
[----:B--2---:R2:W3:Y:S04]  /*1d2f0*/  SHFL.IDX PT, R4, R6, 0x3, 0x1c1f ;  /* 0x007c1f0006047f89 */ /* 0x0044e800000e0000 */
[----:B-1----:R2:W1:Y:S02]  /*1d300*/  SHFL.IDX PT, R0, R5, 0x3, 0x1c1f ;  /* 0x007c1f0005007f89 */ /* 0x00246400000e0000 */
.L_x_1798:
        /* <DEDUP_REMOVED lines=25> */
[-C--:B-1----:R-:W-:Y:S02]  /*1d4a0*/  @!P4 LEA R8, P6, R14, R0.reuse, 0x2 ;  /* 0x000000000e08c211 */ /* 0x082fe400078c10ff */
[----:B------:R-:W-:Y:S02]  /*1d4b0*/  @!P3 LEA R2, P5, R10, R0, 0x2 ;  /* 0x000000000a02b211 */ /* 0x000fe400078a10ff */
[-C--:B----4-:R-:W-:Y:S02]  /*1d4c0*/  @!P4 LEA.HI.X R9, R14, R4.reuse, R16, 0x2, P6 ;  /* 0x000000040e09c211 */ /* 0x090fe400030f1410 */
[----:B------:R-:W-:Y:S01]  /*1d4d0*/  @!P3 LEA.HI.X R3, R10, R4, R11, 0x2, P5 ;  /* 0x000000040a03b211 */ /* 0x000fe200028f140b */
[----:B------:R-:W2:Y:S04]  /*1d4e0*/  LDL R16, [R1+0xe4] ;  /* 0x0000e40001107983 */ /* 0x000ea80000100800 */
[----:B------:R1:W-:Y:S04]  /*1d4f0*/  @!P4 ST.E.64 [R8.64], R54 ;  /* 0x000000360800c985 */ /* 0x0003e8000c101b08 */
[----:B------:R-:W3:Y:S04]  /*1d500*/  LDL R14, [R1+0xe0] ;  /* 0x0000e000010e7983 */ /* 0x000ee80000100800 */
[----:B------:R4:W-:Y:S01]  /*1d510*/  @!P3 ST.E.64 [R2.64], R28 ;  /* 0x0000001c0200b985 */ /* 0x0009e2000c101b08 */
[----:B------:R-:W-:-:S04]  /*1d520*/  @!P2 LEA R10, P3, R5, R0, 0x2 ;  /* 0x00000000050aa211 */ /* 0x000fc800078610ff */
[----:B------:R-:W-:Y:S02]  /*1d530*/  @!P2 LEA.HI.X R11, R5, R4, R27, 0x2, P3 ;  /* 0x00000004050ba211 */ /* 0x000fe400018f141b */
[----:B------:R-:W5:Y:S01]  /*1d540*/  LDL R5, [R1+0xa0] ;  /* 0x0000a00001057983 */ /* 0x000f620000100800 */
[----:B------:R-:W-:Y:S02]  /*1d550*/  ISETP.GE.AND P1, PT, R25, c[0x0][0x3c8], PT ;  /* 0x0000f20019007a0c */ /* 0x000fe40003f26270 */
[----:B------:R-:W-:-:S11]  /*1d560*/  ISETP.GE.AND P0, PT, R23, c[0x0][0x3c8], PT ;  /* 0x0000f20017007a0c */ /* 0x000fd60003f06270 */
[-C--:B-1----:R-:W-:Y:S02]  /*1d570*/  @!P1 LEA R8, P4, R25, R0.reuse, 0x2 ;  /* 0x0000000019089211 */ /* 0x082fe400078810ff */
[----:B------:R-:W-:Y:S02]  /*1d580*/  ISETP.GE.AND P5, PT, R21, c[0x0][0x3c8], PT ;  /* 0x0000f20015007a0c */ /* 0x000fe40003fa6270 */
[----:B----4-:R-:W-:-:S09]  /*1d590*/  @!P0 LEA R2, P6, R23, R0, 0x2 ;  /* 0x0000000017028211 */ /* 0x010fd200078c10ff */
        /* <DEDUP_REMOVED lines=13> */
[----:B----4-:R-:W-:-:S03]  /*1d670*/  @!P4 LEA R2, P6, R12, R0, 0x2 ;  /* 0x000000000c02c211 */ /* 0x010fc600078c10ff */
        /* <DEDUP_REMOVED lines=11> */
[----:B------:R-:W-:-:S03]  /*1d730*/  @!P0 LEA R2, P4, R6, R0, 0x2 ;  /* 0x0000000006028211 */ /* 0x000fc600078810ff */
[----:B------:R1:W-:Y:S04]  /*1d740*/  @!P3 ST.E.64 [R12.64], R74 ;  /* 0x0000004a0c00b985 */ /* 0x0003e8000c101b08 */
[----:B------:R1:W-:Y:S01]  /*1d750*/  @!P2 ST.E.64 [R10.64], R66 ;  /* 0x000000420a00a985 */ /* 0x0003e2000c101b08 */
[-C--:B--2---:R-:W-:Y:S02]  /*1d760*/  @!P1 LEA.HI.X R9, R15, R4.reuse, R16, 0x2, P5 ;  /* 0x000000040f099211 */ /* 0x084fe400028f1410 */
[----:B---3--:R-:W-:-:S03]  /*1d770*/  @!P0 LEA.HI.X R3, R6, R4, R14, 0x2, P4 ;  /* 0x0000000406038211 */ /* 0x008fc600020f140e */
[----:B------:R1:W-:Y:S04]  /*1d780*/  @!P1 ST.E.64 [R8.64], R62 ;  /* 0x0000003e08009985 */ /* 0x0003e8000c101b08 */
[----:B------:R1:W-:Y:S01]  /*1d790*/  @!P0 ST.E.64 [R2.64], R52 ;  /* 0x0000003402008985 */ /* 0x0003e2000c101b08 */
[----:B-----5:R-:W-:-:S13]  /*1d7a0*/  ISETP.GE.AND P0, PT, R5, c[0x0][0x3c8], PT ;  /* 0x0000f20005007a0c */ /* 0x020fda0003f06270 */
[----:B------:R-:W-:Y:S05]  /*1d7b0*/  @P0 BRA `(.L_x_1704) ;  /* 0x00000de000000947 */ /* 0x000fea0003800000 */
[----:B------:R-:W2:Y:S01]  /*1d7c0*/  LDL R6, [R1+0xdc] ;  /* 0x0000dc0001067983 */ /* 0x000ea20000100800 */
[----:B-1----:R-:W-:-:S04]  /*1d7d0*/  LEA R2, P0, R5, R0, 0x2 ;  /* 0x0000000005027211 */ /* 0x002fc800078010ff */
[----:B--2---:R-:W-:-:S05]  /*1d7e0*/  LEA.HI.X R3, R5, R4, R6, 0x2, P0 ;  /* 0x0000000405037211 */ /* 0x004fca00000f1406 */
[----:B------:R1:W-:Y:S01]  /*1d7f0*/  ST.E.64 [R2.64], R32 ;  /* 0x0000002002007985 */ /* 0x0003e2000c101b08 */
[----:B------:R-:W-:Y:S05]  /*1d800*/  BRA `(.L_x_1704) ;  /* 0x00000d9000007947 */ /* 0x000fea0003800000 */
.L_x_1689:
[----:B------:R-:W2:Y:S04]  /*1d810*/  LDL.LU R0, [R1+0x8c] ;  /* 0x00008c0001007983 */ /* 0x000ea80000300800 */
[----:B------:R-:W3:Y:S01]  /*1d820*/  LDL.LU R8, [R1+0x90] ;  /* 0x0000900001087983 */ /* 0x000ee20000300800 */
[----:B------:R-:W-:Y:S02]  /*1d830*/  ISETP.NE.U32.AND P0, PT, RZ, c[0x0][0x508], PT ;  /* 0x00014200ff007a0c */ /* 0x000fe40003f05070 */
[----:B------:R-:W-:Y:S01]  /*1d840*/  ISETP.NE.U32.AND P3, PT, RZ, c[0x0][0x500], PT ;  /* 0x00014000ff007a0c */ /* 0x000fe20003f65070 */
[----:B-1----:R-:W4:Y:S01]  /*1d850*/  LDL.LU R6, [R1+0x74] ;  /* 0x0000740001067983 */ /* 0x002f220000300800 */
[----:B------:R-:W-:Y:S01]  /*1d860*/  ISETP.NE.AND.EX P2, PT, RZ, c[0x0][0x50c], PT, P0 ;  /* 0x00014300ff007a0c */ /* 0x000fe20003f45300 */
[----:B------:R-:W-:Y:S01]  /*1d870*/  IMAD.MOV.U32 R19, RZ, RZ, c[0x0][0x388] ;  /* 0x0000e200ff137624 */ /* 0x000fe200078e00ff */
[----:B------:R-:W-:-:S02]  /*1d880*/  ISETP.NE.AND.EX P3, PT, RZ, c[0x0][0x504], PT, P3 ;  /* 0x00014100ff007a0c */ /* 0x000fc40003f65330 */
[----:B--2---:R-:W-:-:S09]  /*1d890*/  IADD3 R2, P1, R0, c[0x0][0x500], RZ ;  /* 0x0001400000027a10 */ /* 0x004fd20007f3e0ff */
[----:B------:R-:W-:Y:S01]  /*1d8a0*/  @P2 IADD3 R4, P0, R0, c[0x0][0x508], RZ ;  /* 0x0001420000042a10 */ /* 0x000fe20007f1e0ff */
[----:B------:R-:W-:Y:S01]  /*1d8b0*/  IMAD.MOV.U32 R0, RZ, RZ, RZ ;  /* 0x000000ffff007224 */ /* 0x000fe200078e00ff */
        /* <DEDUP_REMOVED lines=8> */
[----:B-1----:R1:W2:Y:S04]  /*1d940*/  LDG.E R4, [R2.64] ;  /* 0x0000000802047981 */ /* 0x0022a8000c1e1900 */
[----:B-1----:R-:W2:Y:S02]  /*1d950*/  LDG.E R2, [R2.64+0x4] ;  /* 0x0000040802027981 */ /* 0x002ea4000c1e1900 */
[----:B--2--5:R-:W-:Y:S02]  /*1d960*/  IADD3 R19, -R4, R2, RZ ;  /* 0x0000000204137210 */ /* 0x024fe40007ffe1ff */
.L_x_1717:
        /* <DEDUP_REMOVED lines=60> */
.L_x_1719:
[----:B------:R-:W-:Y:S05]  /*1dd30*/  BSYNC B0 ;  /* 0x0000000000007941 */ /* 0x000fea0003800000 */
.L_x_1718:
[----:B------:R-:W-:-:S13]  /*1dd40*/  ISETP.GT.AND P0, PT, R20, 0x1, PT ;  /* 0x000000011400780c */ /* 0x000fda0003f04270 */
[----:B------:R-:W-:Y:S05]  /*1dd50*/  @P0 BRA `(.L_x_1704) ;  /* 0x0000084000000947 */ /* 0x000fea0003800000 */
[----:B------:R-:W2:Y:S01]  /*1dd60*/  LDL.LU R11, [R1+0x60] ;  /* 0x00006000010b7983 */ /* 0x000ea20000300800 */
[----:B-1----:R-:W-:Y:S01]  /*1dd70*/  MOV R2, c[0x0][0x4e8] ;  /* 0x00013a0000027a02 */ /* 0x002fe20000000f00 */
[----:B------:R-:W-:Y:S02]  /*1dd80*/  IMAD R4, R18, c[0x0][0x3a0], RZ ;  /* 0x0000e80012047a24 */ /* 0x000fe400078e02ff */
[----:B------:R-:W1:Y:S01]  /*1dd90*/  S2R R12, SR_TID.X ;  /* 0x00000000000c7919 */ /* 0x000e620000002100 */
[----:B------:R-:W-:Y:S01]  /*1dda0*/  ISETP.NE.AND P0, PT, R2, 0x1, PT ;  /* 0x000000010200780c */ /* 0x000fe20003f05270 */
[----:B------:R-:W-:-:S04]  /*1ddb0*/  IMAD.WIDE.U32 R2, R0, c[0x0][0x3a0], RZ ;  /* 0x0000e80000027a25 */ /* 0x000fc800078e00ff */
[----:B------:R-:W-:Y:S02]  /*1ddc0*/  IMAD R0, R0, c[0x0][0x3a4], R4 ;  /* 0x0000e90000007a24 */ /* 0x000fe400078e0204 */
[----:B------:R-:W-:-:S03]  /*1ddd0*/  IMAD R5, R22, c[0x0][0x3f0], RZ ;  /* 0x0000fc0016057a24 */ /* 0x000fc600078e02ff */
[----:B------:R-:W-:-:S05]  /*1dde0*/  IADD3 R3, R3, R0, RZ ;  /* 0x0000000003037210 */ /* 0x000fca0007ffe0ff */
[----:B------:R-:W-:-:S04]  /*1ddf0*/  IMAD.WIDE.U32 R2, R6, c[0x0][0x3e8], R2 ;  /* 0x0000fa0006027a25 */ /* 0x000fc800078e0002 */
[----:B------:R-:W-:-:S04]  /*1de00*/  IMAD R3, R6, c[0x0][0x3ec], R3 ;  /* 0x0000fb0006037a24 */ /* 0x000fc800078e0203 */
[----:B------:R-:W-:Y:S01]  /*1de10*/  IMAD.WIDE.U32 R2, R10, c[0x0][0x3f0], R2 ;  /* 0x0000fc000a027a25 */ /* 0x000fe200078e0002 */
[----:B-1----:R-:W-:-:S04]  /*1de20*/  SHF.R.S32.HI R9, RZ, 0x1f, R12 ;  /* 0x0000001fff097819 */ /* 0x002fc8000001140c */
[----:B------:R-:W-:-:S04]  /*1de30*/  LEA.HI R9, R9, R12, RZ, 0x2 ;  /* 0x0000000c09097211 */ /* 0x000fc800078f10ff */
[----:B------:R-:W-:Y:S02]  /*1de40*/  SHF.R.S32.HI R9, RZ, 0x2, R9 ;  /* 0x00000002ff097819 */ /* 0x000fe40000011409 */
[-C--:B--2---:R-:W-:Y:S02]  /*1de50*/  IADD3 R4, R251, R11.reuse, RZ ;  /* 0x0000000bfb047210 */ /* 0x084fe40007ffe0ff */
[----:B------:R-:W-:Y:S02]  /*1de60*/  IADD3 R12, R9, R11, RZ ;  /* 0x0000000b090c7210 */ /* 0x000fe40007ffe0ff */
[----:B------:R-:W-:Y:S01]  /*1de70*/  MOV R0, R4 ;  /* 0x0000000400007202 */ /* 0x000fe20000000f00 */
[----:B------:R-:W-:-:S05]  /*1de80*/  @P0 IMAD.HI.U32 R8, R4, c[0x0][0x4ec], RZ ;  /* 0x00013b0004080a27 */ /* 0x000fca00078e00ff */
[----:B------:R-:W-:Y:S01]  /*1de90*/  @P0 SHF.R.U32.HI R0, RZ, c[0x0][0x4f0], R8 ;  /* 0x00013c00ff000a19 */ /* 0x000fe20000011608 */
[----:B------:R-:W-:-:S03]  /*1dea0*/  IMAD R8, R10, c[0x0][0x3f4], R5 ;  /* 0x0000fd000a087a24 */ /* 0x000fc600078e0205 */
        /* <DEDUP_REMOVED lines=17> */
.L_x_1799:
[----:B------:R-:W-:Y:S05]  /*1dfc0*/  BRA.DIV ~URZ, `(.L_x_1721) ;  /* 0x000048027f007947 */ /* 0x000fea000b800000 */
[----:B------:R3:W4:Y:S02]  /*1dfd0*/  SHFL.IDX PT, R0, R13, RZ, 0x1c1f ;  /* 0x001c1fff0d007589 */ /* 0x00072400000e0000 */
.L_x_1800:
        /* <DEDUP_REMOVED lines=20> */
.L_x_1723:
[----:B------:R-:W-:Y:S05]  /*1e120*/  BSYNC B0 ;  /* 0x0000000000007941 */ /* 0x000fea0003800000 */
.L_x_1722:
[----:B------:R-:W-:Y:S05]  /*1e130*/  BRA.DIV ~URZ, `(.L_x_1724) ;  /* 0x000046f27f007947 */ /* 0x000fea000b800000 */
[----:B--2---:R2:W1:Y:S04]  /*1e140*/  SHFL.IDX PT, R4, R5, 0x1, 0x1c1f ;  /* 0x003c1f0005047f89 */ /* 0x00446800000e0000 */
[----:B----4-:R2:W4:Y:S02]  /*1e150*/  SHFL.IDX PT, R0, R13, 0x1, 0x1c1f ;  /* 0x003c1f000d007f89 */ /* 0x01052400000e0000 */
.L_x_1801:
        /* <DEDUP_REMOVED lines=20> */
.L_x_1726:
[----:B------:R-:W-:Y:S05]  /*1e2a0*/  BSYNC B0 ;  /* 0x0000000000007941 */ /* 0x000fea0003800000 */
.L_x_1725:
[----:B------:R-:W-:Y:S05]  /*1e2b0*/  BRA.DIV ~URZ, `(.L_x_1727) ;  /* 0x000046327f007947 */ /* 0x000fea000b800000 */
[----:B-1----:R1:W2:Y:S02]  /*1e2c0*/  SHFL.IDX PT, R4, R5, 0x2, 0x1c1f ;  /* 0x005c1f0005047f89 */ /* 0x0022a400000e0000 */
.L_x_1802:
[----:B------:R-:W-:Y:S05]  /*1e2d0*/  BRA.DIV ~URZ, `(.L_x_1728) ;  /* 0x000046827f007947 */ /* 0x000fea000b800000 */
[----:B----4-:R4:W1:Y:S02]  /*1e2e0*/  SHFL.IDX PT, R0, R13, 0x2, 0x1c1f ;  /* 0x005c1f000d007f89 */ /* 0x01086400000e0000 */
.L_x_1803:
        /* <DEDUP_REMOVED lines=20> */
.L_x_1730:
[----:B------:R-:W-:Y:S05]  /*1e430*/  BSYNC B0 ;  /* 0x0000000000007941 */ /* 0x000fea0003800000 */
.L_x_1729:
[----:B------:R-:W-:Y:S05]  /*1e440*/  BRA.DIV ~URZ, `(.L_x_1731) ;  /* 0x000045727f007947 */ /* 0x000fea000b800000 */
[----:B--2---:R2:W3:Y:S04]  /*1e450*/  SHFL.IDX PT, R4, R5, 0x3, 0x1c1f ;  /* 0x007c1f0005047f89 */ /* 0x0044e800000e0000 */
[----:B-1----:R2:W1:Y:S02]  /*1e460*/  SHFL.IDX PT, R0, R13, 0x3, 0x1c1f ;  /* 0x007c1f000d007f89 */ /* 0x00246400000e0000 */
.L_x_1804:
        /* <DEDUP_REMOVED lines=19> */
.L_x_1704:
[----:B------:R-:W-:Y:S05]  /*1e5a0*/  BSYNC B1 ;  /* 0x0000000000017941 */ /* 0x000fea0003800000 */
.L_x_1688:
[----:B-1----:R-:W5:Y:S02]  /*1e5b0*/  LDL R0, [R1+0x144] ;  /* 0x0001440001007983 */ /* 0x002f640000100800 */
[----:B-----5:R-:W-:-:S13]  /*1e5c0*/  ISETP.NE.AND P0, PT, R0, RZ, PT ;  /* 0x000000ff0000720c */ /* 0x020fda0003f05270 */
[----:B------:R-:W-:Y:S01]  /*1e5d0*/  @P0 WARPSYNC 0xffffffff ;  /* 0xffffffff00000948 */ /* 0x000fe20003800000 */
[----:B------:R-:W-:Y:S06]  /*1e5e0*/  @P0 BAR.SYNC.DEFER_BLOCKING 0x5, 0x80 ;  /* 0x0142000000000b1d */ /* 0x000fec0000010000 */
[----:B------:R-:W1:Y:S04]  /*1e5f0*/  @P0 LDS.128 R8, [0xc080] ;  /* 0x00c08000ff080984 */ /* 0x000e680000000c00 */
[----:B-1----:R1:W-:Y:S04]  /*1e600*/  @P0 STL.64 [R1+0x70], R8 ;  /* 0x0000700801000387 */ /* 0x0023e80000100a00 */
[----:B------:R1:W-:Y:S04]  /*1e610*/  @P0 STL.64 [R1+0x78], R10 ;  /* 0x0000780a01000387 */ /* 0x0003e80000100a00 */
[----:B------:R-:W-:Y:S06]  /*1e620*/  @P0 BAR.ARV 0x4, 0x80 ;  /* 0x0102000000000b1d */ /* 0x000fec0000002000 */
[----:B------:R-:W-:Y:S05]  /*1e630*/  @P0 BRA `(.L_x_1732) ;  /* 0x0000105000000947 */ /* 0x000fea0003800000 */
[----:B------:R-:W5:Y:S01]  /*1e640*/  S2R R0, SR_TID.X ;  /* 0x0000000000007919 */ /* 0x000f620000002100 */
[----:B-1----:R-:W-:Y:S01]  /*1e650*/  IMAD.MOV.U32 R8, RZ, RZ, RZ ;  /* 0x000000ffff087224 */ /* 0x002fe200078e00ff */
[----:B-----5:R-:W-:-:S04]  /*1e660*/  LOP3.LUT R14, R0, 0x1f, RZ, 0xc0, !PT ;  /* 0x0000001f000e7812 */ /* 0x020fc800078ec0ff */
[----:B------:R-:W-:Y:S01]  /*1e670*/  ISETP.NE.AND P6, PT, R14, 0x1f, PT ;  /* 0x0000001f0e00780c */ /* 0x000fe20003fc5270 */
[----:B------:R-:W-:Y:S10]  /*1e680*/  BRA.DIV ~URZ, `(.L_x_1733) ;  /* 0x000043f27f007947 */ /* 0x000ff4000b800000 */
[----:B------:R1:W2:Y:S02]  /*1e690*/  SHFL.IDX PT, R10, R42, RZ, 0x1f ;  /* 0x00001fff2a0a7589 */ /* 0x0002a400000e0000 */
.L_x_1805:
[----:B------:R-:W-:Y:S05]  /*1e6a0*/  BRA.DIV ~URZ, `(.L_x_1734) ;  /* 0x000044427f007947 */ /* 0x000fea000b800000 */
[----:B------:R1:W4:Y:S02]  /*1e6b0*/  SHFL.IDX PT, R9, R42, 0x1, 0x1f ;  /* 0x00201f002a097f89 */ /* 0x00032400000e0000 */
.L_x_1806:
[----:B------:R-:W5:Y:S01]  /*1e6c0*/  LDL R0, [R1+0x7c] ;  /* 0x00007c0001007983 */ /* 0x000f620000100800 */
[----:B--2---:R-:W-:Y:S02]  /*1e6d0*/  IMAD.MOV.U32 R6, RZ, RZ, RZ ;  /* 0x000000ffff067224 */ /* 0x004fe400078e00ff */
[----:B-----5:R-:W-:-:S05]  /*1e6e0*/  IMAD.IADD R0, R0, 0x1, R14 ;  /* 0x0000000100007824 */ /* 0x020fca00078e020e */
[----:B------:R-:W-:-:S13]  /*1e6f0*/  ISETP.GE.OR P0, PT, R0, c[0x0][0x53c], !P6 ;  /* 0x00014f0000007a0c */ /* 0x000fda0007706670 */
[----:B------:R-:W-:Y:S01]  /*1e700*/  @!P0 MOV R2, 0x4 ;  /* 0x0000000400028802 */ /* 0x000fe20000000f00 */
[----:B---3--:R-:W-:-:S04]  /*1e710*/  @!P0 IMAD.MOV.U32 R4, RZ, RZ, 0x4 ;  /* 0x00000004ff048424 */ /* 0x008fc800078e00ff */
        /* <DEDUP_REMOVED lines=12> */
[----:B------:R2:W3:Y:S02]  /*1e7e0*/  SHFL.UP PT, R4, R0, 0x1, RZ ;  /* 0x0420000000047989 */ /* 0x0004e400000e00ff */
.L_x_1807:
        /* <DEDUP_REMOVED lines=16> */
.L_x_1808:
[----:B---3--:R-:W-:Y:S01]  /*1e8f0*/  IMAD R0, R0, c[0x0][0x538], RZ ;  /* 0x00014e0000007a24 */ /* 0x008fe200078e02ff */
[----:B------:R-:W-:Y:S04]  /*1e900*/  BSSY B1, `(.L_x_1737) ;  /* 0x00000cf000017945 */ /* 0x000fe80003800000 */
[----:B------:R-:W-:-:S04]  /*1e910*/  IADD3 R9, R0, R9, RZ ;  /* 0x0000000900097210 */ /* 0x000fc80007ffe0ff */
[----:B------:R-:W-:-:S13]  /*1e920*/  ISETP.GT.AND P0, PT, R9, R10, PT ;  /* 0x0000000a0900720c */ /* 0x000fda0003f04270 */
[----:B------:R-:W-:Y:S05]  /*1e930*/  @P0 BRA `(.L_x_1738) ;  /* 0x0000026000000947 */ /* 0x000fea0003800000 */
.L_x_1742:
        /* <DEDUP_REMOVED lines=18> */
.L_x_1809:
        /* <DEDUP_REMOVED lines=16> */
.L_x_1810:
[----:B---3--:R-:W-:-:S05]  /*1eb60*/  IMAD R0, R0, c[0x0][0x538], RZ ;  /* 0x00014e0000007a24 */ /* 0x008fca00078e02ff */
[----:B------:R-:W-:-:S04]  /*1eb70*/  IADD3 R9, R0, R9, RZ ;  /* 0x0000000900097210 */ /* 0x000fc80007ffe0ff */
[----:B------:R-:W-:-:S13]  /*1eb80*/  ISETP.GT.AND P0, PT, R9, R10, PT ;  /* 0x0000000a0900720c */ /* 0x000fda0003f04270 */
[----:B-12---:R-:W-:Y:S05]  /*1eb90*/  @!P0 BRA `(.L_x_1742) ;  /* 0xfffffda000008947 */ /* 0x006fea000383ffff */
.L_x_1738:
[----:B------:R-:W-:-:S05]  /*1eba0*/  IADD3 R11, -R0, R9, RZ ;  /* 0x00000009000b7210 */ /* 0x000fca0007ffe1ff */
[----:B------:R-:W-:-:S05]  /*1ebb0*/  IMAD R0, R4, c[0x0][0x538], R11 ;  /* 0x00014e0004007a24 */ /* 0x000fca00078e020b */
[----:B------:R-:W-:Y:S01]  /*1ebc0*/  ISETP.GT.AND P0, PT, R0, R10, PT ;  /* 0x0000000a0000720c */ /* 0x000fe20003f04270 */
[----:B------:R-:W-:-:S12]  /*1ebd0*/  BRA.DIV ~URZ, `(.L_x_1743) ;  /* 0x000043527f007947 */ /* 0x000fd8000b800000 */
[----:B------:R-:W-:-:S03]  /*1ebe0*/  VOTE.ANY R12, PT, !P0 ;  /* 0x00000000000c7806 */ /* 0x000fc600040e0100 */
.L_x_1811:
[----:B------:R-:W3:Y:S01]  /*1ebf0*/  LDL.LU R0, [R1+0x7c] ;  /* 0x00007c0001007983 */ /* 0x000ee20000300800 */
[----:B------:R-:W3:Y:S02]  /*1ec00*/  POPC R9, R12 ;  /* 0x0000000c00097309 */ /* 0x000ee40000000000 */
[----:B---3--:R-:W-:-:S05]  /*1ec10*/  IADD3 R0, R9, R0, RZ ;  /* 0x0000000009007210 */ /* 0x008fca0007ffe0ff */
[----:B------:R3:W-:Y:S01]  /*1ec20*/  STL [R1+0x7c], R0 ;  /* 0x00007c0001007387 */ /* 0x0007e20000100800 */
[----:B------:R-:W-:Y:S05]  /*1ec30*/  BRA.DIV ~URZ, `(.L_x_1744) ;  /* 0x000043427f007947 */ /* 0x000fea000b800000 */
[----:B------:R4:W1:Y:S04]  /*1ec40*/  SHFL.IDX PT, R6, R6, R9, 0x1f ;  /* 0x00001f0906067589 */ /* 0x00086800000e0000 */
[----:B------:R4:W2:Y:S02]  /*1ec50*/  SHFL.IDX PT, R5, R8, R9, 0x1f ;  /* 0x00001f0908057589 */ /* 0x0008a400000e0000 */
.L_x_1812:
[----:B------:R-:W-:Y:S01]  /*1ec60*/  ISETP.NE.AND P0, PT, R12, RZ, PT ;  /* 0x000000ff0c00720c */ /* 0x000fe20003f05270 */
[----:B------:R-:W-:-:S12]  /*1ec70*/  BSSY B0, `(.L_x_1745) ;  /* 0x0000005000007945 */ /* 0x000fd80003800000 */
[----:B------:R-:W-:Y:S05]  /*1ec80*/  @!P0 BRA `(.L_x_1746) ;  /* 0x0000003000008947 */ /* 0x000fea0003800000 */
[----:B----4-:R-:W-:Y:S01]  /*1ec90*/  IADD3 R9, R9, -0x1, RZ ;  /* 0xffffffff09097810 */ /* 0x010fe20007ffe0ff */
[----:B------:R-:W-:Y:S05]  /*1eca0*/  BRA.DIV ~URZ, `(.L_x_1747) ;  /* 0x000043a27f007947 */ /* 0x000fea000b800000 */
[----:B------:R4:W3:Y:S02]  /*1ecb0*/  SHFL.IDX PT, R13, R4, R9, 0x1f ;  /* 0x00001f09040d7589 */ /* 0x0008e400000e0000 */
.L_x_1746:
[----:B------:R-:W-:Y:S05]  /*1ecc0*/  BSYNC B0 ;  /* 0x0000000000007941 */ /* 0x000fea0003800000 */
.L_x_1745:
[----:B---3--:R-:W-:Y:S01]  /*1ecd0*/  IMAD R0, R13, c[0x0][0x538], R11 ;  /* 0x00014e000d007a24 */ /* 0x008fe200078e020b */
[----:B--2---:R-:W-:Y:S01]  /*1ece0*/  ISETP.NE.AND P0, PT, R5, 0x1, PT ;  /* 0x000000010500780c */ /* 0x004fe20003f05270 */
[----:B------:R-:W-:Y:S03]  /*1ecf0*/  BSSY B0, `(.L_x_1748) ;  /* 0x0000086000007945 */ /* 0x000fe60003800000 */
[----:B------:R2:W-:Y:S01]  /*1ed00*/  STL [R1+0x70], R0 ;  /* 0x0000700001007387 */ /* 0x0005e20000100800 */
[----:B------:R-:W-:-:S08]  /*1ed10*/  IADD3 R10, -R0, R10, RZ ;  /* 0x0000000a000a7210 */ /* 0x000fd00007ffe1ff */
[----:B------:R-:W-:Y:S05]  /*1ed20*/  @!P0 BRA `(.L_x_1749) ;  /* 0x000003e000008947 */ /* 0x000fea0003800000 */
[-C--:B-1----:R-:W-:Y:S02]  /*1ed30*/  IABS R2, R6.reuse ;  /* 0x0000000600027213 */ /* 0x082fe40000000000 */
[----:B------:R-:W-:Y:S02]  /*1ed40*/  IABS R11, R6 ;  /* 0x00000006000b7213 */ /* 0x000fe40000000000 */
[----:B--2---:R-:W1:Y:S08]  /*1ed50*/  I2F.RP R0, R2 ;  /* 0x0000000200007306 */ /* 0x004e700000209400 */
[----:B-1----:R-:W1:Y:S02]  /*1ed60*/  MUFU.RCP R0, R0 ;  /* 0x0000000000007308 */ /* 0x002e640000001000 */
[----:B-1----:R-:W-:-:S06]  /*1ed70*/  IADD3 R0, R0, 0xffffffe, RZ ;  /* 0x0ffffffe00007810 */ /* 0x002fcc0007ffe0ff */
[----:B----4-:R-:W1:Y:S02]  /*1ed80*/  F2I.FTZ.U32.TRUNC.NTZ R9, R0 ;  /* 0x0000000000097305 */ /* 0x010e64000021f000 */
        /* <DEDUP_REMOVED lines=37> */
[----:B------:R-:W-:-:S05]  /*1efe0*/  IMAD R3, R2, R8, R3 ;  /* 0x0000000802037224 */ /* 0x000fca00078e0203 */
[----:B------:R-:W-:-:S13]  /*1eff0*/  ISETP.GT.U32.AND P0, PT, R4, R3, PT ;  /* 0x000000030400720c */ /* 0x000fda0003f04070 */
[----:B------:R-:W-:Y:S01]  /*1f000*/  @!P0 IMAD.IADD R3, R3, 0x1, -R4 ;  /* 0x0000000103038824 */ /* 0x000fe200078e0a04 */
[----:B------:R-:W-:Y:S02]  /*1f010*/  @!P0 IADD3 R2, R2, 0x1, RZ ;  /* 0x0000000102028810 */ /* 0x000fe40007ffe0ff */
[----:B------:R-:W-:Y:S02]  /*1f020*/  ISETP.NE.AND P0, PT, R5, RZ, PT ;  /* 0x000000ff0500720c */ /* 0x000fe40003f05270 */
[----:B------:R-:W-:Y:S02]  /*1f030*/  ISETP.GE.U32.AND P2, PT, R3, R4, PT ;  /* 0x000000040300720c */ /* 0x000fe40003f46070 */
[C---:B------:R-:W-:Y:S02]  /*1f040*/  LOP3.LUT R3, R0.reuse, R5, RZ, 0x3c, !PT ;  /* 0x0000000500037212 */ /* 0x040fe400078e3cff */
[----:B------:R-:W-:Y:S02]  /*1f050*/  IADD3 R4, -R0, RZ, RZ ;  /* 0x000000ff00047210 */ /* 0x000fe40007ffe1ff */
        /* <DEDUP_REMOVED lines=11> */
.L_x_1749:
[----:B--2---:R-:W2:Y:S01]  /*1f110*/  LDL R0, [R1+0x7c] ;  /* 0x00007c0001007983 */ /* 0x004ea20000100800 */
[----:B------:R-:W-:-:S04]  /*1f120*/  IMAD.MOV.U32 R2, RZ, RZ, 0x4 ;  /* 0x00000004ff027424 */ /* 0x000fc800078e00ff */
[----:B--2---:R-:W-:-:S05]  /*1f130*/  IMAD.WIDE R2, R0, R2, c[0x0][0x590] ;  /* 0x0001640000027625 */ /* 0x004fca00078e0202 */
[----:B----4-:R-:W2:Y:S02]  /*1f140*/  LDG.E R4, [R2.64] ;  /* 0x0000000802047981 */ /* 0x010ea4000c1e1900 */
[----:B-12---:R-:W-:-:S05]  /*1f150*/  IMAD R11, R4, R6, RZ ;  /* 0x00000006040b7224 */ /* 0x006fca00078e02ff */
        /* <DEDUP_REMOVED lines=63> */
.L_x_1750:
[----:B------:R-:W-:Y:S05]  /*1f550*/  BSYNC B0 ;  /* 0x0000000000007941 */ /* 0x000fea0003800000 */
.L_x_1748:
[----:B------:R-:W-:-:S04]  /*1f560*/  LOP3.LUT R2, RZ, R2, RZ, 0x33, !PT ;  /* 0x00000002ff027212 */ /* 0x000fc800078e33ff */
[----:B-1----:R-:W-:-:S05]  /*1f570*/  IADD3 R0, R2, R6, RZ ;  /* 0x0000000602007210 */ /* 0x002fca0007ffe0ff */
[----:B------:R1:W-:Y:S01]  /*1f580*/  STL [R1+0x74], R0 ;  /* 0x0000740001007387 */ /* 0x0003e20000100800 */
[----:B------:R-:W-:Y:S05]  /*1f590*/  BRA `(.L_x_1751) ;  /* 0x0000005000007947 */ /* 0x000fea0003800000 */
.L_x_1739:
[----:B------:R-:W-:Y:S01]  /*1f5a0*/  MOV R0, c[0x0][0x53c] ;  /* 0x00014f0000007a02 */ /* 0x000fe20000000f00 */
[----:B------:R3:W-:Y:S04]  /*1f5b0*/  STL [R1+0x70], R10 ;  /* 0x0000700a01007387 */ /* 0x0007e80000100800 */
[----:B------:R3:W-:Y:S04]  /*1f5c0*/  STL [R1+0x74], RZ ;  /* 0x000074ff01007387 */ /* 0x0007e80000100800 */
[----:B------:R3:W-:Y:S04]  /*1f5d0*/  STL [R1+0x78], RZ ;  /* 0x000078ff01007387 */ /* 0x0007e80000100800 */
[----:B------:R3:W-:Y:S02]  /*1f5e0*/  STL [R1+0x7c], R0 ;  /* 0x00007c0001007387 */ /* 0x0007e40000100800 */
.L_x_1751:
[----:B------:R-:W-:Y:S05]  /*1f5f0*/  BSYNC B1 ;  /* 0x0000000000017941 */ /* 0x000fea0003800000 */
.L_x_1737:
        /* <DEDUP_REMOVED lines=9> */
.L_x_1732:
[----:B-1----:R-:W5:Y:S02]  /*1f690*/  LDL R0, [R1+0x7c] ;  /* 0x00007c0001007983 */ /* 0x002f640000100800 */
[----:B-----5:R-:W-:-:S13]  /*1f6a0*/  ISETP.GE.AND P0, PT, R0, c[0x0][0x53c], PT ;  /* 0x00014f0000007a0c */ /* 0x020fda0003f06270 */
[----:B--234-:R-:W-:Y:S01]  /*1f6b0*/  @P0 CALL.REL.NOINC `(.L_x_1752) ;  /* 0x0000001000000944 */ /* 0x01cfe20003c00000 */
[----:B------:R-:W-:Y:S05]  /*1f6c0*/  BRA `(.L_x_1753) ;  /* 0xfffe2d5000007947 */ /* 0x000fea000383ffff */
.L_x_1752:
[----:B------:R-:W-:Y:S05]  /*1f6d0*/  EXIT ;  /* 0x000000000000794d */ /* 0x000fea0003800000 */
.L_x_1541:
[----:B------:R-:W-:Y:S01]  /*1f6e0*/  IMAD.MOV.U32 R0, RZ, RZ, R5 ;  /* 0x000000ffff007224 */ /* 0x000fe200078e0005 */
[----:B------:R-:W-:Y:S02]  /*1f6f0*/  MOV R3, 0x1 ;  /* 0x0000000100037802 */ /* 0x000fe40000000f00 */
[----:B------:R-:W-:Y:S02]  /*1f700*/  MOV R2, 0x1f720 ;  /* 0x0001f72000027802 */ /* 0x000fe40000000f00 */
[----:B------:R-:W-:Y:S05]  /*1f710*/  CALL.REL.NOINC `($__internal_25_$__cuda_sm70_shflsync_up_p) ;  /* 0x00003a5000007944 */ /* 0x000fea0003c00000 */
[----:B------:R-:W-:Y:S01]  /*1f720*/  MOV R0, R4 ;  /* 0x0000000400007202 */ /* 0x000fe20000000f00 */
[----:B------:R-:W-:Y:S05]  /*1f730*/  BRA `(.L_x_1754) ;  /* 0xfffe0d2000007947 */ /* 0x000fea000383ffff */
.L_x_1542:
[----:B------:R-:W-:Y:S01]  /*1f740*/  IMAD.MOV.U32 R0, RZ, RZ, R5 ;  /* 0x000000ffff007224 */ /* 0x000fe200078e0005 */
[----:B------:R-:W-:Y:S02]  /*1f750*/  MOV R3, 0x2 ;  /* 0x0000000200037802 */ /* 0x000fe40000000f00 */
[----:B------:R-:W-:Y:S02]  /*1f760*/  MOV R2, 0x1f780 ;  /* 0x0001f78000027802 */ /* 0x000fe40000000f00 */
[----:B------:R-:W-:Y:S05]  /*1f770*/  CALL.REL.NOINC `($__internal_25_$__cuda_sm70_shflsync_up_p) ;  /* 0x000039f000007944 */ /* 0x000fea0003c00000 */
[----:B------:R-:W-:Y:S01]  /*1f780*/  SEL R4, R4, RZ, P4 ;  /* 0x000000ff04047207 */ /* 0x000fe20002000000 */
[----:B------:R-:W-:Y:S01]  /*1f790*/  IMAD.MOV.U32 R3, RZ, RZ, 0x4 ;  /* 0x00000004ff037424 */ /* 0x000fe200078e00ff */
[----:B------:R-:W-:-:S03]  /*1f7a0*/  MOV R2, 0x1f7d0 ;  /* 0x0001f7d000027802 */ /* 0x000fc60000000f00 */
[----:B------:R-:W-:Y:S02]  /*1f7b0*/  IMAD.IADD R0, R5, 0x1, R4 ;  /* 0x0000000105007824 */ /* 0x000fe400078e0204 */
        /* <DEDUP_REMOVED lines=11> */
[----:B------:R-:W-:Y:S02]  /*1f870*/  SEL R4, R4, RZ, P1 ;  /* 0x000000ff04047207 */ /* 0x000fe40000800000 */
[----:B------:R-:W-:Y:S02]  /*1f880*/  MOV R3, 0x1f ;  /* 0x0000001f00037802 */ /* 0x000fe40000000f00 */
[----:B------:R-:W-:Y:S01]  /*1f890*/  MOV R2, 0x1f8e0 ;  /* 0x0001f8e000027802 */ /* 0x000fe20000000f00 */
[----:B------:R-:W-:Y:S02]  /*1f8a0*/  IMAD.IADD R4, R0, 0x1, R4 ;  /* 0x0000000100047824 */ /* 0x000fe400078e0204 */
[----:B------:R-:W-:Y:S02]  /*1f8b0*/  IMAD.MOV.U32 R0, RZ, RZ, 0x1f ;  /* 0x0000001fff007424 */ /* 0x000fe400078e00ff */
[----:B------:R-:W-:Y:S02]  /*1f8c0*/  IMAD.MOV.U32 R43, RZ, RZ, R4 ;  /* 0x000000ffff2b7224 */ /* 0x000fe400078e0004 */
[----:B------:R-:W-:Y:S05]  /*1f8d0*/  CALL.REL.NOINC `($__internal_24_$__cuda_sm70_shflsync_idx_p) ;  /* 0x0000384000007944 */ /* 0x000fea0003c00000 */
[----:B------:R-:W-:Y:S05]  /*1f8e0*/  BRA `(.L_x_1755) ;  /* 0xfffe0c7000007947 */ /* 0x000fea000383ffff */
.L_x_1544:
[----:B------:R-:W-:Y:S02]  /*1f8f0*/  SEL R0, RZ, 0x1, P0 ;  /* 0x00000001ff007807 */ /* 0x000fe40000000000 */
[----:B------:R-:W-:-:S02]  /*1f900*/  MOV R2, 0x1f920 ;  /* 0x0001f92000027802 */ /* 0x000fc40000000f00 */
[----:B------:R-:W-:Y:S05]  /*1f910*/  CALL.REL.NOINC `($__internal_26_$__cuda_sm70_votesync_ballot) ;  /* 0x000038b000007944 */ /* 0x000fea0003c00000 */
[----:B------:R-:W-:Y:S01]  /*1f920*/  MOV R7, R0 ;  /* 0x0000000000077202 */ /* 0x000fe20000000f00 */
[----:B------:R-:W-:Y:S05]  /*1f930*/  BRA `(.L_x_1756) ;  /* 0xfffe0cb000007947 */ /* 0x000fea000383ffff */
.L_x_1545:
[----:B------:R-:W-:Y:S01]  /*1f940*/  IMAD.MOV.U32 R43, RZ, RZ, R9 ;  /* 0x000000ffff2b7224 */ /* 0x000fe200078e0009 */
[----:B-1----:R-:W-:Y:S01]  /*1f950*/  MOV R0, R5 ;  /* 0x0000000500007202 */ /* 0x002fe20000000f00 */
[----:B------:R-:W-:Y:S01]  /*1f960*/  IMAD.MOV.U32 R3, RZ, RZ, 0x1f ;  /* 0x0000001fff037424 */ /* 0x000fe200078e00ff */
[----:B------:R-:W-:-:S02]  /*1f970*/  MOV R2, 0x1f990 ;  /* 0x0001f99000027802 */ /* 0x000fc40000000f00 */
[----:B------:R-:W-:Y:S05]  /*1f980*/  CALL.REL.NOINC `($__internal_24_$__cuda_sm70_shflsync_idx_p) ;  /* 0x0000379000007944 */ /* 0x000fea0003c00000 */
[----:B------:R-:W-:Y:S01]  /*1f990*/  IMAD.MOV.U32 R12, RZ, RZ, R0 ;  /* 0x000000ffff0c7224 */ /* 0x000fe200078e0000 */
[----:B------:R-:W-:Y:S01]  /*1f9a0*/  MOV R43, R8 ;  /* 0x00000008002b7202 */ /* 0x000fe20000000f00 */
[----:B------:R-:W-:Y:S01]  /*1f9b0*/  IMAD.MOV.U32 R6, RZ, RZ, RZ ;  /* 0x000000ffff067224 */ /* 0x000fe200078e00ff */
[----:B------:R-:W-:Y:S01]  /*1f9c0*/  MOV R0, R5 ;  /* 0x0000000500007202 */ /* 0x000fe20000000f00 */
[----:B------:R-:W-:Y:S01]  /*1f9d0*/  IMAD.MOV.U32 R3, RZ, RZ, 0x1f ;  /* 0x0000001fff037424 */ /* 0x000fe200078e00ff */
[----:B------:R-:W-:-:S02]  /*1f9e0*/  MOV R2, 0x1fa00 ;  /* 0x0001fa0000027802 */ /* 0x000fc40000000f00 */
[----:B------:R-:W-:Y:S05]  /*1f9f0*/  CALL.REL.NOINC `($__internal_24_$__cuda_sm70_shflsync_idx_p) ;  /* 0x0000372000007944 */ /* 0x000fea0003c00000 */
[----:B------:R-:W-:Y:S01]  /*1fa00*/  MOV R9, R0 ;  /* 0x0000000000097202 */ /* 0x000fe20000000f00 */
[----:B------:R-:W-:Y:S05]  /*1fa10*/  BRA `(.L_x_1757) ;  /* 0xfffe0c4000007947 */ /* 0x000fea000383ffff */
.L_x_1548:
[----:B------:R-:W-:Y:S01]  /*1fa20*/  IMAD.MOV.U32 R43, RZ, RZ, R4 ;  /* 0x000000ffff2b7224 */ /* 0x000fe200078e0004 */
[----:B------:R-:W-:-:S02]  /*1fa30*/  MOV R3, 0x1f ;  /* 0x0000001f00037802 */ /* 0x000fc40000000f00 */
[----:B------:R-:W-:Y:S02]  /*1fa40*/  MOV R2, 0x1fa60 ;  /* 0x0001fa6000027802 */ /* 0x000fe40000000f00 */
[----:B--234-:R-:W-:Y:S05]  /*1fa50*/  CALL.REL.NOINC `($__internal_24_$__cuda_sm70_shflsync_idx_p) ;  /* 0x000036c000007944 */ /* 0x01cfea0003c00000 */
[----:B------:R-:W-:Y:S01]  /*1fa60*/  MOV R6, R0 ;  /* 0x0000000000067202 */ /* 0x000fe20000000f00 */
[----:B------:R-:W-:Y:S05]  /*1fa70*/  BRA `(.L_x_1547) ;  /* 0xfffe0c4000007947 */ /* 0x000fea000383ffff */
.L_x_1589:
[----:B------:R-:W-:Y:S01]  /*1fa80*/  IMAD.MOV.U32 R43, RZ, RZ, R6 ;  /* 0x000000ffff2b7224 */ /* 0x000fe200078e0006 */
[----:B------:R-:W-:Y:S01]  /*1fa90*/  MOV R0, RZ ;  /* 0x000000ff00007202 */ /* 0x000fe20000000f00 */
[----:B------:R-:W-:Y:S01]  /*1faa0*/  IMAD.MOV.U32 R3, RZ, RZ, 0x1c1f ;  /* 0x00001c1fff037424 */ /* 0x000fe200078e00ff */
[----:B------:R-:W-:Y:S02]  /*1fab0*/  MOV R2, 0x1fad0 ;  /* 0x0001fad000027802 */ /* 0x000fe40000000f00 */
[----:B-----5:R-:W-:Y:S05]  /*1fac0*/  CALL.REL.NOINC `($__internal_24_$__cuda_sm70_shflsync_idx_p) ;  /* 0x0000365000007944 */ /* 0x020fea0003c00000 */
[----:B------:R-:W-:Y:S01]  /*1fad0*/  MOV R4, R0 ;  /* 0x0000000000047202 */ /* 0x000fe20000000f00 */
[----:B------:R-:W-:Y:S05]  /*1fae0*/  BRA `(.L_x_1758) ;  /* 0xfffe916000007947 */ /* 0x000fea000383ffff */
.L_x_1590:
[----:B------:R-:W-:Y:S01]  /*1faf0*/  IMAD.MOV.U32 R43, RZ, RZ, R12 ;  /* 0x000000ffff2b7224 */ /* 0x000fe200078e000c */
[----:B------:R-:W-:Y:S01]  /*1fb00*/  MOV R0, RZ ;  /* 0x000000ff00007202 */ /* 0x000fe20000000f00 */
[----:B------:R-:W-:Y:S01]  /*1fb10*/  IMAD.MOV.U32 R3, RZ, RZ, 0x1c1f ;  /* 0x00001c1fff037424 */ /* 0x000fe200078e00ff */
[----:B------:R-:W-:Y:S02]  /*1fb20*/  MOV R2, 0x1fb40 ;  /* 0x0001fb4000027802 */ /* 0x000fe40000000f00 */
[----:B-12--5:R-:W-:Y:S05]  /*1fb30*/  CALL.REL.NOINC `($__internal_24_$__cuda_sm70_shflsync_idx_p) ;  /* 0x000035e000007944 */ /* 0x026fea0003c00000 */
[----:B------:R-:W-:Y:S05]  /*1fb40*/  BRA `(.L_x_1759) ;  /* 0xfffe912000007947 */ /* 0x000fea000383ffff */
.L_x_1593:
[----:B------:R-:W-:Y:S01]  /*1fb50*/  IMAD.MOV.U32 R43, RZ, RZ, R6 ;  /* 0x000000ffff2b7224 */ /* 0x000fe200078e0006 */
[----:B--2-4-:R-:W-:Y:S01]  /*1fb60*/  MOV R0, 0x1 ;  /* 0x0000000100007802 */ /* 0x014fe20000000f00 */
[----:B------:R-:W-:Y:S01]  /*1fb70*/  IMAD.MOV.U32 R3, RZ, RZ, 0x1c1f ;  /* 0x00001c1fff037424 */ /* 0x000fe200078e00ff */
[----:B------:R-:W-:-:S02]  /*1fb80*/  MOV R2, 0x1fba0 ;  /* 0x0001fba000027802 */ /* 0x000fc40000000f00 */
[----:B-1---5:R-:W-:Y:S05]  /*1fb90*/  CALL.REL.NOINC `($__internal_24_$__cuda_sm70_shflsync_idx_p) ;  /* 0x0000358000007944 */ /* 0x022fea0003c00000 */
[----:B------:R-:W-:Y:S01]  /*1fba0*/  IMAD.MOV.U32 R4, RZ, RZ, R0 ;  /* 0x000000ffff047224 */ /* 0x000fe200078e0000 */
[----:B------:R-:W-:Y:S01]  /*1fbb0*/  MOV R0, 0x1 ;  /* 0x0000000100007802 */ /* 0x000fe20000000f00 */
[----:B------:R-:W-:Y:S01]  /*1fbc0*/  IMAD.MOV.U32 R43, RZ, RZ, R12 ;  /* 0x000000ffff2b7224 */ /* 0x000fe200078e000c */
[----:B------:R-:W-:-:S02]  /*1fbd0*/  MOV R3, 0x1c1f ;  /* 0x00001c1f00037802 */ /* 0x000fc40000000f00 */
[----:B------:R-:W-:Y:S02]  /*1fbe0*/  MOV R2, 0x1fc00 ;  /* 0x0001fc0000027802 */ /* 0x000fe40000000f00 */
[----:B------:R-:W-:Y:S05]  /*1fbf0*/  CALL.REL.NOINC `($__internal_24_$__cuda_sm70_shflsync_idx_p) ;  /* 0x0000352000007944 */ /* 0x000fea0003c00000 */
[----:B------:R-:W-:Y:S05]  /*1fc00*/  BRA `(.L_x_1760) ;  /* 0xfffe921000007947 */ /* 0x000fea000383ffff */
.L_x_1596:
[----:B------:R-:W-:Y:S01]  /*1fc10*/  IMAD.MOV.U32 R43, RZ, RZ, R6 ;  /* 0x000000ffff2b7224 */ /* 0x000fe200078e0006 */
[----:B--2-4-:R-:W-:Y:S01]  /*1fc20*/  MOV R0, 0x2 ;  /* 0x0000000200007802 */ /* 0x014fe20000000f00 */
[----:B------:R-:W-:Y:S01]  /*1fc30*/  IMAD.MOV.U32 R3, RZ, RZ, 0x1c1f ;  /* 0x00001c1fff037424 */ /* 0x000fe200078e00ff */
[----:B------:R-:W-:Y:S02]  /*1fc40*/  MOV R2, 0x1fc60 ;  /* 0x0001fc6000027802 */ /* 0x000fe40000000f00 */
[----:B-1-3-5:R-:W-:Y:S05]  /*1fc50*/  CALL.REL.NOINC `($__internal_24_$__cuda_sm70_shflsync_idx_p) ;  /* 0x000034c000007944 */ /* 0x02afea0003c00000 */
[----:B------:R-:W-:Y:S01]  /*1fc60*/  MOV R4, R0 ;  /* 0x0000000000047202 */ /* 0x000fe20000000f00 */
[----:B------:R-:W-:Y:S05]  /*1fc70*/  BRA `(.L_x_1761) ;  /* 0xfffe933000007947 */ /* 0x000fea000383ffff */
.L_x_1597:
[----:B------:R-:W-:Y:S01]  /*1fc80*/  IMAD.MOV.U32 R43, RZ, RZ, R12 ;  /* 0x000000ffff2b7224 */ /* 0x000fe200078e000c */
[----:B--2-4-:R-:W-:Y:S01]  /*1fc90*/  MOV R0, 0x2 ;  /* 0x0000000200007802 */ /* 0x014fe20000000f00 */
[----:B------:R-:W-:Y:S01]  /*1fca0*/  IMAD.MOV.U32 R3, RZ, RZ, 0x1c1f ;  /* 0x00001c1fff037424 */ /* 0x000fe200078e00ff */
[----:B------:R-:W-:Y:S02]  /*1fcb0*/  MOV R2, 0x1fcd0 ;  /* 0x0001fcd000027802 */ /* 0x000fe40000000f00 */
[----:B-1-3-5:R-:W-:Y:S05]  /*1fcc0*/  CALL.REL.NOINC `($__internal_24_$__cuda_sm70_shflsync_idx_p) ;  /* 0x0000345000007944 */ /* 0x02afea0003c00000 */
[----:B------:R-:W-:Y:S05]  /*1fcd0*/  BRA `(.L_x_1762) ;  /* 0xfffe92f000007947 */ /* 0x000fea000383ffff */
.L_x_1600:
[----:B------:R-:W-:Y:S01]  /*1fce0*/  IMAD.MOV.U32 R43, RZ, RZ, R6 ;  /* 0x000000ffff2b7224 */ /* 0x000fe200078e0006 */
[----:B-1--4-:R-:W-:Y:S01]  /*1fcf0*/  MOV R0, 0x3 ;  /* 0x0000000300007802 */ /* 0x012fe20000000f00 */
[----:B------:R-:W-:Y:S01]  /*1fd00*/  IMAD.MOV.U32 R3, RZ, RZ, 0x1c1f ;  /* 0x00001c1fff037424 */ /* 0x000fe200078e00ff */
[----:B------:R-:W-:-:S02]  /*1fd10*/  MOV R2, 0x1fd30 ;  /* 0x0001fd3000027802 */ /* 0x000fc40000000f00 */
[----:B--23-5:R-:W-:Y:S05]  /*1fd20*/  CALL.REL.NOINC `($__internal_24_$__cuda_sm70_shflsync_idx_p) ;  /* 0x000033f000007944 */ /* 0x02cfea0003c00000 */
[----:B------:R-:W-:Y:S01]  /*1fd30*/  IMAD.MOV.U32 R4, RZ, RZ, R0 ;  /* 0x000000ffff047224 */ /* 0x000fe200078e0000 */
[----:B------:R-:W-:Y:S01]  /*1fd40*/  MOV R0, 0x3 ;  /* 0x0000000300007802 */ /* 0x000fe20000000f00 */
[----:B------:R-:W-:Y:S01]  /*1fd50*/  IMAD.MOV.U32 R43, RZ, RZ, R12 ;  /* 0x000000ffff2b7224 */ /* 0x000fe200078e000c */
[----:B------:R-:W-:-:S02]  /*1fd60*/  MOV R3, 0x1c1f ;  /* 0x00001c1f00037802 */ /* 0x000fc40000000f00 */
[----:B------:R-:W-:Y:S02]  /*1fd70*/  MOV R2, 0x1fd90 ;  /* 0x0001fd9000027802 */ /* 0x000fe40000000f00 */
[----:B------:R-:W-:Y:S05]  /*1fd80*/  CALL.REL.NOINC `($__internal_24_$__cuda_sm70_shflsync_idx_p) ;  /* 0x0000339000007944 */ /* 0x000fea0003c00000 */
[----:B------:R-:W-:Y:S05]  /*1fd90*/  BRA `(.L_x_1763) ;  /* 0xfffe93d000007947 */ /* 0x000fea000383ffff */
.L_x_1647:
[----:B-----5:R-:W-:Y:S01]  /*1fda0*/  IMAD.MOV.U32 R43, RZ, RZ, R3 ;  /* 0x000000ffff2b7224 */ /* 0x020fe200078e0003 */
[----:B------:R-:W-:Y:S01]  /*1fdb0*/  MOV R0, 0x1 ;  /* 0x0000000100007802 */ /* 0x000fe20000000f00 */
[----:B------:R-:W-:Y:S01]  /*1fdc0*/  IMAD.MOV.U32 R3, RZ, RZ, 0x1c1f ;  /* 0x00001c1fff037424 */ /* 0x000fe200078e00ff */
[----:B------:R-:W-:Y:S02]  /*1fdd0*/  MOV R2, 0x1fdf0 ;  /* 0x0001fdf000027802 */ /* 0x000fe40000000f00 */
[----:B----4-:R-:W-:Y:S05]  /*1fde0*/  CALL.REL.NOINC `($__internal_24_$__cuda_sm70_shflsync_idx_p) ;  /* 0x0000333000007944 */ /* 0x010fea0003c00000 */
[----:B------:R-:W-:Y:S01]  /*1fdf0*/  IMAD.MOV.U32 R5, RZ, RZ, R0 ;  /* 0x000000ffff057224 */ /* 0x000fe200078e0000 */
[----:B------:R-:W-:Y:S01]  /*1fe00*/  MOV R0, 0x1 ;  /* 0x0000000100007802 */ /* 0x000fe20000000f00 */
[----:B------:R-:W-:Y:S01]  /*1fe10*/  IMAD.MOV.U32 R43, RZ, RZ, R6 ;  /* 0x000000ffff2b7224 */ /* 0x000fe200078e0006 */
[----:B------:R-:W-:Y:S02]  /*1fe20*/  MOV R3, 0x1c1f ;  /* 0x00001c1f00037802 */ /* 0x000fe40000000f00 */
[----:B------:R-:W-:Y:S02]  /*1fe30*/  MOV R2, 0x1fe50 ;  /* 0x0001fe5000027802 */ /* 0x000fe40000000f00 */
[----:B------:R-:W-:Y:S05]  /*1fe40*/  CALL.REL.NOINC `($__internal_24_$__cuda_sm70_shflsync_idx_p) ;  /* 0x000032d000007944 */ /* 0x000fea0003c00000 */
[----:B------:R-:W-:Y:S05]  /*1fe50*/  BRA `(.L_x_1764) ;  /* 0xffff06c000007947 */ /* 0x000fea000383ffff */
.L_x_1650:
[----:B------:R-:W-:Y:S01]  /*1fe60*/  IMAD.MOV.U32 R43, RZ, RZ, R5 ;  /* 0x000000ffff2b7224 */ /* 0x000fe200078e0005 */
[----:B------:R-:W-:Y:S01]  /*1fe70*/  MOV R0, RZ ;  /* 0x000000ff00007202 */ /* 0x000fe20000000f00 */
[----:B------:R-:W-:Y:S01]  /*1fe80*/  IMAD.MOV.U32 R3, RZ, RZ, 0x1c1f ;  /* 0x00001c1fff037424 */ /* 0x000fe200078e00ff */
[----:B------:R-:W-:-:S02]  /*1fe90*/  MOV R2, 0x1feb0 ;  /* 0x0001feb000027802 */ /* 0x000fc40000000f00 */
[----:B------:R-:W-:Y:S05]  /*1fea0*/  CALL.REL.NOINC `($__internal_24_$__cuda_sm70_shflsync_idx_p) ;  /* 0x0000327000007944 */ /* 0x000fea0003c00000 */
[----:B------:R-:W-:Y:S01]  /*1feb0*/  MOV R4, R0 ;  /* 0x0000000000047202 */ /* 0x000fe20000000f00 */
[----:B------:R-:W-:Y:S05]  /*1fec0*/  BRA `(.L_x_1765) ;  /* 0xffff162000007947 */ /* 0x000fea000383ffff */
.L_x_1651:
[----:B------:R-:W-:Y:S01]  /*1fed0*/  IMAD.MOV.U32 R43, RZ, RZ, R6 ;  /* 0x000000ffff2b7224 */ /* 0x000fe200078e0006 */
[----:B------:R-:W-:Y:S01]  /*1fee0*/  MOV R0, RZ ;  /* 0x000000ff00007202 */ /* 0x000fe20000000f00 */
[----:B------:R-:W-:Y:S01]  /*1fef0*/  IMAD.MOV.U32 R3, RZ, RZ, 0x1c1f ;  /* 0x00001c1fff037424 */ /* 0x000fe200078e00ff */
[----:B------:R-:W-:-:S02]  /*1ff00*/  MOV R2, 0x1ff20 ;  /* 0x0001ff2000027802 */ /* 0x000fc40000000f00 */
[----:B-12---:R-:W-:Y:S05]  /*1ff10*/  CALL.REL.NOINC `($__internal_24_$__cuda_sm70_shflsync_idx_p) ;  /* 0x0000320000007944 */ /* 0x006fea0003c00000 */
[----:B------:R-:W-:Y:S05]  /*1ff20*/  BRA `(.L_x_1766) ;  /* 0xffff15e000007947 */ /* 0x000fea000383ffff */
.L_x_1654:
[----:B------:R-:W-:Y:S01]  /*1ff30*/  IMAD.MOV.U32 R43, RZ, RZ, R5 ;  /* 0x000000ffff2b7224 */ /* 0x000fe200078e0005 */
[----:B----4-:R-:W-:Y:S01]  /*1ff40*/  MOV R0, 0x1 ;  /* 0x0000000100007802 */ /* 0x010fe20000000f00 */
[----:B--2---:R-:W-:Y:S01]  /*1ff50*/  IMAD.MOV.U32 R3, RZ, RZ, 0x1c1f ;  /* 0x00001c1fff037424 */ /* 0x004fe200078e00ff */
[----:B------:R-:W-:-:S03]  /*1ff60*/  MOV R2, 0x1ff80 ;  /* 0x0001ff8000027802 */ /* 0x000fc60000000f00 */
[----:B-1-3--:R-:W-:Y:S05]  /*1ff70*/  CALL.REL.NOINC `($__internal_24_$__cuda_sm70_shflsync_idx_p) ;  /* 0x000031a000007944 */ /* 0x00afea0003c00000 */
[----:B------:R-:W-:Y:S01]  /*1ff80*/  IMAD.MOV.U32 R4, RZ, RZ, R0 ;  /* 0x000000ffff047224 */ /* 0x000fe200078e0000 */
[----:B------:R-:W-:Y:S01]  /*1ff90*/  MOV R0, 0x1 ;  /* 0x0000000100007802 */ /* 0x000fe20000000f00 */
[----:B------:R-:W-:Y:S01]  /*1ffa0*/  IMAD.MOV.U32 R43, RZ, RZ, R6 ;  /* 0x000000ffff2b7224 */ /* 0x000fe200078e0006 */
[----:B------:R-:W-:-:S02]  /*1ffb0*/  MOV R3, 0x1c1f ;  /* 0x00001c1f00037802 */ /* 0x000fc40000000f00 */
[----:B------:R-:W-:Y:S02]  /*1ffc0*/  MOV R2, 0x1ffe0 ;  /* 0x0001ffe000027802 */ /* 0x000fe40000000f00 */
[----:B------:R-:W-:Y:S05]  /*1ffd0*/  CALL.REL.NOINC `($__internal_24_$__cuda_sm70_shflsync_idx_p) ;  /* 0x0000314000007944 */ /* 0x000fea0003c00000 */
[----:B------:R-:W-:Y:S05]  /*1ffe0*/  BRA `(.L_x_1767) ;  /* 0xffff16a000007947 */ /* 0x000fea000383ffff */
.L_x_1655:
[----:B------:R-:W-:Y:S01]  /*1fff0*/  IMAD.MOV.U32 R43, RZ, RZ, R4 ;  /* 0x000000ffff2b7224 */ /* 0x000fe200078e0004 */
[----:B------:R-:W-:Y:S01]  /*20000*/  MOV R0, RZ ;  /* 0x000000ff00007202 */ /* 0x000fe20000000f00 */
[----:B------:R-:W-:Y:S01]  /*20010*/  IMAD.MOV.U32 R3, RZ, RZ, 0x1c1f ;  /* 0x00001c1fff037424 */ /* 0x000fe200078e00ff */
[----:B------:R-:W-:Y:S02]  /*20020*/  MOV R2, 0x20040 ;  /* 0x0002004000027802 */ /* 0x000fe40000000f00 */
[----:B------:R-:W-:Y:S05]  /*20030*/  CALL.REL.NOINC `($__internal_24_$__cuda_sm70_shflsync_idx_p) ;  /* 0x000030e000007944 */ /* 0x000fea0003c00000 */
[----:B------:R-:W-:Y:S05]  /*20040*/  BRA `(.L_x_1768) ;  /* 0xffff187000007947 */ /* 0x000fea000383ffff */
.L_x_1656:
[----:B------:R-:W-:Y:S01]  /*20050*/  IMAD.MOV.U32 R43, RZ, RZ, R4 ;  /* 0x000000ffff2b7224 */ /* 0x000fe200078e0004 */
[----:B------:R-:W-:Y:S01]  /*20060*/  MOV R0, 0x1 ;  /* 0x0000000100007802 */ /* 0x000fe20000000f00 */
[----:B------:R-:W-:Y:S01]  /*20070*/  IMAD.MOV.U32 R3, RZ, RZ, 0x1c1f ;  /* 0x00001c1fff037424 */ /* 0x000fe200078e00ff */
[----:B------:R-:W-:Y:S02]  /*20080*/  MOV R2, 0x200a0 ;  /* 0x000200a000027802 */ /* 0x000fe40000000f00 */
[----:B-1----:R-:W-:Y:S05]  /*20090*/  CALL.REL.NOINC `($__internal_24_$__cuda_sm70_shflsync_idx_p) ;  /* 0x0000308000007944 */ /* 0x002fea0003c00000 */
[----:B------:R-:W-:Y:S01]  /*200a0*/  IMAD.IADD R0, R5, 0x1, R0 ;  /* 0x0000000105007824 */ /* 0x000fe200078e0200 */
[----:B------:R-:W-:Y:S01]  /*200b0*/  MOV R2, 0x20290 ;  /* 0x0002029000027802 */ /* 0x000fe20000000f00 */
[----:B------:R-:W-:Y:S02]  /*200c0*/  IMAD.MOV.U32 R43, RZ, RZ, R4 ;  /* 0x000000ffff2b7224 */ /* 0x000fe400078e0004 */
[----:B------:R-:W-:Y:S01]  /*200d0*/  IMAD.MOV.U32 R3, RZ, RZ, 0x1c1f ;  /* 0x00001c1fff037424 */ /* 0x000fe200078e00ff */
        /* <DEDUP_REMOVED lines=19> */
[----:B------:R-:W-:Y:S01]  /*20210*/  ISETP.GT.AND P0, PT, R0, 0x29, PT ;  /* 0x000000290000780c */ /* 0x000fe20003f04270 */
[----:B------:R-:W-:Y:S01]  /*20220*/  IMAD.MOV.U32 R0, RZ, RZ, 0x2 ;  /* 0x00000002ff007424 */ /* 0x000fe200078e00ff */
[----:B------:R-:W-:Y:S02]  /*20230*/  FSEL R27, R61, -INF , P4 ;  /* 0xff8000003d1b7808 */ /* 0x000fe40002000000 */
[----:B------:R-:W-:Y:S02]  /*20240*/  FSEL R81, R48, -INF , P3 ;  /* 0xff80000030517808 */ /* 0x000fe40001800000 */
[----:B------:R-:W-:Y:S02]  /*20250*/  FSEL R80, R45, -INF , P2 ;  /* 0xff8000002d507808 */ /* 0x000fe40001000000 */
[----:B------:R-:W-:Y:S02]  /*20260*/  FSEL R55, R37, -INF , P1 ;  /* 0xff80000025377808 */ /* 0x000fe40000800000 */
[----:B------:R-:W-:-:S02]  /*20270*/  FSEL R54, R35, -INF , P0 ;  /* 0xff80000023367808 */ /* 0x000fc40000000000 */
[----:B------:R-:W-:Y:S05]  /*20280*/  CALL.REL.NOINC `($__internal_24_$__cuda_sm70_shflsync_idx_p) ;  /* 0x00002e9000007944 */ /* 0x000fea0003c00000 */
[----:B------:R-:W-:Y:S01]  /*20290*/  IMAD.IADD R0, R5, 0x1, R0 ;  /* 0x0000000105007824 */ /* 0x000fe200078e0200 */
[----:B------:R-:W-:Y:S01]  /*202a0*/  MOV R2, 0x20480 ;  /* 0x0002048000027802 */ /* 0x000fe20000000f00 */
[----:B------:R-:W-:-:S02]  /*202b0*/  IMAD.MOV.U32 R43, RZ, RZ, R4 ;  /* 0x000000ffff2b7224 */ /* 0x000fc400078e0004 */
[----:B------:R-:W-:Y:S01]  /*202c0*/  IMAD.MOV.U32 R3, RZ, RZ, 0x1c1f ;  /* 0x00001c1fff037424 */ /* 0x000fe200078e00ff */
[----:B------:R-:W-:-:S04]  /*202d0*/  IMNMX R0, R6, R0, PT ;  /* 0x0000000006007217 */ /* 0x000fc80003800200 */
[C---:B------:R-:W-:Y:S02]  /*202e0*/  ISETP.GT.AND P1, PT, R0.reuse, RZ, PT ;  /* 0x000000ff0000720c */ /* 0x040fe40003f24270 */
[C---:B------:R-:W-:Y:S02]  /*202f0*/  ISETP.GT.AND P0, PT, R0.reuse, 0x1, PT ;  /* 0x000000010000780c */ /* 0x040fe40003f04270 */
        /* <DEDUP_REMOVED lines=25> */
[----:B------:R-:W-:-:S02]  /*20490*/  FMNMX.FTZ R3, R12, R14, !PT ;  /* 0x0000000e0c037209 */ /* 0x000fc40007810000 */
[----:B------:R-:W-:Y:S02]  /*204a0*/  FMNMX.FTZ R2, R26, R28, !PT ;  /* 0x0000001c1a027209 */ /* 0x000fe40007810000 */
[----:B------:R-:W-:Y:S01]  /*204b0*/  IMNMX R6, R6, R0, PT ;  /* 0x0000000006067217 */ /* 0x000fe20003800200 */
[----:B------:R-:W-:Y:S01]  /*204c0*/  IMAD.MOV.U32 R0, RZ, RZ, 0x2 ;  /* 0x00000002ff007424 */ /* 0x000fe200078e00ff */
[----:B------:R-:W-:Y:S02]  /*204d0*/  FMNMX.FTZ R3, R16, R3, !PT ;  /* 0x0000000310037209 */ /* 0x000fe40007810000 */
[C---:B------:R-:W-:Y:S02]  /*204e0*/  ISETP.GT.AND P1, PT, R6.reuse, RZ, PT ;  /* 0x000000ff0600720c */ /* 0x040fe40003f24270 */
[----:B------:R-:W-:Y:S02]  /*204f0*/  ISETP.GT.AND P0, PT, R6, 0x1, PT ;  /* 0x000000010600780c */ /* 0x000fe40003f04270 */
[----:B------:R-:W-:-:S02]  /*20500*/  FMNMX.FTZ R4, R11, R13, !PT ;  /* 0x0000000d0b047209 */ /* 0x000fc40007810000 */
[----:B------:R-:W-:Y:S02]  /*20510*/  ISETP.GT.AND P3, PT, R6, 0x8, PT ;  /* 0x000000080600780c */ /* 0x000fe40003f64270 */
[----:B------:R-:W-:Y:S02]  /*20520*/  FSEL R31, R106, -INF , P1 ;  /* 0xff8000006a1f7808 */ /* 0x000fe40000800000 */
        /* <DEDUP_REMOVED lines=8> */
[----:B------:R-:W-:Y:S02]  /*205b0*/  ISETP.GT.AND P2, PT, R6, 0x10, PT ;  /* 0x000000100600780c */ /* 0x000fe40003f44270 */
[----:B------:R-:W-:-:S02]  /*205c0*/  FSEL R37, R91, -INF , P4 ;  /* 0xff8000005b257808 */ /* 0x000fc40002000000 */
[----:B------:R-:W-:Y:S02]  /*205d0*/  FMNMX.FTZ R4, R17, R4, !PT ;  /* 0x0000000411047209 */ /* 0x000fe40007810000 */
[----:B------:R-:W-:Y:S02]  /*205e0*/  FMNMX.FTZ R2, R35, R3, !PT ;  /* 0x0000000323027209 */ /* 0x000fe40007810000 */
[----:B------:R-:W-:Y:S02]  /*205f0*/  ISETP.GT.AND P1, PT, R6, 0x11, PT ;  /* 0x000000110600780c */ /* 0x000fe40003f24270 */
[----:B------:R-:W-:Y:S02]  /*20600*/  FSEL R39, R72, -INF , P2 ;  /* 0xff80000048277808 */ /* 0x000fe40001000000 */
[----:B------:R-:W-:Y:S02]  /*20610*/  FMNMX.FTZ R106, R19, R4, !PT ;  /* 0x00000004136a7209 */ /* 0x000fe40007810000 */
[----:B------:R-:W-:-:S02]  /*20620*/  FMNMX.FTZ R2, R37, R2, !PT ;  /* 0x0000000225027209 */ /* 0x000fc40007810000 */
[----:B------:R-:W-:Y:S02]  /*20630*/  ISETP.GT.AND P0, PT, R6, 0x18, PT ;  /* 0x000000180600780c */ /* 0x000fe40003f04270 */
[----:B------:R-:W-:Y:S02]  /*20640*/  FSEL R40, R63, -INF , P1 ;  /* 0xff8000003f287808 */ /* 0x000fe40000800000 */
[----:B------:R-:W-:Y:S02]  /*20650*/  FMNMX.FTZ R106, R21, R106, !PT ;  /* 0x0000006a156a7209 */ /* 0x000fe40007810000 */
[----:B------:R-:W-:Y:S02]  /*20660*/  FMNMX.FTZ R2, R39, R2, !PT ;  /* 0x0000000227027209 */ /* 0x000fe40007810000 */
        /* <DEDUP_REMOVED lines=35> */
[----:B------:R-:W-:Y:S01]  /*208a0*/  FMNMX.FTZ R105, R55, R105, !PT ;  /* 0x0000006937697209 */ /* 0x000fe20007810000 */
[----:B------:R-:W-:Y:S01]  /*208b0*/  IMAD.MOV.U32 R4, RZ, RZ, R106 ;  /* 0x000000ffff047224 */ /* 0x000fe200078e006a */
[----:B------:R-:W-:Y:S02]  /*208c0*/  FMNMX.FTZ R104, R83, R104, !PT ;  /* 0x0000006853687209 */ /* 0x000fe40007810000 */
[----:B------:R-:W-:-:S02]  /*208d0*/  FMNMX.FTZ R9, R50, R2, !PT ;  /* 0x0000000232097209 */ /* 0x000fc40007810000 */
[----:B------:R-:W-:Y:S02]  /*208e0*/  FMNMX.FTZ R105, R54, R105, !PT ;  /* 0x0000006936697209 */ /* 0x000fe40007810000 */
[----:B------:R-:W-:Y:S02]  /*208f0*/  FMNMX.FTZ R104, R82, R104, !PT ;  /* 0x0000006852687209 */ /* 0x000fe40007810000 */
[----:B------:R-:W-:Y:S02]  /*20900*/  MOV R2, 0x20920 ;  /* 0x0002092000027802 */ /* 0x000fe40000000f00 */
[----:B------:R-:W-:Y:S05]  /*20910*/  CALL.REL.NOINC `($__internal_23_$__cuda_sm70_shflsync_bfly_p) ;  /* 0x000027a000007944 */ /* 0x000fea0003c00000 */
[----:B------:R-:W-:Y:S01]  /*20920*/  FMNMX.FTZ R106, R106, R0, !PT ;  /* 0x000000006a6a7209 */ /* 0x000fe20007810000 */
[----:B------:R-:W-:Y:S01]  /*20930*/  IMAD.MOV.U32 R0, RZ, RZ, 0x1 ;  /* 0x00000001ff007424 */ /* 0x000fe200078e00ff */
[----:B------:R-:W-:-:S03]  /*20940*/  MOV R2, 0x20970 ;  /* 0x0002097000027802 */ /* 0x000fc60000000f00 */
[----:B------:R-:W-:Y:S02]  /*20950*/  IMAD.MOV.U32 R4, RZ, RZ, R106 ;  /* 0x000000ffff047224 */ /* 0x000fe400078e006a */
[----:B------:R-:W-:Y:S05]  /*20960*/  CALL.REL.NOINC `($__internal_23_$__cuda_sm70_shflsync_bfly_p) ;  /* 0x0000275000007944 */ /* 0x000fea0003c00000 */
[----:B------:R-:W-:Y:S01]  /*20970*/  FMNMX.FTZ R106, R106, R0, !PT ;  /* 0x000000006a6a7209 */ /* 0x000fe20007810000 */
[----:B------:R-:W-:Y:S01]  /*20980*/  IMAD.MOV.U32 R4, RZ, RZ, R105 ;  /* 0x000000ffff047224 */ /* 0x000fe200078e0069 */
[----:B------:R-:W-:Y:S01]  /*20990*/  MOV R2, 0x209c0 ;  /* 0x000209c000027802 */ /* 0x000fe20000000f00 */
[----:B------:R-:W-:Y:S02]  /*209a0*/  IMAD.MOV.U32 R0, RZ, RZ, 0x2 ;  /* 0x00000002ff007424 */ /* 0x000fe400078e00ff */
        /* <DEDUP_REMOVED lines=26> */
[----:B------:R-:W-:Y:S01]  /*20b50*/  MOV R10, R0 ;  /* 0x00000000000a7202 */ /* 0x000fe20000000f00 */
[----:B------:R-:W-:Y:S05]  /*20b60*/  BRA `(.L_x_1769) ;  /* 0xffff17c000007947 */ /* 0x000fea000383ffff */
.L_x_1660:
[----:B------:R-:W-:Y:S01]  /*20b70*/  MOV R0, RZ ;  /* 0x000000ff00007202 */ /* 0x000fe20000000f00 */
[----:B------:R-:W-:Y:S01]  /*20b80*/  IMAD.MOV.U32 R43, RZ, RZ, R5 ;  /* 0x000000ffff2b7224 */ /* 0x000fe200078e0005 */
[----:B------:R-:W-:Y:S01]  /*20b90*/  MOV R2, 0x20bc0 ;  /* 0x00020bc000027802 */ /* 0x000fe20000000f00 */
[----:B------:R-:W-:Y:S02]  /*20ba0*/  IMAD.MOV.U32 R3, RZ, RZ, 0x1c1f ;  /* 0x00001c1fff037424 */ /* 0x000fe400078e00ff */
[----:B------:R-:W-:Y:S05]  /*20bb0*/  CALL.REL.NOINC `($__internal_24_$__cuda_sm70_shflsync_idx_p) ;  /* 0x0000256000007944 */ /* 0x000fea0003c00000 */
[----:B------:R-:W-:Y:S01]  /*20bc0*/  MOV R4, R0 ;  /* 0x0000000000047202 */ /* 0x000fe20000000f00 */
[----:B------:R-:W-:-:S05]  /*20bd0*/  BRA `(.L_x_1770) ;  /* 0xffff2bb000007947 */ /* 0x000fca000383ffff */
.L_x_1661:
[----:B------:R-:W-:Y:S01]  /*20be0*/  MOV R0, RZ ;  /* 0x000000ff00007202 */ /* 0x000fe20000000f00 */
[----:B------:R-:W-:Y:S01]  /*20bf0*/  IMAD.MOV.U32 R43, RZ, RZ, R10 ;  /* 0x000000ffff2b7224 */ /* 0x000fe200078e000a */
[----:B------:R-:W-:Y:S01]  /*20c00*/  MOV R2, 0x20c30 ;  /* 0x00020c3000027802 */ /* 0x000fe20000000f00 */
[----:B------:R-:W-:Y:S02]  /*20c10*/  IMAD.MOV.U32 R3, RZ, RZ, 0x1c1f ;  /* 0x00001c1fff037424 */ /* 0x000fe400078e00ff */
[----:B-12---:R-:W-:Y:S05]  /*20c20*/  CALL.REL.NOINC `($__internal_24_$__cuda_sm70_shflsync_idx_p) ;  /* 0x000024f000007944 */ /* 0x006fea0003c00000 */
[----:B------:R-:W-:-:S05]  /*20c30*/  BRA `(.L_x_1771) ;  /* 0xffff2b7000007947 */ /* 0x000fca000383ffff */
.L_x_1662:
[----:B------:R-:W-:Y:S01]  /*20c40*/  MOV R0, 0x1 ;  /* 0x0000000100007802 */ /* 0x000fe20000000f00 */
[----:B------:R-:W-:Y:S01]  /*20c50*/  IMAD.MOV.U32 R43, RZ, RZ, R5 ;  /* 0x000000ffff2b7224 */ /* 0x000fe200078e0005 */
[----:B----4-:R-:W-:Y:S01]  /*20c60*/  MOV R2, 0x20c90 ;  /* 0x00020c9000027802 */ /* 0x010fe20000000f00 */
[----:B------:R-:W-:Y:S02]  /*20c70*/  IMAD.MOV.U32 R3, RZ, RZ, 0x1c1f ;  /* 0x00001c1fff037424 */ /* 0x000fe400078e00ff */
[----:B-1----:R-:W-:Y:S05]  /*20c80*/  CALL.REL.NOINC `($__internal_24_$__cuda_sm70_shflsync_idx_p) ;  /* 0x0000249000007944 */ /* 0x002fea0003c00000 */
[----:B------:R-:W-:Y:S01]  /*20c90*/  MOV R3, 0x1c1f ;  /* 0x00001c1f00037802 */ /* 0x000fe20000000f00 */
[----:B------:R-:W-:Y:S01]  /*20ca0*/  IMAD.MOV.U32 R4, RZ, RZ, R0 ;  /* 0x000000ffff047224 */ /* 0x000fe200078e0000 */
[----:B------:R-:W-:Y:S01]  /*20cb0*/  MOV R0, 0x1 ;  /* 0x0000000100007802 */ /* 0x000fe20000000f00 */
[----:B------:R-:W-:Y:S01]  /*20cc0*/  IMAD.MOV.U32 R43, RZ, RZ, R10 ;  /* 0x000000ffff2b7224 */ /* 0x000fe200078e000a */
[----:B------:R-:W-:Y:S02]  /*20cd0*/  MOV R2, 0x20cf0 ;  /* 0x00020cf000027802 */ /* 0x000fe40000000f00 */
[----:B------:R-:W-:Y:S05]  /*20ce0*/  CALL.REL.NOINC `($__internal_24_$__cuda_sm70_shflsync_idx_p) ;  /* 0x0000243000007944 */ /* 0x000fea0003c00000 */
[----:B------:R-:W-:-:S05]  /*20cf0*/  BRA `(.L_x_1772) ;  /* 0xffff2c2000007947 */ /* 0x000fca000383ffff */
.L_x_1665:
[----:B------:R-:W-:Y:S01]  /*20d00*/  MOV R0, RZ ;  /* 0x000000ff00007202 */ /* 0x000fe20000000f00 */
[----:B------:R-:W-:Y:S01]  /*20d10*/  IMAD.MOV.U32 R43, RZ, RZ, R10 ;  /* 0x000000ffff2b7224 */ /* 0x000fe200078e000a */
[----:B------:R-:W-:Y:S01]  /*20d20*/  MOV R2, 0x20d50 ;  /* 0x00020d5000027802 */ /* 0x000fe20000000f00 */
[----:B------:R-:W-:Y:S02]  /*20d30*/  IMAD.MOV.U32 R3, RZ, RZ, 0x1c1f ;  /* 0x00001c1fff037424 */ /* 0x000fe400078e00ff */
[----:B------:R-:W-:Y:S05]  /*20d40*/  CALL.REL.NOINC `($__internal_24_$__cuda_sm70_shflsync_idx_p) ;  /* 0x000023d000007944 */ /* 0x000fea0003c00000 */
[----:B------:R-:W-:Y:S01]  /*20d50*/  MOV R4, R0 ;  /* 0x0000000000047202 */ /* 0x000fe20000000f00 */
[----:B------:R-:W-:-:S05]  /*20d60*/  BRA `(.L_x_1773) ;  /* 0xffff3b5000007947 */ /* 0x000fca000383ffff */
.L_x_1666:
[----:B------:R-:W-:Y:S01]  /*20d70*/  MOV R0, RZ ;  /* 0x000000ff00007202 */ /* 0x000fe20000000f00 */
[----:B------:R-:W-:Y:S01]  /*20d80*/  IMAD.MOV.U32 R43, RZ, RZ, R11 ;  /* 0x000000ffff2b7224 */ /* 0x000fe200078e000b */
[----:B------:R-:W-:Y:S01]  /*20d90*/  MOV R2, 0x20dc0 ;  /* 0x00020dc000027802 */ /* 0x000fe20000000f00 */
[----:B------:R-:W-:Y:S02]  /*20da0*/  IMAD.MOV.U32 R3, RZ, RZ, 0x1c1f ;  /* 0x00001c1fff037424 */ /* 0x000fe400078e00ff */
[----:B-12---:R-:W-:Y:S05]  /*20db0*/  CALL.REL.NOINC `($__internal_24_$__cuda_sm70_shflsync_idx_p) ;  /* 0x0000236000007944 */ /* 0x006fea0003c00000 */
[----:B------:R-:W-:-:S05]  /*20dc0*/  BRA `(.L_x_1774) ;  /* 0xffff3b1000007947 */ /* 0x000fca000383ffff */
.L_x_1667:
[----:B------:R-:W-:Y:S01]  /*20dd0*/  MOV R0, 0x1 ;  /* 0x0000000100007802 */ /* 0x000fe20000000f00 */
[----:B------:R-:W-:Y:S01]  /*20de0*/  IMAD.MOV.U32 R43, RZ, RZ, R10 ;  /* 0x000000ffff2b7224 */ /* 0x000fe200078e000a */
[----:B---3--:R-:W-:Y:S01]  /*20df0*/  MOV R2, 0x20e20 ;  /* 0x00020e2000027802 */ /* 0x008fe20000000f00 */
[----:B------:R-:W-:Y:S03]  /*20e00*/  IMAD.MOV.U32 R3, RZ, RZ, 0x1c1f ;  /* 0x00001c1fff037424 */ /* 0x000fe600078e00ff */
        /* <DEDUP_REMOVED lines=8> */
.L_x_1668:
[----:B------:R-:W-:Y:S01]  /*20e90*/  MOV R0, RZ ;  /* 0x000000ff00007202 */ /* 0x000fe20000000f00 */
[----:B------:R-:W-:Y:S01]  /*20ea0*/  IMAD.MOV.U32 R43, RZ, RZ, R4 ;  /* 0x000000ffff2b7224 */ /* 0x000fe200078e0004 */
[----:B------:R-:W-:Y:S01]  /*20eb0*/  MOV R2, 0x20ee0 ;  /* 0x00020ee000027802 */ /* 0x000fe20000000f00 */
[----:B------:R-:W-:Y:S02]  /*20ec0*/  IMAD.MOV.U32 R3, RZ, RZ, 0x1c1f ;  /* 0x00001c1fff037424 */ /* 0x000fe400078e00ff */
[----:B------:R-:W-:Y:S05]  /*20ed0*/  CALL.REL.NOINC `($__internal_24_$__cuda_sm70_shflsync_idx_p) ;  /* 0x0000224000007944 */ /* 0x000fea0003c00000 */
[----:B------:R-:W-:-:S05]  /*20ee0*/  BRA `(.L_x_1776) ;  /* 0xffff3d6000007947 */ /* 0x000fca000383ffff */
.L_x_1669:
[----:B------:R-:W-:Y:S01]  /*20ef0*/  MOV R0, 0x1 ;  /* 0x0000000100007802 */ /* 0x000fe20000000f00 */
[----:B------:R-:W-:Y:S01]  /*20f00*/  IMAD.MOV.U32 R43, RZ, RZ, R4 ;  /* 0x000000ffff2b7224 */ /* 0x000fe200078e0004 */
[----:B------:R-:W-:Y:S01]  /*20f10*/  MOV R2, 0x20f40 ;  /* 0x00020f4000027802 */ /* 0x000fe20000000f00 */
[----:B------:R-:W-:Y:S02]  /*20f20*/  IMAD.MOV.U32 R3, RZ, RZ, 0x1c1f ;  /* 0x00001c1fff037424 */ /* 0x000fe400078e00ff */
[----:B-1----:R-:W-:Y:S05]  /*20f30*/  CALL.REL.NOINC `($__internal_24_$__cuda_sm70_shflsync_idx_p) ;  /* 0x000021e000007944 */ /* 0x002fea0003c00000 */
        /* <DEDUP_REMOVED lines=12> */
[C---:B------:R-:W-:Y:S02]  /*21000*/  ISETP.GT.AND P0, PT, R0.reuse, 0x18, PT ;  /* 0x000000180000780c */ /* 0x040fe40003f04270 */
        /* <DEDUP_REMOVED lines=9> */
[----:B------:R-:W-:Y:S01]  /*210a0*/  ISETP.GT.AND P0, PT, R0, 0x29, PT ;  /* 0x000000290000780c */ /* 0x000fe20003f04270 */
[----:B------:R-:W-:Y:S01]  /*210b0*/  IMAD.MOV.U32 R0, RZ, RZ, 0x2 ;  /* 0x00000002ff007424 */ /* 0x000fe200078e00ff */
[----:B------:R-:W-:Y:S02]  /*210c0*/  FSEL R29, R29, -INF , P4 ;  /* 0xff8000001d1d7808 */ /* 0x000fe40002000000 */
[----:B------:R-:W-:Y:S02]  /*210d0*/  FSEL R28, R28, -INF , P3 ;  /* 0xff8000001c1c7808 */ /* 0x000fe40001800000 */
[----:B------:R-:W-:Y:S02]  /*210e0*/  FSEL R27, R27, -INF , P2 ;  /* 0xff8000001b1b7808 */ /* 0x000fe40001000000 */
[----:B------:R-:W-:Y:S02]  /*210f0*/  FSEL R26, R23, -INF , P1 ;  /* 0xff800000171a7808 */ /* 0x000fe40000800000 */
[----:B------:R-:W-:Y:S02]  /*21100*/  FSEL R25, R22, -INF , P0 ;  /* 0xff80000016197808 */ /* 0x000fe40000000000 */
[----:B------:R-:W-:Y:S05]  /*21110*/  CALL.REL.NOINC `($__internal_24_$__cuda_sm70_shflsync_idx_p) ;  /* 0x0000200000007944 */ /* 0x000fea0003c00000 */
        /* <DEDUP_REMOVED lines=105> */
[----:B------:R-:W-:Y:S05]  /*217b0*/  CALL.REL.NOINC `($__internal_23_$__cuda_sm70_shflsync_bfly_p) ;  /* 0x0000190000007944 */ /* 0x000fea0003c00000 */
[----:B------:R-:W-:Y:S01]  /*217c0*/  FMNMX.FTZ R4, R4, R0, !PT ;  /* 0x0000000004047209 */ /* 0x000fe20007810000 */
[----:B------:R-:W-:Y:S01]  /*217d0*/  IMAD.MOV.U32 R0, RZ, RZ, 0x1 ;  /* 0x00000001ff007424 */ /* 0x000fe200078e00ff */
[----:B------:R-:W-:Y:S02]  /*217e0*/  MOV R2, 0x21800 ;  /* 0x0002180000027802 */ /* 0x000fe40000000f00 */
        /* <DEDUP_REMOVED lines=28> */
[----:B------:R-:W-:-:S05]  /*219b0*/  BRA `(.L_x_1777) ;  /* 0xffff3d0000007947 */ /* 0x000fca000383ffff */
.L_x_1672:
[----:B-1--4-:R-:W-:Y:S01]  /*219c0*/  MOV R0, RZ ;  /* 0x000000ff00007202 */ /* 0x012fe20000000f00 */
[----:B------:R-:W-:Y:S01]  /*219d0*/  IMAD.MOV.U32 R43, RZ, RZ, R4 ;  /* 0x000000ffff2b7224 */ /* 0x000fe200078e0004 */
[----:B------:R-:W-:Y:S01]  /*219e0*/  MOV R2, 0x21a10 ;  /* 0x00021a1000027802 */ /* 0x000fe20000000f00 */
[----:B------:R-:W-:Y:S02]  /*219f0*/  IMAD.MOV.U32 R3, RZ, RZ, 0x1c1f ;  /* 0x00001c1fff037424 */ /* 0x000fe400078e00ff */
[----:B------:R-:W-:Y:S05]  /*21a00*/  CALL.REL.NOINC `($__internal_24_$__cuda_sm70_shflsync_idx_p) ;  /* 0x0000171000007944 */ /* 0x000fea0003c00000 */
[----:B------:R-:W-:-:S05]  /*21a10*/  BRA `(.L_x_1778) ;  /* 0xffff576000007947 */ /* 0x000fca000383ffff */
.L_x_1675:
[----:B------:R-:W-:Y:S01]  /*21a20*/  MOV R0, 0x1 ;  /* 0x0000000100007802 */ /* 0x000fe20000000f00 */
[----:B------:R-:W-:Y:S01]  /*21a30*/  IMAD.MOV.U32 R43, RZ, RZ, R4 ;  /* 0x000000ffff2b7224 */ /* 0x000fe200078e0004 */
[----:B--2---:R-:W-:Y:S01]  /*21a40*/  MOV R2, 0x21a70 ;  /* 0x00021a7000027802 */ /* 0x004fe20000000f00 */
[----:B------:R-:W-:Y:S02]  /*21a50*/  IMAD.MOV.U32 R3, RZ, RZ, 0x1c1f ;  /* 0x00001c1fff037424 */ /* 0x000fe400078e00ff */
[----:B------:R-:W-:Y:S05]  /*21a60*/  CALL.REL.NOINC `($__internal_24_$__cuda_sm70_shflsync_idx_p) ;  /* 0x000016b000007944 */ /* 0x000fea0003c00000 */
[----:B------:R-:W-:Y:S01]  /*21a70*/  MOV R3, 0x1c1f ;  /* 0x00001c1f00037802 */ /* 0x000fe20000000f00 */
[----:B------:R-:W-:Y:S01]  /*21a80*/  IMAD.MOV.U32 R4, RZ, RZ, R0 ;  /* 0x000000ffff047224 */ /* 0x000fe200078e0000 */
[----:B------:R-:W-:Y:S01]  /*21a90*/  MOV R0, 0x1 ;  /* 0x0000000100007802 */ /* 0x000fe20000000f00 */
[----:B------:R-:W-:Y:S01]  /*21aa0*/  IMAD.MOV.U32 R43, RZ, RZ, R6 ;  /* 0x000000ffff2b7224 */ /* 0x000fe200078e0006 */
[----:B------:R-:W-:Y:S02]  /*21ab0*/  MOV R2, 0x21ad0 ;  /* 0x00021ad000027802 */ /* 0x000fe40000000f00 */
[----:B------:R-:W-:Y:S05]  /*21ac0*/  CALL.REL.NOINC `($__internal_24_$__cuda_sm70_shflsync_idx_p) ;  /* 0x0000165000007944 */ /* 0x000fea0003c00000 */
[----:B------:R-:W-:-:S05]  /*21ad0*/  BRA `(.L_x_1779) ;  /* 0xffff582000007947 */ /* 0x000fca000383ffff */
.L_x_1678:
[----:B------:R-:W-:Y:S01]  /*21ae0*/  MOV R0, RZ ;  /* 0x000000ff00007202 */ /* 0x000fe20000000f00 */
[----:B------:R-:W-:Y:S01]  /*21af0*/  IMAD.MOV.U32 R43, RZ, RZ, R10 ;  /* 0x000000ffff2b7224 */ /* 0x000fe200078e000a */
[----:B------:R-:W-:Y:S01]  /*21b00*/  MOV R2, 0x21b30 ;  /* 0x00021b3000027802 */ /* 0x000fe20000000f00 */
[----:B------:R-:W-:Y:S02]  /*21b10*/  IMAD.MOV.U32 R3, RZ, RZ, 0x1c1f ;  /* 0x00001c1fff037424 */ /* 0x000fe400078e00ff */
[----:B------:R-:W-:Y:S05]  /*21b20*/  CALL.REL.NOINC `($__internal_24_$__cuda_sm70_shflsync_idx_p) ;  /* 0x000015f000007944 */ /* 0x000fea0003c00000 */
[----:B------:R-:W-:Y:S01]  /*21b30*/  MOV R4, R0 ;  /* 0x0000000000047202 */ /* 0x000fe20000000f00 */
[----:B------:R-:W-:-:S05]  /*21b40*/  BRA `(.L_x_1780) ;  /* 0xffff676000007947 */ /* 0x000fca000383ffff */
.L_x_1679:
[----:B------:R-:W-:Y:S01]  /*21b50*/  MOV R0, RZ ;  /* 0x000000ff00007202 */ /* 0x000fe20000000f00 */
[----:B------:R-:W-:Y:S01]  /*21b60*/  IMAD.MOV.U32 R43, RZ, RZ, R11 ;  /* 0x000000ffff2b7224 */ /* 0x000fe200078e000b */
[----:B------:R-:W-:Y:S01]  /*21b70*/  MOV R2, 0x21ba0 ;  /* 0x00021ba000027802 */ /* 0x000fe20000000f00 */
[----:B------:R-:W-:Y:S02]  /*21b80*/  IMAD.MOV.U32 R3, RZ, RZ, 0x1c1f ;  /* 0x00001c1fff037424 */ /* 0x000fe400078e00ff */
[----:B-12---:R-:W-:Y:S05]  /*21b90*/  CALL.REL.NOINC `($__internal_24_$__cuda_sm70_shflsync_idx_p) ;  /* 0x0000158000007944 */ /* 0x006fea0003c00000 */
[----:B------:R-:W-:-:S05]  /*21ba0*/  BRA `(.L_x_1781) ;  /* 0xffff672000007947 */ /* 0x000fca000383ffff */
.L_x_1680:
[----:B------:R-:W-:Y:S01]  /*21bb0*/  MOV R0, 0x1 ;  /* 0x0000000100007802 */ /* 0x000fe20000000f00 */
[----:B------:R-:W-:Y:S01]  /*21bc0*/  IMAD.MOV.U32 R43, RZ, RZ, R10 ;  /* 0x000000ffff2b7224 */ /* 0x000fe200078e000a */
[----:B----4-:R-:W-:Y:S01]  /*21bd0*/  MOV R2, 0x21c00 ;  /* 0x00021c0000027802 */ /* 0x010fe20000000f00 */
[----:B------:R-:W-:Y:S03]  /*21be0*/  IMAD.MOV.U32 R3, RZ, RZ, 0x1c1f ;  /* 0x00001c1fff037424 */ /* 0x000fe600078e00ff */
[----:B-1-3--:R-:W-:Y:S05]  /*21bf0*/  CALL.REL.NOINC `($__internal_24_$__cuda_sm70_shflsync_idx_p) ;  /* 0x0000152000007944 */ /* 0x00afea0003c00000 */
[----:B------:R-:W-:Y:S01]  /*21c00*/  MOV R3, 0x1c1f ;  /* 0x00001c1f00037802 */ /* 0x000fe20000000f00 */
[----:B------:R-:W-:Y:S01]  /*21c10*/  IMAD.MOV.U32 R4, RZ, RZ, R0 ;  /* 0x000000ffff047224 */ /* 0x000fe200078e0000 */
[----:B------:R-:W-:Y:S01]  /*21c20*/  MOV R0, 0x1 ;  /* 0x0000000100007802 */ /* 0x000fe20000000f00 */
[----:B------:R-:W-:Y:S01]  /*21c30*/  IMAD.MOV.U32 R43, RZ, RZ, R11 ;  /* 0x000000ffff2b7224 */ /* 0x000fe200078e000b */
[----:B------:R-:W-:Y:S02]  /*21c40*/  MOV R2, 0x21c60 ;  /* 0x00021c6000027802 */ /* 0x000fe40000000f00 */
[----:B------:R-:W-:Y:S05]  /*21c50*/  CALL.REL.NOINC `($__internal_24_$__cuda_sm70_shflsync_idx_p) ;  /* 0x000014c000007944 */ /* 0x000fea0003c00000 */
[----:B------:R-:W-:-:S05]  /*21c60*/  BRA `(.L_x_1782) ;  /* 0xffff676000007947 */ /* 0x000fca000383ffff */
.L_x_1681:
[----:B------:R-:W-:Y:S02]  /*21c70*/  MOV R0, 0x2 ;  /* 0x0000000200007802 */ /* 0x000fe40000000f00 */
[----:B------:R-:W-:Y:S02]  /*21c80*/  MOV R2, 0x21ca0 ;  /* 0x00021ca000027802 */ /* 0x000fe40000000f00 */
[----:B------:R-:W-:Y:S05]  /*21c90*/  CALL.REL.NOINC `($__internal_23_$__cuda_sm70_shflsync_bfly_p) ;  /* 0x0000142000007944 */ /* 0x000fea0003c00000 */
[----:B------:R-:W-:-:S05]  /*21ca0*/  BRA `(.L_x_1783) ;  /* 0xffff6b2000007947 */ /* 0x000fca000383ffff */
.L_x_1682:
[----:B------:R-:W-:Y:S02]  /*21cb0*/  MOV R0, 0x1 ;  /* 0x0000000100007802 */ /* 0x000fe40000000f00 */
        /* <DEDUP_REMOVED lines=30> */
.L_x_1684:
[----:B------:R-:W-:Y:S01]  /*21ea0*/  IMAD.MOV.U32 R4, RZ, RZ, R225 ;  /* 0x000000ffff047224 */ /* 0x000fe200078e00e1 */
[----:B------:R-:W-:-:S02]  /*21eb0*/  MOV R0, 0x2 ;  /* 0x0000000200007802 */ /* 0x000fc40000000f00 */
[----:B------:R-:W-:Y:S02]  /*21ec0*/  MOV R2, 0x21ee0 ;  /* 0x00021ee000027802 */ /* 0x000fe40000000f00 */
[----:B------:R-:W-:Y:S05]  /*21ed0*/  CALL.REL.NOINC `($__internal_23_$__cuda_sm70_shflsync_bfly_p) ;  /* 0x000011e000007944 */ /* 0x000fea0003c00000 */
[----:B------:R-:W-:Y:S05]  /*21ee0*/  BRA `(.L_x_1785) ;  /* 0xffff81a000007947 */ /* 0x000fea000383ffff */
.L_x_1685:
[----:B------:R-:W-:Y:S02]  /*21ef0*/  MOV R0, 0x1 ;  /* 0x0000000100007802 */ /* 0x000fe40000000f00 */
[----:B------:R-:W-:Y:S02]  /*21f00*/  MOV R2, 0x21f20 ;  /* 0x00021f2000027802 */ /* 0x000fe40000000f00 */
[----:B-1----:R-:W-:Y:S05]  /*21f10*/  CALL.REL.NOINC `($__internal_23_$__cuda_sm70_shflsync_bfly_p) ;  /* 0x000011a000007944 */ /* 0x002fea0003c00000 */
[----:B------:R-:W-:Y:S01]  /*21f20*/  FADD.FTZ R9, R4, R0 ;  /* 0x0000000004097221 */ /* 0x000fe20000010000 */
[----:B------:R-:W-:Y:S02]  /*21f30*/  MOV R4, R236 ;  /* 0x000000ec00047202 */ /* 0x000fe40000000f00 */
[----:B------:R-:W-:Y:S02]  /*21f40*/  MOV R0, 0x2 ;  /* 0x0000000200007802 */ /* 0x000fe40000000f00 */
[----:B------:R-:W-:Y:S02]  /*21f50*/  MOV R2, 0x21f70 ;  /* 0x00021f7000027802 */ /* 0x000fe40000000f00 */
[----:B------:R-:W-:Y:S05]  /*21f60*/  CALL.REL.NOINC `($__internal_23_$__cuda_sm70_shflsync_bfly_p) ;  /* 0x0000115000007944 */ /* 0x000fea0003c00000 */
[----:B------:R-:W-:Y:S01]  /*21f70*/  FADD.FTZ R8, R236, R0 ;  /* 0x00000000ec087221 */ /* 0x000fe20000010000 */
[----:B------:R-:W-:Y:S02]  /*21f80*/  MOV R0, 0x1 ;  /* 0x0000000100007802 */ /* 0x000fe40000000f00 */
[----:B------:R-:W-:-:S02]  /*21f90*/  MOV R2, 0x21fc0 ;  /* 0x00021fc000027802 */ /* 0x000fc40000000f00 */
[----:B------:R-:W-:Y:S02]  /*21fa0*/  MOV R4, R8 ;  /* 0x0000000800047202 */ /* 0x000fe40000000f00 */
[----:B------:R-:W-:Y:S05]  /*21fb0*/  CALL.REL.NOINC `($__internal_23_$__cuda_sm70_shflsync_bfly_p) ;  /* 0x0000110000007944 */ /* 0x000fea0003c00000 */
[----:B------:R-:W-:Y:S01]  /*21fc0*/  FADD.FTZ R8, R8, R0 ;  /* 0x0000000008087221 */ /* 0x000fe20000010000 */
[----:B------:R-:W-:Y:S02]  /*21fd0*/  MOV R4, R237 ;  /* 0x000000ed00047202 */ /* 0x000fe40000000f00 */
[----:B------:R-:W-:Y:S02]  /*21fe0*/  MOV R0, 0x2 ;  /* 0x0000000200007802 */ /* 0x000fe40000000f00 */
[----:B------:R-:W-:Y:S02]  /*21ff0*/  MOV R2, 0x22010 ;  /* 0x0002201000027802 */ /* 0x000fe40000000f00 */
[----:B------:R-:W-:Y:S05]  /*22000*/  CALL.REL.NOINC `($__internal_23_$__cuda_sm70_shflsync_bfly_p) ;  /* 0x000010b000007944 */ /* 0x000fea0003c00000 */
[----:B------:R-:W-:Y:S01]  /*22010*/  FADD.FTZ R6, R237, R0 ;  /* 0x00000000ed067221 */ /* 0x000fe20000010000 */
[----:B------:R-:W-:Y:S02]  /*22020*/  MOV R0, 0x1 ;  /* 0x0000000100007802 */ /* 0x000fe40000000f00 */
[----:B------:R-:W-:Y:S02]  /*22030*/  MOV R2, 0x22060 ;  /* 0x0002206000027802 */ /* 0x000fe40000000f00 */
[----:B------:R-:W-:-:S02]  /*22040*/  MOV R4, R6 ;  /* 0x0000000600047202 */ /* 0x000fc40000000f00 */
[----:B------:R-:W-:Y:S05]  /*22050*/  CALL.REL.NOINC `($__internal_23_$__cuda_sm70_shflsync_bfly_p) ;  /* 0x0000106000007944 */ /* 0x000fea0003c00000 */
[----:B------:R-:W-:Y:S01]  /*22060*/  FADD.FTZ R6, R6, R0 ;  /* 0x0000000006067221 */ /* 0x000fe20000010000 */
[----:B------:R-:W-:-:S02]  /*22070*/  MOV R4, R238 ;  /* 0x000000ee00047202 */ /* 0x000fc40000000f00 */
[----:B------:R-:W-:Y:S02]  /*22080*/  MOV R0, 0x2 ;  /* 0x0000000200007802 */ /* 0x000fe40000000f00 */
[----:B------:R-:W-:Y:S02]  /*22090*/  MOV R2, 0x220b0 ;  /* 0x000220b000027802 */ /* 0x000fe40000000f00 */
[----:B------:R-:W-:Y:S05]  /*220a0*/  CALL.REL.NOINC `($__internal_23_$__cuda_sm70_shflsync_bfly_p) ;  /* 0x0000101000007944 */ /* 0x000fea0003c00000 */
[----:B------:R-:W-:Y:S01]  /*220b0*/  FADD.FTZ R10, R238, R0 ;  /* 0x00000000ee0a7221 */ /* 0x000fe20000010000 */
[----:B------:R-:W-:Y:S02]  /*220c0*/  MOV R0, 0x1 ;  /* 0x0000000100007802 */ /* 0x000fe40000000f00 */
[----:B------:R-:W-:Y:S02]  /*220d0*/  MOV R2, 0x22100 ;  /* 0x0002210000027802 */ /* 0x000fe40000000f00 */
[----:B------:R-:W-:Y:S02]  /*220e0*/  MOV R4, R10 ;  /* 0x0000000a00047202 */ /* 0x000fe40000000f00 */
[----:B------:R-:W-:Y:S05]  /*220f0*/  CALL.REL.NOINC `($__internal_23_$__cuda_sm70_shflsync_bfly_p) ;  /* 0x00000fc000007944 */ /* 0x000fea0003c00000 */
[----:B------:R-:W-:Y:S01]  /*22100*/  MOV R12, R0 ;  /* 0x00000000000c7202 */ /* 0x000fe20000000f00 */
[----:B------:R-:W-:Y:S05]  /*22110*/  BRA `(.L_x_1786) ;  /* 0xffff806000007947 */ /* 0x000fea000383ffff */
.L_x_1692:
[----:B-1234-:R-:W-:Y:S01]  /*22120*/  IMAD.MOV.U32 R43, RZ, RZ, R12 ;  /* 0x000000ffff2b7224 */ /* 0x01efe200078e000c */
[----:B------:R-:W-:Y:S01]  /*22130*/  MOV R0, RZ ;  /* 0x000000ff00007202 */ /* 0x000fe20000000f00 */
[----:B------:R-:W-:Y:S01]  /*22140*/  IMAD.MOV.U32 R3, RZ, RZ, 0x1c1f ;  /* 0x00001c1fff037424 */ /* 0x000fe200078e00ff */
[----:B------:R-:W-:-:S02]  /*22150*/  MOV R2, 0x22170 ;  /* 0x0002217000027802 */ /* 0x000fc40000000f00 */
[----:B------:R-:W-:Y:S05]  /*22160*/  CALL.REL.NOINC `($__internal_24_$__cuda_sm70_shflsync_idx_p) ;  /* 0x00000fb000007944 */ /* 0x000fea0003c00000 */
[----:B------:R-:W-:Y:S01]  /*22170*/  MOV R5, R0 ;  /* 0x0000000000057202 */ /* 0x000fe20000000f00 */
[----:B------:R-:W-:Y:S05]  /*22180*/  BRA `(.L_x_1787) ;  /* 0xffff9a9000007947 */ /* 0x000fea000383ffff */
.L_x_1693:
[----:B------:R-:W-:Y:S01]  /*22190*/  IMAD.MOV.U32 R43, RZ, RZ, R13 ;  /* 0x000000ffff2b7224 */ /* 0x000fe200078e000d */
[----:B------:R-:W-:Y:S01]  /*221a0*/  MOV R0, RZ ;  /* 0x000000ff00007202 */ /* 0x000fe20000000f00 */
[----:B------:R-:W-:Y:S01]  /*221b0*/  IMAD.MOV.U32 R3, RZ, RZ, 0x1c1f ;  /* 0x00001c1fff037424 */ /* 0x000fe200078e00ff */
[----:B------:R-:W-:-:S02]  /*221c0*/  MOV R2, 0x221e0 ;  /* 0x000221e000027802 */ /* 0x000fc40000000f00 */
[----:B-12---:R-:W-:Y:S05]  /*221d0*/  CALL.REL.NOINC `($__internal_24_$__cuda_sm70_shflsync_idx_p) ;  /* 0x00000f4000007944 */ /* 0x006fea0003c00000 */
[----:B------:R-:W-:Y:S05]  /*221e0*/  BRA `(.L_x_1788) ;  /* 0xffff9a5000007947 */ /* 0x000fea000383ffff */
.L_x_1696:
[----:B------:R-:W-:Y:S01]  /*221f0*/  IMAD.MOV.U32 R43, RZ, RZ, R12 ;  /* 0x000000ffff2b7224 */ /* 0x000fe200078e000c */
[----:B----4-:R-:W-:Y:S01]  /*22200*/  MOV R0, 0x1 ;  /* 0x0000000100007802 */ /* 0x010fe20000000f00 */
[----:B--2---:R-:W-:Y:S01]  /*22210*/  IMAD.MOV.U32 R3, RZ, RZ, 0x1c1f ;  /* 0x00001c1fff037424 */ /* 0x004fe200078e00ff */
[----:B------:R-:W-:-:S02]  /*22220*/  MOV R2, 0x22240 ;  /* 0x0002224000027802 */ /* 0x000fc40000000f00 */
        /* <DEDUP_REMOVED lines=8> */
.L_x_1699:
[----:B------:R-:W-:Y:S01]  /*222b0*/  IMAD.MOV.U32 R43, RZ, RZ, R12 ;  /* 0x000000ffff2b7224 */ /* 0x000fe200078e000c */
[----:B----4-:R-:W-:Y:S01]  /*222c0*/  MOV R0, 0x2 ;  /* 0x0000000200007802 */ /* 0x010fe20000000f00 */
[----:B-1----:R-:W-:Y:S01]  /*222d0*/  IMAD.MOV.U32 R3, RZ, RZ, 0x1c1f ;  /* 0x00001c1fff037424 */ /* 0x002fe200078e00ff */
[----:B------:R-:W-:Y:S02]  /*222e0*/  MOV R2, 0x22300 ;  /* 0x0002230000027802 */ /* 0x000fe40000000f00 */
[----:B--23--:R-:W-:Y:S05]  /*222f0*/  CALL.REL.NOINC `($__internal_24_$__cuda_sm70_shflsync_idx_p) ;  /* 0x00000e2000007944 */ /* 0x00cfea0003c00000 */
[----:B------:R-:W-:Y:S01]  /*22300*/  MOV R5, R0 ;  /* 0x0000000000057202 */ /* 0x000fe20000000f00 */
[----:B------:R-:W-:Y:S05]  /*22310*/  BRA `(.L_x_1790) ;  /* 0xffff9c0000007947 */ /* 0x000fea000383ffff */
.L_x_1700:
[----:B------:R-:W-:Y:S01]  /*22320*/  IMAD.MOV.U32 R43, RZ, RZ, R13 ;  /* 0x000000ffff2b7224 */ /* 0x000fe200078e000d */
[----:B----4-:R-:W-:Y:S01]  /*22330*/  MOV R0, 0x2 ;  /* 0x0000000200007802 */ /* 0x010fe20000000f00 */
[----:B------:R-:W-:Y:S01]  /*22340*/  IMAD.MOV.U32 R3, RZ, RZ, 0x1c1f ;  /* 0x00001c1fff037424 */ /* 0x000fe200078e00ff */
[----:B------:R-:W-:Y:S02]  /*22350*/  MOV R2, 0x22370 ;  /* 0x0002237000027802 */ /* 0x000fe40000000f00 */
[----:B-123--:R-:W-:Y:S05]  /*22360*/  CALL.REL.NOINC `($__internal_24_$__cuda_sm70_shflsync_idx_p) ;  /* 0x00000db000007944 */ /* 0x00efea0003c00000 */
[----:B------:R-:W-:Y:S05]  /*22370*/  BRA `(.L_x_1791) ;  /* 0xffff9bc000007947 */ /* 0x000fea000383ffff */
.L_x_1703:
[----:B------:R-:W-:Y:S01]  /*22380*/  IMAD.MOV.U32 R43, RZ, RZ, R12 ;  /* 0x000000ffff2b7224 */ /* 0x000fe200078e000c */
[----:B-1----:R-:W-:Y:S01]  /*22390*/  MOV R0, 0x3 ;  /* 0x0000000300007802 */ /* 0x002fe20000000f00 */
[----:B------:R-:W-:Y:S01]  /*223a0*/  IMAD.MOV.U32 R3, RZ, RZ, 0x1c1f ;  /* 0x00001c1fff037424 */ /* 0x000fe200078e00ff */
[----:B------:R-:W-:-:S02]  /*223b0*/  MOV R2, 0x223d0 ;  /* 0x000223d000027802 */ /* 0x000fc40000000f00 */
[----:B--234-:R-:W-:Y:S05]  /*223c0*/  CALL.REL.NOINC `($__internal_24_$__cuda_sm70_shflsync_idx_p) ;  /* 0x00000d5000007944 */ /* 0x01cfea0003c00000 */
[----:B------:R-:W-:Y:S01]  /*223d0*/  IMAD.MOV.U32 R5, RZ, RZ, R0 ;  /* 0x000000ffff057224 */ /* 0x000fe200078e0000 */
[----:B------:R-:W-:Y:S01]  /*223e0*/  MOV R0, 0x3 ;  /* 0x0000000300007802 */ /* 0x000fe20000000f00 */
[----:B------:R-:W-:Y:S01]  /*223f0*/  IMAD.MOV.U32 R43, RZ, RZ, R13 ;  /* 0x000000ffff2b7224 */ /* 0x000fe200078e000d */
[----:B------:R-:W-:-:S02]  /*22400*/  MOV R3, 0x1c1f ;  /* 0x00001c1f00037802 */ /* 0x000fc40000000f00 */
[----:B------:R-:W-:Y:S02]  /*22410*/  MOV R2, 0x22430 ;  /* 0x0002243000027802 */ /* 0x000fe40000000f00 */
[----:B------:R-:W-:Y:S05]  /*22420*/  CALL.REL.NOINC `($__internal_24_$__cuda_sm70_shflsync_idx_p) ;  /* 0x00000cf000007944 */ /* 0x000fea0003c00000 */
[----:B------:R-:W-:Y:S05]  /*22430*/  BRA `(.L_x_1792) ;  /* 0xffff9c8000007947 */ /* 0x000fea000383ffff */
.L_x_1705:
[----:B------:R-:W-:Y:S01]  /*22440*/  IMAD.MOV.U32 R43, RZ, RZ, R6 ;  /* 0x000000ffff2b7224 */ /* 0x000fe200078e0006 */
[----:B------:R-:W-:Y:S01]  /*22450*/  MOV R0, RZ ;  /* 0x000000ff00007202 */ /* 0x000fe20000000f00 */
[----:B------:R-:W-:Y:S01]  /*22460*/  IMAD.MOV.U32 R3, RZ, RZ, 0x1c1f ;  /* 0x00001c1fff037424 */ /* 0x000fe200078e00ff */
[----:B------:R-:W-:Y:S02]  /*22470*/  MOV R2, 0x22490 ;  /* 0x0002249000027802 */ /* 0x000fe40000000f00 */
[----:B------:R-:W-:Y:S05]  /*22480*/  CALL.REL.NOINC `($__internal_24_$__cuda_sm70_shflsync_idx_p) ;  /* 0x00000c9000007944 */ /* 0x000fea0003c00000 */
[----:B------:R-:W-:Y:S01]  /*22490*/  MOV R4, R0 ;  /* 0x0000000000047202 */ /* 0x000fe20000000f00 */
[----:B------:R-:W-:Y:S05]  /*224a0*/  BRA `(.L_x_1793) ;  /* 0xffff9f8000007947 */ /* 0x000fea000383ffff */
.L_x_1706:
[----:B------:R-:W-:Y:S01]  /*224b0*/  IMAD.MOV.U32 R43, RZ, RZ, R5 ;  /* 0x000000ffff2b7224 */ /* 0x000fe200078e0005 */
[----:B------:R-:W-:Y:S01]  /*224c0*/  MOV R0, RZ ;  /* 0x000000ff00007202 */ /* 0x000fe20000000f00 */
[----:B------:R-:W-:Y:S01]  /*224d0*/  IMAD.MOV.U32 R3, RZ, RZ, 0x1c1f ;  /* 0x00001c1fff037424 */ /* 0x000fe200078e00ff */
[----:B------:R-:W-:Y:S02]  /*224e0*/  MOV R2, 0x22500 ;  /* 0x0002250000027802 */ /* 0x000fe40000000f00 */
[----:B-12---:R-:W-:Y:S05]  /*224f0*/  CALL.REL.NOINC `($__internal_24_$__cuda_sm70_shflsync_idx_p) ;  /* 0x00000c2000007944 */ /* 0x006fea0003c00000 */
[----:B------:R-:W-:Y:S05]  /*22500*/  BRA `(.L_x_1794) ;  /* 0xffff9f4000007947 */ /* 0x000fea000383ffff */
.L_x_1709:
        /* <DEDUP_REMOVED lines=12> */
.L_x_1712:
[----:B------:R-:W-:Y:S01]  /*225d0*/  IMAD.MOV.U32 R43, RZ, RZ, R6 ;  /* 0x000000ffff2b7224 */ /* 0x000fe200078e0006 */
[----:B----4-:R-:W-:Y:S01]  /*225e0*/  MOV R0, 0x2 ;  /* 0x0000000200007802 */ /* 0x010fe20000000f00 */
[----:B------:R-:W-:Y:S01]  /*225f0*/  IMAD.MOV.U32 R3, RZ, RZ, 0x1c1f ;  /* 0x00001c1fff037424 */ /* 0x000fe200078e00ff */
[----:B------:R-:W-:Y:S02]  /*22600*/  MOV R2, 0x22620 ;  /* 0x0002262000027802 */ /* 0x000fe40000000f00 */
[----:B-123--:R-:W-:Y:S05]  /*22610*/  CALL.REL.NOINC `($__internal_24_$__cuda_sm70_shflsync_idx_p) ;  /* 0x00000b0000007944 */ /* 0x00efea0003c00000 */
[----:B------:R-:W-:Y:S01]  /*22620*/  MOV R4, R0 ;  /* 0x0000000000047202 */ /* 0x000fe20000000f00 */
[----:B------:R-:W-:Y:S05]  /*22630*/  BRA `(.L_x_1796) ;  /* 0xffffa7c000007947 */ /* 0x000fea000383ffff */
.L_x_1713:
[----:B------:R-:W-:Y:S01]  /*22640*/  IMAD.MOV.U32 R43, RZ, RZ, R5 ;  /* 0x000000ffff2b7224 */ /* 0x000fe200078e0005 */
[----:B----4-:R-:W-:Y:S01]  /*22650*/  MOV R0, 0x2 ;  /* 0x0000000200007802 */ /* 0x010fe20000000f00 */
[----:B------:R-:W-:Y:S01]  /*22660*/  IMAD.MOV.U32 R3, RZ, RZ, 0x1c1f ;  /* 0x00001c1fff037424 */ /* 0x000fe200078e00ff */
[----:B------:R-:W-:Y:S02]  /*22670*/  MOV R2, 0x22690 ;  /* 0x0002269000027802 */ /* 0x000fe40000000f00 */
[----:B-123--:R-:W-:Y:S05]  /*22680*/  CALL.REL.NOINC `($__internal_24_$__cuda_sm70_shflsync_idx_p) ;  /* 0x00000a9000007944 */ /* 0x00efea0003c00000 */
[----:B------:R-:W-:Y:S05]  /*22690*/  BRA `(.L_x_1797) ;  /* 0xffffa78000007947 */ /* 0x000fea000383ffff */
.L_x_1716:
[----:B------:R-:W-:Y:S01]  /*226a0*/  IMAD.MOV.U32 R43, RZ, RZ, R6 ;  /* 0x000000ffff2b7224 */ /* 0x000fe200078e0006 */
[----:B-1----:R-:W-:Y:S01]  /*226b0*/  MOV R0, 0x3 ;  /* 0x0000000300007802 */ /* 0x002fe20000000f00 */
[----:B--2---:R-:W-:Y:S01]  /*226c0*/  IMAD.MOV.U32 R3, RZ, RZ, 0x1c1f ;  /* 0x00001c1fff037424 */ /* 0x004fe200078e00ff */
[----:B------:R-:W-:-:S02]  /*226d0*/  MOV R2, 0x226f0 ;  /* 0x000226f000027802 */ /* 0x000fc40000000f00 */
[----:B---34-:R-:W-:Y:S05]  /*226e0*/  CALL.REL.NOINC `($__internal_24_$__cuda_sm70_shflsync_idx_p) ;  /* 0x00000a3000007944 */ /* 0x018fea0003c00000 */
[----:B------:R-:W-:Y:S01]  /*226f0*/  IMAD.MOV.U32 R4, RZ, RZ, R0 ;  /* 0x000000ffff047224 */ /* 0x000fe200078e0000 */
[----:B------:R-:W-:Y:S01]  /*22700*/  MOV R0, 0x3 ;  /* 0x0000000300007802 */ /* 0x000fe20000000f00 */
[----:B------:R-:W-:Y:S01]  /*22710*/  IMAD.MOV.U32 R43, RZ, RZ, R5 ;  /* 0x000000ffff2b7224 */ /* 0x000fe200078e0005 */
[----:B------:R-:W-:-:S02]  /*22720*/  MOV R3, 0x1c1f ;  /* 0x00001c1f00037802 */ /* 0x000fc40000000f00 */
[----:B------:R-:W-:Y:S02]  /*22730*/  MOV R2, 0x22750 ;  /* 0x0002275000027802 */ /* 0x000fe40000000f00 */
[----:B------:R-:W-:Y:S05]  /*22740*/  CALL.REL.NOINC `($__internal_24_$__cuda_sm70_shflsync_idx_p) ;  /* 0x000009d000007944 */ /* 0x000fea0003c00000 */
[----:B------:R-:W-:Y:S05]  /*22750*/  BRA `(.L_x_1798) ;  /* 0xffffabb000007947 */ /* 0x000fea000383ffff */
.L_x_1720:
[----:B------:R-:W-:Y:S01]  /*22760*/  IMAD.MOV.U32 R43, RZ, RZ, R5 ;  /* 0x000000ffff2b7224 */ /* 0x000fe200078e0005 */
[----:B------:R-:W-:Y:S01]  /*22770*/  MOV R0, RZ ;  /* 0x000000ff00007202 */ /* 0x000fe20000000f00 */
[----:B------:R-:W-:Y:S01]  /*22780*/  IMAD.MOV.U32 R3, RZ, RZ, 0x1c1f ;  /* 0x00001c1fff037424 */ /* 0x000fe200078e00ff */
[----:B------:R-:W-:Y:S02]  /*22790*/  MOV R2, 0x227b0 ;  /* 0x000227b000027802 */ /* 0x000fe40000000f00 */
[----:B------:R-:W-:Y:S05]  /*227a0*/  CALL.REL.NOINC `($__internal_24_$__cuda_sm70_shflsync_idx_p) ;  /* 0x0000097000007944 */ /* 0x000fea0003c00000 */
[----:B------:R-:W-:Y:S01]  /*227b0*/  MOV R4, R0 ;  /* 0x0000000000047202 */ /* 0x000fe20000000f00 */
[----:B------:R-:W-:Y:S05]  /*227c0*/  BRA `(.L_x_1799) ;  /* 0xffffb7f000007947 */ /* 0x000fea000383ffff */
.L_x_1721:
[----:B------:R-:W-:Y:S01]  /*227d0*/  IMAD.MOV.U32 R43, RZ, RZ, R13 ;  /* 0x000000ffff2b7224 */ /* 0x000fe200078e000d */
[----:B------:R-:W-:Y:S01]  /*227e0*/  MOV R0, RZ ;  /* 0x000000ff00007202 */ /* 0x000fe20000000f00 */
[----:B------:R-:W-:Y:S01]  /*227f0*/  IMAD.MOV.U32 R3, RZ, RZ, 0x1c1f ;  /* 0x00001c1fff037424 */ /* 0x000fe200078e00ff */
[----:B------:R-:W-:Y:S02]  /*22800*/  MOV R2, 0x22820 ;  /* 0x0002282000027802 */ /* 0x000fe40000000f00 */
[----:B-12---:R-:W-:Y:S05]  /*22810*/  CALL.REL.NOINC `($__internal_24_$__cuda_sm70_shflsync_idx_p) ;  /* 0x0000090000007944 */ /* 0x006fea0003c00000 */
[----:B------:R-:W-:Y:S05]  /*22820*/  BRA `(.L_x_1800) ;  /* 0xffffb7b000007947 */ /* 0x000fea000383ffff */
.L_x_1724:
        /* <DEDUP_REMOVED lines=12> */
.L_x_1727:
[----:B------:R-:W-:Y:S01]  /*228f0*/  IMAD.MOV.U32 R43, RZ, RZ, R5 ;  /* 0x000000ffff2b7224 */ /* 0x000fe200078e0005 */
[----:B----4-:R-:W-:Y:S01]  /*22900*/  MOV R0, 0x2 ;  /* 0x0000000200007802 */ /* 0x010fe20000000f00 */
[----:B-1----:R-:W-:Y:S01]  /*22910*/  IMAD.MOV.U32 R3, RZ, RZ, 0x1c1f ;  /* 0x00001c1fff037424 */ /* 0x002fe200078e00ff */
[----:B------:R-:W-:Y:S02]  /*22920*/  MOV R2, 0x22940 ;  /* 0x0002294000027802 */ /* 0x000fe40000000f00 */
[----:B--23--:R-:W-:Y:S05]  /*22930*/  CALL.REL.NOINC `($__internal_24_$__cuda_sm70_shflsync_idx_p) ;  /* 0x000007e000007944 */ /* 0x00cfea0003c00000 */
[----:B------:R-:W-:Y:S01]  /*22940*/  MOV R4, R0 ;  /* 0x0000000000047202 */ /* 0x000fe20000000f00 */
[----:B------:R-:W-:Y:S05]  /*22950*/  BRA `(.L_x_1802) ;  /* 0xffffb97000007947 */ /* 0x000fea000383ffff */
.L_x_1728:
[----:B------:R-:W-:Y:S01]  /*22960*/  IMAD.MOV.U32 R43, RZ, RZ, R13 ;  /* 0x000000ffff2b7224 */ /* 0x000fe200078e000d */
[----:B----4-:R-:W-:Y:S01]  /*22970*/  MOV R0, 0x2 ;  /* 0x0000000200007802 */ /* 0x010fe20000000f00 */
[----:B------:R-:W-:Y:S01]  /*22980*/  IMAD.MOV.U32 R3, RZ, RZ, 0x1c1f ;  /* 0x00001c1fff037424 */ /* 0x000fe200078e00ff */
[----:B------:R-:W-:Y:S02]  /*22990*/  MOV R2, 0x229b0 ;  /* 0x000229b000027802 */ /* 0x000fe40000000f00 */
[----:B-123--:R-:W-:Y:S05]  /*229a0*/  CALL.REL.NOINC `($__internal_24_$__cuda_sm70_shflsync_idx_p) ;  /* 0x0000077000007944 */ /* 0x00efea0003c00000 */
[----:B------:R-:W-:Y:S05]  /*229b0*/  BRA `(.L_x_1803) ;  /* 0xffffb93000007947 */ /* 0x000fea000383ffff */
.L_x_1731:
        /* <DEDUP_REMOVED lines=12> */
.L_x_1733:
[----:B------:R-:W-:Y:S01]  /*22a80*/  IMAD.MOV.U32 R43, RZ, RZ, R42 ;  /* 0x000000ffff2b7224 */ /* 0x000fe200078e002a */
[----:B------:R-:W-:Y:S01]  /*22a90*/  MOV R0, RZ ;  /* 0x000000ff00007202 */ /* 0x000fe20000000f00 */
[----:B------:R-:W-:Y:S01]  /*22aa0*/  IMAD.MOV.U32 R3, RZ, RZ, 0x1f ;  /* 0x0000001fff037424 */ /* 0x000fe200078e00ff */
[----:B------:R-:W-:Y:S02]  /*22ab0*/  MOV R2, 0x22ad0 ;  /* 0x00022ad000027802 */ /* 0x000fe40000000f00 */
[----:B--234-:R-:W-:Y:S05]  /*22ac0*/  CALL.REL.NOINC `($__internal_24_$__cuda_sm70_shflsync_idx_p) ;  /* 0x0000065000007944 */ /* 0x01cfea0003c00000 */
[----:B------:R-:W-:Y:S01]  /*22ad0*/  MOV R10, R0 ;  /* 0x00000000000a7202 */ /* 0x000fe20000000f00 */
[----:B------:R-:W-:Y:S05]  /*22ae0*/  BRA `(.L_x_1805) ;  /* 0xffffbbb000007947 */ /* 0x000fea000383ffff */
.L_x_1734:
[----:B------:R-:W-:Y:S01]  /*22af0*/  IMAD.MOV.U32 R43, RZ, RZ, R42 ;  /* 0x000000ffff2b7224 */ /* 0x000fe200078e002a */
[----:B------:R-:W-:Y:S01]  /*22b00*/  MOV R0, 0x1 ;  /* 0x0000000100007802 */ /* 0x000fe20000000f00 */
[----:B------:R-:W-:Y:S01]  /*22b10*/  IMAD.MOV.U32 R3, RZ, RZ, 0x1f ;  /* 0x0000001fff037424 */ /* 0x000fe200078e00ff */
[----:B------:R-:W-:Y:S02]  /*22b20*/  MOV R2, 0x22b40 ;  /* 0x00022b4000027802 */ /* 0x000fe40000000f00 */
[----:B-1234-:R-:W-:Y:S05]  /*22b30*/  CALL.REL.NOINC `($__internal_24_$__cuda_sm70_shflsync_idx_p) ;  /* 0x000005e000007944 */ /* 0x01efea0003c00000 */
[----:B------:R-:W-:Y:S01]  /*22b40*/  MOV R9, R0 ;  /* 0x0000000000097202 */ /* 0x000fe20000000f00 */
[----:B------:R-:W-:Y:S05]  /*22b50*/  BRA `(.L_x_1806) ;  /* 0xffffbb6000007947 */ /* 0x000fea000383ffff */
.L_x_1735:
[----:B------:R-:W-:Y:S02]  /*22b60*/  MOV R3, 0x1 ;  /* 0x0000000100037802 */ /* 0x000fe40000000f00 */
[----:B------:R-:W-:-:S02]  /*22b70*/  MOV R2, 0x22b90 ;  /* 0x00022b9000027802 */ /* 0x000fc40000000f00 */
[----:B-1----:R-:W-:Y:S05]  /*22b80*/  CALL.REL.NOINC `($__internal_25_$__cuda_sm70_shflsync_up_p) ;  /* 0x000005e000007944 */ /* 0x002fea0003c00000 */
[----:B------:R-:W-:Y:S05]  /*22b90*/  BRA `(.L_x_1807) ;  /* 0xffffbc5000007947 */ /* 0x000fea000383ffff */
.L_x_1736:
[----:B------:R-:W-:Y:S02]  /*22ba0*/  MOV R3, 0x2 ;  /* 0x0000000200037802 */ /* 0x000fe40000000f00 */
[----:B------:R-:W-:-:S02]  /*22bb0*/  MOV R2, 0x22bd0 ;  /* 0x00022bd000027802 */ /* 0x000fc40000000f00 */
[----:B-1----:R-:W-:Y:S05]  /*22bc0*/  CALL.REL.NOINC `($__internal_25_$__cuda_sm70_shflsync_up_p) ;  /* 0x000005a000007944 */ /* 0x002fea0003c00000 */
        /* <DEDUP_REMOVED lines=23> */
.L_x_1740:
[----:B------:R-:W-:Y:S02]  /*22d40*/  MOV R3, 0x1 ;  /* 0x0000000100037802 */ /* 0x000fe40000000f00 */
[----:B------:R-:W-:-:S02]  /*22d50*/  MOV R2, 0x22d70 ;  /* 0x00022d7000027802 */ /* 0x000fc40000000f00 */
[----:B-1----:R-:W-:Y:S05]  /*22d60*/  CALL.REL.NOINC `($__internal_25_$__cuda_sm70_shflsync_up_p) ;  /* 0x0000040000007944 */ /* 0x002fea0003c00000 */
[----:B------:R-:W-:Y:S01]  /*22d70*/  MOV R2, R4 ;  /* 0x0000000400027202 */ /* 0x000fe20000000f00 */
[----:B------:R-:W-:Y:S05]  /*22d80*/  BRA `(.L_x_1809) ;  /* 0xffffbcd000007947 */ /* 0x000fea000383ffff */
.L_x_1741:
        /* <DEDUP_REMOVED lines=26> */
.L_x_1743:
[----:B------:R-:W-:Y:S02]  /*22f30*/  SEL R0, RZ, 0x1, P0 ;  /* 0x00000001ff007807 */ /* 0x000fe40000000000 */
[----:B------:R-:W-:-:S02]  /*22f40*/  MOV R2, 0x22f60 ;  /* 0x00022f6000027802 */ /* 0x000fc40000000f00 */
[----:B-12---:R-:W-:Y:S05]  /*22f50*/  CALL.REL.NOINC `($__internal_26_$__cuda_sm70_votesync_ballot) ;  /* 0x0000027000007944 */ /* 0x006fea0003c00000 */
[----:B------:R-:W-:Y:S01]  /*22f60*/  MOV R12, R0 ;  /* 0x00000000000c7202 */ /* 0x000fe20000000f00 */
[----:B------:R-:W-:Y:S05]  /*22f70*/  BRA `(.L_x_1811) ;  /* 0xffffbc7000007947 */ /* 0x000fea000383ffff */
.L_x_1744:
[----:B------:R-:W-:Y:S01]  /*22f80*/  IMAD.MOV.U32 R43, RZ, RZ, R6 ;  /* 0x000000ffff2b7224 */ /* 0x000fe200078e0006 */
[----:B---3--:R-:W-:Y:S01]  /*22f90*/  MOV R0, R9 ;  /* 0x0000000900007202 */ /* 0x008fe20000000f00 */
[----:B------:R-:W-:Y:S01]  /*22fa0*/  IMAD.MOV.U32 R3, RZ, RZ, 0x1f ;  /* 0x0000001fff037424 */ /* 0x000fe200078e00ff */
[----:B------:R-:W-:-:S02]  /*22fb0*/  MOV R2, 0x22fd0 ;  /* 0x00022fd000027802 */ /* 0x000fc40000000f00 */
[----:B-12---:R-:W-:Y:S05]  /*22fc0*/  CALL.REL.NOINC `($__internal_24_$__cuda_sm70_shflsync_idx_p) ;  /* 0x0000015000007944 */ /* 0x006fea0003c00000 */
[----:B------:R-:W-:Y:S01]  /*22fd0*/  IMAD.MOV.U32 R6, RZ, RZ, R0 ;  /* 0x000000ffff067224 */ /* 0x000fe200078e0000 */
[----:B------:R-:W-:Y:S01]  /*22fe0*/  MOV R0, R9 ;  /* 0x0000000900007202 */ /* 0x000fe20000000f00 */
[----:B------:R-:W-:Y:S01]  /*22ff0*/  IMAD.MOV.U32 R43, RZ, RZ, R8 ;  /* 0x000000ffff2b7224 */ /* 0x000fe200078e0008 */
[----:B------:R-:W-:-:S02]  /*23000*/  MOV R3, 0x1f ;  /* 0x0000001f00037802 */ /* 0x000fc40000000f00 */
[----:B------:R-:W-:Y:S02]  /*23010*/  MOV R2, 0x23030 ;  /* 0x0002303000027802 */ /* 0x000fe40000000f00 */
[----:B------:R-:W-:Y:S05]  /*23020*/  CALL.REL.NOINC `($__internal_24_$__cuda_sm70_shflsync_idx_p) ;  /* 0x000000f000007944 */ /* 0x000fea0003c00000 */
[----:B------:R-:W-:Y:S01]  /*23030*/  MOV R5, R0 ;  /* 0x0000000000057202 */ /* 0x000fe20000000f00 */
[----:B------:R-:W-:Y:S05]  /*23040*/  BRA `(.L_x_1812) ;  /* 0xffffbc1000007947 */ /* 0x000fea000383ffff */
.L_x_1747:
[----:B------:R-:W-:Y:S01]  /*23050*/  IMAD.MOV.U32 R43, RZ, RZ, R4 ;  /* 0x000000ffff2b7224 */ /* 0x000fe200078e0004 */
[----:B---3--:R-:W-:Y:S01]  /*23060*/  MOV R0, R9 ;  /* 0x0000000900007202 */ /* 0x008fe20000000f00 */
[----:B------:R-:W-:Y:S01]  /*23070*/  IMAD.MOV.U32 R3, RZ, RZ, 0x1f ;  /* 0x0000001fff037424 */ /* 0x000fe200078e00ff */
[----:B------:R-:W-:Y:S02]  /*23080*/  MOV R2, 0x230a0 ;  /* 0x000230a000027802 */ /* 0x000fe40000000f00 */
[----:B-12---:R-:W-:Y:S05]  /*23090*/  CALL.REL.NOINC `($__internal_24_$__cuda_sm70_shflsync_idx_p) ;  /* 0x0000008000007944 */ /* 0x006fea0003c00000 */
[----:B------:R-:W-:Y:S01]  /*230a0*/  MOV R13, R0 ;  /* 0x00000000000d7202 */ /* 0x000fe20000000f00 */
[----:B------:R-:W-:Y:S05]  /*230b0*/  BRA `(.L_x_1746) ;  /* 0xffffbc0000007947 */ /* 0x000fea000383ffff */
        .weak           $__internal_23_$__cuda_sm70_shflsync_bfly_p
        .type           $__internal_23_$__cuda_sm70_shflsync_bfly_p,@function
        .size           $__internal_23_$__cuda_sm70_shflsync_bfly_p,($__internal_24_$__cuda_sm70_shflsync_idx_p - $__internal_23_$__cuda_sm70_shflsync_bfly_p)
$__internal_23_$__cuda_sm70_shflsync_bfly_p:
[----:B------:R-:W-:Y:S02]  /*230c0*/  MOV R176, 0xffffffff ;  /* 0xffffffff00b07802 */ /* 0x000fe40000000f00 */
[----:B------:R-:W-:Y:S02]  /*230d0*/  MOV R3, 0x1f ;  /* 0x0000001f00037802 */ /* 0x000fe40000000f00 */
[----:B------:R-:W-:Y:S04]  /*230e0*/  WARPSYNC R176 ;  /* 0x000000b000007348 */ /* 0x000fe80003800000 */
[----:B------:R1:W2:Y:S02]  /*230f0*/  SHFL.BFLY PT, R0, R4, R0, R3 ;  /* 0x0c00000004007389 */ /* 0x0002a400000e0003 */
[----:B-1----:R-:W-:-:S04]  /*23100*/  MOV R3, 0x0 ;  /* 0x0000000000037802 */ /* 0x002fc80000000f00 */
[----:B--2---:R-:W-:Y:S05]  /*23110*/  RET.REL.NODEC R2 `(_ZN7cutlass13device_kernelIN5flash19enable_sm80_to_sm89INS1_16FlashAttnFwdSm80INS1_25CollectiveMainloopFwdSm80ILi4ELi1ELb0EN4cute5tupleIJNS5_1CILi128EEENS7_ILi48EEENS7_ILi96EEEEEELi96ENS_6half_tEfNS_4arch4Sm80ELb1ELb0ELb1ELb1ELb1ELb1ELb1ELb1EEENS1_21CollectiveEpilogueFwdINS6_IJS8_SA_S9_EEENS6_IJNS7_ILi1EEESI_SI_EEESC_SE_Li128ELb1ELb1ELb1ELb0EEENS1_36VarlenDynamicPersistentTileSchedulerILi128ELi48ELi128ELi128ELb1ELb1ELb0ELb1ELb1ELb1EEEEEEEEEvNT_6ParamsE) ;  /* 0xfffdcee002007950 */ /* 0x004fea0003c3ffff */
        .weak           $__internal_24_$__cuda_sm70_shflsync_idx_p
        .type           $__internal_24_$__cuda_sm70_shflsync_idx_p,@function
        .size           $__internal_24_$__cuda_sm70_shflsync_idx_p,($__internal_25_$__cuda_sm70_shflsync_up_p - $__internal_24_$__cuda_sm70_shflsync_idx_p)
$__internal_24_$__cuda_sm70_shflsync_idx_p:
[----:B------:R-:W-:-:S04]  /*23120*/  MOV R222, 0xffffffff ;  /* 0xffffffff00de7802 */ /* 0x000fc80000000f00 */
[----:B------:R-:W-:Y:S04]  /*23130*/  WARPSYNC R222 ;  /* 0x000000de00007348 */ /* 0x000fe80003800000 */
[----:B------:R1:W2:Y:S02]  /*23140*/  SHFL.IDX PT, R0, R43, R0, R3 ;  /* 0x000000002b007389 */ /* 0x0002a400000e0003 */
[----:B-1----:R-:W-:-:S04]  /*23150*/  MOV R3, 0x0 ;  /* 0x0000000000037802 */ /* 0x002fc80000000f00 */
[----:B--2---:R-:W-:Y:S05]  /*23160*/  RET.REL.NODEC R2 `(_ZN7cutlass13device_kernelIN5flash19enable_sm80_to_sm89INS1_16FlashAttnFwdSm80INS1_25CollectiveMainloopFwdSm80ILi4ELi1ELb0EN4cute5tupleIJNS5_1CILi128EEENS7_ILi48EEENS7_ILi96EEEEEELi96ENS_6half_tEfNS_4arch4Sm80ELb1ELb0ELb1ELb1ELb1ELb1ELb1ELb1EEENS1_21CollectiveEpilogueFwdINS6_IJS8_SA_S9_EEENS6_IJNS7_ILi1EEESI_SI_EEESC_SE_Li128ELb1ELb1ELb1ELb0EEENS1_36VarlenDynamicPersistentTileSchedulerILi128ELi48ELi128ELi128ELb1ELb1ELb0ELb1ELb1ELb1EEEEEEEEEvNT_6ParamsE) ;  /* 0xfffdce9002007950 */ /* 0x004fea0003c3ffff */
        .weak           $__internal_25_$__cuda_sm70_shflsync_up_p
        .type           $__internal_25_$__cuda_sm70_shflsync_up_p,@function
        .size           $__internal_25_$__cuda_sm70_shflsync_up_p,($__internal_26_$__cuda_sm70_votesync_ballot - $__internal_25_$__cuda_sm70_shflsync_up_p)
$__internal_25_$__cuda_sm70_shflsync_up_p:
[----:B------:R-:W-:Y:S02]  /*23170*/  MOV R4, RZ ;  /* 0x000000ff00047202 */ /* 0x000fe40000000f00 */
[----:B------:R-:W-:-:S04]  /*23180*/  MOV R11, 0xffffffff ;  /* 0xffffffff000b7802 */ /* 0x000fc80000000f00 */
[----:B------:R-:W-:Y:S04]  /*23190*/  WARPSYNC R11 ;  /* 0x0000000b00007348 */ /* 0x000fe80003800000 */
[----:B------:R1:W2:Y:S02]  /*231a0*/  SHFL.UP PT, R4, R0, R3, R4 ;  /* 0x0400000300047389 */ /* 0x0002a400000e0004 */
[----:B-1----:R-:W-:-:S04]  /*231b0*/  MOV R3, 0x0 ;  /* 0x0000000000037802 */ /* 0x002fc80000000f00 */
[----:B--2---:R-:W-:Y:S05]  /*231c0*/  RET.REL.NODEC R2 `(_ZN7cutlass13device_kernelIN5flash19enable_sm80_to_sm89INS1_16FlashAttnFwdSm80INS1_25CollectiveMainloopFwdSm80ILi4ELi1ELb0EN4cute5tupleIJNS5_1CILi128EEENS7_ILi48EEENS7_ILi96EEEEEELi96ENS_6half_tEfNS_4arch4Sm80ELb1ELb0ELb1ELb1ELb1ELb1ELb1ELb1EEENS1_21CollectiveEpilogueFwdINS6_IJS8_SA_S9_EEENS6_IJNS7_ILi1EEESI_SI_EEESC_SE_Li128ELb1ELb1ELb1ELb0EEENS1_36VarlenDynamicPersistentTileSchedulerILi128ELi48ELi128ELi128ELb1ELb1ELb0ELb1ELb1ELb1EEEEEEEEEvNT_6ParamsE) ;  /* 0xfffdce3002007950 */ /* 0x004fea0003c3ffff */
        .weak           $__internal_26_$__cuda_sm70_votesync_ballot
        .type           $__internal_26_$__cuda_sm70_votesync_ballot,@function
        .size           $__internal_26_$__cuda_sm70_votesync_ballot,(.L_x_1845 - $__internal_26_$__cuda_sm70_votesync_ballot)
$__internal_26_$__cuda_sm70_votesync_ballot:
[----:B------:R-:W-:Y:S01]  /*231d0*/  ISETP.NE.U32.AND P0, PT, R0, 0x1, PT ;  /* 0x000000010000780c */ /* 0x000fe20003f05070 */
[----:B------:R-:W-:-:S04]  /*231e0*/  IMAD.MOV.U32 R3, RZ, RZ, -0x1 ;  /* 0xffffffffff037424 */ /* 0x000fc800078e00ff */
[----:B------:R-:W-:Y:S08]  /*231f0*/  WARPSYNC R3 ;  /* 0x0000000300007348 */ /* 0x000ff00003800000 */
[----:B------:R-:W-:-:S04]  /*23200*/  VOTE.ANY R0, PT, !P0 ;  /* 0x0000000000007806 */ /* 0x000fc800040e0100 */
[----:B------:R-:W-:Y:S01]  /*23210*/  LOP3.LUT R0, R0, R3, RZ, 0xc0, !PT ;  /* 0x0000000300007212 */ /* 0x000fe200078ec0ff */
[----:B------:R-:W-:-:S04]  /*23220*/  IMAD.MOV.U32 R3, RZ, RZ, 0x0 ;  /* 0x00000000ff037424 */ /* 0x000fc800078e00ff */
[----:B------:R-:W-:Y:S05]  /*23230*/  RET.REL.NODEC R2 `(_ZN7cutlass13device_kernelIN5flash19enable_sm80_to_sm89INS1_16FlashAttnFwdSm80INS1_25CollectiveMainloopFwdSm80ILi4ELi1ELb0EN4cute5tupleIJNS5_1CILi128EEENS7_ILi48EEENS7_ILi96EEEEEELi96ENS_6half_tEfNS_4arch4Sm80ELb1ELb0ELb1ELb1ELb1ELb1ELb1ELb1EEENS1_21CollectiveEpilogueFwdINS6_IJS8_SA_S9_EEENS6_IJNS7_ILi1EEESI_SI_EEESC_SE_Li128ELb1ELb1ELb1ELb0EEENS1_36VarlenDynamicPersistentTileSchedulerILi128ELi48ELi128ELi128ELb1ELb1ELb0ELb1ELb1ELb1EEEEEEEEEvNT_6ParamsE) ;  /* 0xfffdcdc002007950 */ /* 0x000fea0003c3ffff */
.L_x_1813:
        /* <DEDUP_REMOVED lines=12> */
.L_x_1845:


//--------------------- .nv.shared._ZN7cutlass13device_kernelIN5flash19enable_sm80_to_sm89INS1_16FlashAttnFwdSm80INS1_25CollectiveMainloopFwdSm80ILi4ELi1ELb0EN4cute5tupleIJNS5_1CILi128EEENS7_ILi64EEENS7_ILi96EEEEEELi96ENS_6half_tEfNS_4arch4Sm80ELb0ELb0ELb1ELb0ELb1ELb0ELb1ELb1EEENS1_21CollectiveEpilogueFwdINS6_IJS8_SA_S9_EEENS6_IJNS7_ILi1EEESI_SI_EEESC_SE_Li128ELb0ELb1ELb1ELb0EEENS1_19SingleTileSchedulerILb0ELb1ELb1ELi128EEEEEEEEEvNT_6ParamsE --------------------------
	.section	.nv.shared._ZN7cutlass13device_kernelIN5flash19enable_sm80_to_sm89INS1_16FlashAttnFwdSm80INS1_25CollectiveMainloopFwdSm80ILi4ELi1ELb0EN4cute5tupleIJNS5_1CILi128EEENS7_ILi64EEENS7_ILi96EEEEEELi96ENS_6half_tEfNS_4arch4Sm80ELb0ELb0ELb1ELb0ELb1ELb0ELb1ELb1EEENS1_21CollectiveEpilogueFwdINS6_IJS8_SA_S9_EEENS6_IJNS7_ILi1EEESI_SI_EEESC_SE_Li128ELb0ELb1ELb1ELb0EEENS1_19SingleTileSchedulerILb0ELb1ELb1ELi128EEEEEEEEEvNT_6ParamsE,"aw",@nobits
	.sectionflags	@""
	.align	16


//--------------------- .nv.global                --------------------------
	.section	.nv.global,"aw",@nobits
.nv.global:
	.type		_ZN85_INTERNAL_b78af6b4_49_flash_fwd_hdim96_fp16_paged_split_softcap_sm80_cu_526fb41a_35264cute1_E,@object
	.size		_ZN85_INTERNAL_b78af6b4_49_flash_fwd_hdim96_fp16_paged_split_softcap_sm80_cu_526fb41a_35264cute1_E,(_ZN85_INTERNAL_b78af6b4_49_flash_fwd_hdim96_fp16_paged_split_softcap_sm80_cu_526fb41a_35264cuda3std3__45__cpo6cbeginE - _ZN85_INTERNAL_b78af6b4_49_flash_fwd_hdim96_fp16_paged_split_softcap_sm80_cu_526fb41a_35264cute1_E)
_ZN85_INTERNAL_b78af6b4_49_flash_fwd_hdim96_fp16_paged_split_softcap_sm80_cu_526fb41a_35264cute1_E:
	.zero		1
	.type		_ZN85_INTERNAL_b78af6b4_49_flash_fwd_hdim96_fp16_paged_split_softcap_sm80_cu_526fb41a_35264cuda3std3__45__cpo6cbeginE,@object
	.size		_ZN85_INTERNAL_b78af6b4_49_flash_fwd_hdim96_fp16_paged_split_softcap_sm80_cu_526fb41a_35264cuda3std3__45__cpo6cbeginE,(_ZN85_INTERNAL_b78af6b4_49_flash_fwd_hdim96_fp16_paged_split_softcap_sm80_cu_526fb41a_35264cuda3std3__48in_placeE - _ZN85_INTERNAL_b78af6b4_49_flash_fwd_hdim96_fp16_paged_split_softcap_sm80_cu_526fb41a_35264cuda3std3__45__cpo6cbeginE)
_ZN85_INTERNAL_b78af6b4_49_flash_fwd_hdim96_fp16_paged_split_softcap_sm80_cu_526fb41a_35264cuda3std3__45__cpo6cbeginE:
	.zero		1
	.type		_ZN85_INTERNAL_b78af6b4_49_flash_fwd_hdim96_fp16_paged_split_softcap_sm80_cu_526fb41a_35264cuda3std3__48in_placeE,@object
	.size		_ZN85_INTERNAL_b78af6b4_49_flash_fwd_hdim96_fp16_paged_split_softcap_sm80_cu_526fb41a_35264cuda3std3__48in_placeE,(_ZN85_INTERNAL_b78af6b4_49_flash_fwd_hdim96_fp16_paged_split_softcap_sm80_cu_526fb41a_35264cuda3std6ranges3__45__cpo9iter_moveE - _ZN85_INTERNAL_b78af6b4_49_flash_fwd_hdim96_fp16_paged_split_softcap_sm80_cu_526fb41a_35264cuda3std3__48in_placeE)
_ZN85_INTERNAL_b78af6b4_49_flash_fwd_hdim96_fp16_paged_split_softcap_sm80_cu_526fb41a_35264cuda3std3__48in_placeE:
	.zero		1
	.type		_ZN85_INTERNAL_b78af6b4_49_flash_fwd_hdim96_fp16_paged_split_softcap_sm80_cu_526fb41a_35264cuda3std6ranges3__45__cpo9iter_moveE,@object
	.size		_ZN85_INTERNAL_b78af6b4_49_flash_fwd_hdim96_fp16_paged_split_softcap_sm80_cu_526fb41a_35264cuda3std6ranges3__45__cpo9iter_moveE,(_ZN85_INTERNAL_b78af6b4_49_flash_fwd_hdim96_fp16_paged_split_softcap_sm80_cu_526fb41a_35264cuda3std3__45__cpo5beginE - _ZN85_INTERNAL_b78af6b4_49_flash_fwd_hdim96_fp16_paged_split_softcap_sm80_cu_526fb41a_35264cuda3std6ranges3__45__cpo9iter_moveE)
_ZN85_INTERNAL_b78af6b4_49_flash_fwd_hdim96_fp16_paged_split_softcap_sm80_cu_526fb41a_35264cuda3std6ranges3__45__cpo9iter_moveE:
	.zero		1
	.type		_ZN85_INTERNAL_b78af6b4_49_flash_fwd_hdim96_fp16_paged_split_softcap_sm80_cu_526fb41a_35264cuda3std3__45__cpo5beginE,@object
	.size		_ZN85_INTERNAL_b78af6b4_49_flash_fwd_hdim96_fp16_paged_split_softcap_sm80_cu_526fb41a_35264cuda3std3__45__cpo5beginE,(_ZN85_INTERNAL_b78af6b4_49_flash_fwd_hdim96_fp16_paged_split_softcap_sm80_cu_526fb41a_35264cuda3std3__487_GLOBAL__N__b78af6b4_49_flash_fwd_hdim96_fp16_paged_split_softcap_sm80_cu_526fb41a_35266ignoreE - _ZN85_INTERNAL_b78af6b4_49_flash_fwd_hdim96_fp16_paged_split_softcap_sm80_cu_526fb41a_35264cuda3std3__45__cpo5beginE)
_ZN85_INTERNAL_b78af6b4_49_flash_fwd_hdim96_fp16_paged_split_softcap_sm80_cu_526fb41a_35264cuda3std3__45__cpo5beginE:
	.zero		1
	.type		_ZN85_INTERNAL_b78af6b4_49_flash_fwd_hdim96_fp16_paged_split_softcap_sm80_cu_526fb41a_35264cuda3std3__487_GLOBAL__N__b78af6b4_49_flash_fwd_hdim96_fp16_paged_split_softcap_sm80_cu_526fb41a_35266ignoreE,@object
	.size		_ZN85_INTERNAL_b78af6b4_49_flash_fwd_hdim96_fp16_paged_split_softcap_sm80_cu_526fb41a_35264cuda3std3__487_GLOBAL__N__b78af6b4_49_flash_fwd_hdim96_fp16_paged_split_softcap_sm80_cu_526fb41a_35266ignoreE,(_ZN85_INTERNAL_b78af6b4_49_flash_fwd_hdim96_fp16_paged_split_softcap_sm80_cu_526fb41a_35264cute7productE - _ZN85_INTERNAL_b78af6b4_49_flash_fwd_hdim96_fp16_paged_split_softcap_sm80_cu_526fb41a_35264cuda3std3__487_GLOBAL__N__b78af6b4_49_flash_fwd_hdim96_fp16_paged_split_softcap_sm80_cu_526fb41a_35266ignoreE)
_ZN85_INTERNAL_b78af6b4_49_flash_fwd_hdim96_fp16_paged_split_softcap_sm80_cu_526fb41a_35264cuda3std3__487_GLOBAL__N__b78af6b4_49_flash_fwd_hdim96_fp16_paged_split_softcap_sm80_cu_526fb41a_35266ignoreE:
	.zero		1
	.type		_ZN85_INTERNAL_b78af6b4_49_flash_fwd_hdim96_fp16_paged_split_softcap_sm80_cu_526fb41a_35264cute7productE,@object
	.size		_ZN85_INTERNAL_b78af6b4_49_flash_fwd_hdim96_fp16_paged_split_softcap_sm80_cu_526fb41a_35264cute7productE,(_ZN85_INTERNAL_b78af6b4_49_flash_fwd_hdim96_fp16_paged_split_softcap_sm80_cu_526fb41a_35264cuda3std3__45__cpo3endE - _ZN85_INTERNAL_b78af6b4_49_flash_fwd_hdim96_fp16_paged_split_softcap_sm80_cu_526fb41a_35264cute7productE)
_ZN85_INTERNAL_b78af6b4_49_flash_fwd_hdim96_fp16_paged_split_softcap_sm80_cu_526fb41a_35264cute7productE:
	.zero		1
	.type		_ZN85_INTERNAL_b78af6b4_49_flash_fwd_hdim96_fp16_paged_split_softcap_sm80_cu_526fb41a_35264cuda3std3__45__cpo3endE,@object
	.size		_ZN85_INTERNAL_b78af6b4_49_flash_fwd_hdim96_fp16_paged_split_softcap_sm80_cu_526fb41a_35264cuda3std3__45__cpo3endE,(_ZN85_INTERNAL_b78af6b4_49_flash_fwd_hdim96_fp16_paged_split_softcap_sm80_cu_526fb41a_35264cuda3std3__419piecewise_constructE - _ZN85_INTERNAL_b78af6b4_49_flash_fwd_hdim96_fp16_paged_split_softcap_sm80_cu_526fb41a_35264cuda3std3__45__cpo3endE)
_ZN85_INTERNAL_b78af6b4_49_flash_fwd_hdim96_fp16_paged_split_softcap_sm80_cu_526fb41a_35264cuda3std3__45__cpo3endE:
	.zero		1
	.type		_ZN85_INTERNAL_b78af6b4_49_flash_fwd_hdim96_fp16_paged_split_softcap_sm80_cu_526fb41a_35264cuda3std3__419piecewise_constructE,@object
	.size		_ZN85_INTERNAL_b78af6b4_49_flash_fwd_hdim96_fp16_paged_split_softcap_sm80_cu_526fb41a_35264cuda3std3__419piecewise_constructE,(_ZN85_INTERNAL_b78af6b4_49_flash_fwd_hdim96_fp16_paged_split_softcap_sm80_cu_526fb41a_35264cuda3std3__45__cpo4cendE - _ZN85_INTERNAL_b78af6b4_49_flash_fwd_hdim96_fp16_paged_split_softcap_sm80_cu_526fb41a_35264cuda3std3__419piecewise_constructE)
_ZN85_INTERNAL_b78af6b4_49_flash_fwd_hdim96_fp16_paged_split_softcap_sm80_cu_526fb41a_35264cuda3std3__419piecewise_constructE:
	.zero		1
	.type		_ZN85_INTERNAL_b78af6b4_49_flash_fwd_hdim96_fp16_paged_split_softcap_sm80_cu_526fb41a_35264cuda3std3__45__cpo4cendE,@object
	.size		_ZN85_INTERNAL_b78af6b4_49_flash_fwd_hdim96_fp16_paged_split_softcap_sm80_cu_526fb41a_35264cuda3std3__45__cpo4cendE,(_ZN85_INTERNAL_b78af6b4_49_flash_fwd_hdim96_fp16_paged_split_softcap_sm80_cu_526fb41a_35264cuda3std6ranges3__45__cpo4swapE - _ZN85_INTERNAL_b78af6b4_49_flash_fwd_hdim96_fp16_paged_split_softcap_sm80_cu_526fb41a_35264cuda3std3__45__cpo4cendE)
_ZN85_INTERNAL_b78af6b4_49_flash_fwd_hdim96_fp16_paged_split_softcap_sm80_cu_526fb41a_35264cuda3std3__45__cpo4cendE:
	.zero		1
	.type		_ZN85_INTERNAL_b78af6b4_49_flash_fwd_hdim96_fp16_paged_split_softcap_sm80_cu_526fb41a_35264cuda3std6ranges3__45__cpo4swapE,@object
	.size		_ZN85_INTERNAL_b78af6b4_49_flash_fwd_hdim96_fp16_paged_split_softcap_sm80_cu_526fb41a_35264cuda3std6ranges3__45__cpo4swapE,(.L_7 - _ZN85_INTERNAL_b78af6b4_49_flash_fwd_hdim96_fp16_paged_split_softcap_sm80_cu_526fb41a_35264cuda3std6ranges3__45__cpo4swapE)
_ZN85_INTERNAL_b78af6b4_49_flash_fwd_hdim96_fp16_paged_split_softcap_sm80_cu_526fb41a_35264cuda3std6ranges3__45__cpo4swapE:
	.zero		1
.L_7:


//--------------------- .nv.shared._ZN7cutlass13device_kernelIN5flash19enable_sm80_to_sm89INS1_16FlashAttnFwdSm80INS1_25CollectiveMainloopFwdSm80ILi4ELi1ELb0EN4cute5tupleIJNS5_1CILi128EEENS7_ILi48EEENS7_ILi96EEEEEELi96ENS_6half_tEfNS_4arch4Sm80ELb0ELb0ELb1ELb1ELb1ELb0ELb1ELb1EEENS1_21CollectiveEpilogueFwdINS6_IJS8_SA_S9_EEENS6_IJNS7_ILi1EEESI_SI_EEESC_SE_Li128ELb1ELb1ELb1ELb0EEENS1_36VarlenDynamicPersistentTileSchedulerILi128ELi48ELi128ELi128ELb1ELb1ELb0ELb0ELb1ELb1EEEEEEEEEvNT_6ParamsE --------------------------
	.section	.nv.shared._ZN7cutlass13device_kernelIN5flash19enable_sm80_to_sm89INS1_16FlashAttnFwdSm80INS1_25CollectiveMainloopFwdSm80ILi4ELi1ELb0EN4cute5tupleIJNS5_1CILi128EEENS7_ILi48EEENS7_ILi96EEEEEELi96ENS_6half_tEfNS_4arch4Sm80ELb0ELb0ELb1ELb1ELb1ELb0ELb1ELb1EEENS1_21CollectiveEpilogueFwdINS6_IJS8_SA_S9_EEENS6_IJNS7_ILi1EEESI_SI_EEESC_SE_Li128ELb1ELb1ELb1ELb0EEENS1_36VarlenDynamicPersistentTileSchedulerILi128ELi48ELi128ELi128ELb1ELb1ELb0ELb0ELb1ELb1EEEEEEEEEvNT_6ParamsE,"aw",@nobits
	.sectionflags	@""
	.align	16


//--------------------- .nv.shared._ZN7cutlass13device_kernelIN5flash19enable_sm80_to_sm89INS1_16FlashAttnFwdSm80INS1_25CollectiveMainloopFwdSm80ILi4ELi1ELb0EN4cute5tupleIJNS5_1CILi128EEENS7_ILi48EEENS7_ILi96EEEEEELi96ENS_6half_tEfNS_4arch4Sm80ELb0ELb0ELb1ELb1ELb1ELb1ELb1ELb1EEENS1_21CollectiveEpilogueFwdINS6_IJS8_SA_S9_EEENS6_IJNS7_ILi1EEESI_SI_EEESC_SE_Li128ELb1ELb1ELb1ELb0EEENS1_36VarlenDynamicPersistentTileSchedulerILi128ELi48ELi128ELi128ELb1ELb1ELb0ELb0ELb1ELb1EEEEEEEEEvNT_6ParamsE --------------------------
	.section	.nv.shared._ZN7cutlass13device_kernelIN5flash19enable_sm80_to_sm89INS1_16FlashAttnFwdSm80INS1_25CollectiveMainloopFwdSm80ILi4ELi1ELb0EN4cute5tupleIJNS5_1CILi128EEENS7_ILi48EEENS7_ILi96EEEEEELi96ENS_6half_tEfNS_4arch4Sm80ELb0ELb0ELb1ELb1ELb1ELb1ELb1ELb1EEENS1_21CollectiveEpilogueFwdINS6_IJS8_SA_S9_EEENS6_IJNS7_ILi1EEESI_SI_EEESC_SE_Li128ELb1ELb1ELb1ELb0EEENS1_36VarlenDynamicPersistentTileSchedulerILi128ELi48ELi128ELi128ELb1ELb1ELb0ELb0ELb1ELb1EEEEEEEEEvNT_6ParamsE,"aw",@nobits
	.sectionflags	@""
	.align	16


//--------------------- .nv.shared._ZN7cutlass13device_kernelIN5flash19enable_sm80_to_sm89INS1_16FlashAttnFwdSm80INS1_25CollectiveMainloopFwdSm80ILi4ELi1ELb0EN4cute5tupleIJNS5_1CILi128EEENS7_ILi48EEENS7_ILi96EEEEEELi96ENS_6half_tEfNS_4arch4Sm80ELb0ELb1ELb1ELb0ELb1ELb0ELb1ELb1EEENS1_21CollectiveEpilogueFwdINS6_IJS8_SA_S9_EEENS6_IJNS7_ILi1EEESI_SI_EEESC_SE_Li128ELb0ELb1ELb1ELb0EEENS1_19SingleTileSchedulerILb0ELb1ELb1ELi128EEEEEEEEEvNT_6ParamsE --------------------------
	.section	.nv.shared._ZN7cutlass13device_kernelIN5flash19enable_sm80_to_sm89INS1_16FlashAttnFwdSm80INS1_25CollectiveMainloopFwdSm80ILi4ELi1ELb0EN4cute5tupleIJNS5_1CILi128EEENS7_ILi48EEENS7_ILi96EEEEEELi96ENS_6half_tEfNS_4arch4Sm80ELb0ELb1ELb1ELb0ELb1ELb0ELb1ELb1EEENS1_21CollectiveEpilogueFwdINS6_IJS8_SA_S9_EEENS6_IJNS7_ILi1EEESI_SI_EEESC_SE_Li128ELb0ELb1ELb1ELb0EEENS1_19SingleTileSchedulerILb0ELb1ELb1ELi128EEEEEEEEEvNT_6ParamsE,"aw",@nobits
	.sectionflags	@""
	.align	16


//--------------------- .nv.shared._ZN7cutlass13device_kernelIN5flash19enable_sm80_to_sm89INS1_16FlashAttnFwdSm80INS1_25CollectiveMainloopFwdSm80ILi4ELi1ELb0EN4cute5tupleIJNS5_1CILi128EEENS7_ILi48EEENS7_ILi96EEEEEELi96ENS_6half_tEfNS_4arch4Sm80ELb0ELb1ELb1ELb1ELb1ELb0ELb1ELb1EEENS1_21CollectiveEpilogueFwdINS6_IJS8_SA_S9_EEENS6_IJNS7_ILi1EEESI_SI_EEESC_SE_Li128ELb1ELb1ELb1ELb0EEENS1_36VarlenDynamicPersistentTileSchedulerILi128ELi48ELi128ELi128ELb1ELb1ELb0ELb1ELb0ELb1EEEEEEEEEvNT_6ParamsE --------------------------
	.section	.nv.shared._ZN7cutlass13device_kernelIN5flash19enable_sm80_to_sm89INS1_16FlashAttnFwdSm80INS1_25CollectiveMainloopFwdSm80ILi4ELi1ELb0EN4cute5tupleIJNS5_1CILi128EEENS7_ILi48EEENS7_ILi96EEEEEELi96ENS_6half_tEfNS_4arch4Sm80ELb0ELb1ELb1ELb1ELb1ELb0ELb1ELb1EEENS1_21CollectiveEpilogueFwdINS6_IJS8_SA_S9_EEENS6_IJNS7_ILi1EEESI_SI_EEESC_SE_Li128ELb1ELb1ELb1ELb0EEENS1_36VarlenDynamicPersistentTileSchedulerILi128ELi48ELi128ELi128ELb1ELb1ELb0ELb1ELb0ELb1EEEEEEEEEvNT_6ParamsE,"aw",@nobits
	.sectionflags	@""
	.align	16


//--------------------- .nv.shared._ZN7cutlass13device_kernelIN5flash19enable_sm80_to_sm89INS1_16FlashAttnFwdSm80INS1_25CollectiveMainloopFwdSm80ILi4ELi1ELb0EN4cute5tupleIJNS5_1CILi128EEENS7_ILi48EEENS7_ILi96EEEEEELi96ENS_6half_tEfNS_4arch4Sm80ELb0ELb1ELb1ELb1ELb1ELb1ELb1ELb1EEENS1_21CollectiveEpilogueFwdINS6_IJS8_SA_S9_EEENS6_IJNS7_ILi1EEESI_SI_EEESC_SE_Li128ELb1ELb1ELb1ELb0EEENS1_36VarlenDynamicPersistentTileSchedulerILi128ELi48ELi128ELi128ELb1ELb1ELb0ELb1ELb0ELb1EEEEEEEEEvNT_6ParamsE --------------------------
	.section	.nv.shared._ZN7cutlass13device_kernelIN5flash19enable_sm80_to_sm89INS1_16FlashAttnFwdSm80INS1_25CollectiveMainloopFwdSm80ILi4ELi1ELb0EN4cute5tupleIJNS5_1CILi128EEENS7_ILi48EEENS7_ILi96EEEEEELi96ENS_6half_tEfNS_4arch4Sm80ELb0ELb1ELb1ELb1ELb1ELb1ELb1ELb1EEENS1_21CollectiveEpilogueFwdINS6_IJS8_SA_S9_EEENS6_IJNS7_ILi1EEESI_SI_EEESC_SE_Li128ELb1ELb1ELb1ELb0EEENS1_36VarlenDynamicPersistentTileSchedulerILi128ELi48ELi128ELi128ELb1ELb1ELb0ELb1ELb0ELb1EEEEEEEEEvNT_6ParamsE,"aw",@nobits
	.sectionflags	@""
	.align	16


//--------------------- .nv.shared._ZN7cutlass13device_kernelIN5flash19enable_sm80_to_sm89INS1_16FlashAttnFwdSm80INS1_25CollectiveMainloopFwdSm80ILi4ELi1ELb0EN4cute5tupleIJNS5_1CILi128EEENS7_ILi64EEENS7_ILi96EEEEEELi96ENS_6half_tEfNS_4arch4Sm80ELb1ELb0ELb1ELb0ELb1ELb0ELb1ELb1EEENS1_21CollectiveEpilogueFwdINS6_IJS8_SA_S9_EEENS6_IJNS7_ILi1EEESI_SI_EEESC_SE_Li128ELb0ELb1ELb1ELb0EEENS1_30DynamicPersistentTileSchedulerILi128ELi128ELb1ELb1ELb0EEEEEEEEEvNT_6ParamsE --------------------------
	.section	.nv.shared._ZN7cutlass13device_kernelIN5flash19enable_sm80_to_sm89INS1_16FlashAttnFwdSm80INS1_25CollectiveMainloopFwdSm80ILi4ELi1ELb0EN4cute5tupleIJNS5_1CILi128EEENS7_ILi64EEENS7_ILi96EEEEEELi96ENS_6half_tEfNS_4arch4Sm80ELb1ELb0ELb1ELb0ELb1ELb0ELb1ELb1EEENS1_21CollectiveEpilogueFwdINS6_IJS8_SA_S9_EEENS6_IJNS7_ILi1EEESI_SI_EEESC_SE_Li128ELb0ELb1ELb1ELb0EEENS1_30DynamicPersistentTileSchedulerILi128ELi128ELb1ELb1ELb0EEEEEEEEEvNT_6ParamsE,"aw",@nobits
	.sectionflags	@""
	.align	16


//--------------------- .nv.shared._ZN7cutlass13device_kernelIN5flash19enable_sm80_to_sm89INS1_16FlashAttnFwdSm80INS1_25CollectiveMainloopFwdSm80ILi4ELi1ELb0EN4cute5tupleIJNS5_1CILi128EEENS7_ILi48EEENS7_ILi96EEEEEELi96ENS_6half_tEfNS_4arch4Sm80ELb1ELb0ELb1ELb1ELb1ELb0ELb1ELb1EEENS1_21CollectiveEpilogueFwdINS6_IJS8_SA_S9_EEENS6_IJNS7_ILi1EEESI_SI_EEESC_SE_Li128ELb1ELb1ELb1ELb0EEENS1_36VarlenDynamicPersistentTileSchedulerILi128ELi48ELi128ELi128ELb1ELb1ELb0ELb1ELb1ELb1EEEEEEEEEvNT_6ParamsE --------------------------
	.section	.nv.shared._ZN7cutlass13device_kernelIN5flash19enable_sm80_to_sm89INS1_16FlashAttnFwdSm80INS1_25CollectiveMainloopFwdSm80ILi4ELi1ELb0EN4cute5tupleIJNS5_1CILi128EEENS7_ILi48EEENS7_ILi96EEEEEELi96ENS_6half_tEfNS_4arch4Sm80ELb1ELb0ELb1ELb1ELb1ELb0ELb1ELb1EEENS1_21CollectiveEpilogueFwdINS6_IJS8_SA_S9_EEENS6_IJNS7_ILi1EEESI_SI_EEESC_SE_Li128ELb1ELb1ELb1ELb0EEENS1_36VarlenDynamicPersistentTileSchedulerILi128ELi48ELi128ELi128ELb1ELb1ELb0ELb1ELb1ELb1EEEEEEEEEvNT_6ParamsE,"aw",@nobits
	.sectionflags	@""
	.align	16


//--------------------- .nv.shared._ZN7cutlass13device_kernelIN5flash19enable_sm80_to_sm89INS1_16FlashAttnFwdSm80INS1_25CollectiveMainloopFwdSm80ILi4ELi1ELb0EN4cute5tupleIJNS5_1CILi128EEENS7_ILi48EEENS7_ILi96EEEEEELi96ENS_6half_tEfNS_4arch4Sm80ELb1ELb0ELb1ELb1ELb1ELb1ELb1ELb1EEENS1_21CollectiveEpilogueFwdINS6_IJS8_SA_S9_EEENS6_IJNS7_ILi1EEESI_SI_EEESC_SE_Li128ELb1ELb1ELb1ELb0EEENS1_36VarlenDynamicPersistentTileSchedulerILi128ELi48ELi128ELi128ELb1ELb1ELb0ELb1ELb1ELb1EEEEEEEEEvNT_6ParamsE --------------------------
	.section	.nv.shared._ZN7cutlass13device_kernelIN5flash19enable_sm80_to_sm89INS1_16FlashAttnFwdSm80INS1_25CollectiveMainloopFwdSm80ILi4ELi1ELb0EN4cute5tupleIJNS5_1CILi128EEENS7_ILi48EEENS7_ILi96EEEEEELi96ENS_6half_tEfNS_4arch4Sm80ELb1ELb0ELb1ELb1ELb1ELb1ELb1ELb1EEENS1_21CollectiveEpilogueFwdINS6_IJS8_SA_S9_EEENS6_IJNS7_ILi1EEESI_SI_EEESC_SE_Li128ELb1ELb1ELb1ELb0EEENS1_36VarlenDynamicPersistentTileSchedulerILi128ELi48ELi128ELi128ELb1ELb1ELb0ELb1ELb1ELb1EEEEEEEEEvNT_6ParamsE,"aw",@nobits
	.sectionflags	@""
	.align	16
